	.target	sm_80

	.elftype	@"ET_EXEC"


//--------------------- .note.nv.tkinfo           --------------------------
	.section	.note.nv.tkinfo,"",@"SHT_NOTE"
	.sectionflags	@"SHF_NOTE_NV_TKINFO"
	.tkinfo
        /*0018*/ 	.word	0x00000002
        /*0030*/ 	.string	""
        /*0030*/ 	.string	"ptxas"
        /*0030*/ 	.string	"Cuda compilation tools, release 13.0, V13.0.88"
        /*0030*/ 	.string	"Build cuda_13.0.r13.0/compiler.36424714_0"
        /*0030*/ 	.string	"-arch sm_80 -m 64 "



//--------------------- .note.nv.cuinfo           --------------------------
	.section	.note.nv.cuinfo,"",@"SHT_NOTE"
	.sectionflags	@"SHF_NOTE_NV_CUINFO"
        /*0018*/ 	.short	0x0002
        /*001a*/ 	.short	0x0050
        /*001c*/ 	.short	0x0082
	.zero		2


//--------------------- .nv.info                  --------------------------
	.section	.nv.info,"",@"SHT_CUDA_INFO"
	.align	4


	//----- nvinfo : EIATTR_REGCOUNT
	.align		4
        /*0000*/ 	.byte	0x04, 0x2f
        /*0002*/ 	.short	(.L_12 - .L_11)
	.align		4
.L_11:
        /*0004*/ 	.word	index@(_ZN5flash16flash_fwd_kernelI23Flash_fwd_kernel_traitsILi192ELi64ELi64ELi4ELb0ELb0EN7cutlass10bfloat16_tE19Flash_kernel_traitsILi192ELi64ELi64ELi4ES3_EELb0ELb0ELb1ELb1ELb0ELb0ELb1ELb0EEEvNS_16Flash_fwd_paramsE)
        /*0008*/ 	.word	0x000000ff


	//----- nvinfo : EIATTR_FRAME_SIZE
	.align		4
.L_12:
        /*000c*/ 	.byte	0x04, 0x11
        /*000e*/ 	.short	(.L_14 - .L_13)
	.align		4
.L_13:
        /*0010*/ 	.word	index@(_ZN5flash16flash_fwd_kernelI23Flash_fwd_kernel_traitsILi192ELi64ELi64ELi4ELb0ELb0EN7cutlass10bfloat16_tE19Flash_kernel_traitsILi192ELi64ELi64ELi4ES3_EELb0ELb0ELb1ELb1ELb0ELb0ELb1ELb0EEEvNS_16Flash_fwd_paramsE)
        /*0014*/ 	.word	0x00000000


	//----- nvinfo : EIATTR_REGCOUNT
	.align		4
.L_14:
        /*0018*/ 	.byte	0x04, 0x2f
        /*001a*/ 	.short	(.L_16 - .L_15)
	.align		4
.L_15:
        /*001c*/ 	.word	index@(_ZN5flash16flash_fwd_kernelI23Flash_fwd_kernel_traitsILi192ELi64ELi64ELi4ELb0ELb0EN7cutlass10bfloat16_tE19Flash_kernel_traitsILi192ELi64ELi64ELi4ES3_EELb1ELb0ELb1ELb1ELb0ELb0ELb0ELb1EEEvNS_16Flash_fwd_paramsE)
        /*0020*/ 	.word	0x000000ff


	//----- nvinfo : EIATTR_FRAME_SIZE
	.align		4
.L_16:
        /*0024*/ 	.byte	0x04, 0x11
        /*0026*/ 	.short	(.L_18 - .L_17)
	.align		4
.L_17:
        /*0028*/ 	.word	index@(_ZN5flash16flash_fwd_kernelI23Flash_fwd_kernel_traitsILi192ELi64ELi64ELi4ELb0ELb0EN7cutlass10bfloat16_tE19Flash_kernel_traitsILi192ELi64ELi64ELi4ES3_EELb1ELb0ELb1ELb1ELb0ELb0ELb0ELb1EEEvNS_16Flash_fwd_paramsE)
        /*002c*/ 	.word	0x000000e0


	//----- nvinfo : EIATTR_REGCOUNT
	.align		4
.L_18:
        /*0030*/ 	.byte	0x04, 0x2f
        /*0032*/ 	.short	(.L_20 - .L_19)
	.align		4
.L_19:
        /*0034*/ 	.word	index@(_ZN5flash16flash_fwd_kernelI23Flash_fwd_kernel_traitsILi192ELi64ELi64ELi4ELb0ELb0EN7cutlass10bfloat16_tE19Flash_kernel_traitsILi192ELi64ELi64ELi4ES3_EELb0ELb0ELb1ELb0ELb0ELb0ELb1ELb0EEEvNS_16Flash_fwd_paramsE)
        /*0038*/ 	.word	0x000000fe


	//----- nvinfo : EIATTR_FRAME_SIZE
	.align		4
.L_20:
        /*003c*/ 	.byte	0x04, 0x11
        /*003e*/ 	.short	(.L_22 - .L_21)
	.align		4
.L_21:
        /*0040*/ 	.word	index@(_ZN5flash16flash_fwd_kernelI23Flash_fwd_kernel_traitsILi192ELi64ELi64ELi4ELb0ELb0EN7cutlass10bfloat16_tE19Flash_kernel_traitsILi192ELi64ELi64ELi4ES3_EELb0ELb0ELb1ELb0ELb0ELb0ELb1ELb0EEEvNS_16Flash_fwd_paramsE)
        /*0044*/ 	.word	0x00000000


	//----- nvinfo : EIATTR_REGCOUNT
	.align		4
.L_22:
        /*0048*/ 	.byte	0x04, 0x2f
        /*004a*/ 	.short	(.L_24 - .L_23)
	.align		4
.L_23:
        /*004c*/ 	.word	index@(_ZN5flash16flash_fwd_kernelI23Flash_fwd_kernel_traitsILi192ELi64ELi64ELi4ELb0ELb0EN7cutlass10bfloat16_tE19Flash_kernel_traitsILi192ELi64ELi64ELi4ES3_EELb1ELb0ELb1ELb0ELb0ELb0ELb0ELb1EEEvNS_16Flash_fwd_paramsE)
        /*0050*/ 	.word	0x000000ff


	//----- nvinfo : EIATTR_FRAME_SIZE
	.align		4
.L_24:
        /*0054*/ 	.byte	0x04, 0x11
        /*0056*/ 	.short	(.L_26 - .L_25)
	.align		4
.L_25:
        /*0058*/ 	.word	index@(_ZN5flash16flash_fwd_kernelI23Flash_fwd_kernel_traitsILi192ELi64ELi64ELi4ELb0ELb0EN7cutlass10bfloat16_tE19Flash_kernel_traitsILi192ELi64ELi64ELi4ES3_EELb1ELb0ELb1ELb0ELb0ELb0ELb0ELb1EEEvNS_16Flash_fwd_paramsE)
        /*005c*/ 	.word	0x000000d8


	//----- nvinfo : EIATTR_REGCOUNT
	.align		4
.L_26:
        /*0060*/ 	.byte	0x04, 0x2f
        /*0062*/ 	.short	(.L_28 - .L_27)
	.align		4
.L_27:
        /*0064*/ 	.word	index@(_ZN5flash16flash_fwd_kernelI23Flash_fwd_kernel_traitsILi192ELi64ELi64ELi4ELb0ELb0EN7cutlass10bfloat16_tE19Flash_kernel_traitsILi192ELi64ELi64ELi4ES3_EELb1ELb0ELb1ELb1ELb0ELb0ELb0ELb0EEEvNS_16Flash_fwd_paramsE)
        /*0068*/ 	.word	0x000000fc


	//----- nvinfo : EIATTR_FRAME_SIZE
	.align		4
.L_28:
        /*006c*/ 	.byte	0x04, 0x11
        /*006e*/ 	.short	(.L_30 - .L_29)
	.align		4
.L_29:
        /*0070*/ 	.word	index@(_ZN5flash16flash_fwd_kernelI23Flash_fwd_kernel_traitsILi192ELi64ELi64ELi4ELb0ELb0EN7cutlass10bfloat16_tE19Flash_kernel_traitsILi192ELi64ELi64ELi4ES3_EELb1ELb0ELb1ELb1ELb0ELb0ELb0ELb0EEEvNS_16Flash_fwd_paramsE)
        /*0074*/ 	.word	0x00000000


	//----- nvinfo : EIATTR_REGCOUNT
	.align		4
.L_30:
        /*0078*/ 	.byte	0x04, 0x2f
        /*007a*/ 	.short	(.L_32 - .L_31)
	.align		4
.L_31:
        /*007c*/ 	.word	index@(_ZN5flash16flash_fwd_kernelI23Flash_fwd_kernel_traitsILi192ELi64ELi64ELi4ELb0ELb0EN7cutlass10bfloat16_tE19Flash_kernel_traitsILi192ELi64ELi64ELi4ES3_EELb0ELb0ELb1ELb0ELb0ELb1ELb1ELb0EEEvNS_16Flash_fwd_paramsE)
        /*0080*/ 	.word	0x000000ff


	//----- nvinfo : EIATTR_FRAME_SIZE
	.align		4
.L_32:
        /*0084*/ 	.byte	0x04, 0x11
        /*0086*/ 	.short	(.L_34 - .L_33)
	.align		4
.L_33:
        /*0088*/ 	.word	index@(_ZN5flash16flash_fwd_kernelI23Flash_fwd_kernel_traitsILi192ELi64ELi64ELi4ELb0ELb0EN7cutlass10bfloat16_tE19Flash_kernel_traitsILi192ELi64ELi64ELi4ES3_EELb0ELb0ELb1ELb0ELb0ELb1ELb1ELb0EEEvNS_16Flash_fwd_paramsE)
        /*008c*/ 	.word	0x00000000


	//----- nvinfo : EIATTR_REGCOUNT
	.align		4
.L_34:
        /*0090*/ 	.byte	0x04, 0x2f
        /*0092*/ 	.short	(.L_36 - .L_35)
	.align		4
.L_35:
        /*0094*/ 	.word	index@(_ZN5flash16flash_fwd_kernelI23Flash_fwd_kernel_traitsILi192ELi64ELi64ELi4ELb0ELb0EN7cutlass10bfloat16_tE19Flash_kernel_traitsILi192ELi64ELi64ELi4ES3_EELb1ELb0ELb1ELb0ELb0ELb1ELb0ELb0EEEvNS_16Flash_fwd_paramsE)
        /*0098*/ 	.word	0x000000fc


	//----- nvinfo : EIATTR_FRAME_SIZE
	.align		4
.L_36:
        /*009c*/ 	.byte	0x04, 0x11
        /*009e*/ 	.short	(.L_38 - .L_37)
	.align		4
.L_37:
        /*00a0*/ 	.word	index@(_ZN5flash16flash_fwd_kernelI23Flash_fwd_kernel_traitsILi192ELi64ELi64ELi4ELb0ELb0EN7cutlass10bfloat16_tE19Flash_kernel_traitsILi192ELi64ELi64ELi4ES3_EELb1ELb0ELb1ELb0ELb0ELb1ELb0ELb0EEEvNS_16Flash_fwd_paramsE)
        /*00a4*/ 	.word	0x00000000


	//----- nvinfo : EIATTR_REGCOUNT
	.align		4
.L_38:
        /*00a8*/ 	.byte	0x04, 0x2f
        /*00aa*/ 	.short	(.L_40 - .L_39)
	.align		4
.L_39:
        /*00ac*/ 	.word	index@(_ZN5flash16flash_fwd_kernelI23Flash_fwd_kernel_traitsILi192ELi64ELi64ELi4ELb0ELb0EN7cutlass10bfloat16_tE19Flash_kernel_traitsILi192ELi64ELi64ELi4ES3_EELb0ELb0ELb0ELb1ELb0ELb0ELb1ELb0EEEvNS_16Flash_fwd_paramsE)
        /*00b0*/ 	.word	0x000000fe


	//----- nvinfo : EIATTR_FRAME_SIZE
	.align		4
.L_40:
        /*00b4*/ 	.byte	0x04, 0x11
        /*00b6*/ 	.short	(.L_42 - .L_41)
	.align		4
.L_41:
        /*00b8*/ 	.word	index@(_ZN5flash16flash_fwd_kernelI23Flash_fwd_kernel_traitsILi192ELi64ELi64ELi4ELb0ELb0EN7cutlass10bfloat16_tE19Flash_kernel_traitsILi192ELi64ELi64ELi4ES3_EELb0ELb0ELb0ELb1ELb0ELb0ELb1ELb0EEEvNS_16Flash_fwd_paramsE)
        /*00bc*/ 	.word	0x00000000


	//----- nvinfo : EIATTR_REGCOUNT
	.align		4
.L_42:
        /*00c0*/ 	.byte	0x04, 0x2f
        /*00c2*/ 	.short	(.L_44 - .L_43)
	.align		4
.L_43:
        /*00c4*/ 	.word	index@(_ZN5flash16flash_fwd_kernelI23Flash_fwd_kernel_traitsILi192ELi64ELi64ELi4ELb0ELb0EN7cutlass10bfloat16_tE19Flash_kernel_traitsILi192ELi64ELi64ELi4ES3_EELb1ELb0ELb0ELb1ELb0ELb0ELb0ELb1EEEvNS_16Flash_fwd_paramsE)
        /*00c8*/ 	.word	0x000000ff


	//----- nvinfo : EIATTR_FRAME_SIZE
	.align		4
.L_44:
        /*00cc*/ 	.byte	0x04, 0x11
        /*00ce*/ 	.short	(.L_46 - .L_45)
	.align		4
.L_45:
        /*00d0*/ 	.word	index@(_ZN5flash16flash_fwd_kernelI23Flash_fwd_kernel_traitsILi192ELi64ELi64ELi4ELb0ELb0EN7cutlass10bfloat16_tE19Flash_kernel_traitsILi192ELi64ELi64ELi4ES3_EELb1ELb0ELb0ELb1ELb0ELb0ELb0ELb1EEEvNS_16Flash_fwd_paramsE)
        /*00d4*/ 	.word	0x000000f0


	//----- nvinfo : EIATTR_REGCOUNT
	.align		4
.L_46:
        /*00d8*/ 	.byte	0x04, 0x2f
        /*00da*/ 	.short	(.L_48 - .L_47)
	.align		4
.L_47:
        /*00dc*/ 	.word	index@(_ZN5flash16flash_fwd_kernelI23Flash_fwd_kernel_traitsILi192ELi64ELi64ELi4ELb0ELb0EN7cutlass10bfloat16_tE19Flash_kernel_traitsILi192ELi64ELi64ELi4ES3_EELb0ELb0ELb0ELb0ELb0ELb0ELb1ELb0EEEvNS_16Flash_fwd_paramsE)
        /*00e0*/ 	.word	0x000000ff


	//----- nvinfo : EIATTR_FRAME_SIZE
	.align		4
.L_48:
        /*00e4*/ 	.byte	0x04, 0x11
        /*00e6*/ 	.short	(.L_50 - .L_49)
	.align		4
.L_49:
        /*00e8*/ 	.word	index@(_ZN5flash16flash_fwd_kernelI23Flash_fwd_kernel_traitsILi192ELi64ELi64ELi4ELb0ELb0EN7cutlass10bfloat16_tE19Flash_kernel_traitsILi192ELi64ELi64ELi4ES3_EELb0ELb0ELb0ELb0ELb0ELb0ELb1ELb0EEEvNS_16Flash_fwd_paramsE)
        /*00ec*/ 	.word	0x00000000


	//----- nvinfo : EIATTR_REGCOUNT
	.align		4
.L_50:
        /*00f0*/ 	.byte	0x04, 0x2f
        /*00f2*/ 	.short	(.L_52 - .L_51)
	.align		4
.L_51:
        /*00f4*/ 	.word	index@(_ZN5flash16flash_fwd_kernelI23Flash_fwd_kernel_traitsILi192ELi64ELi64ELi4ELb0ELb0EN7cutlass10bfloat16_tE19Flash_kernel_traitsILi192ELi64ELi64ELi4ES3_EELb1ELb0ELb0ELb0ELb0ELb0ELb0ELb1EEEvNS_16Flash_fwd_paramsE)
        /*00f8*/ 	.word	0x000000ff


	//----- nvinfo : EIATTR_FRAME_SIZE
	.align		4
.L_52:
        /*00fc*/ 	.byte	0x04, 0x11
        /*00fe*/ 	.short	(.L_54 - .L_53)
	.align		4
.L_53:
        /*0100*/ 	.word	index@(_ZN5flash16flash_fwd_kernelI23Flash_fwd_kernel_traitsILi192ELi64ELi64ELi4ELb0ELb0EN7cutlass10bfloat16_tE19Flash_kernel_traitsILi192ELi64ELi64ELi4ES3_EELb1ELb0ELb0ELb0ELb0ELb0ELb0ELb1EEEvNS_16Flash_fwd_paramsE)
        /*0104*/ 	.word	0x00000098


	//----- nvinfo : EIATTR_REGCOUNT
	.align		4
.L_54:
        /*0108*/ 	.byte	0x04, 0x2f
        /*010a*/ 	.short	(.L_56 - .L_55)
	.align		4
.L_55:
        /*010c*/ 	.word	index@(_ZN5flash16flash_fwd_kernelI23Flash_fwd_kernel_traitsILi192ELi64ELi64ELi4ELb0ELb0EN7cutlass10bfloat16_tE19Flash_kernel_traitsILi192ELi64ELi64ELi4ES3_EELb1ELb0ELb0ELb1ELb0ELb0ELb0ELb0EEEvNS_16Flash_fwd_paramsE)
        /*0110*/ 	.word	0x000000f4


	//----- nvinfo : EIATTR_FRAME_SIZE
	.align		4
.L_56:
        /*0114*/ 	.byte	0x04, 0x11
        /*0116*/ 	.short	(.L_58 - .L_57)
	.align		4
.L_57:
        /*0118*/ 	.word	index@(_ZN5flash16flash_fwd_kernelI23Flash_fwd_kernel_traitsILi192ELi64ELi64ELi4ELb0ELb0EN7cutlass10bfloat16_tE19Flash_kernel_traitsILi192ELi64ELi64ELi4ES3_EELb1ELb0ELb0ELb1ELb0ELb0ELb0ELb0EEEvNS_16Flash_fwd_paramsE)
        /*011c*/ 	.word	0x00000000


	//----- nvinfo : EIATTR_REGCOUNT
	.align		4
.L_58:
        /*0120*/ 	.byte	0x04, 0x2f
        /*0122*/ 	.short	(.L_60 - .L_59)
	.align		4
.L_59:
        /*0124*/ 	.word	index@(_ZN5flash16flash_fwd_kernelI23Flash_fwd_kernel_traitsILi192ELi64ELi64ELi4ELb0ELb0EN7cutlass10bfloat16_tE19Flash_kernel_traitsILi192ELi64ELi64ELi4ES3_EELb0ELb0ELb0ELb0ELb0ELb1ELb1ELb0EEEvNS_16Flash_fwd_paramsE)
        /*0128*/ 	.word	0x000000ff


	//----- nvinfo : EIATTR_FRAME_SIZE
	.align		4
.L_60:
        /*012c*/ 	.byte	0x04, 0x11
        /*012e*/ 	.short	(.L_62 - .L_61)
	.align		4
.L_61:
        /*0130*/ 	.word	index@(_ZN5flash16flash_fwd_kernelI23Flash_fwd_kernel_traitsILi192ELi64ELi64ELi4ELb0ELb0EN7cutlass10bfloat16_tE19Flash_kernel_traitsILi192ELi64ELi64ELi4ES3_EELb0ELb0ELb0ELb0ELb0ELb1ELb1ELb0EEEvNS_16Flash_fwd_paramsE)
        /*0134*/ 	.word	0x00000000


	//----- nvinfo : EIATTR_REGCOUNT
	.align		4
.L_62:
        /*0138*/ 	.byte	0x04, 0x2f
        /*013a*/ 	.short	(.L_64 - .L_63)
	.align		4
.L_63:
        /*013c*/ 	.word	index@(_ZN5flash16flash_fwd_kernelI23Flash_fwd_kernel_traitsILi192ELi64ELi64ELi4ELb0ELb0EN7cutlass10bfloat16_tE19Flash_kernel_traitsILi192ELi64ELi64ELi4ES3_EELb1ELb0ELb0ELb0ELb0ELb1ELb0ELb0EEEvNS_16Flash_fwd_paramsE)
        /*0140*/ 	.word	0x000000ec


	//----- nvinfo : EIATTR_FRAME_SIZE
	.align		4
.L_64:
        /*0144*/ 	.byte	0x04, 0x11
        /*0146*/ 	.short	(.L_66 - .L_65)
	.align		4
.L_65:
        /*0148*/ 	.word	index@(_ZN5flash16flash_fwd_kernelI23Flash_fwd_kernel_traitsILi192ELi64ELi64ELi4ELb0ELb0EN7cutlass10bfloat16_tE19Flash_kernel_traitsILi192ELi64ELi64ELi4ES3_EELb1ELb0ELb0ELb0ELb0ELb1ELb0ELb0EEEvNS_16Flash_fwd_paramsE)
        /*014c*/ 	.word	0x00000000


	//----- nvinfo : EIATTR_REGCOUNT
	.align		4
.L_66:
        /*0150*/ 	.byte	0x04, 0x2f
        /*0152*/ 	.short	(.L_68 - .L_67)
	.align		4
.L_67:
        /*0154*/ 	.word	index@(_ZN5flash16flash_fwd_kernelI23Flash_fwd_kernel_traitsILi192ELi64ELi64ELi4ELb0ELb0EN7cutlass10bfloat16_tE19Flash_kernel_traitsILi192ELi64ELi64ELi4ES3_EELb1ELb0ELb1ELb0ELb0ELb0ELb0ELb0EEEvNS_16Flash_fwd_paramsE)
        /*0158*/ 	.word	0x000000fa


	//----- nvinfo : EIATTR_FRAME_SIZE
	.align		4
.L_68:
        /*015c*/ 	.byte	0x04, 0x11
        /*015e*/ 	.short	(.L_70 - .L_69)
	.align		4
.L_69:
        /*0160*/ 	.word	index@(_ZN5flash16flash_fwd_kernelI23Flash_fwd_kernel_traitsILi192ELi64ELi64ELi4ELb0ELb0EN7cutlass10bfloat16_tE19Flash_kernel_traitsILi192ELi64ELi64ELi4ES3_EELb1ELb0ELb1ELb0ELb0ELb0ELb0ELb0EEEvNS_16Flash_fwd_paramsE)
        /*0164*/ 	.word	0x00000000


	//----- nvinfo : EIATTR_REGCOUNT
	.align		4
.L_70:
        /*0168*/ 	.byte	0x04, 0x2f
        /*016a*/ 	.short	(.L_72 - .L_71)
	.align		4
.L_71:
        /*016c*/ 	.word	index@(_ZN5flash16flash_fwd_kernelI23Flash_fwd_kernel_traitsILi192ELi64ELi64ELi4ELb0ELb0EN7cutlass10bfloat16_tE19Flash_kernel_traitsILi192ELi64ELi64ELi4ES3_EELb1ELb0ELb0ELb0ELb0ELb0ELb0ELb0EEEvNS_16Flash_fwd_paramsE)
        /*0170*/ 	.word	0x000000f4


	//----- nvinfo : EIATTR_FRAME_SIZE
	.align		4
.L_72:
        /*0174*/ 	.byte	0x04, 0x11
        /*0176*/ 	.short	(.L_74 - .L_73)
	.align		4
.L_73:
        /*0178*/ 	.word	index@(_ZN5flash16flash_fwd_kernelI23Flash_fwd_kernel_traitsILi192ELi64ELi64ELi4ELb0ELb0EN7cutlass10bfloat16_tE19Flash_kernel_traitsILi192ELi64ELi64ELi4ES3_EELb1ELb0ELb0ELb0ELb0ELb0ELb0ELb0EEEvNS_16Flash_fwd_paramsE)
        /*017c*/ 	.word	0x00000000


	//----- nvinfo : EIATTR_REGCOUNT
	.align		4
.L_74:
        /*0180*/ 	.byte	0x04, 0x2f
        /*0182*/ 	.short	(.L_76 - .L_75)
	.align		4
.L_75:
        /*0184*/ 	.word	index@(_ZN5flash16flash_fwd_kernelI23Flash_fwd_kernel_traitsILi192ELi128ELi64ELi8ELb0ELb0EN7cutlass10bfloat16_tE19Flash_kernel_traitsILi192ELi128ELi64ELi8ES3_EELb0ELb0ELb1ELb1ELb0ELb0ELb1ELb0EEEvNS_16Flash_fwd_paramsE)
        /*0188*/ 	.word	0x000000ff


	//----- nvinfo : EIATTR_FRAME_SIZE
	.align		4
.L_76:
        /*018c*/ 	.byte	0x04, 0x11
        /*018e*/ 	.short	(.L_78 - .L_77)
	.align		4
.L_77:
        /*0190*/ 	.word	index@(_ZN5flash16flash_fwd_kernelI23Flash_fwd_kernel_traitsILi192ELi128ELi64ELi8ELb0ELb0EN7cutlass10bfloat16_tE19Flash_kernel_traitsILi192ELi128ELi64ELi8ES3_EELb0ELb0ELb1ELb1ELb0ELb0ELb1ELb0EEEvNS_16Flash_fwd_paramsE)
        /*0194*/ 	.word	0x00000000


	//----- nvinfo : EIATTR_REGCOUNT
	.align		4
.L_78:
        /*0198*/ 	.byte	0x04, 0x2f
        /*019a*/ 	.short	(.L_80 - .L_79)
	.align		4
.L_79:
        /*019c*/ 	.word	index@(_ZN5flash16flash_fwd_kernelI23Flash_fwd_kernel_traitsILi192ELi128ELi64ELi8ELb0ELb0EN7cutlass10bfloat16_tE19Flash_kernel_traitsILi192ELi128ELi64ELi8ES3_EELb0ELb0ELb1ELb1ELb0ELb0ELb0ELb0EEEvNS_16Flash_fwd_paramsE)
        /*01a0*/ 	.word	0x000000f4


	//----- nvinfo : EIATTR_FRAME_SIZE
	.align		4
.L_80:
        /*01a4*/ 	.byte	0x04, 0x11
        /*01a6*/ 	.short	(.L_82 - .L_81)
	.align		4
.L_81:
        /*01a8*/ 	.word	index@(_ZN5flash16flash_fwd_kernelI23Flash_fwd_kernel_traitsILi192ELi128ELi64ELi8ELb0ELb0EN7cutlass10bfloat16_tE19Flash_kernel_traitsILi192ELi128ELi64ELi8ES3_EELb0ELb0ELb1ELb1ELb0ELb0ELb0ELb0EEEvNS_16Flash_fwd_paramsE)
        /*01ac*/ 	.word	0x00000000


	//----- nvinfo : EIATTR_REGCOUNT
	.align		4
.L_82:
        /*01b0*/ 	.byte	0x04, 0x2f
        /*01b2*/ 	.short	(.L_84 - .L_83)
	.align		4
.L_83:
        /*01b4*/ 	.word	index@(_ZN5flash16flash_fwd_kernelI23Flash_fwd_kernel_traitsILi192ELi128ELi64ELi8ELb0ELb0EN7cutlass10bfloat16_tE19Flash_kernel_traitsILi192ELi128ELi64ELi8ES3_EELb0ELb0ELb1ELb0ELb0ELb0ELb1ELb0EEEvNS_16Flash_fwd_paramsE)
        /*01b8*/ 	.word	0x000000ff


	//----- nvinfo : EIATTR_FRAME_SIZE
	.align		4
.L_84:
        /*01bc*/ 	.byte	0x04, 0x11
        /*01be*/ 	.short	(.L_86 - .L_85)
	.align		4
.L_85:
        /*01c0*/ 	.word	index@(_ZN5flash16flash_fwd_kernelI23Flash_fwd_kernel_traitsILi192ELi128ELi64ELi8ELb0ELb0EN7cutlass10bfloat16_tE19Flash_kernel_traitsILi192ELi128ELi64ELi8ES3_EELb0ELb0ELb1ELb0ELb0ELb0ELb1ELb0EEEvNS_16Flash_fwd_paramsE)
        /*01c4*/ 	.word	0x00000000


	//----- nvinfo : EIATTR_REGCOUNT
	.align		4
.L_86:
        /*01c8*/ 	.byte	0x04, 0x2f
        /*01ca*/ 	.short	(.L_88 - .L_87)
	.align		4
.L_87:
        /*01cc*/ 	.word	index@(_ZN5flash16flash_fwd_kernelI23Flash_fwd_kernel_traitsILi192ELi128ELi64ELi8ELb0ELb0EN7cutlass10bfloat16_tE19Flash_kernel_traitsILi192ELi128ELi64ELi8ES3_EELb0ELb0ELb1ELb0ELb0ELb0ELb0ELb0EEEvNS_16Flash_fwd_paramsE)
        /*01d0*/ 	.word	0x000000f8


	//----- nvinfo : EIATTR_FRAME_SIZE
	.align		4
.L_88:
        /*01d4*/ 	.byte	0x04, 0x11
        /*01d6*/ 	.short	(.L_90 - .L_89)
	.align		4
.L_89:
        /*01d8*/ 	.word	index@(_ZN5flash16flash_fwd_kernelI23Flash_fwd_kernel_traitsILi192ELi128ELi64ELi8ELb0ELb0EN7cutlass10bfloat16_tE19Flash_kernel_traitsILi192ELi128ELi64ELi8ES3_EELb0ELb0ELb1ELb0ELb0ELb0ELb0ELb0EEEvNS_16Flash_fwd_paramsE)
        /*01dc*/ 	.word	0x00000000


	//----- nvinfo : EIATTR_REGCOUNT
	.align		4
.L_90:
        /*01e0*/ 	.byte	0x04, 0x2f
        /*01e2*/ 	.short	(.L_92 - .L_91)
	.align		4
.L_91:
        /*01e4*/ 	.word	index@(_ZN5flash16flash_fwd_kernelI23Flash_fwd_kernel_traitsILi192ELi128ELi64ELi8ELb0ELb0EN7cutlass10bfloat16_tE19Flash_kernel_traitsILi192ELi128ELi64ELi8ES3_EELb0ELb0ELb1ELb0ELb0ELb1ELb1ELb0EEEvNS_16Flash_fwd_paramsE)
        /*01e8*/ 	.word	0x000000ff


	//----- nvinfo : EIATTR_FRAME_SIZE
	.align		4
.L_92:
        /*01ec*/ 	.byte	0x04, 0x11
        /*01ee*/ 	.short	(.L_94 - .L_93)
	.align		4
.L_93:
        /*01f0*/ 	.word	index@(_ZN5flash16flash_fwd_kernelI23Flash_fwd_kernel_traitsILi192ELi128ELi64ELi8ELb0ELb0EN7cutlass10bfloat16_tE19Flash_kernel_traitsILi192ELi128ELi64ELi8ES3_EELb0ELb0ELb1ELb0ELb0ELb1ELb1ELb0EEEvNS_16Flash_fwd_paramsE)
        /*01f4*/ 	.word	0x00000000


	//----- nvinfo : EIATTR_REGCOUNT
	.align		4
.L_94:
        /*01f8*/ 	.byte	0x04, 0x2f
        /*01fa*/ 	.short	(.L_96 - .L_95)
	.align		4
.L_95:
        /*01fc*/ 	.word	index@(_ZN5flash16flash_fwd_kernelI23Flash_fwd_kernel_traitsILi192ELi128ELi64ELi8ELb0ELb0EN7cutlass10bfloat16_tE19Flash_kernel_traitsILi192ELi128ELi64ELi8ES3_EELb0ELb0ELb1ELb0ELb0ELb1ELb0ELb0EEEvNS_16Flash_fwd_paramsE)
        /*0200*/ 	.word	0x000000f2


	//----- nvinfo : EIATTR_FRAME_SIZE
	.align		4
.L_96:
        /*0204*/ 	.byte	0x04, 0x11
        /*0206*/ 	.short	(.L_98 - .L_97)
	.align		4
.L_97:
        /*0208*/ 	.word	index@(_ZN5flash16flash_fwd_kernelI23Flash_fwd_kernel_traitsILi192ELi128ELi64ELi8ELb0ELb0EN7cutlass10bfloat16_tE19Flash_kernel_traitsILi192ELi128ELi64ELi8ES3_EELb0ELb0ELb1ELb0ELb0ELb1ELb0ELb0EEEvNS_16Flash_fwd_paramsE)
        /*020c*/ 	.word	0x00000000


	//----- nvinfo : EIATTR_REGCOUNT
	.align		4
.L_98:
        /*0210*/ 	.byte	0x04, 0x2f
        /*0212*/ 	.short	(.L_100 - .L_99)
	.align		4
.L_99:
        /*0214*/ 	.word	index@(_ZN5flash16flash_fwd_kernelI23Flash_fwd_kernel_traitsILi192ELi128ELi64ELi8ELb0ELb0EN7cutlass10bfloat16_tE19Flash_kernel_traitsILi192ELi128ELi64ELi8ES3_EELb0ELb0ELb0ELb1ELb0ELb0ELb1ELb0EEEvNS_16Flash_fwd_paramsE)
        /*0218*/ 	.word	0x000000fe


	//----- nvinfo : EIATTR_FRAME_SIZE
	.align		4
.L_100:
        /*021c*/ 	.byte	0x04, 0x11
        /*021e*/ 	.short	(.L_102 - .L_101)
	.align		4
.L_101:
        /*0220*/ 	.word	index@(_ZN5flash16flash_fwd_kernelI23Flash_fwd_kernel_traitsILi192ELi128ELi64ELi8ELb0ELb0EN7cutlass10bfloat16_tE19Flash_kernel_traitsILi192ELi128ELi64ELi8ES3_EELb0ELb0ELb0ELb1ELb0ELb0ELb1ELb0EEEvNS_16Flash_fwd_paramsE)
        /*0224*/ 	.word	0x00000000


	//----- nvinfo : EIATTR_REGCOUNT
	.align		4
.L_102:
        /*0228*/ 	.byte	0x04, 0x2f
        /*022a*/ 	.short	(.L_104 - .L_103)
	.align		4
.L_103:
        /*022c*/ 	.word	index@(_ZN5flash16flash_fwd_kernelI23Flash_fwd_kernel_traitsILi192ELi128ELi64ELi8ELb0ELb0EN7cutlass10bfloat16_tE19Flash_kernel_traitsILi192ELi128ELi64ELi8ES3_EELb0ELb0ELb0ELb1ELb0ELb0ELb0ELb0EEEvNS_16Flash_fwd_paramsE)
        /*0230*/ 	.word	0x000000ec


	//----- nvinfo : EIATTR_FRAME_SIZE
	.align		4
.L_104:
        /*0234*/ 	.byte	0x04, 0x11
        /*0236*/ 	.short	(.L_106 - .L_105)
	.align		4
.L_105:
        /*0238*/ 	.word	index@(_ZN5flash16flash_fwd_kernelI23Flash_fwd_kernel_traitsILi192ELi128ELi64ELi8ELb0ELb0EN7cutlass10bfloat16_tE19Flash_kernel_traitsILi192ELi128ELi64ELi8ES3_EELb0ELb0ELb0ELb1ELb0ELb0ELb0ELb0EEEvNS_16Flash_fwd_paramsE)
        /*023c*/ 	.word	0x00000000


	//----- nvinfo : EIATTR_REGCOUNT
	.align		4
.L_106:
        /*0240*/ 	.byte	0x04, 0x2f
        /*0242*/ 	.short	(.L_108 - .L_107)
	.align		4
.L_107:
        /*0244*/ 	.word	index@(_ZN5flash16flash_fwd_kernelI23Flash_fwd_kernel_traitsILi192ELi128ELi64ELi8ELb0ELb0EN7cutlass10bfloat16_tE19Flash_kernel_traitsILi192ELi128ELi64ELi8ES3_EELb0ELb0ELb0ELb0ELb0ELb0ELb1ELb0EEEvNS_16Flash_fwd_paramsE)
        /*0248*/ 	.word	0x000000ff


	//----- nvinfo : EIATTR_FRAME_SIZE
	.align		4
.L_108:
        /*024c*/ 	.byte	0x04, 0x11
        /*024e*/ 	.short	(.L_110 - .L_109)
	.align		4
.L_109:
        /*0250*/ 	.word	index@(_ZN5flash16flash_fwd_kernelI23Flash_fwd_kernel_traitsILi192ELi128ELi64ELi8ELb0ELb0EN7cutlass10bfloat16_tE19Flash_kernel_traitsILi192ELi128ELi64ELi8ES3_EELb0ELb0ELb0ELb0ELb0ELb0ELb1ELb0EEEvNS_16Flash_fwd_paramsE)
        /*0254*/ 	.word	0x00000000


	//----- nvinfo : EIATTR_REGCOUNT
	.align		4
.L_110:
        /*0258*/ 	.byte	0x04, 0x2f
        /*025a*/ 	.short	(.L_112 - .L_111)
	.align		4
.L_111:
        /*025c*/ 	.word	index@(_ZN5flash16flash_fwd_kernelI23Flash_fwd_kernel_traitsILi192ELi128ELi64ELi8ELb0ELb0EN7cutlass10bfloat16_tE19Flash_kernel_traitsILi192ELi128ELi64ELi8ES3_EELb0ELb0ELb0ELb0ELb0ELb0ELb0ELb0EEEvNS_16Flash_fwd_paramsE)
        /*0260*/ 	.word	0x000000ea


	//----- nvinfo : EIATTR_FRAME_SIZE
	.align		4
.L_112:
        /*0264*/ 	.byte	0x04, 0x11
        /*0266*/ 	.short	(.L_114 - .L_113)
	.align		4
.L_113:
        /*0268*/ 	.word	index@(_ZN5flash16flash_fwd_kernelI23Flash_fwd_kernel_traitsILi192ELi128ELi64ELi8ELb0ELb0EN7cutlass10bfloat16_tE19Flash_kernel_traitsILi192ELi128ELi64ELi8ES3_EELb0ELb0ELb0ELb0ELb0ELb0ELb0ELb0EEEvNS_16Flash_fwd_paramsE)
        /*026c*/ 	.word	0x00000000


	//----- nvinfo : EIATTR_REGCOUNT
	.align		4
.L_114:
        /*0270*/ 	.byte	0x04, 0x2f
        /*0272*/ 	.short	(.L_116 - .L_115)
	.align		4
.L_115:
        /*0274*/ 	.word	index@(_ZN5flash16flash_fwd_kernelI23Flash_fwd_kernel_traitsILi192ELi128ELi64ELi8ELb0ELb0EN7cutlass10bfloat16_tE19Flash_kernel_traitsILi192ELi128ELi64ELi8ES3_EELb0ELb0ELb0ELb0ELb0ELb1ELb1ELb0EEEvNS_16Flash_fwd_paramsE)
        /*0278*/ 	.word	0x000000ff


	//----- nvinfo : EIATTR_FRAME_SIZE
	.align		4
.L_116:
        /*027c*/ 	.byte	0x04, 0x11
        /*027e*/ 	.short	(.L_118 - .L_117)
	.align		4
.L_117:
        /*0280*/ 	.word	index@(_ZN5flash16flash_fwd_kernelI23Flash_fwd_kernel_traitsILi192ELi128ELi64ELi8ELb0ELb0EN7cutlass10bfloat16_tE19Flash_kernel_traitsILi192ELi128ELi64ELi8ES3_EELb0ELb0ELb0ELb0ELb0ELb1ELb1ELb0EEEvNS_16Flash_fwd_paramsE)
        /*0284*/ 	.word	0x00000000


	//----- nvinfo : EIATTR_REGCOUNT
	.align		4
.L_118:
        /*0288*/ 	.byte	0x04, 0x2f
        /*028a*/ 	.short	(.L_120 - .L_119)
	.align		4
.L_119:
        /*028c*/ 	.word	index@(_ZN5flash16flash_fwd_kernelI23Flash_fwd_kernel_traitsILi192ELi128ELi64ELi8ELb0ELb0EN7cutlass10bfloat16_tE19Flash_kernel_traitsILi192ELi128ELi64ELi8ES3_EELb0ELb0ELb0ELb0ELb0ELb1ELb0ELb0EEEvNS_16Flash_fwd_paramsE)
        /*0290*/ 	.word	0x000000e3


	//----- nvinfo : EIATTR_FRAME_SIZE
	.align		4
.L_120:
        /*0294*/ 	.byte	0x04, 0x11
        /*0296*/ 	.short	(.L_122 - .L_121)
	.align		4
.L_121:
        /*0298*/ 	.word	index@(_ZN5flash16flash_fwd_kernelI23Flash_fwd_kernel_traitsILi192ELi128ELi64ELi8ELb0ELb0EN7cutlass10bfloat16_tE19Flash_kernel_traitsILi192ELi128ELi64ELi8ES3_EELb0ELb0ELb0ELb0ELb0ELb1ELb0ELb0EEEvNS_16Flash_fwd_paramsE)
        /*029c*/ 	.word	0x00000000


	//----- nvinfo : EIATTR_MIN_STACK_SIZE
	.align		4
.L_122:
        /*02a0*/ 	.byte	0x04, 0x12
        /*02a2*/ 	.short	(.L_124 - .L_123)
	.align		4
.L_123:
        /*02a4*/ 	.word	index@(_ZN5flash16flash_fwd_kernelI23Flash_fwd_kernel_traitsILi192ELi128ELi64ELi8ELb0ELb0EN7cutlass10bfloat16_tE19Flash_kernel_traitsILi192ELi128ELi64ELi8ES3_EELb0ELb0ELb0ELb0ELb0ELb1ELb0ELb0EEEvNS_16Flash_fwd_paramsE)
        /*02a8*/ 	.word	0x00000000


	//----- nvinfo : EIATTR_MIN_STACK_SIZE
	.align		4
.L_124:
        /*02ac*/ 	.byte	0x04, 0x12
        /*02ae*/ 	.short	(.L_126 - .L_125)
	.align		4
.L_125:
        /*02b0*/ 	.word	index@(_ZN5flash16flash_fwd_kernelI23Flash_fwd_kernel_traitsILi192ELi128ELi64ELi8ELb0ELb0EN7cutlass10bfloat16_tE19Flash_kernel_traitsILi192ELi128ELi64ELi8ES3_EELb0ELb0ELb0ELb0ELb0ELb1ELb1ELb0EEEvNS_16Flash_fwd_paramsE)
        /*02b4*/ 	.word	0x00000000


	//----- nvinfo : EIATTR_MIN_STACK_SIZE
	.align		4
.L_126:
        /*02b8*/ 	.byte	0x04, 0x12
        /*02ba*/ 	.short	(.L_128 - .L_127)
	.align		4
.L_127:
        /*02bc*/ 	.word	index@(_ZN5flash16flash_fwd_kernelI23Flash_fwd_kernel_traitsILi192ELi128ELi64ELi8ELb0ELb0EN7cutlass10bfloat16_tE19Flash_kernel_traitsILi192ELi128ELi64ELi8ES3_EELb0ELb0ELb0ELb0ELb0ELb0ELb0ELb0EEEvNS_16Flash_fwd_paramsE)
        /*02c0*/ 	.word	0x00000000


	//----- nvinfo : EIATTR_MIN_STACK_SIZE
	.align		4
.L_128:
        /*02c4*/ 	.byte	0x04, 0x12
        /*02c6*/ 	.short	(.L_130 - .L_129)
	.align		4
.L_129:
        /*02c8*/ 	.word	index@(_ZN5flash16flash_fwd_kernelI23Flash_fwd_kernel_traitsILi192ELi128ELi64ELi8ELb0ELb0EN7cutlass10bfloat16_tE19Flash_kernel_traitsILi192ELi128ELi64ELi8ES3_EELb0ELb0ELb0ELb0ELb0ELb0ELb1ELb0EEEvNS_16Flash_fwd_paramsE)
        /*02cc*/ 	.word	0x00000000


	//----- nvinfo : EIATTR_MIN_STACK_SIZE
	.align		4
.L_130:
        /*02d0*/ 	.byte	0x04, 0x12
        /*02d2*/ 	.short	(.L_132 - .L_131)
	.align		4
.L_131:
        /*02d4*/ 	.word	index@(_ZN5flash16flash_fwd_kernelI23Flash_fwd_kernel_traitsILi192ELi128ELi64ELi8ELb0ELb0EN7cutlass10bfloat16_tE19Flash_kernel_traitsILi192ELi128ELi64ELi8ES3_EELb0ELb0ELb0ELb1ELb0ELb0ELb0ELb0EEEvNS_16Flash_fwd_paramsE)
        /*02d8*/ 	.word	0x00000000


	//----- nvinfo : EIATTR_MIN_STACK_SIZE
	.align		4
.L_132:
        /*02dc*/ 	.byte	0x04, 0x12
        /*02de*/ 	.short	(.L_134 - .L_133)
	.align		4
.L_133:
        /*02e0*/ 	.word	index@(_ZN5flash16flash_fwd_kernelI23Flash_fwd_kernel_traitsILi192ELi128ELi64ELi8ELb0ELb0EN7cutlass10bfloat16_tE19Flash_kernel_traitsILi192ELi128ELi64ELi8ES3_EELb0ELb0ELb0ELb1ELb0ELb0ELb1ELb0EEEvNS_16Flash_fwd_paramsE)
        /*02e4*/ 	.word	0x00000000


	//----- nvinfo : EIATTR_MIN_STACK_SIZE
	.align		4
.L_134:
        /*02e8*/ 	.byte	0x04, 0x12
        /*02ea*/ 	.short	(.L_136 - .L_135)
	.align		4
.L_135:
        /*02ec*/ 	.word	index@(_ZN5flash16flash_fwd_kernelI23Flash_fwd_kernel_traitsILi192ELi128ELi64ELi8ELb0ELb0EN7cutlass10bfloat16_tE19Flash_kernel_traitsILi192ELi128ELi64ELi8ES3_EELb0ELb0ELb1ELb0ELb0ELb1ELb0ELb0EEEvNS_16Flash_fwd_paramsE)
        /*02f0*/ 	.word	0x00000000


	//----- nvinfo : EIATTR_MIN_STACK_SIZE
	.align		4
.L_136:
        /*02f4*/ 	.byte	0x04, 0x12
        /*02f6*/ 	.short	(.L_138 - .L_137)
	.align		4
.L_137:
        /*02f8*/ 	.word	index@(_ZN5flash16flash_fwd_kernelI23Flash_fwd_kernel_traitsILi192ELi128ELi64ELi8ELb0ELb0EN7cutlass10bfloat16_tE19Flash_kernel_traitsILi192ELi128ELi64ELi8ES3_EELb0ELb0ELb1ELb0ELb0ELb1ELb1ELb0EEEvNS_16Flash_fwd_paramsE)
        /*02fc*/ 	.word	0x00000000


	//----- nvinfo : EIATTR_MIN_STACK_SIZE
	.align		4
.L_138:
        /*0300*/ 	.byte	0x04, 0x12
        /*0302*/ 	.short	(.L_140 - .L_139)
	.align		4
.L_139:
        /*0304*/ 	.word	index@(_ZN5flash16flash_fwd_kernelI23Flash_fwd_kernel_traitsILi192ELi128ELi64ELi8ELb0ELb0EN7cutlass10bfloat16_tE19Flash_kernel_traitsILi192ELi128ELi64ELi8ES3_EELb0ELb0ELb1ELb0ELb0ELb0ELb0ELb0EEEvNS_16Flash_fwd_paramsE)
        /*0308*/ 	.word	0x00000000


	//----- nvinfo : EIATTR_MIN_STACK_SIZE
	.align		4
.L_140:
        /*030c*/ 	.byte	0x04, 0x12
        /*030e*/ 	.short	(.L_142 - .L_141)
	.align		4
.L_141:
        /*0310*/ 	.word	index@(_ZN5flash16flash_fwd_kernelI23Flash_fwd_kernel_traitsILi192ELi128ELi64ELi8ELb0ELb0EN7cutlass10bfloat16_tE19Flash_kernel_traitsILi192ELi128ELi64ELi8ES3_EELb0ELb0ELb1ELb0ELb0ELb0ELb1ELb0EEEvNS_16Flash_fwd_paramsE)
        /*0314*/ 	.word	0x00000000


	//----- nvinfo : EIATTR_MIN_STACK_SIZE
	.align		4
.L_142:
        /*0318*/ 	.byte	0x04, 0x12
        /*031a*/ 	.short	(.L_144 - .L_143)
	.align		4
.L_143:
        /*031c*/ 	.word	index@(_ZN5flash16flash_fwd_kernelI23Flash_fwd_kernel_traitsILi192ELi128ELi64ELi8ELb0ELb0EN7cutlass10bfloat16_tE19Flash_kernel_traitsILi192ELi128ELi64ELi8ES3_EELb0ELb0ELb1ELb1ELb0ELb0ELb0ELb0EEEvNS_16Flash_fwd_paramsE)
        /*0320*/ 	.word	0x00000000


	//----- nvinfo : EIATTR_MIN_STACK_SIZE
	.align		4
.L_144:
        /*0324*/ 	.byte	0x04, 0x12
        /*0326*/ 	.short	(.L_146 - .L_145)
	.align		4
.L_145:
        /*0328*/ 	.word	index@(_ZN5flash16flash_fwd_kernelI23Flash_fwd_kernel_traitsILi192ELi128ELi64ELi8ELb0ELb0EN7cutlass10bfloat16_tE19Flash_kernel_traitsILi192ELi128ELi64ELi8ES3_EELb0ELb0ELb1ELb1ELb0ELb0ELb1ELb0EEEvNS_16Flash_fwd_paramsE)
        /*032c*/ 	.word	0x00000000


	//----- nvinfo : EIATTR_MIN_STACK_SIZE
	.align		4
.L_146:
        /*0330*/ 	.byte	0x04, 0x12
        /*0332*/ 	.short	(.L_148 - .L_147)
	.align		4
.L_147:
        /*0334*/ 	.word	index@(_ZN5flash16flash_fwd_kernelI23Flash_fwd_kernel_traitsILi192ELi64ELi64ELi4ELb0ELb0EN7cutlass10bfloat16_tE19Flash_kernel_traitsILi192ELi64ELi64ELi4ES3_EELb1ELb0ELb0ELb0ELb0ELb0ELb0ELb0EEEvNS_16Flash_fwd_paramsE)
        /*0338*/ 	.word	0x00000000


	//----- nvinfo : EIATTR_MIN_STACK_SIZE
	.align		4
.L_148:
        /*033c*/ 	.byte	0x04, 0x12
        /*033e*/ 	.short	(.L_150 - .L_149)
	.align		4
.L_149:
        /*0340*/ 	.word	index@(_ZN5flash16flash_fwd_kernelI23Flash_fwd_kernel_traitsILi192ELi64ELi64ELi4ELb0ELb0EN7cutlass10bfloat16_tE19Flash_kernel_traitsILi192ELi64ELi64ELi4ES3_EELb1ELb0ELb1ELb0ELb0ELb0ELb0ELb0EEEvNS_16Flash_fwd_paramsE)
        /*0344*/ 	.word	0x00000000


	//----- nvinfo : EIATTR_MIN_STACK_SIZE
	.align		4
.L_150:
        /*0348*/ 	.byte	0x04, 0x12
        /*034a*/ 	.short	(.L_152 - .L_151)
	.align		4
.L_151:
        /*034c*/ 	.word	index@(_ZN5flash16flash_fwd_kernelI23Flash_fwd_kernel_traitsILi192ELi64ELi64ELi4ELb0ELb0EN7cutlass10bfloat16_tE19Flash_kernel_traitsILi192ELi64ELi64ELi4ES3_EELb1ELb0ELb0ELb0ELb0ELb1ELb0ELb0EEEvNS_16Flash_fwd_paramsE)
        /*0350*/ 	.word	0x00000000


	//----- nvinfo : EIATTR_MIN_STACK_SIZE
	.align		4
.L_152:
        /*0354*/ 	.byte	0x04, 0x12
        /*0356*/ 	.short	(.L_154 - .L_153)
	.align		4
.L_153:
        /*0358*/ 	.word	index@(_ZN5flash16flash_fwd_kernelI23Flash_fwd_kernel_traitsILi192ELi64ELi64ELi4ELb0ELb0EN7cutlass10bfloat16_tE19Flash_kernel_traitsILi192ELi64ELi64ELi4ES3_EELb0ELb0ELb0ELb0ELb0ELb1ELb1ELb0EEEvNS_16Flash_fwd_paramsE)
        /*035c*/ 	.word	0x00000000


	//----- nvinfo : EIATTR_MIN_STACK_SIZE
	.align		4
.L_154:
        /*0360*/ 	.byte	0x04, 0x12
        /*0362*/ 	.short	(.L_156 - .L_155)
	.align		4
.L_155:
        /*0364*/ 	.word	index@(_ZN5flash16flash_fwd_kernelI23Flash_fwd_kernel_traitsILi192ELi64ELi64ELi4ELb0ELb0EN7cutlass10bfloat16_tE19Flash_kernel_traitsILi192ELi64ELi64ELi4ES3_EELb1ELb0ELb0ELb1ELb0ELb0ELb0ELb0EEEvNS_16Flash_fwd_paramsE)
        /*0368*/ 	.word	0x00000000


	//----- nvinfo : EIATTR_MIN_STACK_SIZE
	.align		4
.L_156:
        /*036c*/ 	.byte	0x04, 0x12
        /*036e*/ 	.short	(.L_158 - .L_157)
	.align		4
.L_157:
        /*0370*/ 	.word	index@(_ZN5flash16flash_fwd_kernelI23Flash_fwd_kernel_traitsILi192ELi64ELi64ELi4ELb0ELb0EN7cutlass10bfloat16_tE19Flash_kernel_traitsILi192ELi64ELi64ELi4ES3_EELb1ELb0ELb0ELb0ELb0ELb0ELb0ELb1EEEvNS_16Flash_fwd_paramsE)
        /*0374*/ 	.word	0x00000098


	//----- nvinfo : EIATTR_MIN_STACK_SIZE
	.align		4
.L_158:
        /*0378*/ 	.byte	0x04, 0x12
        /*037a*/ 	.short	(.L_160 - .L_159)
	.align		4
.L_159:
        /*037c*/ 	.word	index@(_ZN5flash16flash_fwd_kernelI23Flash_fwd_kernel_traitsILi192ELi64ELi64ELi4ELb0ELb0EN7cutlass10bfloat16_tE19Flash_kernel_traitsILi192ELi64ELi64ELi4ES3_EELb0ELb0ELb0ELb0ELb0ELb0ELb1ELb0EEEvNS_16Flash_fwd_paramsE)
        /*0380*/ 	.word	0x00000000


	//----- nvinfo : EIATTR_MIN_STACK_SIZE
	.align		4
.L_160:
        /*0384*/ 	.byte	0x04, 0x12
        /*0386*/ 	.short	(.L_162 - .L_161)
	.align		4
.L_161:
        /*0388*/ 	.word	index@(_ZN5flash16flash_fwd_kernelI23Flash_fwd_kernel_traitsILi192ELi64ELi64ELi4ELb0ELb0EN7cutlass10bfloat16_tE19Flash_kernel_traitsILi192ELi64ELi64ELi4ES3_EELb1ELb0ELb0ELb1ELb0ELb0ELb0ELb1EEEvNS_16Flash_fwd_paramsE)
        /*038c*/ 	.word	0x000000f0


	//----- nvinfo : EIATTR_MIN_STACK_SIZE
	.align		4
.L_162:
        /*0390*/ 	.byte	0x04, 0x12
        /*0392*/ 	.short	(.L_164 - .L_163)
	.align		4
.L_163:
        /*0394*/ 	.word	index@(_ZN5flash16flash_fwd_kernelI23Flash_fwd_kernel_traitsILi192ELi64ELi64ELi4ELb0ELb0EN7cutlass10bfloat16_tE19Flash_kernel_traitsILi192ELi64ELi64ELi4ES3_EELb0ELb0ELb0ELb1ELb0ELb0ELb1ELb0EEEvNS_16Flash_fwd_paramsE)
        /*0398*/ 	.word	0x00000000


	//----- nvinfo : EIATTR_MIN_STACK_SIZE
	.align		4
.L_164:
        /*039c*/ 	.byte	0x04, 0x12
        /*039e*/ 	.short	(.L_166 - .L_165)
	.align		4
.L_165:
        /*03a0*/ 	.word	index@(_ZN5flash16flash_fwd_kernelI23Flash_fwd_kernel_traitsILi192ELi64ELi64ELi4ELb0ELb0EN7cutlass10bfloat16_tE19Flash_kernel_traitsILi192ELi64ELi64ELi4ES3_EELb1ELb0ELb1ELb0ELb0ELb1ELb0ELb0EEEvNS_16Flash_fwd_paramsE)
        /*03a4*/ 	.word	0x00000000


	//----- nvinfo : EIATTR_MIN_STACK_SIZE
	.align		4
.L_166:
        /*03a8*/ 	.byte	0x04, 0x12
        /*03aa*/ 	.short	(.L_168 - .L_167)
	.align		4
.L_167:
        /*03ac*/ 	.word	index@(_ZN5flash16flash_fwd_kernelI23Flash_fwd_kernel_traitsILi192ELi64ELi64ELi4ELb0ELb0EN7cutlass10bfloat16_tE19Flash_kernel_traitsILi192ELi64ELi64ELi4ES3_EELb0ELb0ELb1ELb0ELb0ELb1ELb1ELb0EEEvNS_16Flash_fwd_paramsE)
        /*03b0*/ 	.word	0x00000000


	//----- nvinfo : EIATTR_MIN_STACK_SIZE
	.align		4
.L_168:
        /*03b4*/ 	.byte	0x04, 0x12
        /*03b6*/ 	.short	(.L_170 - .L_169)
	.align		4
.L_169:
        /*03b8*/ 	.word	index@(_ZN5flash16flash_fwd_kernelI23Flash_fwd_kernel_traitsILi192ELi64ELi64ELi4ELb0ELb0EN7cutlass10bfloat16_tE19Flash_kernel_traitsILi192ELi64ELi64ELi4ES3_EELb1ELb0ELb1ELb1ELb0ELb0ELb0ELb0EEEvNS_16Flash_fwd_paramsE)
        /*03bc*/ 	.word	0x00000000


	//----- nvinfo : EIATTR_MIN_STACK_SIZE
	.align		4
.L_170:
        /*03c0*/ 	.byte	0x04, 0x12
        /*03c2*/ 	.short	(.L_172 - .L_171)
	.align		4
.L_171:
        /*03c4*/ 	.word	index@(_ZN5flash16flash_fwd_kernelI23Flash_fwd_kernel_traitsILi192ELi64ELi64ELi4ELb0ELb0EN7cutlass10bfloat16_tE19Flash_kernel_traitsILi192ELi64ELi64ELi4ES3_EELb1ELb0ELb1ELb0ELb0ELb0ELb0ELb1EEEvNS_16Flash_fwd_paramsE)
        /*03c8*/ 	.word	0x000000d8


	//----- nvinfo : EIATTR_MIN_STACK_SIZE
	.align		4
.L_172:
        /*03cc*/ 	.byte	0x04, 0x12
        /*03ce*/ 	.short	(.L_174 - .L_173)
	.align		4
.L_173:
        /*03d0*/ 	.word	index@(_ZN5flash16flash_fwd_kernelI23Flash_fwd_kernel_traitsILi192ELi64ELi64ELi4ELb0ELb0EN7cutlass10bfloat16_tE19Flash_kernel_traitsILi192ELi64ELi64ELi4ES3_EELb0ELb0ELb1ELb0ELb0ELb0ELb1ELb0EEEvNS_16Flash_fwd_paramsE)
        /*03d4*/ 	.word	0x00000000


	//----- nvinfo : EIATTR_MIN_STACK_SIZE
	.align		4
.L_174:
        /*03d8*/ 	.byte	0x04, 0x12
        /*03da*/ 	.short	(.L_176 - .L_175)
	.align		4
.L_175:
        /*03dc*/ 	.word	index@(_ZN5flash16flash_fwd_kernelI23Flash_fwd_kernel_traitsILi192ELi64ELi64ELi4ELb0ELb0EN7cutlass10bfloat16_tE19Flash_kernel_traitsILi192ELi64ELi64ELi4ES3_EELb1ELb0ELb1ELb1ELb0ELb0ELb0ELb1EEEvNS_16Flash_fwd_paramsE)
        /*03e0*/ 	.word	0x000000e0


	//----- nvinfo : EIATTR_MIN_STACK_SIZE
	.align		4
.L_176:
        /*03e4*/ 	.byte	0x04, 0x12
        /*03e6*/ 	.short	(.L_178 - .L_177)
	.align		4
.L_177:
        /*03e8*/ 	.word	index@(_ZN5flash16flash_fwd_kernelI23Flash_fwd_kernel_traitsILi192ELi64ELi64ELi4ELb0ELb0EN7cutlass10bfloat16_tE19Flash_kernel_traitsILi192ELi64ELi64ELi4ES3_EELb0ELb0ELb1ELb1ELb0ELb0ELb1ELb0EEEvNS_16Flash_fwd_paramsE)
        /*03ec*/ 	.word	0x00000000
.L_178:


//--------------------- .nv.info._ZN5flash16flash_fwd_kernelI23Flash_fwd_kernel_traitsILi192ELi128ELi64ELi8ELb0ELb0EN7cutlass10bfloat16_tE19Flash_kernel_traitsILi192ELi128ELi64ELi8ES3_EELb0ELb0ELb0ELb0ELb0ELb1ELb0ELb0EEEvNS_16Flash_fwd_paramsE --------------------------
	.section	.nv.info._ZN5flash16flash_fwd_kernelI23Flash_fwd_kernel_traitsILi192ELi128ELi64ELi8ELb0ELb0EN7cutlass10bfloat16_tE19Flash_kernel_traitsILi192ELi128ELi64ELi8ES3_EELb0ELb0ELb0ELb0ELb0ELb1ELb0ELb0EEEvNS_16Flash_fwd_paramsE,"",@"SHT_CUDA_INFO"
	.sectionflags	@""
	.align	4


	//----- nvinfo : EIATTR_CUDA_API_VERSION
	.align		4
        /*0000*/ 	.byte	0x04, 0x37
        /*0002*/ 	.short	(.L_180 - .L_179)
.L_179:
        /*0004*/ 	.word	0x00000082


	//----- nvinfo : EIATTR_SW2861232_WAR
	.align		4
.L_180:
        /*0008*/ 	.byte	0x01, 0x35
	.zero		2


	//----- nvinfo : EIATTR_PARAM_CBANK
	.align		4
        /*000c*/ 	.byte	0x04, 0x0a
        /*000e*/ 	.short	(.L_182 - .L_181)
	.align		4
.L_181:
        /*0010*/ 	.word	index@(.nv.constant0._ZN5flash16flash_fwd_kernelI23Flash_fwd_kernel_traitsILi192ELi128ELi64ELi8ELb0ELb0EN7cutlass10bfloat16_tE19Flash_kernel_traitsILi192ELi128ELi64ELi8ES3_EELb0ELb0ELb0ELb0ELb0ELb1ELb0ELb0EEEvNS_16Flash_fwd_paramsE)
        /*0014*/ 	.short	0x0160
        /*0016*/ 	.short	0x01d0


	//----- nvinfo : EIATTR_CBANK_PARAM_SIZE
	.align		4
.L_182:
        /*0018*/ 	.byte	0x03, 0x19
        /*001a*/ 	.short	0x01d0


	//----- nvinfo : EIATTR_KPARAM_INFO
	.align		4
        /*001c*/ 	.byte	0x04, 0x17
        /*001e*/ 	.short	(.L_184 - .L_183)
.L_183:
        /*0020*/ 	.word	0x00000000
        /*0024*/ 	.short	0x0000
        /*0026*/ 	.short	0x0000
        /*0028*/ 	.byte	0x00, 0xf0, 0x41, 0x07


	//----- nvinfo : EIATTR_MAXREG_COUNT
	.align		4
.L_184:
        /*002c*/ 	.byte	0x03, 0x1b
        /*002e*/ 	.short	0x00ff


	//----- nvinfo : EIATTR_NUM_BARRIERS
	.align		4
        /*0030*/ 	.byte	0x02, 0x4c
        /*0032*/ 	.byte	0x01
	.zero		1


	//----- nvinfo : EIATTR_MERCURY_ISA_VERSION
	.align		4
        /*0034*/ 	.byte	0x03, 0x5f
        /*0036*/ 	.short	0x0000


	//----- nvinfo : EIATTR_COOP_GROUP_MASK_REGIDS
	.align		4
        /*0038*/ 	.byte	0x04, 0x29
        /*003a*/ 	.short	(.L_186 - .L_185)


	//   ....[0]....
.L_185:
        /*003c*/ 	.word	0xffffffff


	//   ....[1]....
        /*0040*/ 	.word	0xffffffff


	//   ....[2]....
        /*0044*/ 	.word	0xffffffff


	//   ....[3]....
        /*0048*/ 	.word	0xffffffff


	//   ....[4]....
        /*004c*/ 	.word	0xffffffff


	//   ....[5]....
        /*0050*/ 	.word	0xffffffff


	//   ....[6]....
        /*0054*/ 	.word	0xffffffff


	//   ....[7]....
        /*0058*/ 	.word	0xffffffff


	//   ....[8]....
        /*005c*/ 	.word	0xffffffff


	//   ....[9]....
        /*0060*/ 	.word	0xffffffff


	//   ....[10]....
        /*0064*/ 	.word	0xffffffff


	//   ....[11]....
        /*0068*/ 	.word	0xffffffff


	//----- nvinfo : EIATTR_COOP_GROUP_INSTR_OFFSETS
	.align		4
.L_186:
        /*006c*/ 	.byte	0x04, 0x28
        /*006e*/ 	.short	(.L_188 - .L_187)


	//   ....[0]....
.L_187:
        /*0070*/ 	.word	0x000026e0


	//   ....[1]....
        /*0074*/ 	.word	0x00002700


	//   ....[2]....
        /*0078*/ 	.word	0x000027a0


	//   ....[3]....
        /*007c*/ 	.word	0x000027b0


	//   ....[4]....
        /*0080*/ 	.word	0x00004790


	//   ....[5]....
        /*0084*/ 	.word	0x000047b0


	//   ....[6]....
        /*0088*/ 	.word	0x000047e0


	//   ....[7]....
        /*008c*/ 	.word	0x000047f0


	//   ....[8]....
        /*0090*/ 	.word	0x00005eb0


	//   ....[9]....
        /*0094*/ 	.word	0x00005ef0


	//   ....[10]....
        /*0098*/ 	.word	0x00005f30


	//   ....[11]....
        /*009c*/ 	.word	0x00005f50


	//----- nvinfo : EIATTR_EXIT_INSTR_OFFSETS
	.align		4
.L_188:
        /*00a0*/ 	.byte	0x04, 0x1c
        /*00a2*/ 	.short	(.L_190 - .L_189)


	//   ....[0]....
.L_189:
        /*00a4*/ 	.word	0x000002e0


	//   ....[1]....
        /*00a8*/ 	.word	0x00007720


	//   ....[2]....
        /*00ac*/ 	.word	0x00007800


	//   ....[3]....
        /*00b0*/ 	.word	0x00008120


	//   ....[4]....
        /*00b4*/ 	.word	0x000081a0


	//----- nvinfo : EIATTR_CTAIDZ_USED
	.align		4
.L_190:
        /*00b8*/ 	.byte	0x01, 0x04
	.zero		2


	//----- nvinfo : EIATTR_CRS_STACK_SIZE
	.align		4
        /*00bc*/ 	.byte	0x04, 0x1e
        /*00be*/ 	.short	(.L_192 - .L_191)
.L_191:
        /*00c0*/ 	.word	0x00000000
.L_192:


//--------------------- .nv.info._ZN5flash16flash_fwd_kernelI23Flash_fwd_kernel_traitsILi192ELi128ELi64ELi8ELb0ELb0EN7cutlass10bfloat16_tE19Flash_kernel_traitsILi192ELi128ELi64ELi8ES3_EELb0ELb0ELb0ELb0ELb0ELb1ELb1ELb0EEEvNS_16Flash_fwd_paramsE --------------------------
	.section	.nv.info._ZN5flash16flash_fwd_kernelI23Flash_fwd_kernel_traitsILi192ELi128ELi64ELi8ELb0ELb0EN7cutlass10bfloat16_tE19Flash_kernel_traitsILi192ELi128ELi64ELi8ES3_EELb0ELb0ELb0ELb0ELb0ELb1ELb1ELb0EEEvNS_16Flash_fwd_paramsE,"",@"SHT_CUDA_INFO"
	.sectionflags	@""
	.align	4


	//----- nvinfo : EIATTR_CUDA_API_VERSION
	.align		4
        /*0000*/ 	.byte	0x04, 0x37
        /*0002*/ 	.short	(.L_194 - .L_193)
.L_193:
        /*0004*/ 	.word	0x00000082


	//----- nvinfo : EIATTR_SW2861232_WAR
	.align		4
.L_194:
        /*0008*/ 	.byte	0x01, 0x35
	.zero		2


	//----- nvinfo : EIATTR_PARAM_CBANK
	.align		4
        /*000c*/ 	.byte	0x04, 0x0a
        /*000e*/ 	.short	(.L_196 - .L_195)
	.align		4
.L_195:
        /*0010*/ 	.word	index@(.nv.constant0._ZN5flash16flash_fwd_kernelI23Flash_fwd_kernel_traitsILi192ELi128ELi64ELi8ELb0ELb0EN7cutlass10bfloat16_tE19Flash_kernel_traitsILi192ELi128ELi64ELi8ES3_EELb0ELb0ELb0ELb0ELb0ELb1ELb1ELb0EEEvNS_16Flash_fwd_paramsE)
        /*0014*/ 	.short	0x0160
        /*0016*/ 	.short	0x01d0


	//----- nvinfo : EIATTR_CBANK_PARAM_SIZE
	.align		4
.L_196:
        /*0018*/ 	.byte	0x03, 0x19
        /*001a*/ 	.short	0x01d0


	//----- nvinfo : EIATTR_KPARAM_INFO
	.align		4
        /*001c*/ 	.byte	0x04, 0x17
        /*001e*/ 	.short	(.L_198 - .L_197)
.L_197:
        /*0020*/ 	.word	0x00000000
        /*0024*/ 	.short	0x0000
        /*0026*/ 	.short	0x0000
        /*0028*/ 	.byte	0x00, 0xf0, 0x41, 0x07


	//----- nvinfo : EIATTR_MAXREG_COUNT
	.align		4
.L_198:
        /*002c*/ 	.byte	0x03, 0x1b
        /*002e*/ 	.short	0x00ff


	//----- nvinfo : EIATTR_NUM_BARRIERS
	.align		4
        /*0030*/ 	.byte	0x02, 0x4c
        /*0032*/ 	.byte	0x01
	.zero		1


	//----- nvinfo : EIATTR_MERCURY_ISA_VERSION
	.align		4
        /*0034*/ 	.byte	0x03, 0x5f
        /*0036*/ 	.short	0x0000


	//----- nvinfo : EIATTR_COOP_GROUP_MASK_REGIDS
	.align		4
        /*0038*/ 	.byte	0x04, 0x29
        /*003a*/ 	.short	(.L_200 - .L_199)


	//   ....[0]....
.L_199:
        /*003c*/ 	.word	0xffffffff


	//   ....[1]....
        /*0040*/ 	.word	0xffffffff


	//   ....[2]....
        /*0044*/ 	.word	0xffffffff


	//   ....[3]....
        /*0048*/ 	.word	0xffffffff


	//   ....[4]....
        /*004c*/ 	.word	0xffffffff


	//   ....[5]....
        /*0050*/ 	.word	0xffffffff


	//   ....[6]....
        /*0054*/ 	.word	0xffffffff


	//   ....[7]....
        /*0058*/ 	.word	0xffffffff


	//   ....[8]....
        /*005c*/ 	.word	0xffffffff


	//   ....[9]....
        /*0060*/ 	.word	0xffffffff


	//   ....[10]....
        /*0064*/ 	.word	0xffffffff


	//   ....[11]....
        /*0068*/ 	.word	0xffffffff


	//----- nvinfo : EIATTR_COOP_GROUP_INSTR_OFFSETS
	.align		4
.L_200:
        /*006c*/ 	.byte	0x04, 0x28
        /*006e*/ 	.short	(.L_202 - .L_201)


	//   ....[0]....
.L_201:
        /*0070*/ 	.word	0x00002ae0


	//   ....[1]....
        /*0074*/ 	.word	0x00002b00


	//   ....[2]....
        /*0078*/ 	.word	0x00002ba0


	//   ....[3]....
        /*007c*/ 	.word	0x00002bb0


	//   ....[4]....
        /*0080*/ 	.word	0x00004fc0


	//   ....[5]....
        /*0084*/ 	.word	0x00004fd0


	//   ....[6]....
        /*0088*/ 	.word	0x00005020


	//   ....[7]....
        /*008c*/ 	.word	0x00005030


	//   ....[8]....
        /*0090*/ 	.word	0x000066b0


	//   ....[9]....
        /*0094*/ 	.word	0x000066f0


	//   ....[10]....
        /*0098*/ 	.word	0x00006730


	//   ....[11]....
        /*009c*/ 	.word	0x00006750


	//----- nvinfo : EIATTR_EXIT_INSTR_OFFSETS
	.align		4
.L_202:
        /*00a0*/ 	.byte	0x04, 0x1c
        /*00a2*/ 	.short	(.L_204 - .L_203)


	//   ....[0]....
.L_203:
        /*00a4*/ 	.word	0x000002e0


	//   ....[1]....
        /*00a8*/ 	.word	0x00007f30


	//   ....[2]....
        /*00ac*/ 	.word	0x00008010


	//   ....[3]....
        /*00b0*/ 	.word	0x00008930


	//   ....[4]....
        /*00b4*/ 	.word	0x000089b0


	//----- nvinfo : EIATTR_CTAIDZ_USED
	.align		4
.L_204:
        /*00b8*/ 	.byte	0x01, 0x04
	.zero		2


	//----- nvinfo : EIATTR_CRS_STACK_SIZE
	.align		4
        /*00bc*/ 	.byte	0x04, 0x1e
        /*00be*/ 	.short	(.L_206 - .L_205)
.L_205:
        /*00c0*/ 	.word	0x00000000
.L_206:


//--------------------- .nv.info._ZN5flash16flash_fwd_kernelI23Flash_fwd_kernel_traitsILi192ELi128ELi64ELi8ELb0ELb0EN7cutlass10bfloat16_tE19Flash_kernel_traitsILi192ELi128ELi64ELi8ES3_EELb0ELb0ELb0ELb0ELb0ELb0ELb0ELb0EEEvNS_16Flash_fwd_paramsE --------------------------
	.section	.nv.info._ZN5flash16flash_fwd_kernelI23Flash_fwd_kernel_traitsILi192ELi128ELi64ELi8ELb0ELb0EN7cutlass10bfloat16_tE19Flash_kernel_traitsILi192ELi128ELi64ELi8ES3_EELb0ELb0ELb0ELb0ELb0ELb0ELb0ELb0EEEvNS_16Flash_fwd_paramsE,"",@"SHT_CUDA_INFO"
	.sectionflags	@""
	.align	4


	//----- nvinfo : EIATTR_CUDA_API_VERSION
	.align		4
        /*0000*/ 	.byte	0x04, 0x37
        /*0002*/ 	.short	(.L_208 - .L_207)
.L_207:
        /*0004*/ 	.word	0x00000082


	//----- nvinfo : EIATTR_SW2861232_WAR
	.align		4
.L_208:
        /*0008*/ 	.byte	0x01, 0x35
	.zero		2


	//----- nvinfo : EIATTR_PARAM_CBANK
	.align		4
        /*000c*/ 	.byte	0x04, 0x0a
        /*000e*/ 	.short	(.L_210 - .L_209)
	.align		4
.L_209:
        /*0010*/ 	.word	index@(.nv.constant0._ZN5flash16flash_fwd_kernelI23Flash_fwd_kernel_traitsILi192ELi128ELi64ELi8ELb0ELb0EN7cutlass10bfloat16_tE19Flash_kernel_traitsILi192ELi128ELi64ELi8ES3_EELb0ELb0ELb0ELb0ELb0ELb0ELb0ELb0EEEvNS_16Flash_fwd_paramsE)
        /*0014*/ 	.short	0x0160
        /*0016*/ 	.short	0x01d0


	//----- nvinfo : EIATTR_CBANK_PARAM_SIZE
	.align		4
.L_210:
        /*0018*/ 	.byte	0x03, 0x19
        /*001a*/ 	.short	0x01d0


	//----- nvinfo : EIATTR_KPARAM_INFO
	.align		4
        /*001c*/ 	.byte	0x04, 0x17
        /*001e*/ 	.short	(.L_212 - .L_211)
.L_211:
        /*0020*/ 	.word	0x00000000
        /*0024*/ 	.short	0x0000
        /*0026*/ 	.short	0x0000
        /*0028*/ 	.byte	0x00, 0xf0, 0x41, 0x07


	//----- nvinfo : EIATTR_MAXREG_COUNT
	.align		4
.L_212:
        /*002c*/ 	.byte	0x03, 0x1b
        /*002e*/ 	.short	0x00ff


	//----- nvinfo : EIATTR_NUM_BARRIERS
	.align		4
        /*0030*/ 	.byte	0x02, 0x4c
        /*0032*/ 	.byte	0x01
	.zero		1


	//----- nvinfo : EIATTR_MERCURY_ISA_VERSION
	.align		4
        /*0034*/ 	.byte	0x03, 0x5f
        /*0036*/ 	.short	0x0000


	//----- nvinfo : EIATTR_COOP_GROUP_MASK_REGIDS
	.align		4
        /*0038*/ 	.byte	0x04, 0x29
        /*003a*/ 	.short	(.L_214 - .L_213)


	//   ....[0]....
.L_213:
        /*003c*/ 	.word	0xffffffff


	//   ....[1]....
        /*0040*/ 	.word	0xffffffff


	//   ....[2]....
        /*0044*/ 	.word	0xffffffff


	//   ....[3]....
        /*0048*/ 	.word	0xffffffff


	//   ....[4]....
        /*004c*/ 	.word	0xffffffff


	//   ....[5]....
        /*0050*/ 	.word	0xffffffff


	//   ....[6]....
        /*0054*/ 	.word	0xffffffff


	//   ....[7]....
        /*0058*/ 	.word	0xffffffff


	//   ....[8]....
        /*005c*/ 	.word	0xffffffff


	//   ....[9]....
        /*0060*/ 	.word	0xffffffff


	//   ....[10]....
        /*0064*/ 	.word	0xffffffff


	//   ....[11]....
        /*0068*/ 	.word	0xffffffff


	//----- nvinfo : EIATTR_COOP_GROUP_INSTR_OFFSETS
	.align		4
.L_214:
        /*006c*/ 	.byte	0x04, 0x28
        /*006e*/ 	.short	(.L_216 - .L_215)


	//   ....[0]....
.L_215:
        /*0070*/ 	.word	0x00003430


	//   ....[1]....
        /*0074*/ 	.word	0x00003450


	//   ....[2]....
        /*0078*/ 	.word	0x000034f0


	//   ....[3]....
        /*007c*/ 	.word	0x00003500


	//   ....[4]....
        /*0080*/ 	.word	0x000058e0


	//   ....[5]....
        /*0084*/ 	.word	0x00005900


	//   ....[6]....
        /*0088*/ 	.word	0x00005930


	//   ....[7]....
        /*008c*/ 	.word	0x00005940


	//   ....[8]....
        /*0090*/ 	.word	0x00007000


	//   ....[9]....
        /*0094*/ 	.word	0x00007040


	//   ....[10]....
        /*0098*/ 	.word	0x00007080


	//   ....[11]....
        /*009c*/ 	.word	0x000070a0


	//----- nvinfo : EIATTR_EXIT_INSTR_OFFSETS
	.align		4
.L_216:
        /*00a0*/ 	.byte	0x04, 0x1c
        /*00a2*/ 	.short	(.L_218 - .L_217)


	//   ....[0]....
.L_217:
        /*00a4*/ 	.word	0x000002e0


	//   ....[1]....
        /*00a8*/ 	.word	0x00008950


	//   ....[2]....
        /*00ac*/ 	.word	0x00008a40


	//   ....[3]....
        /*00b0*/ 	.word	0x00008a60


	//   ....[4]....
        /*00b4*/ 	.word	0x00009450


	//   ....[5]....
        /*00b8*/ 	.word	0x000094d0


	//----- nvinfo : EIATTR_CTAIDZ_USED
	.align		4
.L_218:
        /*00bc*/ 	.byte	0x01, 0x04
	.zero		2


	//----- nvinfo : EIATTR_CRS_STACK_SIZE
	.align		4
        /*00c0*/ 	.byte	0x04, 0x1e
        /*00c2*/ 	.short	(.L_220 - .L_219)
.L_219:
        /*00c4*/ 	.word	0x00000000
.L_220:


//--------------------- .nv.info._ZN5flash16flash_fwd_kernelI23Flash_fwd_kernel_traitsILi192ELi128ELi64ELi8ELb0ELb0EN7cutlass10bfloat16_tE19Flash_kernel_traitsILi192ELi128ELi64ELi8ES3_EELb0ELb0ELb0ELb0ELb0ELb0ELb1ELb0EEEvNS_16Flash_fwd_paramsE --------------------------
	.section	.nv.info._ZN5flash16flash_fwd_kernelI23Flash_fwd_kernel_traitsILi192ELi128ELi64ELi8ELb0ELb0EN7cutlass10bfloat16_tE19Flash_kernel_traitsILi192ELi128ELi64ELi8ES3_EELb0ELb0ELb0ELb0ELb0ELb0ELb1ELb0EEEvNS_16Flash_fwd_paramsE,"",@"SHT_CUDA_INFO"
	.sectionflags	@""
	.align	4


	//----- nvinfo : EIATTR_CUDA_API_VERSION
	.align		4
        /*0000*/ 	.byte	0x04, 0x37
        /*0002*/ 	.short	(.L_222 - .L_221)
.L_221:
        /*0004*/ 	.word	0x00000082


	//----- nvinfo : EIATTR_SW2861232_WAR
	.align		4
.L_222:
        /*0008*/ 	.byte	0x01, 0x35
	.zero		2


	//----- nvinfo : EIATTR_PARAM_CBANK
	.align		4
        /*000c*/ 	.byte	0x04, 0x0a
        /*000e*/ 	.short	(.L_224 - .L_223)
	.align		4
.L_223:
        /*0010*/ 	.word	index@(.nv.constant0._ZN5flash16flash_fwd_kernelI23Flash_fwd_kernel_traitsILi192ELi128ELi64ELi8ELb0ELb0EN7cutlass10bfloat16_tE19Flash_kernel_traitsILi192ELi128ELi64ELi8ES3_EELb0ELb0ELb0ELb0ELb0ELb0ELb1ELb0EEEvNS_16Flash_fwd_paramsE)
        /*0014*/ 	.short	0x0160
        /*0016*/ 	.short	0x01d0


	//----- nvinfo : EIATTR_CBANK_PARAM_SIZE
	.align		4
.L_224:
        /*0018*/ 	.byte	0x03, 0x19
        /*001a*/ 	.short	0x01d0


	//----- nvinfo : EIATTR_KPARAM_INFO
	.align		4
        /*001c*/ 	.byte	0x04, 0x17
        /*001e*/ 	.short	(.L_226 - .L_225)
.L_225:
        /*0020*/ 	.word	0x00000000
        /*0024*/ 	.short	0x0000
        /*0026*/ 	.short	0x0000
        /*0028*/ 	.byte	0x00, 0xf0, 0x41, 0x07


	//----- nvinfo : EIATTR_MAXREG_COUNT
	.align		4
.L_226:
        /*002c*/ 	.byte	0x03, 0x1b
        /*002e*/ 	.short	0x00ff


	//----- nvinfo : EIATTR_NUM_BARRIERS
	.align		4
        /*0030*/ 	.byte	0x02, 0x4c
        /*0032*/ 	.byte	0x01
	.zero		1


	//----- nvinfo : EIATTR_MERCURY_ISA_VERSION
	.align		4
        /*0034*/ 	.byte	0x03, 0x5f
        /*0036*/ 	.short	0x0000


	//----- nvinfo : EIATTR_COOP_GROUP_MASK_REGIDS
	.align		4
        /*0038*/ 	.byte	0x04, 0x29
        /*003a*/ 	.short	(.L_228 - .L_227)


	//   ....[0]....
.L_227:
        /*003c*/ 	.word	0xffffffff


	//   ....[1]....
        /*0040*/ 	.word	0xffffffff


	//   ....[2]....
        /*0044*/ 	.word	0xffffffff


	//   ....[3]....
        /*0048*/ 	.word	0xffffffff


	//   ....[4]....
        /*004c*/ 	.word	0xffffffff


	//   ....[5]....
        /*0050*/ 	.word	0xffffffff


	//   ....[6]....
        /*0054*/ 	.word	0xffffffff


	//   ....[7]....
        /*0058*/ 	.word	0xffffffff


	//   ....[8]....
        /*005c*/ 	.word	0xffffffff


	//   ....[9]....
        /*0060*/ 	.word	0xffffffff


	//   ....[10]....
        /*0064*/ 	.word	0xffffffff


	//   ....[11]....
        /*0068*/ 	.word	0xffffffff


	//----- nvinfo : EIATTR_COOP_GROUP_INSTR_OFFSETS
	.align		4
.L_228:
        /*006c*/ 	.byte	0x04, 0x28
        /*006e*/ 	.short	(.L_230 - .L_229)


	//   ....[0]....
.L_229:
        /*0070*/ 	.word	0x00003830


	//   ....[1]....
        /*0074*/ 	.word	0x00003850


	//   ....[2]....
        /*0078*/ 	.word	0x000038f0


	//   ....[3]....
        /*007c*/ 	.word	0x00003900


	//   ....[4]....
        /*0080*/ 	.word	0x00006110


	//   ....[5]....
        /*0084*/ 	.word	0x00006120


	//   ....[6]....
        /*0088*/ 	.word	0x00006170


	//   ....[7]....
        /*008c*/ 	.word	0x00006180


	//   ....[8]....
        /*0090*/ 	.word	0x00007800


	//   ....[9]....
        /*0094*/ 	.word	0x00007840


	//   ....[10]....
        /*0098*/ 	.word	0x00007880


	//   ....[11]....
        /*009c*/ 	.word	0x000078a0


	//----- nvinfo : EIATTR_EXIT_INSTR_OFFSETS
	.align		4
.L_230:
        /*00a0*/ 	.byte	0x04, 0x1c
        /*00a2*/ 	.short	(.L_232 - .L_231)


	//   ....[0]....
.L_231:
        /*00a4*/ 	.word	0x000002e0


	//   ....[1]....
        /*00a8*/ 	.word	0x00009150


	//   ....[2]....
        /*00ac*/ 	.word	0x00009240


	//   ....[3]....
        /*00b0*/ 	.word	0x00009260


	//   ....[4]....
        /*00b4*/ 	.word	0x00009c50


	//   ....[5]....
        /*00b8*/ 	.word	0x00009cd0


	//----- nvinfo : EIATTR_CTAIDZ_USED
	.align		4
.L_232:
        /*00bc*/ 	.byte	0x01, 0x04
	.zero		2


	//----- nvinfo : EIATTR_CRS_STACK_SIZE
	.align		4
        /*00c0*/ 	.byte	0x04, 0x1e
        /*00c2*/ 	.short	(.L_234 - .L_233)
.L_233:
        /*00c4*/ 	.word	0x00000000
.L_234:


//--------------------- .nv.info._ZN5flash16flash_fwd_kernelI23Flash_fwd_kernel_traitsILi192ELi128ELi64ELi8ELb0ELb0EN7cutlass10bfloat16_tE19Flash_kernel_traitsILi192ELi128ELi64ELi8ES3_EELb0ELb0ELb0ELb1ELb0ELb0ELb0ELb0EEEvNS_16Flash_fwd_paramsE --------------------------
	.section	.nv.info._ZN5flash16flash_fwd_kernelI23Flash_fwd_kernel_traitsILi192ELi128ELi64ELi8ELb0ELb0EN7cutlass10bfloat16_tE19Flash_kernel_traitsILi192ELi128ELi64ELi8ES3_EELb0ELb0ELb0ELb1ELb0ELb0ELb0ELb0EEEvNS_16Flash_fwd_paramsE,"",@"SHT_CUDA_INFO"
	.sectionflags	@""
	.align	4


	//----- nvinfo : EIATTR_CUDA_API_VERSION
	.align		4
        /*0000*/ 	.byte	0x04, 0x37
        /*0002*/ 	.short	(.L_236 - .L_235)
.L_235:
        /*0004*/ 	.word	0x00000082


	//----- nvinfo : EIATTR_SW2861232_WAR
	.align		4
.L_236:
        /*0008*/ 	.byte	0x01, 0x35
	.zero		2


	//----- nvinfo : EIATTR_PARAM_CBANK
	.align		4
        /*000c*/ 	.byte	0x04, 0x0a
        /*000e*/ 	.short	(.L_238 - .L_237)
	.align		4
.L_237:
        /*0010*/ 	.word	index@(.nv.constant0._ZN5flash16flash_fwd_kernelI23Flash_fwd_kernel_traitsILi192ELi128ELi64ELi8ELb0ELb0EN7cutlass10bfloat16_tE19Flash_kernel_traitsILi192ELi128ELi64ELi8ES3_EELb0ELb0ELb0ELb1ELb0ELb0ELb0ELb0EEEvNS_16Flash_fwd_paramsE)
        /*0014*/ 	.short	0x0160
        /*0016*/ 	.short	0x01d0


	//----- nvinfo : EIATTR_CBANK_PARAM_SIZE
	.align		4
.L_238:
        /*0018*/ 	.byte	0x03, 0x19
        /*001a*/ 	.short	0x01d0


	//----- nvinfo : EIATTR_KPARAM_INFO
	.align		4
        /*001c*/ 	.byte	0x04, 0x17
        /*001e*/ 	.short	(.L_240 - .L_239)
.L_239:
        /*0020*/ 	.word	0x00000000
        /*0024*/ 	.short	0x0000
        /*0026*/ 	.short	0x0000
        /*0028*/ 	.byte	0x00, 0xf0, 0x41, 0x07


	//----- nvinfo : EIATTR_MAXREG_COUNT
	.align		4
.L_240:
        /*002c*/ 	.byte	0x03, 0x1b
        /*002e*/ 	.short	0x00ff


	//----- nvinfo : EIATTR_NUM_BARRIERS
	.align		4
        /*0030*/ 	.byte	0x02, 0x4c
        /*0032*/ 	.byte	0x01
	.zero		1


	//----- nvinfo : EIATTR_MERCURY_ISA_VERSION
	.align		4
        /*0034*/ 	.byte	0x03, 0x5f
        /*0036*/ 	.short	0x0000


	//----- nvinfo : EIATTR_COOP_GROUP_MASK_REGIDS
	.align		4
        /*0038*/ 	.byte	0x04, 0x29
        /*003a*/ 	.short	(.L_242 - .L_241)


	//   ....[0]....
.L_241:
        /*003c*/ 	.word	0xffffffff


	//   ....[1]....
        /*0040*/ 	.word	0xffffffff


	//   ....[2]....
        /*0044*/ 	.word	0xffffffff


	//   ....[3]....
        /*0048*/ 	.word	0xffffffff


	//   ....[4]....
        /*004c*/ 	.word	0xffffffff


	//   ....[5]....
        /*0050*/ 	.word	0xffffffff


	//   ....[6]....
        /*0054*/ 	.word	0xffffffff


	//   ....[7]....
        /*0058*/ 	.word	0xffffffff


	//   ....[8]....
        /*005c*/ 	.word	0xffffffff


	//   ....[9]....
        /*0060*/ 	.word	0xffffffff


	//   ....[10]....
        /*0064*/ 	.word	0xffffffff


	//   ....[11]....
        /*0068*/ 	.word	0xffffffff


	//----- nvinfo : EIATTR_COOP_GROUP_INSTR_OFFSETS
	.align		4
.L_242:
        /*006c*/ 	.byte	0x04, 0x28
        /*006e*/ 	.short	(.L_244 - .L_243)


	//   ....[0]....
.L_243:
        /*0070*/ 	.word	0x00003e90


	//   ....[1]....
        /*0074*/ 	.word	0x00003eb0


	//   ....[2]....
        /*0078*/ 	.word	0x00003f50


	//   ....[3]....
        /*007c*/ 	.word	0x00003f60


	//   ....[4]....
        /*0080*/ 	.word	0x00006a00


	//   ....[5]....
        /*0084*/ 	.word	0x00006a10


	//   ....[6]....
        /*0088*/ 	.word	0x00006a40


	//   ....[7]....
        /*008c*/ 	.word	0x00006a60


	//   ....[8]....
        /*0090*/ 	.word	0x00008130


	//   ....[9]....
        /*0094*/ 	.word	0x00008170


	//   ....[10]....
        /*0098*/ 	.word	0x000081d0


	//   ....[11]....
        /*009c*/ 	.word	0x000081e0


	//----- nvinfo : EIATTR_EXIT_INSTR_OFFSETS
	.align		4
.L_244:
        /*00a0*/ 	.byte	0x04, 0x1c
        /*00a2*/ 	.short	(.L_246 - .L_245)


	//   ....[0]....
.L_245:
        /*00a4*/ 	.word	0x000002e0


	//   ....[1]....
        /*00a8*/ 	.word	0x00009a50


	//   ....[2]....
        /*00ac*/ 	.word	0x00009b50


	//   ....[3]....
        /*00b0*/ 	.word	0x00009b70


	//   ....[4]....
        /*00b4*/ 	.word	0x0000a570


	//   ....[5]....
        /*00b8*/ 	.word	0x0000a5f0


	//----- nvinfo : EIATTR_CTAIDZ_USED
	.align		4
.L_246:
        /*00bc*/ 	.byte	0x01, 0x04
	.zero		2


	//----- nvinfo : EIATTR_CRS_STACK_SIZE
	.align		4
        /*00c0*/ 	.byte	0x04, 0x1e
        /*00c2*/ 	.short	(.L_248 - .L_247)
.L_247:
        /*00c4*/ 	.word	0x00000000
.L_248:


//--------------------- .nv.info._ZN5flash16flash_fwd_kernelI23Flash_fwd_kernel_traitsILi192ELi128ELi64ELi8ELb0ELb0EN7cutlass10bfloat16_tE19Flash_kernel_traitsILi192ELi128ELi64ELi8ES3_EELb0ELb0ELb0ELb1ELb0ELb0ELb1ELb0EEEvNS_16Flash_fwd_paramsE --------------------------
	.section	.nv.info._ZN5flash16flash_fwd_kernelI23Flash_fwd_kernel_traitsILi192ELi128ELi64ELi8ELb0ELb0EN7cutlass10bfloat16_tE19Flash_kernel_traitsILi192ELi128ELi64ELi8ES3_EELb0ELb0ELb0ELb1ELb0ELb0ELb1ELb0EEEvNS_16Flash_fwd_paramsE,"",@"SHT_CUDA_INFO"
	.sectionflags	@""
	.align	4


	//----- nvinfo : EIATTR_CUDA_API_VERSION
	.align		4
        /*0000*/ 	.byte	0x04, 0x37
        /*0002*/ 	.short	(.L_250 - .L_249)
.L_249:
        /*0004*/ 	.word	0x00000082


	//----- nvinfo : EIATTR_SW2861232_WAR
	.align		4
.L_250:
        /*0008*/ 	.byte	0x01, 0x35
	.zero		2


	//----- nvinfo : EIATTR_PARAM_CBANK
	.align		4
        /*000c*/ 	.byte	0x04, 0x0a
        /*000e*/ 	.short	(.L_252 - .L_251)
	.align		4
.L_251:
        /*0010*/ 	.word	index@(.nv.constant0._ZN5flash16flash_fwd_kernelI23Flash_fwd_kernel_traitsILi192ELi128ELi64ELi8ELb0ELb0EN7cutlass10bfloat16_tE19Flash_kernel_traitsILi192ELi128ELi64ELi8ES3_EELb0ELb0ELb0ELb1ELb0ELb0ELb1ELb0EEEvNS_16Flash_fwd_paramsE)
        /*0014*/ 	.short	0x0160
        /*0016*/ 	.short	0x01d0


	//----- nvinfo : EIATTR_CBANK_PARAM_SIZE
	.align		4
.L_252:
        /*0018*/ 	.byte	0x03, 0x19
        /*001a*/ 	.short	0x01d0


	//----- nvinfo : EIATTR_KPARAM_INFO
	.align		4
        /*001c*/ 	.byte	0x04, 0x17
        /*001e*/ 	.short	(.L_254 - .L_253)
.L_253:
        /*0020*/ 	.word	0x00000000
        /*0024*/ 	.short	0x0000
        /*0026*/ 	.short	0x0000
        /*0028*/ 	.byte	0x00, 0xf0, 0x41, 0x07


	//----- nvinfo : EIATTR_MAXREG_COUNT
	.align		4
.L_254:
        /*002c*/ 	.byte	0x03, 0x1b
        /*002e*/ 	.short	0x00ff


	//----- nvinfo : EIATTR_NUM_BARRIERS
	.align		4
        /*0030*/ 	.byte	0x02, 0x4c
        /*0032*/ 	.byte	0x01
	.zero		1


	//----- nvinfo : EIATTR_MERCURY_ISA_VERSION
	.align		4
        /*0034*/ 	.byte	0x03, 0x5f
        /*0036*/ 	.short	0x0000


	//----- nvinfo : EIATTR_COOP_GROUP_MASK_REGIDS
	.align		4
        /*0038*/ 	.byte	0x04, 0x29
        /*003a*/ 	.short	(.L_256 - .L_255)


	//   ....[0]....
.L_255:
        /*003c*/ 	.word	0xffffffff


	//   ....[1]....
        /*0040*/ 	.word	0xffffffff


	//   ....[2]....
        /*0044*/ 	.word	0xffffffff


	//   ....[3]....
        /*0048*/ 	.word	0xffffffff


	//   ....[4]....
        /*004c*/ 	.word	0xffffffff


	//   ....[5]....
        /*0050*/ 	.word	0xffffffff


	//   ....[6]....
        /*0054*/ 	.word	0xffffffff


	//   ....[7]....
        /*0058*/ 	.word	0xffffffff


	//   ....[8]....
        /*005c*/ 	.word	0xffffffff


	//   ....[9]....
        /*0060*/ 	.word	0xffffffff


	//   ....[10]....
        /*0064*/ 	.word	0xffffffff


	//   ....[11]....
        /*0068*/ 	.word	0xffffffff


	//----- nvinfo : EIATTR_COOP_GROUP_INSTR_OFFSETS
	.align		4
.L_256:
        /*006c*/ 	.byte	0x04, 0x28
        /*006e*/ 	.short	(.L_258 - .L_257)


	//   ....[0]....
.L_257:
        /*0070*/ 	.word	0x00004300


	//   ....[1]....
        /*0074*/ 	.word	0x00004320


	//   ....[2]....
        /*0078*/ 	.word	0x000043c0


	//   ....[3]....
        /*007c*/ 	.word	0x000043d0


	//   ....[4]....
        /*0080*/ 	.word	0x00007260


	//   ....[5]....
        /*0084*/ 	.word	0x00007280


	//   ....[6]....
        /*0088*/ 	.word	0x000072a0


	//   ....[7]....
        /*008c*/ 	.word	0x000072c0


	//   ....[8]....
        /*0090*/ 	.word	0x000089a0


	//   ....[9]....
        /*0094*/ 	.word	0x000089e0


	//   ....[10]....
        /*0098*/ 	.word	0x00008a40


	//   ....[11]....
        /*009c*/ 	.word	0x00008a50


	//----- nvinfo : EIATTR_EXIT_INSTR_OFFSETS
	.align		4
.L_258:
        /*00a0*/ 	.byte	0x04, 0x1c
        /*00a2*/ 	.short	(.L_260 - .L_259)


	//   ....[0]....
.L_259:
        /*00a4*/ 	.word	0x000002e0


	//   ....[1]....
        /*00a8*/ 	.word	0x0000a2c0


	//   ....[2]....
        /*00ac*/ 	.word	0x0000a3c0


	//   ....[3]....
        /*00b0*/ 	.word	0x0000a3e0


	//   ....[4]....
        /*00b4*/ 	.word	0x0000ade0


	//   ....[5]....
        /*00b8*/ 	.word	0x0000ae60


	//----- nvinfo : EIATTR_CTAIDZ_USED
	.align		4
.L_260:
        /*00bc*/ 	.byte	0x01, 0x04
	.zero		2


	//----- nvinfo : EIATTR_CRS_STACK_SIZE
	.align		4
        /*00c0*/ 	.byte	0x04, 0x1e
        /*00c2*/ 	.short	(.L_262 - .L_261)
.L_261:
        /*00c4*/ 	.word	0x00000000
.L_262:


//--------------------- .nv.info._ZN5flash16flash_fwd_kernelI23Flash_fwd_kernel_traitsILi192ELi128ELi64ELi8ELb0ELb0EN7cutlass10bfloat16_tE19Flash_kernel_traitsILi192ELi128ELi64ELi8ES3_EELb0ELb0ELb1ELb0ELb0ELb1ELb0ELb0EEEvNS_16Flash_fwd_paramsE --------------------------
	.section	.nv.info._ZN5flash16flash_fwd_kernelI23Flash_fwd_kernel_traitsILi192ELi128ELi64ELi8ELb0ELb0EN7cutlass10bfloat16_tE19Flash_kernel_traitsILi192ELi128ELi64ELi8ES3_EELb0ELb0ELb1ELb0ELb0ELb1ELb0ELb0EEEvNS_16Flash_fwd_paramsE,"",@"SHT_CUDA_INFO"
	.sectionflags	@""
	.align	4


	//----- nvinfo : EIATTR_CUDA_API_VERSION
	.align		4
        /*0000*/ 	.byte	0x04, 0x37
        /*0002*/ 	.short	(.L_264 - .L_263)
.L_263:
        /*0004*/ 	.word	0x00000082


	//----- nvinfo : EIATTR_SW2861232_WAR
	.align		4
.L_264:
        /*0008*/ 	.byte	0x01, 0x35
	.zero		2


	//----- nvinfo : EIATTR_PARAM_CBANK
	.align		4
        /*000c*/ 	.byte	0x04, 0x0a
        /*000e*/ 	.short	(.L_266 - .L_265)
	.align		4
.L_265:
        /*0010*/ 	.word	index@(.nv.constant0._ZN5flash16flash_fwd_kernelI23Flash_fwd_kernel_traitsILi192ELi128ELi64ELi8ELb0ELb0EN7cutlass10bfloat16_tE19Flash_kernel_traitsILi192ELi128ELi64ELi8ES3_EELb0ELb0ELb1ELb0ELb0ELb1ELb0ELb0EEEvNS_16Flash_fwd_paramsE)
        /*0014*/ 	.short	0x0160
        /*0016*/ 	.short	0x01d0


	//----- nvinfo : EIATTR_CBANK_PARAM_SIZE
	.align		4
.L_266:
        /*0018*/ 	.byte	0x03, 0x19
        /*001a*/ 	.short	0x01d0


	//----- nvinfo : EIATTR_KPARAM_INFO
	.align		4
        /*001c*/ 	.byte	0x04, 0x17
        /*001e*/ 	.short	(.L_268 - .L_267)
.L_267:
        /*0020*/ 	.word	0x00000000
        /*0024*/ 	.short	0x0000
        /*0026*/ 	.short	0x0000
        /*0028*/ 	.byte	0x00, 0xf0, 0x41, 0x07


	//----- nvinfo : EIATTR_MAXREG_COUNT
	.align		4
.L_268:
        /*002c*/ 	.byte	0x03, 0x1b
        /*002e*/ 	.short	0x00ff


	//----- nvinfo : EIATTR_NUM_BARRIERS
	.align		4
        /*0030*/ 	.byte	0x02, 0x4c
        /*0032*/ 	.byte	0x01
	.zero		1


	//----- nvinfo : EIATTR_MERCURY_ISA_VERSION
	.align		4
        /*0034*/ 	.byte	0x03, 0x5f
        /*0036*/ 	.short	0x0000


	//----- nvinfo : EIATTR_COOP_GROUP_MASK_REGIDS
	.align		4
        /*0038*/ 	.byte	0x04, 0x29
        /*003a*/ 	.short	(.L_270 - .L_269)


	//   ....[0]....
.L_269:
        /*003c*/ 	.word	0xffffffff


	//   ....[1]....
        /*0040*/ 	.word	0xffffffff


	//   ....[2]....
        /*0044*/ 	.word	0xffffffff


	//   ....[3]....
        /*0048*/ 	.word	0xffffffff


	//   ....[4]....
        /*004c*/ 	.word	0xffffffff


	//   ....[5]....
        /*0050*/ 	.word	0xffffffff


	//   ....[6]....
        /*0054*/ 	.word	0xffffffff


	//   ....[7]....
        /*0058*/ 	.word	0xffffffff


	//   ....[8]....
        /*005c*/ 	.word	0xffffffff


	//   ....[9]....
        /*0060*/ 	.word	0xffffffff


	//   ....[10]....
        /*0064*/ 	.word	0xffffffff


	//   ....[11]....
        /*0068*/ 	.word	0xffffffff


	//   ....[12]....
        /*006c*/ 	.word	0xffffffff


	//   ....[13]....
        /*0070*/ 	.word	0xffffffff


	//   ....[14]....
        /*0074*/ 	.word	0xffffffff


	//   ....[15]....
        /*0078*/ 	.word	0xffffffff


	//   ....[16]....
        /*007c*/ 	.word	0xffffffff


	//   ....[17]....
        /*0080*/ 	.word	0xffffffff


	//   ....[18]....
        /*0084*/ 	.word	0xffffffff


	//   ....[19]....
        /*0088*/ 	.word	0xffffffff


	//----- nvinfo : EIATTR_COOP_GROUP_INSTR_OFFSETS
	.align		4
.L_270:
        /*008c*/ 	.byte	0x04, 0x28
        /*008e*/ 	.short	(.L_272 - .L_271)


	//   ....[0]....
.L_271:
        /*0090*/ 	.word	0x000039c0


	//   ....[1]....
        /*0094*/ 	.word	0x000039e0


	//   ....[2]....
        /*0098*/ 	.word	0x00003a80


	//   ....[3]....
        /*009c*/ 	.word	0x00003a90


	//   ....[4]....
        /*00a0*/ 	.word	0x000061a0


	//   ....[5]....
        /*00a4*/ 	.word	0x000061b0


	//   ....[6]....
        /*00a8*/ 	.word	0x000061e0


	//   ....[7]....
        /*00ac*/ 	.word	0x000061f0


	//   ....[8]....
        /*00b0*/ 	.word	0x00008f10


	//   ....[9]....
        /*00b4*/ 	.word	0x00008ff0


	//   ....[10]....
        /*00b8*/ 	.word	0x00009000


	//   ....[11]....
        /*00bc*/ 	.word	0x00009030


	//   ....[12]....
        /*00c0*/ 	.word	0x0000be50


	//   ....[13]....
        /*00c4*/ 	.word	0x0000be70


	//   ....[14]....
        /*00c8*/ 	.word	0x0000bea0


	//   ....[15]....
        /*00cc*/ 	.word	0x0000beb0


	//   ....[16]....
        /*00d0*/ 	.word	0x0000d5d0


	//   ....[17]....
        /*00d4*/ 	.word	0x0000d610


	//   ....[18]....
        /*00d8*/ 	.word	0x0000d720


	//   ....[19]....
        /*00dc*/ 	.word	0x0000d750


	//----- nvinfo : EIATTR_EXIT_INSTR_OFFSETS
	.align		4
.L_272:
        /*00e0*/ 	.byte	0x04, 0x1c
        /*00e2*/ 	.short	(.L_274 - .L_273)


	//   ....[0]....
.L_273:
        /*00e4*/ 	.word	0x000004d0


	//   ....[1]....
        /*00e8*/ 	.word	0x00000fd0


	//   ....[2]....
        /*00ec*/ 	.word	0x00001050


	//   ....[3]....
        /*00f0*/ 	.word	0x0000ee80


	//   ....[4]....
        /*00f4*/ 	.word	0x0000ef50


	//----- nvinfo : EIATTR_CTAIDZ_USED
	.align		4
.L_274:
        /*00f8*/ 	.byte	0x01, 0x04
	.zero		2


	//----- nvinfo : EIATTR_CRS_STACK_SIZE
	.align		4
        /*00fc*/ 	.byte	0x04, 0x1e
        /*00fe*/ 	.short	(.L_276 - .L_275)
.L_275:
        /*0100*/ 	.word	0x00000000
.L_276:


//--------------------- .nv.info._ZN5flash16flash_fwd_kernelI23Flash_fwd_kernel_traitsILi192ELi128ELi64ELi8ELb0ELb0EN7cutlass10bfloat16_tE19Flash_kernel_traitsILi192ELi128ELi64ELi8ES3_EELb0ELb0ELb1ELb0ELb0ELb1ELb1ELb0EEEvNS_16Flash_fwd_paramsE --------------------------
	.section	.nv.info._ZN5flash16flash_fwd_kernelI23Flash_fwd_kernel_traitsILi192ELi128ELi64ELi8ELb0ELb0EN7cutlass10bfloat16_tE19Flash_kernel_traitsILi192ELi128ELi64ELi8ES3_EELb0ELb0ELb1ELb0ELb0ELb1ELb1ELb0EEEvNS_16Flash_fwd_paramsE,"",@"SHT_CUDA_INFO"
	.sectionflags	@""
	.align	4


	//----- nvinfo : EIATTR_CUDA_API_VERSION
	.align		4
        /*0000*/ 	.byte	0x04, 0x37
        /*0002*/ 	.short	(.L_278 - .L_277)
.L_277:
        /*0004*/ 	.word	0x00000082


	//----- nvinfo : EIATTR_SW2861232_WAR
	.align		4
.L_278:
        /*0008*/ 	.byte	0x01, 0x35
	.zero		2


	//----- nvinfo : EIATTR_PARAM_CBANK
	.align		4
        /*000c*/ 	.byte	0x04, 0x0a
        /*000e*/ 	.short	(.L_280 - .L_279)
	.align		4
.L_279:
        /*0010*/ 	.word	index@(.nv.constant0._ZN5flash16flash_fwd_kernelI23Flash_fwd_kernel_traitsILi192ELi128ELi64ELi8ELb0ELb0EN7cutlass10bfloat16_tE19Flash_kernel_traitsILi192ELi128ELi64ELi8ES3_EELb0ELb0ELb1ELb0ELb0ELb1ELb1ELb0EEEvNS_16Flash_fwd_paramsE)
        /*0014*/ 	.short	0x0160
        /*0016*/ 	.short	0x01d0


	//----- nvinfo : EIATTR_CBANK_PARAM_SIZE
	.align		4
.L_280:
        /*0018*/ 	.byte	0x03, 0x19
        /*001a*/ 	.short	0x01d0


	//----- nvinfo : EIATTR_KPARAM_INFO
	.align		4
        /*001c*/ 	.byte	0x04, 0x17
        /*001e*/ 	.short	(.L_282 - .L_281)
.L_281:
        /*0020*/ 	.word	0x00000000
        /*0024*/ 	.short	0x0000
        /*0026*/ 	.short	0x0000
        /*0028*/ 	.byte	0x00, 0xf0, 0x41, 0x07


	//----- nvinfo : EIATTR_MAXREG_COUNT
	.align		4
.L_282:
        /*002c*/ 	.byte	0x03, 0x1b
        /*002e*/ 	.short	0x00ff


	//----- nvinfo : EIATTR_NUM_BARRIERS
	.align		4
        /*0030*/ 	.byte	0x02, 0x4c
        /*0032*/ 	.byte	0x01
	.zero		1


	//----- nvinfo : EIATTR_MERCURY_ISA_VERSION
	.align		4
        /*0034*/ 	.byte	0x03, 0x5f
        /*0036*/ 	.short	0x0000


	//----- nvinfo : EIATTR_COOP_GROUP_MASK_REGIDS
	.align		4
        /*0038*/ 	.byte	0x04, 0x29
        /*003a*/ 	.short	(.L_284 - .L_283)


	//   ....[0]....
.L_283:
        /*003c*/ 	.word	0xffffffff


	//   ....[1]....
        /*0040*/ 	.word	0xffffffff


	//   ....[2]....
        /*0044*/ 	.word	0xffffffff


	//   ....[3]....
        /*0048*/ 	.word	0xffffffff


	//   ....[4]....
        /*004c*/ 	.word	0xffffffff


	//   ....[5]....
        /*0050*/ 	.word	0xffffffff


	//   ....[6]....
        /*0054*/ 	.word	0xffffffff


	//   ....[7]....
        /*0058*/ 	.word	0xffffffff


	//   ....[8]....
        /*005c*/ 	.word	0xffffffff


	//   ....[9]....
        /*0060*/ 	.word	0xffffffff


	//   ....[10]....
        /*0064*/ 	.word	0xffffffff


	//   ....[11]....
        /*0068*/ 	.word	0xffffffff


	//   ....[12]....
        /*006c*/ 	.word	0xffffffff


	//   ....[13]....
        /*0070*/ 	.word	0xffffffff


	//   ....[14]....
        /*0074*/ 	.word	0xffffffff


	//   ....[15]....
        /*0078*/ 	.word	0xffffffff


	//   ....[16]....
        /*007c*/ 	.word	0xffffffff


	//   ....[17]....
        /*0080*/ 	.word	0xffffffff


	//   ....[18]....
        /*0084*/ 	.word	0xffffffff


	//   ....[19]....
        /*0088*/ 	.word	0xffffffff


	//----- nvinfo : EIATTR_COOP_GROUP_INSTR_OFFSETS
	.align		4
.L_284:
        /*008c*/ 	.byte	0x04, 0x28
        /*008e*/ 	.short	(.L_286 - .L_285)


	//   ....[0]....
.L_285:
        /*0090*/ 	.word	0x00003da0


	//   ....[1]....
        /*0094*/ 	.word	0x00003dc0


	//   ....[2]....
        /*0098*/ 	.word	0x00003e60


	//   ....[3]....
        /*009c*/ 	.word	0x00003e70


	//   ....[4]....
        /*00a0*/ 	.word	0x00006970


	//   ....[5]....
        /*00a4*/ 	.word	0x00006980


	//   ....[6]....
        /*00a8*/ 	.word	0x000069b0


	//   ....[7]....
        /*00ac*/ 	.word	0x000069c0


	//   ....[8]....
        /*00b0*/ 	.word	0x00009ac0


	//   ....[9]....
        /*00b4*/ 	.word	0x00009b90


	//   ....[10]....
        /*00b8*/ 	.word	0x00009ba0


	//   ....[11]....
        /*00bc*/ 	.word	0x00009be0


	//   ....[12]....
        /*00c0*/ 	.word	0x0000ce20


	//   ....[13]....
        /*00c4*/ 	.word	0x0000ce40


	//   ....[14]....
        /*00c8*/ 	.word	0x0000ce80


	//   ....[15]....
        /*00cc*/ 	.word	0x0000ce90


	//   ....[16]....
        /*00d0*/ 	.word	0x0000e5b0


	//   ....[17]....
        /*00d4*/ 	.word	0x0000e5f0


	//   ....[18]....
        /*00d8*/ 	.word	0x0000e700


	//   ....[19]....
        /*00dc*/ 	.word	0x0000e730


	//----- nvinfo : EIATTR_EXIT_INSTR_OFFSETS
	.align		4
.L_286:
        /*00e0*/ 	.byte	0x04, 0x1c
        /*00e2*/ 	.short	(.L_288 - .L_287)


	//   ....[0]....
.L_287:
        /*00e4*/ 	.word	0x000004d0


	//   ....[1]....
        /*00e8*/ 	.word	0x00000fd0


	//   ....[2]....
        /*00ec*/ 	.word	0x00001050


	//   ....[3]....
        /*00f0*/ 	.word	0x0000fe60


	//   ....[4]....
        /*00f4*/ 	.word	0x0000ff30


	//----- nvinfo : EIATTR_CTAIDZ_USED
	.align		4
.L_288:
        /*00f8*/ 	.byte	0x01, 0x04
	.zero		2


	//----- nvinfo : EIATTR_CRS_STACK_SIZE
	.align		4
        /*00fc*/ 	.byte	0x04, 0x1e
        /*00fe*/ 	.short	(.L_290 - .L_289)
.L_289:
        /*0100*/ 	.word	0x00000000
.L_290:


//--------------------- .nv.info._ZN5flash16flash_fwd_kernelI23Flash_fwd_kernel_traitsILi192ELi128ELi64ELi8ELb0ELb0EN7cutlass10bfloat16_tE19Flash_kernel_traitsILi192ELi128ELi64ELi8ES3_EELb0ELb0ELb1ELb0ELb0ELb0ELb0ELb0EEEvNS_16Flash_fwd_paramsE --------------------------
	.section	.nv.info._ZN5flash16flash_fwd_kernelI23Flash_fwd_kernel_traitsILi192ELi128ELi64ELi8ELb0ELb0EN7cutlass10bfloat16_tE19Flash_kernel_traitsILi192ELi128ELi64ELi8ES3_EELb0ELb0ELb1ELb0ELb0ELb0ELb0ELb0EEEvNS_16Flash_fwd_paramsE,"",@"SHT_CUDA_INFO"
	.sectionflags	@""
	.align	4


	//----- nvinfo : EIATTR_CUDA_API_VERSION
	.align		4
        /*0000*/ 	.byte	0x04, 0x37
        /*0002*/ 	.short	(.L_292 - .L_291)
.L_291:
        /*0004*/ 	.word	0x00000082


	//----- nvinfo : EIATTR_SW2861232_WAR
	.align		4
.L_292:
        /*0008*/ 	.byte	0x01, 0x35
	.zero		2


	//----- nvinfo : EIATTR_PARAM_CBANK
	.align		4
        /*000c*/ 	.byte	0x04, 0x0a
        /*000e*/ 	.short	(.L_294 - .L_293)
	.align		4
.L_293:
        /*0010*/ 	.word	index@(.nv.constant0._ZN5flash16flash_fwd_kernelI23Flash_fwd_kernel_traitsILi192ELi128ELi64ELi8ELb0ELb0EN7cutlass10bfloat16_tE19Flash_kernel_traitsILi192ELi128ELi64ELi8ES3_EELb0ELb0ELb1ELb0ELb0ELb0ELb0ELb0EEEvNS_16Flash_fwd_paramsE)
        /*0014*/ 	.short	0x0160
        /*0016*/ 	.short	0x01d0


	//----- nvinfo : EIATTR_CBANK_PARAM_SIZE
	.align		4
.L_294:
        /*0018*/ 	.byte	0x03, 0x19
        /*001a*/ 	.short	0x01d0


	//----- nvinfo : EIATTR_KPARAM_INFO
	.align		4
        /*001c*/ 	.byte	0x04, 0x17
        /*001e*/ 	.short	(.L_296 - .L_295)
.L_295:
        /*0020*/ 	.word	0x00000000
        /*0024*/ 	.short	0x0000
        /*0026*/ 	.short	0x0000
        /*0028*/ 	.byte	0x00, 0xf0, 0x41, 0x07


	//----- nvinfo : EIATTR_MAXREG_COUNT
	.align		4
.L_296:
        /*002c*/ 	.byte	0x03, 0x1b
        /*002e*/ 	.short	0x00ff


	//----- nvinfo : EIATTR_NUM_BARRIERS
	.align		4
        /*0030*/ 	.byte	0x02, 0x4c
        /*0032*/ 	.byte	0x01
	.zero		1


	//----- nvinfo : EIATTR_MERCURY_ISA_VERSION
	.align		4
        /*0034*/ 	.byte	0x03, 0x5f
        /*0036*/ 	.short	0x0000


	//----- nvinfo : EIATTR_COOP_GROUP_MASK_REGIDS
	.align		4
        /*0038*/ 	.byte	0x04, 0x29
        /*003a*/ 	.short	(.L_298 - .L_297)


	//   ....[0]....
.L_297:
        /*003c*/ 	.word	0xffffffff


	//   ....[1]....
        /*0040*/ 	.word	0xffffffff


	//   ....[2]....
        /*0044*/ 	.word	0xffffffff


	//   ....[3]....
        /*0048*/ 	.word	0xffffffff


	//   ....[4]....
        /*004c*/ 	.word	0xffffffff


	//   ....[5]....
        /*0050*/ 	.word	0xffffffff


	//   ....[6]....
        /*0054*/ 	.word	0xffffffff


	//   ....[7]....
        /*0058*/ 	.word	0xffffffff


	//   ....[8]....
        /*005c*/ 	.word	0xffffffff


	//   ....[9]....
        /*0060*/ 	.word	0xffffffff


	//   ....[10]....
        /*0064*/ 	.word	0xffffffff


	//   ....[11]....
        /*0068*/ 	.word	0xffffffff


	//   ....[12]....
        /*006c*/ 	.word	0xffffffff


	//   ....[13]....
        /*0070*/ 	.word	0xffffffff


	//   ....[14]....
        /*0074*/ 	.word	0xffffffff


	//   ....[15]....
        /*0078*/ 	.word	0xffffffff


	//   ....[16]....
        /*007c*/ 	.word	0xffffffff


	//   ....[17]....
        /*0080*/ 	.word	0xffffffff


	//   ....[18]....
        /*0084*/ 	.word	0xffffffff


	//   ....[19]....
        /*0088*/ 	.word	0xffffffff


	//----- nvinfo : EIATTR_COOP_GROUP_INSTR_OFFSETS
	.align		4
.L_298:
        /*008c*/ 	.byte	0x04, 0x28
        /*008e*/ 	.short	(.L_300 - .L_299)


	//   ....[0]....
.L_299:
        /*0090*/ 	.word	0x000043f0


	//   ....[1]....
        /*0094*/ 	.word	0x00004410


	//   ....[2]....
        /*0098*/ 	.word	0x000044b0


	//   ....[3]....
        /*009c*/ 	.word	0x000044c0


	//   ....[4]....
        /*00a0*/ 	.word	0x00006f30


	//   ....[5]....
        /*00a4*/ 	.word	0x00006f40


	//   ....[6]....
        /*00a8*/ 	.word	0x00006f70


	//   ....[7]....
        /*00ac*/ 	.word	0x00006f80


	//   ....[8]....
        /*00b0*/ 	.word	0x0000a020


	//   ....[9]....
        /*00b4*/ 	.word	0x0000a0d0


	//   ....[10]....
        /*00b8*/ 	.word	0x0000a0f0


	//   ....[11]....
        /*00bc*/ 	.word	0x0000a120


	//   ....[12]....
        /*00c0*/ 	.word	0x0000d250


	//   ....[13]....
        /*00c4*/ 	.word	0x0000d270


	//   ....[14]....
        /*00c8*/ 	.word	0x0000d290


	//   ....[15]....
        /*00cc*/ 	.word	0x0000d2b0


	//   ....[16]....
        /*00d0*/ 	.word	0x0000e9e0


	//   ....[17]....
        /*00d4*/ 	.word	0x0000ea20


	//   ....[18]....
        /*00d8*/ 	.word	0x0000eaa0


	//   ....[19]....
        /*00dc*/ 	.word	0x0000eac0


	//----- nvinfo : EIATTR_EXIT_INSTR_OFFSETS
	.align		4
.L_300:
        /*00e0*/ 	.byte	0x04, 0x1c
        /*00e2*/ 	.short	(.L_302 - .L_301)


	//   ....[0]....
.L_301:
        /*00e4*/ 	.word	0x000002d0


	//   ....[1]....
        /*00e8*/ 	.word	0x00000df0


	//   ....[2]....
        /*00ec*/ 	.word	0x00000e70


	//   ....[3]....
        /*00f0*/ 	.word	0x00010390


	//   ....[4]....
        /*00f4*/ 	.word	0x00010480


	//   ....[5]....
        /*00f8*/ 	.word	0x000104a0


	//----- nvinfo : EIATTR_CTAIDZ_USED
	.align		4
.L_302:
        /*00fc*/ 	.byte	0x01, 0x04
	.zero		2


	//----- nvinfo : EIATTR_CRS_STACK_SIZE
	.align		4
        /*0100*/ 	.byte	0x04, 0x1e
        /*0102*/ 	.short	(.L_304 - .L_303)
.L_303:
        /*0104*/ 	.word	0x00000000
.L_304:


//--------------------- .nv.info._ZN5flash16flash_fwd_kernelI23Flash_fwd_kernel_traitsILi192ELi128ELi64ELi8ELb0ELb0EN7cutlass10bfloat16_tE19Flash_kernel_traitsILi192ELi128ELi64ELi8ES3_EELb0ELb0ELb1ELb0ELb0ELb0ELb1ELb0EEEvNS_16Flash_fwd_paramsE --------------------------
	.section	.nv.info._ZN5flash16flash_fwd_kernelI23Flash_fwd_kernel_traitsILi192ELi128ELi64ELi8ELb0ELb0EN7cutlass10bfloat16_tE19Flash_kernel_traitsILi192ELi128ELi64ELi8ES3_EELb0ELb0ELb1ELb0ELb0ELb0ELb1ELb0EEEvNS_16Flash_fwd_paramsE,"",@"SHT_CUDA_INFO"
	.sectionflags	@""
	.align	4


	//----- nvinfo : EIATTR_CUDA_API_VERSION
	.align		4
        /*0000*/ 	.byte	0x04, 0x37
        /*0002*/ 	.short	(.L_306 - .L_305)
.L_305:
        /*0004*/ 	.word	0x00000082


	//----- nvinfo : EIATTR_SW2861232_WAR
	.align		4
.L_306:
        /*0008*/ 	.byte	0x01, 0x35
	.zero		2


	//----- nvinfo : EIATTR_PARAM_CBANK
	.align		4
        /*000c*/ 	.byte	0x04, 0x0a
        /*000e*/ 	.short	(.L_308 - .L_307)
	.align		4
.L_307:
        /*0010*/ 	.word	index@(.nv.constant0._ZN5flash16flash_fwd_kernelI23Flash_fwd_kernel_traitsILi192ELi128ELi64ELi8ELb0ELb0EN7cutlass10bfloat16_tE19Flash_kernel_traitsILi192ELi128ELi64ELi8ES3_EELb0ELb0ELb1ELb0ELb0ELb0ELb1ELb0EEEvNS_16Flash_fwd_paramsE)
        /*0014*/ 	.short	0x0160
        /*0016*/ 	.short	0x01d0


	//----- nvinfo : EIATTR_CBANK_PARAM_SIZE
	.align		4
.L_308:
        /*0018*/ 	.byte	0x03, 0x19
        /*001a*/ 	.short	0x01d0


	//----- nvinfo : EIATTR_KPARAM_INFO
	.align		4
        /*001c*/ 	.byte	0x04, 0x17
        /*001e*/ 	.short	(.L_310 - .L_309)
.L_309:
        /*0020*/ 	.word	0x00000000
        /*0024*/ 	.short	0x0000
        /*0026*/ 	.short	0x0000
        /*0028*/ 	.byte	0x00, 0xf0, 0x41, 0x07


	//----- nvinfo : EIATTR_MAXREG_COUNT
	.align		4
.L_310:
        /*002c*/ 	.byte	0x03, 0x1b
        /*002e*/ 	.short	0x00ff


	//----- nvinfo : EIATTR_NUM_BARRIERS
	.align		4
        /*0030*/ 	.byte	0x02, 0x4c
        /*0032*/ 	.byte	0x01
	.zero		1


	//----- nvinfo : EIATTR_MERCURY_ISA_VERSION
	.align		4
        /*0034*/ 	.byte	0x03, 0x5f
        /*0036*/ 	.short	0x0000


	//----- nvinfo : EIATTR_COOP_GROUP_MASK_REGIDS
	.align		4
        /*0038*/ 	.byte	0x04, 0x29
        /*003a*/ 	.short	(.L_312 - .L_311)


	//   ....[0]....
.L_311:
        /*003c*/ 	.word	0xffffffff


	//   ....[1]....
        /*0040*/ 	.word	0xffffffff


	//   ....[2]....
        /*0044*/ 	.word	0xffffffff


	//   ....[3]....
        /*0048*/ 	.word	0xffffffff


	//   ....[4]....
        /*004c*/ 	.word	0xffffffff


	//   ....[5]....
        /*0050*/ 	.word	0xffffffff


	//   ....[6]....
        /*0054*/ 	.word	0xffffffff


	//   ....[7]....
        /*0058*/ 	.word	0xffffffff


	//   ....[8]....
        /*005c*/ 	.word	0xffffffff


	//   ....[9]....
        /*0060*/ 	.word	0xffffffff


	//   ....[10]....
        /*0064*/ 	.word	0xffffffff


	//   ....[11]....
        /*0068*/ 	.word	0xffffffff


	//   ....[12]....
        /*006c*/ 	.word	0xffffffff


	//   ....[13]....
        /*0070*/ 	.word	0xffffffff


	//   ....[14]....
        /*0074*/ 	.word	0xffffffff


	//   ....[15]....
        /*0078*/ 	.word	0xffffffff


	//   ....[16]....
        /*007c*/ 	.word	0xffffffff


	//   ....[17]....
        /*0080*/ 	.word	0xffffffff


	//   ....[18]....
        /*0084*/ 	.word	0xffffffff


	//   ....[19]....
        /*0088*/ 	.word	0xffffffff


	//----- nvinfo : EIATTR_COOP_GROUP_INSTR_OFFSETS
	.align		4
.L_312:
        /*008c*/ 	.byte	0x04, 0x28
        /*008e*/ 	.short	(.L_314 - .L_313)


	//   ....[0]....
.L_313:
        /*0090*/ 	.word	0x000047f0


	//   ....[1]....
        /*0094*/ 	.word	0x00004810


	//   ....[2]....
        /*0098*/ 	.word	0x000048b0


	//   ....[3]....
        /*009c*/ 	.word	0x000048c0


	//   ....[4]....
        /*00a0*/ 	.word	0x00007730


	//   ....[5]....
        /*00a4*/ 	.word	0x00007740


	//   ....[6]....
        /*00a8*/ 	.word	0x00007770


	//   ....[7]....
        /*00ac*/ 	.word	0x00007780


	//   ....[8]....
        /*00b0*/ 	.word	0x0000ac20


	//   ....[9]....
        /*00b4*/ 	.word	0x0000acb0


	//   ....[10]....
        /*00b8*/ 	.word	0x0000acd0


	//   ....[11]....
        /*00bc*/ 	.word	0x0000acf0


	//   ....[12]....
        /*00c0*/ 	.word	0x0000e250


	//   ....[13]....
        /*00c4*/ 	.word	0x0000e270


	//   ....[14]....
        /*00c8*/ 	.word	0x0000e2b0


	//   ....[15]....
        /*00cc*/ 	.word	0x0000e2c0


	//   ....[16]....
        /*00d0*/ 	.word	0x0000f9f0


	//   ....[17]....
        /*00d4*/ 	.word	0x0000fa30


	//   ....[18]....
        /*00d8*/ 	.word	0x0000fab0


	//   ....[19]....
        /*00dc*/ 	.word	0x0000fad0


	//----- nvinfo : EIATTR_EXIT_INSTR_OFFSETS
	.align		4
.L_314:
        /*00e0*/ 	.byte	0x04, 0x1c
        /*00e2*/ 	.short	(.L_316 - .L_315)


	//   ....[0]....
.L_315:
        /*00e4*/ 	.word	0x000002d0


	//   ....[1]....
        /*00e8*/ 	.word	0x00000df0


	//   ....[2]....
        /*00ec*/ 	.word	0x00000e70


	//   ....[3]....
        /*00f0*/ 	.word	0x000113a0


	//   ....[4]....
        /*00f4*/ 	.word	0x00011490


	//   ....[5]....
        /*00f8*/ 	.word	0x000114b0


	//----- nvinfo : EIATTR_CTAIDZ_USED
	.align		4
.L_316:
        /*00fc*/ 	.byte	0x01, 0x04
	.zero		2


	//----- nvinfo : EIATTR_CRS_STACK_SIZE
	.align		4
        /*0100*/ 	.byte	0x04, 0x1e
        /*0102*/ 	.short	(.L_318 - .L_317)
.L_317:
        /*0104*/ 	.word	0x00000000
.L_318:


//--------------------- .nv.info._ZN5flash16flash_fwd_kernelI23Flash_fwd_kernel_traitsILi192ELi128ELi64ELi8ELb0ELb0EN7cutlass10bfloat16_tE19Flash_kernel_traitsILi192ELi128ELi64ELi8ES3_EELb0ELb0ELb1ELb1ELb0ELb0ELb0ELb0EEEvNS_16Flash_fwd_paramsE --------------------------
	.section	.nv.info._ZN5flash16flash_fwd_kernelI23Flash_fwd_kernel_traitsILi192ELi128ELi64ELi8ELb0ELb0EN7cutlass10bfloat16_tE19Flash_kernel_traitsILi192ELi128ELi64ELi8ES3_EELb0ELb0ELb1ELb1ELb0ELb0ELb0ELb0EEEvNS_16Flash_fwd_paramsE,"",@"SHT_CUDA_INFO"
	.sectionflags	@""
	.align	4


	//----- nvinfo : EIATTR_CUDA_API_VERSION
	.align		4
        /*0000*/ 	.byte	0x04, 0x37
        /*0002*/ 	.short	(.L_320 - .L_319)
.L_319:
        /*0004*/ 	.word	0x00000082


	//----- nvinfo : EIATTR_SW2861232_WAR
	.align		4
.L_320:
        /*0008*/ 	.byte	0x01, 0x35
	.zero		2


	//----- nvinfo : EIATTR_PARAM_CBANK
	.align		4
        /*000c*/ 	.byte	0x04, 0x0a
        /*000e*/ 	.short	(.L_322 - .L_321)
	.align		4
.L_321:
        /*0010*/ 	.word	index@(.nv.constant0._ZN5flash16flash_fwd_kernelI23Flash_fwd_kernel_traitsILi192ELi128ELi64ELi8ELb0ELb0EN7cutlass10bfloat16_tE19Flash_kernel_traitsILi192ELi128ELi64ELi8ES3_EELb0ELb0ELb1ELb1ELb0ELb0ELb0ELb0EEEvNS_16Flash_fwd_paramsE)
        /*0014*/ 	.short	0x0160
        /*0016*/ 	.short	0x01d0


	//----- nvinfo : EIATTR_CBANK_PARAM_SIZE
	.align		4
.L_322:
        /*0018*/ 	.byte	0x03, 0x19
        /*001a*/ 	.short	0x01d0


	//----- nvinfo : EIATTR_KPARAM_INFO
	.align		4
        /*001c*/ 	.byte	0x04, 0x17
        /*001e*/ 	.short	(.L_324 - .L_323)
.L_323:
        /*0020*/ 	.word	0x00000000
        /*0024*/ 	.short	0x0000
        /*0026*/ 	.short	0x0000
        /*0028*/ 	.byte	0x00, 0xf0, 0x41, 0x07


	//----- nvinfo : EIATTR_MAXREG_COUNT
	.align		4
.L_324:
        /*002c*/ 	.byte	0x03, 0x1b
        /*002e*/ 	.short	0x00ff


	//----- nvinfo : EIATTR_NUM_BARRIERS
	.align		4
        /*0030*/ 	.byte	0x02, 0x4c
        /*0032*/ 	.byte	0x01
	.zero		1


	//----- nvinfo : EIATTR_MERCURY_ISA_VERSION
	.align		4
        /*0034*/ 	.byte	0x03, 0x5f
        /*0036*/ 	.short	0x0000


	//----- nvinfo : EIATTR_COOP_GROUP_MASK_REGIDS
	.align		4
        /*0038*/ 	.byte	0x04, 0x29
        /*003a*/ 	.short	(.L_326 - .L_325)


	//   ....[0]....
.L_325:
        /*003c*/ 	.word	0xffffffff


	//   ....[1]....
        /*0040*/ 	.word	0xffffffff


	//   ....[2]....
        /*0044*/ 	.word	0xffffffff


	//   ....[3]....
        /*0048*/ 	.word	0xffffffff


	//   ....[4]....
        /*004c*/ 	.word	0xffffffff


	//   ....[5]....
        /*0050*/ 	.word	0xffffffff


	//   ....[6]....
        /*0054*/ 	.word	0xffffffff


	//   ....[7]....
        /*0058*/ 	.word	0xffffffff


	//   ....[8]....
        /*005c*/ 	.word	0xffffffff


	//   ....[9]....
        /*0060*/ 	.word	0xffffffff


	//   ....[10]....
        /*0064*/ 	.word	0xffffffff


	//   ....[11]....
        /*0068*/ 	.word	0xffffffff


	//   ....[12]....
        /*006c*/ 	.word	0xffffffff


	//   ....[13]....
        /*0070*/ 	.word	0xffffffff


	//   ....[14]....
        /*0074*/ 	.word	0xffffffff


	//   ....[15]....
        /*0078*/ 	.word	0xffffffff


	//   ....[16]....
        /*007c*/ 	.word	0xffffffff


	//   ....[17]....
        /*0080*/ 	.word	0xffffffff


	//   ....[18]....
        /*0084*/ 	.word	0xffffffff


	//   ....[19]....
        /*0088*/ 	.word	0xffffffff


	//----- nvinfo : EIATTR_COOP_GROUP_INSTR_OFFSETS
	.align		4
.L_326:
        /*008c*/ 	.byte	0x04, 0x28
        /*008e*/ 	.short	(.L_328 - .L_327)


	//   ....[0]....
.L_327:
        /*0090*/ 	.word	0x000051c0


	//   ....[1]....
        /*0094*/ 	.word	0x000051e0


	//   ....[2]....
        /*0098*/ 	.word	0x00005280


	//   ....[3]....
        /*009c*/ 	.word	0x00005290


	//   ....[4]....
        /*00a0*/ 	.word	0x000085e0


	//   ....[5]....
        /*00a4*/ 	.word	0x000085f0


	//   ....[6]....
        /*00a8*/ 	.word	0x00008620


	//   ....[7]....
        /*00ac*/ 	.word	0x00008630


	//   ....[8]....
        /*00b0*/ 	.word	0x0000c060


	//   ....[9]....
        /*00b4*/ 	.word	0x0000c070


	//   ....[10]....
        /*00b8*/ 	.word	0x0000c0a0


	//   ....[11]....
        /*00bc*/ 	.word	0x0000c0b0


	//   ....[12]....
        /*00c0*/ 	.word	0x0000f980


	//   ....[13]....
        /*00c4*/ 	.word	0x0000fab0


	//   ....[14]....
        /*00c8*/ 	.word	0x0000fac0


	//   ....[15]....
        /*00cc*/ 	.word	0x0000fb20


	//   ....[16]....
        /*00d0*/ 	.word	0x00011200


	//   ....[17]....
        /*00d4*/ 	.word	0x00011240


	//   ....[18]....
        /*00d8*/ 	.word	0x00011350


	//   ....[19]....
        /*00dc*/ 	.word	0x00011380


	//----- nvinfo : EIATTR_EXIT_INSTR_OFFSETS
	.align		4
.L_328:
        /*00e0*/ 	.byte	0x04, 0x1c
        /*00e2*/ 	.short	(.L_330 - .L_329)


	//   ....[0]....
.L_329:
        /*00e4*/ 	.word	0x000004c0


	//   ....[1]....
        /*00e8*/ 	.word	0x000010b0


	//   ....[2]....
        /*00ec*/ 	.word	0x00001130


	//   ....[3]....
        /*00f0*/ 	.word	0x00012c20


	//   ....[4]....
        /*00f4*/ 	.word	0x00012d10


	//   ....[5]....
        /*00f8*/ 	.word	0x00012d30


	//----- nvinfo : EIATTR_CTAIDZ_USED
	.align		4
.L_330:
        /*00fc*/ 	.byte	0x01, 0x04
	.zero		2


	//----- nvinfo : EIATTR_CRS_STACK_SIZE
	.align		4
        /*0100*/ 	.byte	0x04, 0x1e
        /*0102*/ 	.short	(.L_332 - .L_331)
.L_331:
        /*0104*/ 	.word	0x00000000
.L_332:


//--------------------- .nv.info._ZN5flash16flash_fwd_kernelI23Flash_fwd_kernel_traitsILi192ELi128ELi64ELi8ELb0ELb0EN7cutlass10bfloat16_tE19Flash_kernel_traitsILi192ELi128ELi64ELi8ES3_EELb0ELb0ELb1ELb1ELb0ELb0ELb1ELb0EEEvNS_16Flash_fwd_paramsE --------------------------
	.section	.nv.info._ZN5flash16flash_fwd_kernelI23Flash_fwd_kernel_traitsILi192ELi128ELi64ELi8ELb0ELb0EN7cutlass10bfloat16_tE19Flash_kernel_traitsILi192ELi128ELi64ELi8ES3_EELb0ELb0ELb1ELb1ELb0ELb0ELb1ELb0EEEvNS_16Flash_fwd_paramsE,"",@"SHT_CUDA_INFO"
	.sectionflags	@""
	.align	4


	//----- nvinfo : EIATTR_CUDA_API_VERSION
	.align		4
        /*0000*/ 	.byte	0x04, 0x37
        /*0002*/ 	.short	(.L_334 - .L_333)
.L_333:
        /*0004*/ 	.word	0x00000082


	//----- nvinfo : EIATTR_SW2861232_WAR
	.align		4
.L_334:
        /*0008*/ 	.byte	0x01, 0x35
	.zero		2


	//----- nvinfo : EIATTR_PARAM_CBANK
	.align		4
        /*000c*/ 	.byte	0x04, 0x0a
        /*000e*/ 	.short	(.L_336 - .L_335)
	.align		4
.L_335:
        /*0010*/ 	.word	index@(.nv.constant0._ZN5flash16flash_fwd_kernelI23Flash_fwd_kernel_traitsILi192ELi128ELi64ELi8ELb0ELb0EN7cutlass10bfloat16_tE19Flash_kernel_traitsILi192ELi128ELi64ELi8ES3_EELb0ELb0ELb1ELb1ELb0ELb0ELb1ELb0EEEvNS_16Flash_fwd_paramsE)
        /*0014*/ 	.short	0x0160
        /*0016*/ 	.short	0x01d0


	//----- nvinfo : EIATTR_CBANK_PARAM_SIZE
	.align		4
.L_336:
        /*0018*/ 	.byte	0x03, 0x19
        /*001a*/ 	.short	0x01d0


	//----- nvinfo : EIATTR_KPARAM_INFO
	.align		4
        /*001c*/ 	.byte	0x04, 0x17
        /*001e*/ 	.short	(.L_338 - .L_337)
.L_337:
        /*0020*/ 	.word	0x00000000
        /*0024*/ 	.short	0x0000
        /*0026*/ 	.short	0x0000
        /*0028*/ 	.byte	0x00, 0xf0, 0x41, 0x07


	//----- nvinfo : EIATTR_MAXREG_COUNT
	.align		4
.L_338:
        /*002c*/ 	.byte	0x03, 0x1b
        /*002e*/ 	.short	0x00ff


	//----- nvinfo : EIATTR_NUM_BARRIERS
	.align		4
        /*0030*/ 	.byte	0x02, 0x4c
        /*0032*/ 	.byte	0x01
	.zero		1


	//----- nvinfo : EIATTR_MERCURY_ISA_VERSION
	.align		4
        /*0034*/ 	.byte	0x03, 0x5f
        /*0036*/ 	.short	0x0000


	//----- nvinfo : EIATTR_COOP_GROUP_MASK_REGIDS
	.align		4
        /*0038*/ 	.byte	0x04, 0x29
        /*003a*/ 	.short	(.L_340 - .L_339)


	//   ....[0]....
.L_339:
        /*003c*/ 	.word	0xffffffff


	//   ....[1]....
        /*0040*/ 	.word	0xffffffff


	//   ....[2]....
        /*0044*/ 	.word	0xffffffff


	//   ....[3]....
        /*0048*/ 	.word	0xffffffff


	//   ....[4]....
        /*004c*/ 	.word	0xffffffff


	//   ....[5]....
        /*0050*/ 	.word	0xffffffff


	//   ....[6]....
        /*0054*/ 	.word	0xffffffff


	//   ....[7]....
        /*0058*/ 	.word	0xffffffff


	//   ....[8]....
        /*005c*/ 	.word	0xffffffff


	//   ....[9]....
        /*0060*/ 	.word	0xffffffff


	//   ....[10]....
        /*0064*/ 	.word	0xffffffff


	//   ....[11]....
        /*0068*/ 	.word	0xffffffff


	//   ....[12]....
        /*006c*/ 	.word	0xffffffff


	//   ....[13]....
        /*0070*/ 	.word	0xffffffff


	//   ....[14]....
        /*0074*/ 	.word	0xffffffff


	//   ....[15]....
        /*0078*/ 	.word	0xffffffff


	//   ....[16]....
        /*007c*/ 	.word	0xffffffff


	//   ....[17]....
        /*0080*/ 	.word	0xffffffff


	//   ....[18]....
        /*0084*/ 	.word	0xffffffff


	//   ....[19]....
        /*0088*/ 	.word	0xffffffff


	//----- nvinfo : EIATTR_COOP_GROUP_INSTR_OFFSETS
	.align		4
.L_340:
        /*008c*/ 	.byte	0x04, 0x28
        /*008e*/ 	.short	(.L_342 - .L_341)


	//   ....[0]....
.L_341:
        /*0090*/ 	.word	0x00005680


	//   ....[1]....
        /*0094*/ 	.word	0x000056a0


	//   ....[2]....
        /*0098*/ 	.word	0x00005740


	//   ....[3]....
        /*009c*/ 	.word	0x00005750


	//   ....[4]....
        /*00a0*/ 	.word	0x00008f00


	//   ....[5]....
        /*00a4*/ 	.word	0x00008f10


	//   ....[6]....
        /*00a8*/ 	.word	0x00008f50


	//   ....[7]....
        /*00ac*/ 	.word	0x00008f60


	//   ....[8]....
        /*00b0*/ 	.word	0x0000ce20


	//   ....[9]....
        /*00b4*/ 	.word	0x0000ce30


	//   ....[10]....
        /*00b8*/ 	.word	0x0000ce70


	//   ....[11]....
        /*00bc*/ 	.word	0x0000ce80


	//   ....[12]....
        /*00c0*/ 	.word	0x00010b60


	//   ....[13]....
        /*00c4*/ 	.word	0x00010c90


	//   ....[14]....
        /*00c8*/ 	.word	0x00010ca0


	//   ....[15]....
        /*00cc*/ 	.word	0x00010cc0


	//   ....[16]....
        /*00d0*/ 	.word	0x000123e0


	//   ....[17]....
        /*00d4*/ 	.word	0x00012420


	//   ....[18]....
        /*00d8*/ 	.word	0x00012530


	//   ....[19]....
        /*00dc*/ 	.word	0x00012560


	//----- nvinfo : EIATTR_EXIT_INSTR_OFFSETS
	.align		4
.L_342:
        /*00e0*/ 	.byte	0x04, 0x1c
        /*00e2*/ 	.short	(.L_344 - .L_343)


	//   ....[0]....
.L_343:
        /*00e4*/ 	.word	0x000004c0


	//   ....[1]....
        /*00e8*/ 	.word	0x000010b0


	//   ....[2]....
        /*00ec*/ 	.word	0x00001130


	//   ....[3]....
        /*00f0*/ 	.word	0x00013e00


	//   ....[4]....
        /*00f4*/ 	.word	0x00013ef0


	//   ....[5]....
        /*00f8*/ 	.word	0x00013f10


	//----- nvinfo : EIATTR_CTAIDZ_USED
	.align		4
.L_344:
        /*00fc*/ 	.byte	0x01, 0x04
	.zero		2


	//----- nvinfo : EIATTR_CRS_STACK_SIZE
	.align		4
        /*0100*/ 	.byte	0x04, 0x1e
        /*0102*/ 	.short	(.L_346 - .L_345)
.L_345:
        /*0104*/ 	.word	0x00000000
.L_346:


//--------------------- .nv.info._ZN5flash16flash_fwd_kernelI23Flash_fwd_kernel_traitsILi192ELi64ELi64ELi4ELb0ELb0EN7cutlass10bfloat16_tE19Flash_kernel_traitsILi192ELi64ELi64ELi4ES3_EELb1ELb0ELb0ELb0ELb0ELb0ELb0ELb0EEEvNS_16Flash_fwd_paramsE --------------------------
	.section	.nv.info._ZN5flash16flash_fwd_kernelI23Flash_fwd_kernel_traitsILi192ELi64ELi64ELi4ELb0ELb0EN7cutlass10bfloat16_tE19Flash_kernel_traitsILi192ELi64ELi64ELi4ES3_EELb1ELb0ELb0ELb0ELb0ELb0ELb0ELb0EEEvNS_16Flash_fwd_paramsE,"",@"SHT_CUDA_INFO"
	.sectionflags	@""
	.align	4


	//----- nvinfo : EIATTR_CUDA_API_VERSION
	.align		4
        /*0000*/ 	.byte	0x04, 0x37
        /*0002*/ 	.short	(.L_348 - .L_347)
.L_347:
        /*0004*/ 	.word	0x00000082


	//----- nvinfo : EIATTR_SW2861232_WAR
	.align		4
.L_348:
        /*0008*/ 	.byte	0x01, 0x35
	.zero		2


	//----- nvinfo : EIATTR_PARAM_CBANK
	.align		4
        /*000c*/ 	.byte	0x04, 0x0a
        /*000e*/ 	.short	(.L_350 - .L_349)
	.align		4
.L_349:
        /*0010*/ 	.word	index@(.nv.constant0._ZN5flash16flash_fwd_kernelI23Flash_fwd_kernel_traitsILi192ELi64ELi64ELi4ELb0ELb0EN7cutlass10bfloat16_tE19Flash_kernel_traitsILi192ELi64ELi64ELi4ES3_EELb1ELb0ELb0ELb0ELb0ELb0ELb0ELb0EEEvNS_16Flash_fwd_paramsE)
        /*0014*/ 	.short	0x0160
        /*0016*/ 	.short	0x01d0


	//----- nvinfo : EIATTR_CBANK_PARAM_SIZE
	.align		4
.L_350:
        /*0018*/ 	.byte	0x03, 0x19
        /*001a*/ 	.short	0x01d0


	//----- nvinfo : EIATTR_KPARAM_INFO
	.align		4
        /*001c*/ 	.byte	0x04, 0x17
        /*001e*/ 	.short	(.L_352 - .L_351)
.L_351:
        /*0020*/ 	.word	0x00000000
        /*0024*/ 	.short	0x0000
        /*0026*/ 	.short	0x0000
        /*0028*/ 	.byte	0x00, 0xf0, 0x41, 0x07


	//----- nvinfo : EIATTR_MAXREG_COUNT
	.align		4
.L_352:
        /*002c*/ 	.byte	0x03, 0x1b
        /*002e*/ 	.short	0x00ff


	//----- nvinfo : EIATTR_NUM_BARRIERS
	.align		4
        /*0030*/ 	.byte	0x02, 0x4c
        /*0032*/ 	.byte	0x01
	.zero		1


	//----- nvinfo : EIATTR_MERCURY_ISA_VERSION
	.align		4
        /*0034*/ 	.byte	0x03, 0x5f
        /*0036*/ 	.short	0x0000


	//----- nvinfo : EIATTR_COOP_GROUP_MASK_REGIDS
	.align		4
        /*0038*/ 	.byte	0x04, 0x29
        /*003a*/ 	.short	(.L_354 - .L_353)


	//   ....[0]....
.L_353:
        /*003c*/ 	.word	0xffffffff


	//   ....[1]....
        /*0040*/ 	.word	0xffffffff


	//   ....[2]....
        /*0044*/ 	.word	0xffffffff


	//   ....[3]....
        /*0048*/ 	.word	0xffffffff


	//   ....[4]....
        /*004c*/ 	.word	0xffffffff


	//   ....[5]....
        /*0050*/ 	.word	0xffffffff


	//   ....[6]....
        /*0054*/ 	.word	0xffffffff


	//   ....[7]....
        /*0058*/ 	.word	0xffffffff


	//   ....[8]....
        /*005c*/ 	.word	0xffffffff


	//   ....[9]....
        /*0060*/ 	.word	0xffffffff


	//   ....[10]....
        /*0064*/ 	.word	0xffffffff


	//   ....[11]....
        /*0068*/ 	.word	0xffffffff


	//----- nvinfo : EIATTR_COOP_GROUP_INSTR_OFFSETS
	.align		4
.L_354:
        /*006c*/ 	.byte	0x04, 0x28
        /*006e*/ 	.short	(.L_356 - .L_355)


	//   ....[0]....
.L_355:
        /*0070*/ 	.word	0x00004710


	//   ....[1]....
        /*0074*/ 	.word	0x00004790


	//   ....[2]....
        /*0078*/ 	.word	0x000048a0


	//   ....[3]....
        /*007c*/ 	.word	0x000048d0


	//   ....[4]....
        /*0080*/ 	.word	0x00007af0


	//   ....[5]....
        /*0084*/ 	.word	0x00007b50


	//   ....[6]....
        /*0088*/ 	.word	0x00007b80


	//   ....[7]....
        /*008c*/ 	.word	0x00007b90


	//   ....[8]....
        /*0090*/ 	.word	0x00009b60


	//   ....[9]....
        /*0094*/ 	.word	0x00009ba0


	//   ....[10]....
        /*0098*/ 	.word	0x00009ca0


	//   ....[11]....
        /*009c*/ 	.word	0x00009cd0


	//----- nvinfo : EIATTR_EXIT_INSTR_OFFSETS
	.align		4
.L_356:
        /*00a0*/ 	.byte	0x04, 0x1c
        /*00a2*/ 	.short	(.L_358 - .L_357)


	//   ....[0]....
.L_357:
        /*00a4*/ 	.word	0x000006d0


	//   ....[1]....
        /*00a8*/ 	.word	0x0000b580


	//   ....[2]....
        /*00ac*/ 	.word	0x0000b680


	//   ....[3]....
        /*00b0*/ 	.word	0x0000b6a0


	//   ....[4]....
        /*00b4*/ 	.word	0x0000c120


	//   ....[5]....
        /*00b8*/ 	.word	0x0000c1a0


	//----- nvinfo : EIATTR_CTAIDZ_USED
	.align		4
.L_358:
        /*00bc*/ 	.byte	0x01, 0x04
	.zero		2


	//----- nvinfo : EIATTR_CRS_STACK_SIZE
	.align		4
        /*00c0*/ 	.byte	0x04, 0x1e
        /*00c2*/ 	.short	(.L_360 - .L_359)
.L_359:
        /*00c4*/ 	.word	0x00000000
.L_360:


//--------------------- .nv.info._ZN5flash16flash_fwd_kernelI23Flash_fwd_kernel_traitsILi192ELi64ELi64ELi4ELb0ELb0EN7cutlass10bfloat16_tE19Flash_kernel_traitsILi192ELi64ELi64ELi4ES3_EELb1ELb0ELb1ELb0ELb0ELb0ELb0ELb0EEEvNS_16Flash_fwd_paramsE --------------------------
	.section	.nv.info._ZN5flash16flash_fwd_kernelI23Flash_fwd_kernel_traitsILi192ELi64ELi64ELi4ELb0ELb0EN7cutlass10bfloat16_tE19Flash_kernel_traitsILi192ELi64ELi64ELi4ES3_EELb1ELb0ELb1ELb0ELb0ELb0ELb0ELb0EEEvNS_16Flash_fwd_paramsE,"",@"SHT_CUDA_INFO"
	.sectionflags	@""
	.align	4


	//----- nvinfo : EIATTR_CUDA_API_VERSION
	.align		4
        /*0000*/ 	.byte	0x04, 0x37
        /*0002*/ 	.short	(.L_362 - .L_361)
.L_361:
        /*0004*/ 	.word	0x00000082


	//----- nvinfo : EIATTR_SW2861232_WAR
	.align		4
.L_362:
        /*0008*/ 	.byte	0x01, 0x35
	.zero		2


	//----- nvinfo : EIATTR_PARAM_CBANK
	.align		4
        /*000c*/ 	.byte	0x04, 0x0a
        /*000e*/ 	.short	(.L_364 - .L_363)
	.align		4
.L_363:
        /*0010*/ 	.word	index@(.nv.constant0._ZN5flash16flash_fwd_kernelI23Flash_fwd_kernel_traitsILi192ELi64ELi64ELi4ELb0ELb0EN7cutlass10bfloat16_tE19Flash_kernel_traitsILi192ELi64ELi64ELi4ES3_EELb1ELb0ELb1ELb0ELb0ELb0ELb0ELb0EEEvNS_16Flash_fwd_paramsE)
        /*0014*/ 	.short	0x0160
        /*0016*/ 	.short	0x01d0


	//----- nvinfo : EIATTR_CBANK_PARAM_SIZE
	.align		4
.L_364:
        /*0018*/ 	.byte	0x03, 0x19
        /*001a*/ 	.short	0x01d0


	//----- nvinfo : EIATTR_KPARAM_INFO
	.align		4
        /*001c*/ 	.byte	0x04, 0x17
        /*001e*/ 	.short	(.L_366 - .L_365)
.L_365:
        /*0020*/ 	.word	0x00000000
        /*0024*/ 	.short	0x0000
        /*0026*/ 	.short	0x0000
        /*0028*/ 	.byte	0x00, 0xf0, 0x41, 0x07


	//----- nvinfo : EIATTR_MAXREG_COUNT
	.align		4
.L_366:
        /*002c*/ 	.byte	0x03, 0x1b
        /*002e*/ 	.short	0x00ff


	//----- nvinfo : EIATTR_NUM_BARRIERS
	.align		4
        /*0030*/ 	.byte	0x02, 0x4c
        /*0032*/ 	.byte	0x01
	.zero		1


	//----- nvinfo : EIATTR_MERCURY_ISA_VERSION
	.align		4
        /*0034*/ 	.byte	0x03, 0x5f
        /*0036*/ 	.short	0x0000


	//----- nvinfo : EIATTR_COOP_GROUP_MASK_REGIDS
	.align		4
        /*0038*/ 	.byte	0x04, 0x29
        /*003a*/ 	.short	(.L_368 - .L_367)


	//   ....[0]....
.L_367:
        /*003c*/ 	.word	0xffffffff


	//   ....[1]....
        /*0040*/ 	.word	0xffffffff


	//   ....[2]....
        /*0044*/ 	.word	0xffffffff


	//   ....[3]....
        /*0048*/ 	.word	0xffffffff


	//   ....[4]....
        /*004c*/ 	.word	0xffffffff


	//   ....[5]....
        /*0050*/ 	.word	0xffffffff


	//   ....[6]....
        /*0054*/ 	.word	0xffffffff


	//   ....[7]....
        /*0058*/ 	.word	0xffffffff


	//   ....[8]....
        /*005c*/ 	.word	0xffffffff


	//   ....[9]....
        /*0060*/ 	.word	0xffffffff


	//   ....[10]....
        /*0064*/ 	.word	0xffffffff


	//   ....[11]....
        /*0068*/ 	.word	0xffffffff


	//   ....[12]....
        /*006c*/ 	.word	0xffffffff


	//   ....[13]....
        /*0070*/ 	.word	0xffffffff


	//   ....[14]....
        /*0074*/ 	.word	0xffffffff


	//   ....[15]....
        /*0078*/ 	.word	0xffffffff


	//----- nvinfo : EIATTR_COOP_GROUP_INSTR_OFFSETS
	.align		4
.L_368:
        /*007c*/ 	.byte	0x04, 0x28
        /*007e*/ 	.short	(.L_370 - .L_369)


	//   ....[0]....
.L_369:
        /*0080*/ 	.word	0x00005760


	//   ....[1]....
        /*0084*/ 	.word	0x000057d0


	//   ....[2]....
        /*0088*/ 	.word	0x000058a0


	//   ....[3]....
        /*008c*/ 	.word	0x000058e0


	//   ....[4]....
        /*0090*/ 	.word	0x000090d0


	//   ....[5]....
        /*0094*/ 	.word	0x00009210


	//   ....[6]....
        /*0098*/ 	.word	0x00009240


	//   ....[7]....
        /*009c*/ 	.word	0x000092d0


	//   ....[8]....
        /*00a0*/ 	.word	0x0000d320


	//   ....[9]....
        /*00a4*/ 	.word	0x0000d3f0


	//   ....[10]....
        /*00a8*/ 	.word	0x0000d420


	//   ....[11]....
        /*00ac*/ 	.word	0x0000d430


	//   ....[12]....
        /*00b0*/ 	.word	0x0000f460


	//   ....[13]....
        /*00b4*/ 	.word	0x0000f4a0


	//   ....[14]....
        /*00b8*/ 	.word	0x0000f5d0


	//   ....[15]....
        /*00bc*/ 	.word	0x0000f610


	//----- nvinfo : EIATTR_EXIT_INSTR_OFFSETS
	.align		4
.L_370:
        /*00c0*/ 	.byte	0x04, 0x1c
        /*00c2*/ 	.short	(.L_372 - .L_371)


	//   ....[0]....
.L_371:
        /*00c4*/ 	.word	0x000006d0


	//   ....[1]....
        /*00c8*/ 	.word	0x000012b0


	//   ....[2]....
        /*00cc*/ 	.word	0x00001330


	//   ....[3]....
        /*00d0*/ 	.word	0x00010eb0


	//   ....[4]....
        /*00d4*/ 	.word	0x00010fb0


	//   ....[5]....
        /*00d8*/ 	.word	0x00010fd0


	//----- nvinfo : EIATTR_CTAIDZ_USED
	.align		4
.L_372:
        /*00dc*/ 	.byte	0x01, 0x04
	.zero		2


	//----- nvinfo : EIATTR_CRS_STACK_SIZE
	.align		4
        /*00e0*/ 	.byte	0x04, 0x1e
        /*00e2*/ 	.short	(.L_374 - .L_373)
.L_373:
        /*00e4*/ 	.word	0x00000000
.L_374:


//--------------------- .nv.info._ZN5flash16flash_fwd_kernelI23Flash_fwd_kernel_traitsILi192ELi64ELi64ELi4ELb0ELb0EN7cutlass10bfloat16_tE19Flash_kernel_traitsILi192ELi64ELi64ELi4ES3_EELb1ELb0ELb0ELb0ELb0ELb1ELb0ELb0EEEvNS_16Flash_fwd_paramsE --------------------------
	.section	.nv.info._ZN5flash16flash_fwd_kernelI23Flash_fwd_kernel_traitsILi192ELi64ELi64ELi4ELb0ELb0EN7cutlass10bfloat16_tE19Flash_kernel_traitsILi192ELi64ELi64ELi4ES3_EELb1ELb0ELb0ELb0ELb0ELb1ELb0ELb0EEEvNS_16Flash_fwd_paramsE,"",@"SHT_CUDA_INFO"
	.sectionflags	@""
	.align	4


	//----- nvinfo : EIATTR_CUDA_API_VERSION
	.align		4
        /*0000*/ 	.byte	0x04, 0x37
        /*0002*/ 	.short	(.L_376 - .L_375)
.L_375:
        /*0004*/ 	.word	0x00000082


	//----- nvinfo : EIATTR_SW2861232_WAR
	.align		4
.L_376:
        /*0008*/ 	.byte	0x01, 0x35
	.zero		2


	//----- nvinfo : EIATTR_PARAM_CBANK
	.align		4
        /*000c*/ 	.byte	0x04, 0x0a
        /*000e*/ 	.short	(.L_378 - .L_377)
	.align		4
.L_377:
        /*0010*/ 	.word	index@(.nv.constant0._ZN5flash16flash_fwd_kernelI23Flash_fwd_kernel_traitsILi192ELi64ELi64ELi4ELb0ELb0EN7cutlass10bfloat16_tE19Flash_kernel_traitsILi192ELi64ELi64ELi4ES3_EELb1ELb0ELb0ELb0ELb0ELb1ELb0ELb0EEEvNS_16Flash_fwd_paramsE)
        /*0014*/ 	.short	0x0160
        /*0016*/ 	.short	0x01d0


	//----- nvinfo : EIATTR_CBANK_PARAM_SIZE
	.align		4
.L_378:
        /*0018*/ 	.byte	0x03, 0x19
        /*001a*/ 	.short	0x01d0


	//----- nvinfo : EIATTR_KPARAM_INFO
	.align		4
        /*001c*/ 	.byte	0x04, 0x17
        /*001e*/ 	.short	(.L_380 - .L_379)
.L_379:
        /*0020*/ 	.word	0x00000000
        /*0024*/ 	.short	0x0000
        /*0026*/ 	.short	0x0000
        /*0028*/ 	.byte	0x00, 0xf0, 0x41, 0x07


	//----- nvinfo : EIATTR_MAXREG_COUNT
	.align		4
.L_380:
        /*002c*/ 	.byte	0x03, 0x1b
        /*002e*/ 	.short	0x00ff


	//----- nvinfo : EIATTR_NUM_BARRIERS
	.align		4
        /*0030*/ 	.byte	0x02, 0x4c
        /*0032*/ 	.byte	0x01
	.zero		1


	//----- nvinfo : EIATTR_MERCURY_ISA_VERSION
	.align		4
        /*0034*/ 	.byte	0x03, 0x5f
        /*0036*/ 	.short	0x0000


	//----- nvinfo : EIATTR_INT_WARP_WIDE_INSTR_OFFSETS
	.align		4
        /*0038*/ 	.byte	0x04, 0x31
        /*003a*/ 	.short	(.L_382 - .L_381)


	//   ....[0]....
.L_381:
        /*003c*/ 	.word	0x00001820


	//----- nvinfo : EIATTR_COOP_GROUP_MASK_REGIDS
	.align		4
.L_382:
        /*0040*/ 	.byte	0x04, 0x29
        /*0042*/ 	.short	(.L_384 - .L_383)


	//   ....[0]....
.L_383:
        /*0044*/ 	.word	0xffffffff


	//   ....[1]....
        /*0048*/ 	.word	0xffffffff


	//   ....[2]....
        /*004c*/ 	.word	0xffffffff


	//   ....[3]....
        /*0050*/ 	.word	0xffffffff


	//   ....[4]....
        /*0054*/ 	.word	0xffffffff


	//   ....[5]....
        /*0058*/ 	.word	0xffffffff


	//   ....[6]....
        /*005c*/ 	.word	0xffffffff


	//   ....[7]....
        /*0060*/ 	.word	0xffffffff


	//   ....[8]....
        /*0064*/ 	.word	0xffffffff


	//   ....[9]....
        /*0068*/ 	.word	0xffffffff


	//   ....[10]....
        /*006c*/ 	.word	0xffffffff


	//   ....[11]....
        /*0070*/ 	.word	0xffffffff


	//----- nvinfo : EIATTR_COOP_GROUP_INSTR_OFFSETS
	.align		4
.L_384:
        /*0074*/ 	.byte	0x04, 0x28
        /*0076*/ 	.short	(.L_386 - .L_385)


	//   ....[0]....
.L_385:
        /*0078*/ 	.word	0x00003200


	//   ....[1]....
        /*007c*/ 	.word	0x00003280


	//   ....[2]....
        /*0080*/ 	.word	0x00003340


	//   ....[3]....
        /*0084*/ 	.word	0x000033c0


	//   ....[4]....
        /*0088*/ 	.word	0x00005d40


	//   ....[5]....
        /*008c*/ 	.word	0x00005d80


	//   ....[6]....
        /*0090*/ 	.word	0x00005dc0


	//   ....[7]....
        /*0094*/ 	.word	0x00005dd0


	//   ....[8]....
        /*0098*/ 	.word	0x00007d90


	//   ....[9]....
        /*009c*/ 	.word	0x00007dd0


	//   ....[10]....
        /*00a0*/ 	.word	0x00007ed0


	//   ....[11]....
        /*00a4*/ 	.word	0x00007f00


	//----- nvinfo : EIATTR_EXIT_INSTR_OFFSETS
	.align		4
.L_386:
        /*00a8*/ 	.byte	0x04, 0x1c
        /*00aa*/ 	.short	(.L_388 - .L_387)


	//   ....[0]....
.L_387:
        /*00ac*/ 	.word	0x000006d0


	//   ....[1]....
        /*00b0*/ 	.word	0x000096a0


	//   ....[2]....
        /*00b4*/ 	.word	0x00009770


	//   ....[3]....
        /*00b8*/ 	.word	0x0000a110


	//   ....[4]....
        /*00bc*/ 	.word	0x0000a190


	//----- nvinfo : EIATTR_CTAIDZ_USED
	.align		4
.L_388:
        /*00c0*/ 	.byte	0x01, 0x04
	.zero		2


	//----- nvinfo : EIATTR_CRS_STACK_SIZE
	.align		4
        /*00c4*/ 	.byte	0x04, 0x1e
        /*00c6*/ 	.short	(.L_390 - .L_389)
.L_389:
        /*00c8*/ 	.word	0x00000000
.L_390:


//--------------------- .nv.info._ZN5flash16flash_fwd_kernelI23Flash_fwd_kernel_traitsILi192ELi64ELi64ELi4ELb0ELb0EN7cutlass10bfloat16_tE19Flash_kernel_traitsILi192ELi64ELi64ELi4ES3_EELb0ELb0ELb0ELb0ELb0ELb1ELb1ELb0EEEvNS_16Flash_fwd_paramsE --------------------------
	.section	.nv.info._ZN5flash16flash_fwd_kernelI23Flash_fwd_kernel_traitsILi192ELi64ELi64ELi4ELb0ELb0EN7cutlass10bfloat16_tE19Flash_kernel_traitsILi192ELi64ELi64ELi4ES3_EELb0ELb0ELb0ELb0ELb0ELb1ELb1ELb0EEEvNS_16Flash_fwd_paramsE,"",@"SHT_CUDA_INFO"
	.sectionflags	@""
	.align	4


	//----- nvinfo : EIATTR_CUDA_API_VERSION
	.align		4
        /*0000*/ 	.byte	0x04, 0x37
        /*0002*/ 	.short	(.L_392 - .L_391)
.L_391:
        /*0004*/ 	.word	0x00000082


	//----- nvinfo : EIATTR_SW2861232_WAR
	.align		4
.L_392:
        /*0008*/ 	.byte	0x01, 0x35
	.zero		2


	//----- nvinfo : EIATTR_PARAM_CBANK
	.align		4
        /*000c*/ 	.byte	0x04, 0x0a
        /*000e*/ 	.short	(.L_394 - .L_393)
	.align		4
.L_393:
        /*0010*/ 	.word	index@(.nv.constant0._ZN5flash16flash_fwd_kernelI23Flash_fwd_kernel_traitsILi192ELi64ELi64ELi4ELb0ELb0EN7cutlass10bfloat16_tE19Flash_kernel_traitsILi192ELi64ELi64ELi4ES3_EELb0ELb0ELb0ELb0ELb0ELb1ELb1ELb0EEEvNS_16Flash_fwd_paramsE)
        /*0014*/ 	.short	0x0160
        /*0016*/ 	.short	0x01d0


	//----- nvinfo : EIATTR_CBANK_PARAM_SIZE
	.align		4
.L_394:
        /*0018*/ 	.byte	0x03, 0x19
        /*001a*/ 	.short	0x01d0


	//----- nvinfo : EIATTR_KPARAM_INFO
	.align		4
        /*001c*/ 	.byte	0x04, 0x17
        /*001e*/ 	.short	(.L_396 - .L_395)
.L_395:
        /*0020*/ 	.word	0x00000000
        /*0024*/ 	.short	0x0000
        /*0026*/ 	.short	0x0000
        /*0028*/ 	.byte	0x00, 0xf0, 0x41, 0x07


	//----- nvinfo : EIATTR_MAXREG_COUNT
	.align		4
.L_396:
        /*002c*/ 	.byte	0x03, 0x1b
        /*002e*/ 	.short	0x00ff


	//----- nvinfo : EIATTR_NUM_BARRIERS
	.align		4
        /*0030*/ 	.byte	0x02, 0x4c
        /*0032*/ 	.byte	0x01
	.zero		1


	//----- nvinfo : EIATTR_MERCURY_ISA_VERSION
	.align		4
        /*0034*/ 	.byte	0x03, 0x5f
        /*0036*/ 	.short	0x0000


	//----- nvinfo : EIATTR_COOP_GROUP_MASK_REGIDS
	.align		4
        /*0038*/ 	.byte	0x04, 0x29
        /*003a*/ 	.short	(.L_398 - .L_397)


	//   ....[0]....
.L_397:
        /*003c*/ 	.word	0xffffffff


	//   ....[1]....
        /*0040*/ 	.word	0xffffffff


	//   ....[2]....
        /*0044*/ 	.word	0xffffffff


	//   ....[3]....
        /*0048*/ 	.word	0xffffffff


	//   ....[4]....
        /*004c*/ 	.word	0xffffffff


	//   ....[5]....
        /*0050*/ 	.word	0xffffffff


	//   ....[6]....
        /*0054*/ 	.word	0xffffffff


	//   ....[7]....
        /*0058*/ 	.word	0xffffffff


	//   ....[8]....
        /*005c*/ 	.word	0xffffffff


	//   ....[9]....
        /*0060*/ 	.word	0xffffffff


	//   ....[10]....
        /*0064*/ 	.word	0xffffffff


	//   ....[11]....
        /*0068*/ 	.word	0xffffffff


	//----- nvinfo : EIATTR_COOP_GROUP_INSTR_OFFSETS
	.align		4
.L_398:
        /*006c*/ 	.byte	0x04, 0x28
        /*006e*/ 	.short	(.L_400 - .L_399)


	//   ....[0]....
.L_399:
        /*0070*/ 	.word	0x00002e80


	//   ....[1]....
        /*0074*/ 	.word	0x00002ea0


	//   ....[2]....
        /*0078*/ 	.word	0x00002f40


	//   ....[3]....
        /*007c*/ 	.word	0x00002f50


	//   ....[4]....
        /*0080*/ 	.word	0x000054d0


	//   ....[5]....
        /*0084*/ 	.word	0x000054e0


	//   ....[6]....
        /*0088*/ 	.word	0x00005530


	//   ....[7]....
        /*008c*/ 	.word	0x00005540


	//   ....[8]....
        /*0090*/ 	.word	0x00006bc0


	//   ....[9]....
        /*0094*/ 	.word	0x00006c00


	//   ....[10]....
        /*0098*/ 	.word	0x00006c40


	//   ....[11]....
        /*009c*/ 	.word	0x00006c60


	//----- nvinfo : EIATTR_EXIT_INSTR_OFFSETS
	.align		4
.L_400:
        /*00a0*/ 	.byte	0x04, 0x1c
        /*00a2*/ 	.short	(.L_402 - .L_401)


	//   ....[0]....
.L_401:
        /*00a4*/ 	.word	0x000002e0


	//   ....[1]....
        /*00a8*/ 	.word	0x00008440


	//   ....[2]....
        /*00ac*/ 	.word	0x00008520


	//   ....[3]....
        /*00b0*/ 	.word	0x00008e50


	//   ....[4]....
        /*00b4*/ 	.word	0x00008ed0


	//----- nvinfo : EIATTR_CTAIDZ_USED
	.align		4
.L_402:
        /*00b8*/ 	.byte	0x01, 0x04
	.zero		2


	//----- nvinfo : EIATTR_CRS_STACK_SIZE
	.align		4
        /*00bc*/ 	.byte	0x04, 0x1e
        /*00be*/ 	.short	(.L_404 - .L_403)
.L_403:
        /*00c0*/ 	.word	0x00000000
.L_404:


//--------------------- .nv.info._ZN5flash16flash_fwd_kernelI23Flash_fwd_kernel_traitsILi192ELi64ELi64ELi4ELb0ELb0EN7cutlass10bfloat16_tE19Flash_kernel_traitsILi192ELi64ELi64ELi4ES3_EELb1ELb0ELb0ELb1ELb0ELb0ELb0ELb0EEEvNS_16Flash_fwd_paramsE --------------------------
	.section	.nv.info._ZN5flash16flash_fwd_kernelI23Flash_fwd_kernel_traitsILi192ELi64ELi64ELi4ELb0ELb0EN7cutlass10bfloat16_tE19Flash_kernel_traitsILi192ELi64ELi64ELi4ES3_EELb1ELb0ELb0ELb1ELb0ELb0ELb0ELb0EEEvNS_16Flash_fwd_paramsE,"",@"SHT_CUDA_INFO"
	.sectionflags	@""
	.align	4


	//----- nvinfo : EIATTR_CUDA_API_VERSION
	.align		4
        /*0000*/ 	.byte	0x04, 0x37
        /*0002*/ 	.short	(.L_406 - .L_405)
.L_405:
        /*0004*/ 	.word	0x00000082


	//----- nvinfo : EIATTR_SW2861232_WAR
	.align		4
.L_406:
        /*0008*/ 	.byte	0x01, 0x35
	.zero		2


	//----- nvinfo : EIATTR_PARAM_CBANK
	.align		4
        /*000c*/ 	.byte	0x04, 0x0a
        /*000e*/ 	.short	(.L_408 - .L_407)
	.align		4
.L_407:
        /*0010*/ 	.word	index@(.nv.constant0._ZN5flash16flash_fwd_kernelI23Flash_fwd_kernel_traitsILi192ELi64ELi64ELi4ELb0ELb0EN7cutlass10bfloat16_tE19Flash_kernel_traitsILi192ELi64ELi64ELi4ES3_EELb1ELb0ELb0ELb1ELb0ELb0ELb0ELb0EEEvNS_16Flash_fwd_paramsE)
        /*0014*/ 	.short	0x0160
        /*0016*/ 	.short	0x01d0


	//----- nvinfo : EIATTR_CBANK_PARAM_SIZE
	.align		4
.L_408:
        /*0018*/ 	.byte	0x03, 0x19
        /*001a*/ 	.short	0x01d0


	//----- nvinfo : EIATTR_KPARAM_INFO
	.align		4
        /*001c*/ 	.byte	0x04, 0x17
        /*001e*/ 	.short	(.L_410 - .L_409)
.L_409:
        /*0020*/ 	.word	0x00000000
        /*0024*/ 	.short	0x0000
        /*0026*/ 	.short	0x0000
        /*0028*/ 	.byte	0x00, 0xf0, 0x41, 0x07


	//----- nvinfo : EIATTR_MAXREG_COUNT
	.align		4
.L_410:
        /*002c*/ 	.byte	0x03, 0x1b
        /*002e*/ 	.short	0x00ff


	//----- nvinfo : EIATTR_NUM_BARRIERS
	.align		4
        /*0030*/ 	.byte	0x02, 0x4c
        /*0032*/ 	.byte	0x01
	.zero		1


	//----- nvinfo : EIATTR_MERCURY_ISA_VERSION
	.align		4
        /*0034*/ 	.byte	0x03, 0x5f
        /*0036*/ 	.short	0x0000


	//----- nvinfo : EIATTR_COOP_GROUP_MASK_REGIDS
	.align		4
        /*0038*/ 	.byte	0x04, 0x29
        /*003a*/ 	.short	(.L_412 - .L_411)


	//   ....[0]....
.L_411:
        /*003c*/ 	.word	0xffffffff


	//   ....[1]....
        /*0040*/ 	.word	0xffffffff


	//   ....[2]....
        /*0044*/ 	.word	0xffffffff


	//   ....[3]....
        /*0048*/ 	.word	0xffffffff


	//   ....[4]....
        /*004c*/ 	.word	0xffffffff


	//   ....[5]....
        /*0050*/ 	.word	0xffffffff


	//   ....[6]....
        /*0054*/ 	.word	0xffffffff


	//   ....[7]....
        /*0058*/ 	.word	0xffffffff


	//   ....[8]....
        /*005c*/ 	.word	0xffffffff


	//   ....[9]....
        /*0060*/ 	.word	0xffffffff


	//   ....[10]....
        /*0064*/ 	.word	0xffffffff


	//   ....[11]....
        /*0068*/ 	.word	0xffffffff


	//----- nvinfo : EIATTR_COOP_GROUP_INSTR_OFFSETS
	.align		4
.L_412:
        /*006c*/ 	.byte	0x04, 0x28
        /*006e*/ 	.short	(.L_414 - .L_413)


	//   ....[0]....
.L_413:
        /*0070*/ 	.word	0x00005180


	//   ....[1]....
        /*0074*/ 	.word	0x000051c0


	//   ....[2]....
        /*0078*/ 	.word	0x000052f0


	//   ....[3]....
        /*007c*/ 	.word	0x00005310


	//   ....[4]....
        /*0080*/ 	.word	0x00008c30


	//   ....[5]....
        /*0084*/ 	.word	0x00008d20


	//   ....[6]....
        /*0088*/ 	.word	0x00008d30


	//   ....[7]....
        /*008c*/ 	.word	0x00008dd0


	//   ....[8]....
        /*0090*/ 	.word	0x0000acd0


	//   ....[9]....
        /*0094*/ 	.word	0x0000ad10


	//   ....[10]....
        /*0098*/ 	.word	0x0000ae10


	//   ....[11]....
        /*009c*/ 	.word	0x0000ae40


	//----- nvinfo : EIATTR_EXIT_INSTR_OFFSETS
	.align		4
.L_414:
        /*00a0*/ 	.byte	0x04, 0x1c
        /*00a2*/ 	.short	(.L_416 - .L_415)


	//   ....[0]....
.L_415:
        /*00a4*/ 	.word	0x000006d0


	//   ....[1]....
        /*00a8*/ 	.word	0x0000c720


	//   ....[2]....
        /*00ac*/ 	.word	0x0000c820


	//   ....[3]....
        /*00b0*/ 	.word	0x0000c840


	//   ....[4]....
        /*00b4*/ 	.word	0x0000d2d0


	//   ....[5]....
        /*00b8*/ 	.word	0x0000d350


	//----- nvinfo : EIATTR_CTAIDZ_USED
	.align		4
.L_416:
        /*00bc*/ 	.byte	0x01, 0x04
	.zero		2


	//----- nvinfo : EIATTR_CRS_STACK_SIZE
	.align		4
        /*00c0*/ 	.byte	0x04, 0x1e
        /*00c2*/ 	.short	(.L_418 - .L_417)
.L_417:
        /*00c4*/ 	.word	0x00000000
.L_418:


//--------------------- .nv.info._ZN5flash16flash_fwd_kernelI23Flash_fwd_kernel_traitsILi192ELi64ELi64ELi4ELb0ELb0EN7cutlass10bfloat16_tE19Flash_kernel_traitsILi192ELi64ELi64ELi4ES3_EELb1ELb0ELb0ELb0ELb0ELb0ELb0ELb1EEEvNS_16Flash_fwd_paramsE --------------------------
	.section	.nv.info._ZN5flash16flash_fwd_kernelI23Flash_fwd_kernel_traitsILi192ELi64ELi64ELi4ELb0ELb0EN7cutlass10bfloat16_tE19Flash_kernel_traitsILi192ELi64ELi64ELi4ES3_EELb1ELb0ELb0ELb0ELb0ELb0ELb0ELb1EEEvNS_16Flash_fwd_paramsE,"",@"SHT_CUDA_INFO"
	.sectionflags	@""
	.align	4


	//----- nvinfo : EIATTR_CUDA_API_VERSION
	.align		4
        /*0000*/ 	.byte	0x04, 0x37
        /*0002*/ 	.short	(.L_420 - .L_419)
.L_419:
        /*0004*/ 	.word	0x00000082


	//----- nvinfo : EIATTR_SW2861232_WAR
	.align		4
.L_420:
        /*0008*/ 	.byte	0x01, 0x35
	.zero		2


	//----- nvinfo : EIATTR_PARAM_CBANK
	.align		4
        /*000c*/ 	.byte	0x04, 0x0a
        /*000e*/ 	.short	(.L_422 - .L_421)
	.align		4
.L_421:
        /*0010*/ 	.word	index@(.nv.constant0._ZN5flash16flash_fwd_kernelI23Flash_fwd_kernel_traitsILi192ELi64ELi64ELi4ELb0ELb0EN7cutlass10bfloat16_tE19Flash_kernel_traitsILi192ELi64ELi64ELi4ES3_EELb1ELb0ELb0ELb0ELb0ELb0ELb0ELb1EEEvNS_16Flash_fwd_paramsE)
        /*0014*/ 	.short	0x0160
        /*0016*/ 	.short	0x01d0


	//----- nvinfo : EIATTR_CBANK_PARAM_SIZE
	.align		4
.L_422:
        /*0018*/ 	.byte	0x03, 0x19
        /*001a*/ 	.short	0x01d0


	//----- nvinfo : EIATTR_KPARAM_INFO
	.align		4
        /*001c*/ 	.byte	0x04, 0x17
        /*001e*/ 	.short	(.L_424 - .L_423)
.L_423:
        /*0020*/ 	.word	0x00000000
        /*0024*/ 	.short	0x0000
        /*0026*/ 	.short	0x0000
        /*0028*/ 	.byte	0x00, 0xf0, 0x41, 0x07


	//----- nvinfo : EIATTR_MAXREG_COUNT
	.align		4
.L_424:
        /*002c*/ 	.byte	0x03, 0x1b
        /*002e*/ 	.short	0x00ff


	//----- nvinfo : EIATTR_NUM_BARRIERS
	.align		4
        /*0030*/ 	.byte	0x02, 0x4c
        /*0032*/ 	.byte	0x01
	.zero		1


	//----- nvinfo : EIATTR_ANNOTATIONS
	.align		4
        /*0034*/ 	.byte	0x04, 0x55
        /*0036*/ 	.short	(.L_426 - .L_425)


	//   ....[0]....
.L_425:
        /*0038*/ 	.word	0x00000001
        /*003c*/ 	.byte	0x30, 0x03, 0x00, 0x00, 0x01, 0x00, 0x00, 0x00, 0x60, 0x03, 0x00, 0x00, 0x01, 0x00, 0x00, 0x00
        /* <DEDUP_REMOVED lines=34> */
        /*026c*/ 	.byte	0x70, 0xde, 0x00, 0x00, 0x01, 0x00, 0x00, 0x00, 0xe0, 0xe0, 0x00, 0x00


	//----- nvinfo : EIATTR_MERCURY_ISA_VERSION
	.align		4
.L_426:
        /*0278*/ 	.byte	0x03, 0x5f
        /*027a*/ 	.short	0x0000


	//----- nvinfo : EIATTR_COOP_GROUP_MASK_REGIDS
	.align		4
        /*027c*/ 	.byte	0x04, 0x29
        /*027e*/ 	.short	(.L_428 - .L_427)


	//   ....[0]....
.L_427:
        /*0280*/ 	.word	0xffffffff


	//   ....[1]....
        /*0284*/ 	.word	0xffffffff


	//   ....[2]....
        /*0288*/ 	.word	0xffffffff


	//   ....[3]....
        /*028c*/ 	.word	0xffffffff


	//   ....[4]....
        /*0290*/ 	.word	0xffffffff


	//   ....[5]....
        /*0294*/ 	.word	0xffffffff


	//   ....[6]....
        /*0298*/ 	.word	0xffffffff


	//   ....[7]....
        /*029c*/ 	.word	0xffffffff


	//   ....[8]....
        /*02a0*/ 	.word	0xffffffff


	//   ....[9]....
        /*02a4*/ 	.word	0xffffffff


	//   ....[10]....
        /*02a8*/ 	.word	0xffffffff


	//   ....[11]....
        /*02ac*/ 	.word	0xffffffff


	//----- nvinfo : EIATTR_COOP_GROUP_INSTR_OFFSETS
	.align		4
.L_428:
        /*02b0*/ 	.byte	0x04, 0x28
        /*02b2*/ 	.short	(.L_430 - .L_429)


	//   ....[0]....
.L_429:
        /*02b4*/ 	.word	0x00004570


	//   ....[1]....
        /*02b8*/ 	.word	0x000045a0


	//   ....[2]....
        /*02bc*/ 	.word	0x00004680


	//   ....[3]....
        /*02c0*/ 	.word	0x000046b0


	//   ....[4]....
        /*02c4*/ 	.word	0x000092a0


	//   ....[5]....
        /*02c8*/ 	.word	0x00009320


	//   ....[6]....
        /*02cc*/ 	.word	0x00009350


	//   ....[7]....
        /*02d0*/ 	.word	0x00009370


	//   ....[8]....
        /*02d4*/ 	.word	0x0000c3c0


	//   ....[9]....
        /*02d8*/ 	.word	0x0000c3d0


	//   ....[10]....
        /*02dc*/ 	.word	0x0000c410


	//   ....[11]....
        /*02e0*/ 	.word	0x0000c430


	//----- nvinfo : EIATTR_EXIT_INSTR_OFFSETS
	.align		4
.L_430:
        /*02e4*/ 	.byte	0x04, 0x1c
        /*02e6*/ 	.short	(.L_432 - .L_431)


	//   ....[0]....
.L_431:
        /*02e8*/ 	.word	0x00000480


	//   ....[1]....
        /*02ec*/ 	.word	0x0000dd30


	//   ....[2]....
        /*02f0*/ 	.word	0x0000de30


	//   ....[3]....
        /*02f4*/ 	.word	0x0000de50


	//   ....[4]....
        /*02f8*/ 	.word	0x0000e890


	//   ....[5]....
        /*02fc*/ 	.word	0x0000e910


	//----- nvinfo : EIATTR_CTAIDZ_USED
	.align		4
.L_432:
        /*0300*/ 	.byte	0x01, 0x04
	.zero		2


	//----- nvinfo : EIATTR_CRS_STACK_SIZE
	.align		4
        /*0304*/ 	.byte	0x04, 0x1e
        /*0306*/ 	.short	(.L_434 - .L_433)
.L_433:
        /*0308*/ 	.word	0x00000000
.L_434:


//--------------------- .nv.info._ZN5flash16flash_fwd_kernelI23Flash_fwd_kernel_traitsILi192ELi64ELi64ELi4ELb0ELb0EN7cutlass10bfloat16_tE19Flash_kernel_traitsILi192ELi64ELi64ELi4ES3_EELb0ELb0ELb0ELb0ELb0ELb0ELb1ELb0EEEvNS_16Flash_fwd_paramsE --------------------------
	.section	.nv.info._ZN5flash16flash_fwd_kernelI23Flash_fwd_kernel_traitsILi192ELi64ELi64ELi4ELb0ELb0EN7cutlass10bfloat16_tE19Flash_kernel_traitsILi192ELi64ELi64ELi4ES3_EELb0ELb0ELb0ELb0ELb0ELb0ELb1ELb0EEEvNS_16Flash_fwd_paramsE,"",@"SHT_CUDA_INFO"
	.sectionflags	@""
	.align	4


	//----- nvinfo : EIATTR_CUDA_API_VERSION
	.align		4
        /*0000*/ 	.byte	0x04, 0x37
        /*0002*/ 	.short	(.L_436 - .L_435)
.L_435:
        /*0004*/ 	.word	0x00000082


	//----- nvinfo : EIATTR_SW2861232_WAR
	.align		4
.L_436:
        /*0008*/ 	.byte	0x01, 0x35
	.zero		2


	//----- nvinfo : EIATTR_PARAM_CBANK
	.align		4
        /*000c*/ 	.byte	0x04, 0x0a
        /*000e*/ 	.short	(.L_438 - .L_437)
	.align		4
.L_437:
        /*0010*/ 	.word	index@(.nv.constant0._ZN5flash16flash_fwd_kernelI23Flash_fwd_kernel_traitsILi192ELi64ELi64ELi4ELb0ELb0EN7cutlass10bfloat16_tE19Flash_kernel_traitsILi192ELi64ELi64ELi4ES3_EELb0ELb0ELb0ELb0ELb0ELb0ELb1ELb0EEEvNS_16Flash_fwd_paramsE)
        /*0014*/ 	.short	0x0160
        /*0016*/ 	.short	0x01d0


	//----- nvinfo : EIATTR_CBANK_PARAM_SIZE
	.align		4
.L_438:
        /*0018*/ 	.byte	0x03, 0x19
        /*001a*/ 	.short	0x01d0


	//----- nvinfo : EIATTR_KPARAM_INFO
	.align		4
        /*001c*/ 	.byte	0x04, 0x17
        /*001e*/ 	.short	(.L_440 - .L_439)
.L_439:
        /*0020*/ 	.word	0x00000000
        /*0024*/ 	.short	0x0000
        /*0026*/ 	.short	0x0000
        /*0028*/ 	.byte	0x00, 0xf0, 0x41, 0x07


	//----- nvinfo : EIATTR_MAXREG_COUNT
	.align		4
.L_440:
        /*002c*/ 	.byte	0x03, 0x1b
        /*002e*/ 	.short	0x00ff


	//----- nvinfo : EIATTR_NUM_BARRIERS
	.align		4
        /*0030*/ 	.byte	0x02, 0x4c
        /*0032*/ 	.byte	0x01
	.zero		1


	//----- nvinfo : EIATTR_MERCURY_ISA_VERSION
	.align		4
        /*0034*/ 	.byte	0x03, 0x5f
        /*0036*/ 	.short	0x0000


	//----- nvinfo : EIATTR_COOP_GROUP_MASK_REGIDS
	.align		4
        /*0038*/ 	.byte	0x04, 0x29
        /*003a*/ 	.short	(.L_442 - .L_441)


	//   ....[0]....
.L_441:
        /*003c*/ 	.word	0xffffffff


	//   ....[1]....
        /*0040*/ 	.word	0xffffffff


	//   ....[2]....
        /*0044*/ 	.word	0xffffffff


	//   ....[3]....
        /*0048*/ 	.word	0xffffffff


	//   ....[4]....
        /*004c*/ 	.word	0xffffffff


	//   ....[5]....
        /*0050*/ 	.word	0xffffffff


	//   ....[6]....
        /*0054*/ 	.word	0xffffffff


	//   ....[7]....
        /*0058*/ 	.word	0xffffffff


	//   ....[8]....
        /*005c*/ 	.word	0xffffffff


	//   ....[9]....
        /*0060*/ 	.word	0xffffffff


	//   ....[10]....
        /*0064*/ 	.word	0xffffffff


	//   ....[11]....
        /*0068*/ 	.word	0xffffffff


	//----- nvinfo : EIATTR_COOP_GROUP_INSTR_OFFSETS
	.align		4
.L_442:
        /*006c*/ 	.byte	0x04, 0x28
        /*006e*/ 	.short	(.L_444 - .L_443)


	//   ....[0]....
.L_443:
        /*0070*/ 	.word	0x000043a0


	//   ....[1]....
        /*0074*/ 	.word	0x000043c0


	//   ....[2]....
        /*0078*/ 	.word	0x00004460


	//   ....[3]....
        /*007c*/ 	.word	0x00004470


	//   ....[4]....
        /*0080*/ 	.word	0x00007260


	//   ....[5]....
        /*0084*/ 	.word	0x00007270


	//   ....[6]....
        /*0088*/ 	.word	0x000072a0


	//   ....[7]....
        /*008c*/ 	.word	0x000072c0


	//   ....[8]....
        /*0090*/ 	.word	0x00008950


	//   ....[9]....
        /*0094*/ 	.word	0x00008990


	//   ....[10]....
        /*0098*/ 	.word	0x000089e0


	//   ....[11]....
        /*009c*/ 	.word	0x00008a00


	//----- nvinfo : EIATTR_EXIT_INSTR_OFFSETS
	.align		4
.L_444:
        /*00a0*/ 	.byte	0x04, 0x1c
        /*00a2*/ 	.short	(.L_446 - .L_445)


	//   ....[0]....
.L_445:
        /*00a4*/ 	.word	0x000002e0


	//   ....[1]....
        /*00a8*/ 	.word	0x0000a2e0


	//   ....[2]....
        /*00ac*/ 	.word	0x0000a3d0


	//   ....[3]....
        /*00b0*/ 	.word	0x0000a3f0


	//   ....[4]....
        /*00b4*/ 	.word	0x0000adf0


	//   ....[5]....
        /*00b8*/ 	.word	0x0000ae70


	//----- nvinfo : EIATTR_CTAIDZ_USED
	.align		4
.L_446:
        /*00bc*/ 	.byte	0x01, 0x04
	.zero		2


	//----- nvinfo : EIATTR_CRS_STACK_SIZE
	.align		4
        /*00c0*/ 	.byte	0x04, 0x1e
        /*00c2*/ 	.short	(.L_448 - .L_447)
.L_447:
        /*00c4*/ 	.word	0x00000000
.L_448:


//--------------------- .nv.info._ZN5flash16flash_fwd_kernelI23Flash_fwd_kernel_traitsILi192ELi64ELi64ELi4ELb0ELb0EN7cutlass10bfloat16_tE19Flash_kernel_traitsILi192ELi64ELi64ELi4ES3_EELb1ELb0ELb0ELb1ELb0ELb0ELb0ELb1EEEvNS_16Flash_fwd_paramsE --------------------------
	.section	.nv.info._ZN5flash16flash_fwd_kernelI23Flash_fwd_kernel_traitsILi192ELi64ELi64ELi4ELb0ELb0EN7cutlass10bfloat16_tE19Flash_kernel_traitsILi192ELi64ELi64ELi4ES3_EELb1ELb0ELb0ELb1ELb0ELb0ELb0ELb1EEEvNS_16Flash_fwd_paramsE,"",@"SHT_CUDA_INFO"
	.sectionflags	@""
	.align	4


	//----- nvinfo : EIATTR_CUDA_API_VERSION
	.align		4
        /*0000*/ 	.byte	0x04, 0x37
        /*0002*/ 	.short	(.L_450 - .L_449)
.L_449:
        /*0004*/ 	.word	0x00000082


	//----- nvinfo : EIATTR_SW2861232_WAR
	.align		4
.L_450:
        /*0008*/ 	.byte	0x01, 0x35
	.zero		2


	//----- nvinfo : EIATTR_PARAM_CBANK
	.align		4
        /*000c*/ 	.byte	0x04, 0x0a
        /*000e*/ 	.short	(.L_452 - .L_451)
	.align		4
.L_451:
        /*0010*/ 	.word	index@(.nv.constant0._ZN5flash16flash_fwd_kernelI23Flash_fwd_kernel_traitsILi192ELi64ELi64ELi4ELb0ELb0EN7cutlass10bfloat16_tE19Flash_kernel_traitsILi192ELi64ELi64ELi4ES3_EELb1ELb0ELb0ELb1ELb0ELb0ELb0ELb1EEEvNS_16Flash_fwd_paramsE)
        /*0014*/ 	.short	0x0160
        /*0016*/ 	.short	0x01d0


	//----- nvinfo : EIATTR_CBANK_PARAM_SIZE
	.align		4
.L_452:
        /*0018*/ 	.byte	0x03, 0x19
        /*001a*/ 	.short	0x01d0


	//----- nvinfo : EIATTR_KPARAM_INFO
	.align		4
        /*001c*/ 	.byte	0x04, 0x17
        /*001e*/ 	.short	(.L_454 - .L_453)
.L_453:
        /*0020*/ 	.word	0x00000000
        /*0024*/ 	.short	0x0000
        /*0026*/ 	.short	0x0000
        /*0028*/ 	.byte	0x00, 0xf0, 0x41, 0x07


	//----- nvinfo : EIATTR_MAXREG_COUNT
	.align		4
.L_454:
        /*002c*/ 	.byte	0x03, 0x1b
        /*002e*/ 	.short	0x00ff


	//----- nvinfo : EIATTR_NUM_BARRIERS
	.align		4
        /*0030*/ 	.byte	0x02, 0x4c
        /*0032*/ 	.byte	0x01
	.zero		1


	//----- nvinfo : EIATTR_ANNOTATIONS
	.align		4
        /*0034*/ 	.byte	0x04, 0x55
        /*0036*/ 	.short	(.L_456 - .L_455)


	//   ....[0]....
.L_455:
        /* <DEDUP_REMOVED lines=56> */
        /*03ac*/ 	.byte	0x20, 0xf3, 0x00, 0x00


	//----- nvinfo : EIATTR_MERCURY_ISA_VERSION
	.align		4
.L_456:
        /*03b0*/ 	.byte	0x03, 0x5f
        /*03b2*/ 	.short	0x0000


	//----- nvinfo : EIATTR_COOP_GROUP_MASK_REGIDS
	.align		4
        /*03b4*/ 	.byte	0x04, 0x29
        /*03b6*/ 	.short	(.L_458 - .L_457)


	//   ....[0]....
.L_457:
        /*03b8*/ 	.word	0xffffffff


	//   ....[1]....
        /*03bc*/ 	.word	0xffffffff


	//   ....[2]....
        /*03c0*/ 	.word	0xffffffff


	//   ....[3]....
        /*03c4*/ 	.word	0xffffffff


	//   ....[4]....
        /*03c8*/ 	.word	0xffffffff


	//   ....[5]....
        /*03cc*/ 	.word	0xffffffff


	//   ....[6]....
        /*03d0*/ 	.word	0xffffffff


	//   ....[7]....
        /*03d4*/ 	.word	0xffffffff


	//   ....[8]....
        /*03d8*/ 	.word	0xffffffff


	//   ....[9]....
        /*03dc*/ 	.word	0xffffffff


	//   ....[10]....
        /*03e0*/ 	.word	0xffffffff


	//   ....[11]....
        /*03e4*/ 	.word	0xffffffff


	//----- nvinfo : EIATTR_COOP_GROUP_INSTR_OFFSETS
	.align		4
.L_458:
        /*03e8*/ 	.byte	0x04, 0x28
        /*03ea*/ 	.short	(.L_460 - .L_459)


	//   ....[0]....
.L_459:
        /*03ec*/ 	.word	0x000054b0


	//   ....[1]....
        /*03f0*/ 	.word	0x000054d0


	//   ....[2]....
        /*03f4*/ 	.word	0x00005560


	//   ....[3]....
        /*03f8*/ 	.word	0x00005580


	//   ....[4]....
        /*03fc*/ 	.word	0x0000ab90


	//   ....[5]....
        /*0400*/ 	.word	0x0000ac30


	//   ....[6]....
        /*0404*/ 	.word	0x0000ade0


	//   ....[7]....
        /*0408*/ 	.word	0x0000b0f0


	//   ....[8]....
        /*040c*/ 	.word	0x0000de70


	//   ....[9]....
        /*0410*/ 	.word	0x0000deb0


	//   ....[10]....
        /*0414*/ 	.word	0x0000dfc0


	//   ....[11]....
        /*0418*/ 	.word	0x0000dff0


	//----- nvinfo : EIATTR_EXIT_INSTR_OFFSETS
	.align		4
.L_460:
        /*041c*/ 	.byte	0x04, 0x1c
        /*041e*/ 	.short	(.L_462 - .L_461)


	//   ....[0]....
.L_461:
        /*0420*/ 	.word	0x000006a0


	//   ....[1]....
        /*0424*/ 	.word	0x0000f840


	//   ....[2]....
        /*0428*/ 	.word	0x0000f940


	//   ....[3]....
        /*042c*/ 	.word	0x0000f960


	//   ....[4]....
        /*0430*/ 	.word	0x000103f0


	//   ....[5]....
        /*0434*/ 	.word	0x00010470


	//----- nvinfo : EIATTR_CTAIDZ_USED
	.align		4
.L_462:
        /*0438*/ 	.byte	0x01, 0x04
	.zero		2


	//----- nvinfo : EIATTR_CRS_STACK_SIZE
	.align		4
        /*043c*/ 	.byte	0x04, 0x1e
        /*043e*/ 	.short	(.L_464 - .L_463)
.L_463:
        /*0440*/ 	.word	0x00000000
.L_464:


//--------------------- .nv.info._ZN5flash16flash_fwd_kernelI23Flash_fwd_kernel_traitsILi192ELi64ELi64ELi4ELb0ELb0EN7cutlass10bfloat16_tE19Flash_kernel_traitsILi192ELi64ELi64ELi4ES3_EELb0ELb0ELb0ELb1ELb0ELb0ELb1ELb0EEEvNS_16Flash_fwd_paramsE --------------------------
	.section	.nv.info._ZN5flash16flash_fwd_kernelI23Flash_fwd_kernel_traitsILi192ELi64ELi64ELi4ELb0ELb0EN7cutlass10bfloat16_tE19Flash_kernel_traitsILi192ELi64ELi64ELi4ES3_EELb0ELb0ELb0ELb1ELb0ELb0ELb1ELb0EEEvNS_16Flash_fwd_paramsE,"",@"SHT_CUDA_INFO"
	.sectionflags	@""
	.align	4


	//----- nvinfo : EIATTR_CUDA_API_VERSION
	.align		4
        /*0000*/ 	.byte	0x04, 0x37
        /*0002*/ 	.short	(.L_466 - .L_465)
.L_465:
        /*0004*/ 	.word	0x00000082


	//----- nvinfo : EIATTR_SW2861232_WAR
	.align		4
.L_466:
        /*0008*/ 	.byte	0x01, 0x35
	.zero		2


	//----- nvinfo : EIATTR_PARAM_CBANK
	.align		4
        /*000c*/ 	.byte	0x04, 0x0a
        /*000e*/ 	.short	(.L_468 - .L_467)
	.align		4
.L_467:
        /*0010*/ 	.word	index@(.nv.constant0._ZN5flash16flash_fwd_kernelI23Flash_fwd_kernel_traitsILi192ELi64ELi64ELi4ELb0ELb0EN7cutlass10bfloat16_tE19Flash_kernel_traitsILi192ELi64ELi64ELi4ES3_EELb0ELb0ELb0ELb1ELb0ELb0ELb1ELb0EEEvNS_16Flash_fwd_paramsE)
        /*0014*/ 	.short	0x0160
        /*0016*/ 	.short	0x01d0


	//----- nvinfo : EIATTR_CBANK_PARAM_SIZE
	.align		4
.L_468:
        /*0018*/ 	.byte	0x03, 0x19
        /*001a*/ 	.short	0x01d0


	//----- nvinfo : EIATTR_KPARAM_INFO
	.align		4
        /*001c*/ 	.byte	0x04, 0x17
        /*001e*/ 	.short	(.L_470 - .L_469)
.L_469:
        /*0020*/ 	.word	0x00000000
        /*0024*/ 	.short	0x0000
        /*0026*/ 	.short	0x0000
        /*0028*/ 	.byte	0x00, 0xf0, 0x41, 0x07


	//----- nvinfo : EIATTR_MAXREG_COUNT
	.align		4
.L_470:
        /*002c*/ 	.byte	0x03, 0x1b
        /*002e*/ 	.short	0x00ff


	//----- nvinfo : EIATTR_NUM_BARRIERS
	.align		4
        /*0030*/ 	.byte	0x02, 0x4c
        /*0032*/ 	.byte	0x01
	.zero		1


	//----- nvinfo : EIATTR_MERCURY_ISA_VERSION
	.align		4
        /*0034*/ 	.byte	0x03, 0x5f
        /*0036*/ 	.short	0x0000


	//----- nvinfo : EIATTR_COOP_GROUP_MASK_REGIDS
	.align		4
        /*0038*/ 	.byte	0x04, 0x29
        /*003a*/ 	.short	(.L_472 - .L_471)


	//   ....[0]....
.L_471:
        /*003c*/ 	.word	0xffffffff


	//   ....[1]....
        /*0040*/ 	.word	0xffffffff


	//   ....[2]....
        /*0044*/ 	.word	0xffffffff


	//   ....[3]....
        /*0048*/ 	.word	0xffffffff


	//   ....[4]....
        /*004c*/ 	.word	0xffffffff


	//   ....[5]....
        /*0050*/ 	.word	0xffffffff


	//   ....[6]....
        /*0054*/ 	.word	0xffffffff


	//   ....[7]....
        /*0058*/ 	.word	0xffffffff


	//   ....[8]....
        /*005c*/ 	.word	0xffffffff


	//   ....[9]....
        /*0060*/ 	.word	0xffffffff


	//   ....[10]....
        /*0064*/ 	.word	0xffffffff


	//   ....[11]....
        /*0068*/ 	.word	0xffffffff


	//----- nvinfo : EIATTR_COOP_GROUP_INSTR_OFFSETS
	.align		4
.L_472:
        /*006c*/ 	.byte	0x04, 0x28
        /*006e*/ 	.short	(.L_474 - .L_473)


	//   ....[0]....
.L_473:
        /*0070*/ 	.word	0x00004e70


	//   ....[1]....
        /*0074*/ 	.word	0x00004e90


	//   ....[2]....
        /*0078*/ 	.word	0x00004f30


	//   ....[3]....
        /*007c*/ 	.word	0x00004f40


	//   ....[4]....
        /*0080*/ 	.word	0x000083b0


	//   ....[5]....
        /*0084*/ 	.word	0x000083d0


	//   ....[6]....
        /*0088*/ 	.word	0x000083f0


	//   ....[7]....
        /*008c*/ 	.word	0x00008410


	//   ....[8]....
        /*0090*/ 	.word	0x00009af0


	//   ....[9]....
        /*0094*/ 	.word	0x00009b30


	//   ....[10]....
        /*0098*/ 	.word	0x00009bc0


	//   ....[11]....
        /*009c*/ 	.word	0x00009be0


	//----- nvinfo : EIATTR_EXIT_INSTR_OFFSETS
	.align		4
.L_474:
        /*00a0*/ 	.byte	0x04, 0x1c
        /*00a2*/ 	.short	(.L_476 - .L_475)


	//   ....[0]....
.L_475:
        /*00a4*/ 	.word	0x000002e0


	//   ....[1]....
        /*00a8*/ 	.word	0x0000b4b0


	//   ....[2]....
        /*00ac*/ 	.word	0x0000b5b0


	//   ....[3]....
        /*00b0*/ 	.word	0x0000b5d0


	//   ....[4]....
        /*00b4*/ 	.word	0x0000bfe0


	//   ....[5]....
        /*00b8*/ 	.word	0x0000c060


	//----- nvinfo : EIATTR_CTAIDZ_USED
	.align		4
.L_476:
        /*00bc*/ 	.byte	0x01, 0x04
	.zero		2


	//----- nvinfo : EIATTR_CRS_STACK_SIZE
	.align		4
        /*00c0*/ 	.byte	0x04, 0x1e
        /*00c2*/ 	.short	(.L_478 - .L_477)
.L_477:
        /*00c4*/ 	.word	0x00000000
.L_478:


//--------------------- .nv.info._ZN5flash16flash_fwd_kernelI23Flash_fwd_kernel_traitsILi192ELi64ELi64ELi4ELb0ELb0EN7cutlass10bfloat16_tE19Flash_kernel_traitsILi192ELi64ELi64ELi4ES3_EELb1ELb0ELb1ELb0ELb0ELb1ELb0ELb0EEEvNS_16Flash_fwd_paramsE --------------------------
	.section	.nv.info._ZN5flash16flash_fwd_kernelI23Flash_fwd_kernel_traitsILi192ELi64ELi64ELi4ELb0ELb0EN7cutlass10bfloat16_tE19Flash_kernel_traitsILi192ELi64ELi64ELi4ES3_EELb1ELb0ELb1ELb0ELb0ELb1ELb0ELb0EEEvNS_16Flash_fwd_paramsE,"",@"SHT_CUDA_INFO"
	.sectionflags	@""
	.align	4


	//----- nvinfo : EIATTR_CUDA_API_VERSION
	.align		4
        /*0000*/ 	.byte	0x04, 0x37
        /*0002*/ 	.short	(.L_480 - .L_479)
.L_479:
        /*0004*/ 	.word	0x00000082


	//----- nvinfo : EIATTR_SW2861232_WAR
	.align		4
.L_480:
        /*0008*/ 	.byte	0x01, 0x35
	.zero		2


	//----- nvinfo : EIATTR_PARAM_CBANK
	.align		4
        /*000c*/ 	.byte	0x04, 0x0a
        /*000e*/ 	.short	(.L_482 - .L_481)
	.align		4
.L_481:
        /*0010*/ 	.word	index@(.nv.constant0._ZN5flash16flash_fwd_kernelI23Flash_fwd_kernel_traitsILi192ELi64ELi64ELi4ELb0ELb0EN7cutlass10bfloat16_tE19Flash_kernel_traitsILi192ELi64ELi64ELi4ES3_EELb1ELb0ELb1ELb0ELb0ELb1ELb0ELb0EEEvNS_16Flash_fwd_paramsE)
        /*0014*/ 	.short	0x0160
        /*0016*/ 	.short	0x01d0


	//----- nvinfo : EIATTR_CBANK_PARAM_SIZE
	.align		4
.L_482:
        /*0018*/ 	.byte	0x03, 0x19
        /*001a*/ 	.short	0x01d0


	//----- nvinfo : EIATTR_KPARAM_INFO
	.align		4
        /*001c*/ 	.byte	0x04, 0x17
        /*001e*/ 	.short	(.L_484 - .L_483)
.L_483:
        /*0020*/ 	.word	0x00000000
        /*0024*/ 	.short	0x0000
        /*0026*/ 	.short	0x0000
        /*0028*/ 	.byte	0x00, 0xf0, 0x41, 0x07


	//----- nvinfo : EIATTR_MAXREG_COUNT
	.align		4
.L_484:
        /*002c*/ 	.byte	0x03, 0x1b
        /*002e*/ 	.short	0x00ff


	//----- nvinfo : EIATTR_NUM_BARRIERS
	.align		4
        /*0030*/ 	.byte	0x02, 0x4c
        /*0032*/ 	.byte	0x01
	.zero		1


	//----- nvinfo : EIATTR_MERCURY_ISA_VERSION
	.align		4
        /*0034*/ 	.byte	0x03, 0x5f
        /*0036*/ 	.short	0x0000


	//----- nvinfo : EIATTR_COOP_GROUP_MASK_REGIDS
	.align		4
        /*0038*/ 	.byte	0x04, 0x29
        /*003a*/ 	.short	(.L_486 - .L_485)


	//   ....[0]....
.L_485:
        /*003c*/ 	.word	0xffffffff


	//   ....[1]....
        /*0040*/ 	.word	0xffffffff


	//   ....[2]....
        /*0044*/ 	.word	0xffffffff


	//   ....[3]....
        /*0048*/ 	.word	0xffffffff


	//   ....[4]....
        /*004c*/ 	.word	0xffffffff


	//   ....[5]....
        /*0050*/ 	.word	0xffffffff


	//   ....[6]....
        /*0054*/ 	.word	0xffffffff


	//   ....[7]....
        /*0058*/ 	.word	0xffffffff


	//   ....[8]....
        /*005c*/ 	.word	0xffffffff


	//   ....[9]....
        /*0060*/ 	.word	0xffffffff


	//   ....[10]....
        /*0064*/ 	.word	0xffffffff


	//   ....[11]....
        /*0068*/ 	.word	0xffffffff


	//   ....[12]....
        /*006c*/ 	.word	0xffffffff


	//   ....[13]....
        /*0070*/ 	.word	0xffffffff


	//   ....[14]....
        /*0074*/ 	.word	0xffffffff


	//   ....[15]....
        /*0078*/ 	.word	0xffffffff


	//----- nvinfo : EIATTR_COOP_GROUP_INSTR_OFFSETS
	.align		4
.L_486:
        /*007c*/ 	.byte	0x04, 0x28
        /*007e*/ 	.short	(.L_488 - .L_487)


	//   ....[0]....
.L_487:
        /*0080*/ 	.word	0x00004180


	//   ....[1]....
        /*0084*/ 	.word	0x000041a0


	//   ....[2]....
        /*0088*/ 	.word	0x00004280


	//   ....[3]....
        /*008c*/ 	.word	0x00004320


	//   ....[4]....
        /*0090*/ 	.word	0x00007380


	//   ....[5]....
        /*0094*/ 	.word	0x000073b0


	//   ....[6]....
        /*0098*/ 	.word	0x000073e0


	//   ....[7]....
        /*009c*/ 	.word	0x00007430


	//   ....[8]....
        /*00a0*/ 	.word	0x0000ac90


	//   ....[9]....
        /*00a4*/ 	.word	0x0000ad50


	//   ....[10]....
        /*00a8*/ 	.word	0x0000ad80


	//   ....[11]....
        /*00ac*/ 	.word	0x0000ad90


	//   ....[12]....
        /*00b0*/ 	.word	0x0000cdb0


	//   ....[13]....
        /*00b4*/ 	.word	0x0000cdf0


	//   ....[14]....
        /*00b8*/ 	.word	0x0000cf20


	//   ....[15]....
        /*00bc*/ 	.word	0x0000cf60


	//----- nvinfo : EIATTR_EXIT_INSTR_OFFSETS
	.align		4
.L_488:
        /*00c0*/ 	.byte	0x04, 0x1c
        /*00c2*/ 	.short	(.L_490 - .L_489)


	//   ....[0]....
.L_489:
        /*00c4*/ 	.word	0x000006d0


	//   ....[1]....
        /*00c8*/ 	.word	0x000011e0


	//   ....[2]....
        /*00cc*/ 	.word	0x00001260


	//   ....[3]....
        /*00d0*/ 	.word	0x0000e690


	//   ....[4]....
        /*00d4*/ 	.word	0x0000e760


	//----- nvinfo : EIATTR_CTAIDZ_USED
	.align		4
.L_490:
        /*00d8*/ 	.byte	0x01, 0x04
	.zero		2


	//----- nvinfo : EIATTR_CRS_STACK_SIZE
	.align		4
        /*00dc*/ 	.byte	0x04, 0x1e
        /*00de*/ 	.short	(.L_492 - .L_491)
.L_491:
        /*00e0*/ 	.word	0x00000000
.L_492:


//--------------------- .nv.info._ZN5flash16flash_fwd_kernelI23Flash_fwd_kernel_traitsILi192ELi64ELi64ELi4ELb0ELb0EN7cutlass10bfloat16_tE19Flash_kernel_traitsILi192ELi64ELi64ELi4ES3_EELb0ELb0ELb1ELb0ELb0ELb1ELb1ELb0EEEvNS_16Flash_fwd_paramsE --------------------------
	.section	.nv.info._ZN5flash16flash_fwd_kernelI23Flash_fwd_kernel_traitsILi192ELi64ELi64ELi4ELb0ELb0EN7cutlass10bfloat16_tE19Flash_kernel_traitsILi192ELi64ELi64ELi4ES3_EELb0ELb0ELb1ELb0ELb0ELb1ELb1ELb0EEEvNS_16Flash_fwd_paramsE,"",@"SHT_CUDA_INFO"
	.sectionflags	@""
	.align	4


	//----- nvinfo : EIATTR_CUDA_API_VERSION
	.align		4
        /*0000*/ 	.byte	0x04, 0x37
        /*0002*/ 	.short	(.L_494 - .L_493)
.L_493:
        /*0004*/ 	.word	0x00000082


	//----- nvinfo : EIATTR_SW2861232_WAR
	.align		4
.L_494:
        /*0008*/ 	.byte	0x01, 0x35
	.zero		2


	//----- nvinfo : EIATTR_PARAM_CBANK
	.align		4
        /*000c*/ 	.byte	0x04, 0x0a
        /*000e*/ 	.short	(.L_496 - .L_495)
	.align		4
.L_495:
        /*0010*/ 	.word	index@(.nv.constant0._ZN5flash16flash_fwd_kernelI23Flash_fwd_kernel_traitsILi192ELi64ELi64ELi4ELb0ELb0EN7cutlass10bfloat16_tE19Flash_kernel_traitsILi192ELi64ELi64ELi4ES3_EELb0ELb0ELb1ELb0ELb0ELb1ELb1ELb0EEEvNS_16Flash_fwd_paramsE)
        /*0014*/ 	.short	0x0160
        /*0016*/ 	.short	0x01d0


	//----- nvinfo : EIATTR_CBANK_PARAM_SIZE
	.align		4
.L_496:
        /*0018*/ 	.byte	0x03, 0x19
        /*001a*/ 	.short	0x01d0


	//----- nvinfo : EIATTR_KPARAM_INFO
	.align		4
        /*001c*/ 	.byte	0x04, 0x17
        /*001e*/ 	.short	(.L_498 - .L_497)
.L_497:
        /*0020*/ 	.word	0x00000000
        /*0024*/ 	.short	0x0000
        /*0026*/ 	.short	0x0000
        /*0028*/ 	.byte	0x00, 0xf0, 0x41, 0x07


	//----- nvinfo : EIATTR_MAXREG_COUNT
	.align		4
.L_498:
        /*002c*/ 	.byte	0x03, 0x1b
        /*002e*/ 	.short	0x00ff


	//----- nvinfo : EIATTR_NUM_BARRIERS
	.align		4
        /*0030*/ 	.byte	0x02, 0x4c
        /*0032*/ 	.byte	0x01
	.zero		1


	//----- nvinfo : EIATTR_MERCURY_ISA_VERSION
	.align		4
        /*0034*/ 	.byte	0x03, 0x5f
        /*0036*/ 	.short	0x0000


	//----- nvinfo : EIATTR_INT_WARP_WIDE_INSTR_OFFSETS
	.align		4
        /*0038*/ 	.byte	0x04, 0x31
        /*003a*/ 	.short	(.L_500 - .L_499)


	//   ....[0]....
.L_499:
        /*003c*/ 	.word	0x00001e10


	//   ....[1]....
        /*0040*/ 	.word	0x00002120


	//----- nvinfo : EIATTR_COOP_GROUP_MASK_REGIDS
	.align		4
.L_500:
        /*0044*/ 	.byte	0x04, 0x29
        /*0046*/ 	.short	(.L_502 - .L_501)


	//   ....[0]....
.L_501:
        /*0048*/ 	.word	0xffffffff


	//   ....[1]....
        /*004c*/ 	.word	0xffffffff


	//   ....[2]....
        /*0050*/ 	.word	0xffffffff


	//   ....[3]....
        /*0054*/ 	.word	0xffffffff


	//   ....[4]....
        /*0058*/ 	.word	0xffffffff


	//   ....[5]....
        /*005c*/ 	.word	0xffffffff


	//   ....[6]....
        /*0060*/ 	.word	0xffffffff


	//   ....[7]....
        /*0064*/ 	.word	0xffffffff


	//   ....[8]....
        /*0068*/ 	.word	0xffffffff


	//   ....[9]....
        /*006c*/ 	.word	0xffffffff


	//   ....[10]....
        /*0070*/ 	.word	0xffffffff


	//   ....[11]....
        /*0074*/ 	.word	0xffffffff


	//   ....[12]....
        /*0078*/ 	.word	0xffffffff


	//   ....[13]....
        /*007c*/ 	.word	0xffffffff


	//   ....[14]....
        /*0080*/ 	.word	0xffffffff


	//   ....[15]....
        /*0084*/ 	.word	0xffffffff


	//----- nvinfo : EIATTR_COOP_GROUP_INSTR_OFFSETS
	.align		4
.L_502:
        /*0088*/ 	.byte	0x04, 0x28
        /*008a*/ 	.short	(.L_504 - .L_503)


	//   ....[0]....
.L_503:
        /*008c*/ 	.word	0x00004200


	//   ....[1]....
        /*0090*/ 	.word	0x00004220


	//   ....[2]....
        /*0094*/ 	.word	0x000042c0


	//   ....[3]....
        /*0098*/ 	.word	0x000042d0


	//   ....[4]....
        /*009c*/ 	.word	0x00006f20


	//   ....[5]....
        /*00a0*/ 	.word	0x00006f30


	//   ....[6]....
        /*00a4*/ 	.word	0x00006f60


	//   ....[7]....
        /*00a8*/ 	.word	0x00006f70


	//   ....[8]....
        /*00ac*/ 	.word	0x0000a300


	//   ....[9]....
        /*00b0*/ 	.word	0x0000a320


	//   ....[10]....
        /*00b4*/ 	.word	0x0000a360


	//   ....[11]....
        /*00b8*/ 	.word	0x0000a370


	//   ....[12]....
        /*00bc*/ 	.word	0x0000ba90


	//   ....[13]....
        /*00c0*/ 	.word	0x0000bad0


	//   ....[14]....
        /*00c4*/ 	.word	0x0000bbe0


	//   ....[15]....
        /*00c8*/ 	.word	0x0000bc10


	//----- nvinfo : EIATTR_EXIT_INSTR_OFFSETS
	.align		4
.L_504:
        /*00cc*/ 	.byte	0x04, 0x1c
        /*00ce*/ 	.short	(.L_506 - .L_505)


	//   ....[0]....
.L_505:
        /*00d0*/ 	.word	0x000004d0


	//   ....[1]....
        /*00d4*/ 	.word	0x00000fd0


	//   ....[2]....
        /*00d8*/ 	.word	0x00001050


	//   ....[3]....
        /*00dc*/ 	.word	0x0000d340


	//   ....[4]....
        /*00e0*/ 	.word	0x0000d410


	//----- nvinfo : EIATTR_CTAIDZ_USED
	.align		4
.L_506:
        /*00e4*/ 	.byte	0x01, 0x04
	.zero		2


	//----- nvinfo : EIATTR_CRS_STACK_SIZE
	.align		4
        /*00e8*/ 	.byte	0x04, 0x1e
        /*00ea*/ 	.short	(.L_508 - .L_507)
.L_507:
        /*00ec*/ 	.word	0x00000000
.L_508:


//--------------------- .nv.info._ZN5flash16flash_fwd_kernelI23Flash_fwd_kernel_traitsILi192ELi64ELi64ELi4ELb0ELb0EN7cutlass10bfloat16_tE19Flash_kernel_traitsILi192ELi64ELi64ELi4ES3_EELb1ELb0ELb1ELb1ELb0ELb0ELb0ELb0EEEvNS_16Flash_fwd_paramsE --------------------------
	.section	.nv.info._ZN5flash16flash_fwd_kernelI23Flash_fwd_kernel_traitsILi192ELi64ELi64ELi4ELb0ELb0EN7cutlass10bfloat16_tE19Flash_kernel_traitsILi192ELi64ELi64ELi4ES3_EELb1ELb0ELb1ELb1ELb0ELb0ELb0ELb0EEEvNS_16Flash_fwd_paramsE,"",@"SHT_CUDA_INFO"
	.sectionflags	@""
	.align	4


	//----- nvinfo : EIATTR_CUDA_API_VERSION
	.align		4
        /*0000*/ 	.byte	0x04, 0x37
        /*0002*/ 	.short	(.L_510 - .L_509)
.L_509:
        /*0004*/ 	.word	0x00000082


	//----- nvinfo : EIATTR_SW2861232_WAR
	.align		4
.L_510:
        /*0008*/ 	.byte	0x01, 0x35
	.zero		2


	//----- nvinfo : EIATTR_PARAM_CBANK
	.align		4
        /*000c*/ 	.byte	0x04, 0x0a
        /*000e*/ 	.short	(.L_512 - .L_511)
	.align		4
.L_511:
        /*0010*/ 	.word	index@(.nv.constant0._ZN5flash16flash_fwd_kernelI23Flash_fwd_kernel_traitsILi192ELi64ELi64ELi4ELb0ELb0EN7cutlass10bfloat16_tE19Flash_kernel_traitsILi192ELi64ELi64ELi4ES3_EELb1ELb0ELb1ELb1ELb0ELb0ELb0ELb0EEEvNS_16Flash_fwd_paramsE)
        /*0014*/ 	.short	0x0160
        /*0016*/ 	.short	0x01d0


	//----- nvinfo : EIATTR_CBANK_PARAM_SIZE
	.align		4
.L_512:
        /*0018*/ 	.byte	0x03, 0x19
        /*001a*/ 	.short	0x01d0


	//----- nvinfo : EIATTR_KPARAM_INFO
	.align		4
        /*001c*/ 	.byte	0x04, 0x17
        /*001e*/ 	.short	(.L_514 - .L_513)
.L_513:
        /*0020*/ 	.word	0x00000000
        /*0024*/ 	.short	0x0000
        /*0026*/ 	.short	0x0000
        /*0028*/ 	.byte	0x00, 0xf0, 0x41, 0x07


	//----- nvinfo : EIATTR_MAXREG_COUNT
	.align		4
.L_514:
        /*002c*/ 	.byte	0x03, 0x1b
        /*002e*/ 	.short	0x00ff


	//----- nvinfo : EIATTR_NUM_BARRIERS
	.align		4
        /*0030*/ 	.byte	0x02, 0x4c
        /*0032*/ 	.byte	0x01
	.zero		1


	//----- nvinfo : EIATTR_MERCURY_ISA_VERSION
	.align		4
        /*0034*/ 	.byte	0x03, 0x5f
        /*0036*/ 	.short	0x0000


	//----- nvinfo : EIATTR_COOP_GROUP_MASK_REGIDS
	.align		4
        /*0038*/ 	.byte	0x04, 0x29
        /*003a*/ 	.short	(.L_516 - .L_515)


	//   ....[0]....
.L_515:
        /*003c*/ 	.word	0xffffffff


	//   ....[1]....
        /*0040*/ 	.word	0xffffffff


	//   ....[2]....
        /*0044*/ 	.word	0xffffffff


	//   ....[3]....
        /*0048*/ 	.word	0xffffffff


	//   ....[4]....
        /*004c*/ 	.word	0xffffffff


	//   ....[5]....
        /*0050*/ 	.word	0xffffffff


	//   ....[6]....
        /*0054*/ 	.word	0xffffffff


	//   ....[7]....
        /*0058*/ 	.word	0xffffffff


	//   ....[8]....
        /*005c*/ 	.word	0xffffffff


	//   ....[9]....
        /*0060*/ 	.word	0xffffffff


	//   ....[10]....
        /*0064*/ 	.word	0xffffffff


	//   ....[11]....
        /*0068*/ 	.word	0xffffffff


	//   ....[12]....
        /*006c*/ 	.word	0xffffffff


	//   ....[13]....
        /*0070*/ 	.word	0xffffffff


	//   ....[14]....
        /*0074*/ 	.word	0xffffffff


	//   ....[15]....
        /*0078*/ 	.word	0xffffffff


	//----- nvinfo : EIATTR_COOP_GROUP_INSTR_OFFSETS
	.align		4
.L_516:
        /*007c*/ 	.byte	0x04, 0x28
        /*007e*/ 	.short	(.L_518 - .L_517)


	//   ....[0]....
.L_517:
        /*0080*/ 	.word	0x00006160


	//   ....[1]....
        /*0084*/ 	.word	0x000061c0


	//   ....[2]....
        /*0088*/ 	.word	0x00006250


	//   ....[3]....
        /*008c*/ 	.word	0x00006300


	//   ....[4]....
        /*0090*/ 	.word	0x0000a490


	//   ....[5]....
        /*0094*/ 	.word	0x0000a4c0


	//   ....[6]....
        /*0098*/ 	.word	0x0000a550


	//   ....[7]....
        /*009c*/ 	.word	0x0000a570


	//   ....[8]....
        /*00a0*/ 	.word	0x0000ee20


	//   ....[9]....
        /*00a4*/ 	.word	0x0000eed0


	//   ....[10]....
        /*00a8*/ 	.word	0x0000eef0


	//   ....[11]....
        /*00ac*/ 	.word	0x0000ef10


	//   ....[12]....
        /*00b0*/ 	.word	0x00010f40


	//   ....[13]....
        /*00b4*/ 	.word	0x00010f80


	//   ....[14]....
        /*00b8*/ 	.word	0x000110b0


	//   ....[15]....
        /*00bc*/ 	.word	0x000110f0


	//----- nvinfo : EIATTR_EXIT_INSTR_OFFSETS
	.align		4
.L_518:
        /*00c0*/ 	.byte	0x04, 0x1c
        /*00c2*/ 	.short	(.L_520 - .L_519)


	//   ....[0]....
.L_519:
        /*00c4*/ 	.word	0x000006d0


	//   ....[1]....
        /*00c8*/ 	.word	0x000012b0


	//   ....[2]....
        /*00cc*/ 	.word	0x00001330


	//   ....[3]....
        /*00d0*/ 	.word	0x00012990


	//   ....[4]....
        /*00d4*/ 	.word	0x00012a90


	//   ....[5]....
        /*00d8*/ 	.word	0x00012ab0


	//----- nvinfo : EIATTR_CTAIDZ_USED
	.align		4
.L_520:
        /*00dc*/ 	.byte	0x01, 0x04
	.zero		2


	//----- nvinfo : EIATTR_CRS_STACK_SIZE
	.align		4
        /*00e0*/ 	.byte	0x04, 0x1e
        /*00e2*/ 	.short	(.L_522 - .L_521)
.L_521:
        /*00e4*/ 	.word	0x00000000
.L_522:


//--------------------- .nv.info._ZN5flash16flash_fwd_kernelI23Flash_fwd_kernel_traitsILi192ELi64ELi64ELi4ELb0ELb0EN7cutlass10bfloat16_tE19Flash_kernel_traitsILi192ELi64ELi64ELi4ES3_EELb1ELb0ELb1ELb0ELb0ELb0ELb0ELb1EEEvNS_16Flash_fwd_paramsE --------------------------
	.section	.nv.info._ZN5flash16flash_fwd_kernelI23Flash_fwd_kernel_traitsILi192ELi64ELi64ELi4ELb0ELb0EN7cutlass10bfloat16_tE19Flash_kernel_traitsILi192ELi64ELi64ELi4ES3_EELb1ELb0ELb1ELb0ELb0ELb0ELb0ELb1EEEvNS_16Flash_fwd_paramsE,"",@"SHT_CUDA_INFO"
	.sectionflags	@""
	.align	4


	//----- nvinfo : EIATTR_CUDA_API_VERSION
	.align		4
        /*0000*/ 	.byte	0x04, 0x37
        /*0002*/ 	.short	(.L_524 - .L_523)
.L_523:
        /*0004*/ 	.word	0x00000082


	//----- nvinfo : EIATTR_SW2861232_WAR
	.align		4
.L_524:
        /*0008*/ 	.byte	0x01, 0x35
	.zero		2


	//----- nvinfo : EIATTR_PARAM_CBANK
	.align		4
        /*000c*/ 	.byte	0x04, 0x0a
        /*000e*/ 	.short	(.L_526 - .L_525)
	.align		4
.L_525:
        /*0010*/ 	.word	index@(.nv.constant0._ZN5flash16flash_fwd_kernelI23Flash_fwd_kernel_traitsILi192ELi64ELi64ELi4ELb0ELb0EN7cutlass10bfloat16_tE19Flash_kernel_traitsILi192ELi64ELi64ELi4ES3_EELb1ELb0ELb1ELb0ELb0ELb0ELb0ELb1EEEvNS_16Flash_fwd_paramsE)
        /*0014*/ 	.short	0x0160
        /*0016*/ 	.short	0x01d0


	//----- nvinfo : EIATTR_CBANK_PARAM_SIZE
	.align		4
.L_526:
        /*0018*/ 	.byte	0x03, 0x19
        /*001a*/ 	.short	0x01d0


	//----- nvinfo : EIATTR_KPARAM_INFO
	.align		4
        /*001c*/ 	.byte	0x04, 0x17
        /*001e*/ 	.short	(.L_528 - .L_527)
.L_527:
        /*0020*/ 	.word	0x00000000
        /*0024*/ 	.short	0x0000
        /*0026*/ 	.short	0x0000
        /*0028*/ 	.byte	0x00, 0xf0, 0x41, 0x07


	//----- nvinfo : EIATTR_MAXREG_COUNT
	.align		4
.L_528:
        /*002c*/ 	.byte	0x03, 0x1b
        /*002e*/ 	.short	0x00ff


	//----- nvinfo : EIATTR_NUM_BARRIERS
	.align		4
        /*0030*/ 	.byte	0x02, 0x4c
        /*0032*/ 	.byte	0x01
	.zero		1


	//----- nvinfo : EIATTR_ANNOTATIONS
	.align		4
        /*0034*/ 	.byte	0x04, 0x55
        /*0036*/ 	.short	(.L_530 - .L_529)


	//   ....[0]....
.L_529:
        /* <DEDUP_REMOVED lines=79> */


	//----- nvinfo : EIATTR_MERCURY_ISA_VERSION
	.align		4
.L_530:
        /*0518*/ 	.byte	0x03, 0x5f
        /*051a*/ 	.short	0x0000


	//----- nvinfo : EIATTR_COOP_GROUP_MASK_REGIDS
	.align		4
        /*051c*/ 	.byte	0x04, 0x29
        /*051e*/ 	.short	(.L_532 - .L_531)


	//   ....[0]....
.L_531:
        /*0520*/ 	.word	0xffffffff


	//   ....[1]....
        /*0524*/ 	.word	0xffffffff


	//   ....[2]....
        /*0528*/ 	.word	0xffffffff


	//   ....[3]....
        /*052c*/ 	.word	0xffffffff


	//   ....[4]....
        /*0530*/ 	.word	0xffffffff


	//   ....[5]....
        /*0534*/ 	.word	0xffffffff


	//   ....[6]....
        /*0538*/ 	.word	0xffffffff


	//   ....[7]....
        /*053c*/ 	.word	0xffffffff


	//   ....[8]....
        /*0540*/ 	.word	0xffffffff


	//   ....[9]....
        /*0544*/ 	.word	0xffffffff


	//   ....[10]....
        /*0548*/ 	.word	0xffffffff


	//   ....[11]....
        /*054c*/ 	.word	0xffffffff


	//   ....[12]....
        /*0550*/ 	.word	0xffffffff


	//   ....[13]....
        /*0554*/ 	.word	0xffffffff


	//   ....[14]....
        /*0558*/ 	.word	0xffffffff


	//   ....[15]....
        /*055c*/ 	.word	0xffffffff


	//----- nvinfo : EIATTR_COOP_GROUP_INSTR_OFFSETS
	.align		4
.L_532:
        /*0560*/ 	.byte	0x04, 0x28
        /*0562*/ 	.short	(.L_534 - .L_533)


	//   ....[0]....
.L_533:
        /*0564*/ 	.word	0x000059f0


	//   ....[1]....
        /*0568*/ 	.word	0x00005a00


	//   ....[2]....
        /*056c*/ 	.word	0x00005a60


	//   ....[3]....
        /*0570*/ 	.word	0x00005a90


	//   ....[4]....
        /*0574*/ 	.word	0x0000af20


	//   ....[5]....
        /*0578*/ 	.word	0x0000afa0


	//   ....[6]....
        /*057c*/ 	.word	0x0000afb0


	//   ....[7]....
        /*0580*/ 	.word	0x0000b070


	//   ....[8]....
        /*0584*/ 	.word	0x000112c0


	//   ....[9]....
        /*0588*/ 	.word	0x000112e0


	//   ....[10]....
        /*058c*/ 	.word	0x00011300


	//   ....[11]....
        /*0590*/ 	.word	0x00011320


	//   ....[12]....
        /*0594*/ 	.word	0x000149f0


	//   ....[13]....
        /*0598*/ 	.word	0x00014a00


	//   ....[14]....
        /*059c*/ 	.word	0x00014a20


	//   ....[15]....
        /*05a0*/ 	.word	0x00014a40


	//----- nvinfo : EIATTR_EXIT_INSTR_OFFSETS
	.align		4
.L_534:
        /*05a4*/ 	.byte	0x04, 0x1c
        /*05a6*/ 	.short	(.L_536 - .L_535)


	//   ....[0]....
.L_535:
        /*05a8*/ 	.word	0x000006a0


	//   ....[1]....
        /*05ac*/ 	.word	0x000012a0


	//   ....[2]....
        /*05b0*/ 	.word	0x00001320


	//   ....[3]....
        /*05b4*/ 	.word	0x000160a0


	//   ....[4]....
        /*05b8*/ 	.word	0x000161a0


	//   ....[5]....
        /*05bc*/ 	.word	0x000161c0


	//----- nvinfo : EIATTR_CTAIDZ_USED
	.align		4
.L_536:
        /*05c0*/ 	.byte	0x01, 0x04
	.zero		2


	//----- nvinfo : EIATTR_CRS_STACK_SIZE
	.align		4
        /*05c4*/ 	.byte	0x04, 0x1e
        /*05c6*/ 	.short	(.L_538 - .L_537)
.L_537:
        /*05c8*/ 	.word	0x00000000
.L_538:


//--------------------- .nv.info._ZN5flash16flash_fwd_kernelI23Flash_fwd_kernel_traitsILi192ELi64ELi64ELi4ELb0ELb0EN7cutlass10bfloat16_tE19Flash_kernel_traitsILi192ELi64ELi64ELi4ES3_EELb0ELb0ELb1ELb0ELb0ELb0ELb1ELb0EEEvNS_16Flash_fwd_paramsE --------------------------
	.section	.nv.info._ZN5flash16flash_fwd_kernelI23Flash_fwd_kernel_traitsILi192ELi64ELi64ELi4ELb0ELb0EN7cutlass10bfloat16_tE19Flash_kernel_traitsILi192ELi64ELi64ELi4ES3_EELb0ELb0ELb1ELb0ELb0ELb0ELb1ELb0EEEvNS_16Flash_fwd_paramsE,"",@"SHT_CUDA_INFO"
	.sectionflags	@""
	.align	4


	//----- nvinfo : EIATTR_CUDA_API_VERSION
	.align		4
        /*0000*/ 	.byte	0x04, 0x37
        /*0002*/ 	.short	(.L_540 - .L_539)
.L_539:
        /*0004*/ 	.word	0x00000082


	//----- nvinfo : EIATTR_SW2861232_WAR
	.align		4
.L_540:
        /*0008*/ 	.byte	0x01, 0x35
	.zero		2


	//----- nvinfo : EIATTR_PARAM_CBANK
	.align		4
        /*000c*/ 	.byte	0x04, 0x0a
        /*000e*/ 	.short	(.L_542 - .L_541)
	.align		4
.L_541:
        /*0010*/ 	.word	index@(.nv.constant0._ZN5flash16flash_fwd_kernelI23Flash_fwd_kernel_traitsILi192ELi64ELi64ELi4ELb0ELb0EN7cutlass10bfloat16_tE19Flash_kernel_traitsILi192ELi64ELi64ELi4ES3_EELb0ELb0ELb1ELb0ELb0ELb0ELb1ELb0EEEvNS_16Flash_fwd_paramsE)
        /*0014*/ 	.short	0x0160
        /*0016*/ 	.short	0x01d0


	//----- nvinfo : EIATTR_CBANK_PARAM_SIZE
	.align		4
.L_542:
        /*0018*/ 	.byte	0x03, 0x19
        /*001a*/ 	.short	0x01d0


	//----- nvinfo : EIATTR_KPARAM_INFO
	.align		4
        /*001c*/ 	.byte	0x04, 0x17
        /*001e*/ 	.short	(.L_544 - .L_543)
.L_543:
        /*0020*/ 	.word	0x00000000
        /*0024*/ 	.short	0x0000
        /*0026*/ 	.short	0x0000
        /*0028*/ 	.byte	0x00, 0xf0, 0x41, 0x07


	//----- nvinfo : EIATTR_MAXREG_COUNT
	.align		4
.L_544:
        /*002c*/ 	.byte	0x03, 0x1b
        /*002e*/ 	.short	0x00ff


	//----- nvinfo : EIATTR_NUM_BARRIERS
	.align		4
        /*0030*/ 	.byte	0x02, 0x4c
        /*0032*/ 	.byte	0x01
	.zero		1


	//----- nvinfo : EIATTR_MERCURY_ISA_VERSION
	.align		4
        /*0034*/ 	.byte	0x03, 0x5f
        /*0036*/ 	.short	0x0000


	//----- nvinfo : EIATTR_COOP_GROUP_MASK_REGIDS
	.align		4
        /*0038*/ 	.byte	0x04, 0x29
        /*003a*/ 	.short	(.L_546 - .L_545)


	//   ....[0]....
.L_545:
        /*003c*/ 	.word	0xffffffff


	//   ....[1]....
        /*0040*/ 	.word	0xffffffff


	//   ....[2]....
        /*0044*/ 	.word	0xffffffff


	//   ....[3]....
        /*0048*/ 	.word	0xffffffff


	//   ....[4]....
        /*004c*/ 	.word	0xffffffff


	//   ....[5]....
        /*0050*/ 	.word	0xffffffff


	//   ....[6]....
        /*0054*/ 	.word	0xffffffff


	//   ....[7]....
        /*0058*/ 	.word	0xffffffff


	//   ....[8]....
        /*005c*/ 	.word	0xffffffff


	//   ....[9]....
        /*0060*/ 	.word	0xffffffff


	//   ....[10]....
        /*0064*/ 	.word	0xffffffff


	//   ....[11]....
        /*0068*/ 	.word	0xffffffff


	//   ....[12]....
        /*006c*/ 	.word	0xffffffff


	//   ....[13]....
        /*0070*/ 	.word	0xffffffff


	//   ....[14]....
        /*0074*/ 	.word	0xffffffff


	//   ....[15]....
        /*0078*/ 	.word	0xffffffff


	//----- nvinfo : EIATTR_COOP_GROUP_INSTR_OFFSETS
	.align		4
.L_546:
        /*007c*/ 	.byte	0x04, 0x28
        /*007e*/ 	.short	(.L_548 - .L_547)


	//   ....[0]....
.L_547:
        /*0080*/ 	.word	0x000057a0


	//   ....[1]....
        /*0084*/ 	.word	0x000057c0


	//   ....[2]....
        /*0088*/ 	.word	0x00005860


	//   ....[3]....
        /*008c*/ 	.word	0x00005870


	//   ....[4]....
        /*0090*/ 	.word	0x00008cb0


	//   ....[5]....
        /*0094*/ 	.word	0x00008d00


	//   ....[6]....
        /*0098*/ 	.word	0x00008d20


	//   ....[7]....
        /*009c*/ 	.word	0x00008d40


	//   ....[8]....
        /*00a0*/ 	.word	0x0000c930


	//   ....[9]....
        /*00a4*/ 	.word	0x0000c950


	//   ....[10]....
        /*00a8*/ 	.word	0x0000c990


	//   ....[11]....
        /*00ac*/ 	.word	0x0000c9a0


	//   ....[12]....
        /*00b0*/ 	.word	0x0000e0c0


	//   ....[13]....
        /*00b4*/ 	.word	0x0000e100


	//   ....[14]....
        /*00b8*/ 	.word	0x0000e200


	//   ....[15]....
        /*00bc*/ 	.word	0x0000e230


	//----- nvinfo : EIATTR_EXIT_INSTR_OFFSETS
	.align		4
.L_548:
        /*00c0*/ 	.byte	0x04, 0x1c
        /*00c2*/ 	.short	(.L_550 - .L_549)


	//   ....[0]....
.L_549:
        /*00c4*/ 	.word	0x000004d0


	//   ....[1]....
        /*00c8*/ 	.word	0x000010b0


	//   ....[2]....
        /*00cc*/ 	.word	0x00001130


	//   ....[3]....
        /*00d0*/ 	.word	0x0000faf0


	//   ....[4]....
        /*00d4*/ 	.word	0x0000fbf0


	//   ....[5]....
        /*00d8*/ 	.word	0x0000fc10


	//----- nvinfo : EIATTR_CTAIDZ_USED
	.align		4
.L_550:
        /*00dc*/ 	.byte	0x01, 0x04
	.zero		2


	//----- nvinfo : EIATTR_CRS_STACK_SIZE
	.align		4
        /*00e0*/ 	.byte	0x04, 0x1e
        /*00e2*/ 	.short	(.L_552 - .L_551)
.L_551:
        /*00e4*/ 	.word	0x00000000
.L_552:


//--------------------- .nv.info._ZN5flash16flash_fwd_kernelI23Flash_fwd_kernel_traitsILi192ELi64ELi64ELi4ELb0ELb0EN7cutlass10bfloat16_tE19Flash_kernel_traitsILi192ELi64ELi64ELi4ES3_EELb1ELb0ELb1ELb1ELb0ELb0ELb0ELb1EEEvNS_16Flash_fwd_paramsE --------------------------
	.section	.nv.info._ZN5flash16flash_fwd_kernelI23Flash_fwd_kernel_traitsILi192ELi64ELi64ELi4ELb0ELb0EN7cutlass10bfloat16_tE19Flash_kernel_traitsILi192ELi64ELi64ELi4ES3_EELb1ELb0ELb1ELb1ELb0ELb0ELb0ELb1EEEvNS_16Flash_fwd_paramsE,"",@"SHT_CUDA_INFO"
	.sectionflags	@""
	.align	4


	//----- nvinfo : EIATTR_CUDA_API_VERSION
	.align		4
        /*0000*/ 	.byte	0x04, 0x37
        /*0002*/ 	.short	(.L_554 - .L_553)
.L_553:
        /*0004*/ 	.word	0x00000082


	//----- nvinfo : EIATTR_SW2861232_WAR
	.align		4
.L_554:
        /*0008*/ 	.byte	0x01, 0x35
	.zero		2


	//----- nvinfo : EIATTR_PARAM_CBANK
	.align		4
        /*000c*/ 	.byte	0x04, 0x0a
        /*000e*/ 	.short	(.L_556 - .L_555)
	.align		4
.L_555:
        /*0010*/ 	.word	index@(.nv.constant0._ZN5flash16flash_fwd_kernelI23Flash_fwd_kernel_traitsILi192ELi64ELi64ELi4ELb0ELb0EN7cutlass10bfloat16_tE19Flash_kernel_traitsILi192ELi64ELi64ELi4ES3_EELb1ELb0ELb1ELb1ELb0ELb0ELb0ELb1EEEvNS_16Flash_fwd_paramsE)
        /*0014*/ 	.short	0x0160
        /*0016*/ 	.short	0x01d0


	//----- nvinfo : EIATTR_CBANK_PARAM_SIZE
	.align		4
.L_556:
        /*0018*/ 	.byte	0x03, 0x19
        /*001a*/ 	.short	0x01d0


	//----- nvinfo : EIATTR_KPARAM_INFO
	.align		4
        /*001c*/ 	.byte	0x04, 0x17
        /*001e*/ 	.short	(.L_558 - .L_557)
.L_557:
        /*0020*/ 	.word	0x00000000
        /*0024*/ 	.short	0x0000
        /*0026*/ 	.short	0x0000
        /*0028*/ 	.byte	0x00, 0xf0, 0x41, 0x07


	//----- nvinfo : EIATTR_MAXREG_COUNT
	.align		4
.L_558:
        /*002c*/ 	.byte	0x03, 0x1b
        /*002e*/ 	.short	0x00ff


	//----- nvinfo : EIATTR_NUM_BARRIERS
	.align		4
        /*0030*/ 	.byte	0x02, 0x4c
        /*0032*/ 	.byte	0x01
	.zero		1


	//----- nvinfo : EIATTR_ANNOTATIONS
	.align		4
        /*0034*/ 	.byte	0x04, 0x55
        /*0036*/ 	.short	(.L_560 - .L_559)


	//   ....[0]....
.L_559:
        /* <DEDUP_REMOVED lines=72> */


	//----- nvinfo : EIATTR_MERCURY_ISA_VERSION
	.align		4
.L_560:
        /*04a0*/ 	.byte	0x03, 0x5f
        /*04a2*/ 	.short	0x0000


	//----- nvinfo : EIATTR_COOP_GROUP_MASK_REGIDS
	.align		4
        /*04a4*/ 	.byte	0x04, 0x29
        /*04a6*/ 	.short	(.L_562 - .L_561)


	//   ....[0]....
.L_561:
        /*04a8*/ 	.word	0xffffffff


	//   ....[1]....
        /*04ac*/ 	.word	0xffffffff


	//   ....[2]....
        /*04b0*/ 	.word	0xffffffff


	//   ....[3]....
        /*04b4*/ 	.word	0xffffffff


	//   ....[4]....
        /*04b8*/ 	.word	0xffffffff


	//   ....[5]....
        /*04bc*/ 	.word	0xffffffff


	//   ....[6]....
        /*04c0*/ 	.word	0xffffffff


	//   ....[7]....
        /*04c4*/ 	.word	0xffffffff


	//   ....[8]....
        /*04c8*/ 	.word	0xffffffff


	//   ....[9]....
        /*04cc*/ 	.word	0xffffffff


	//   ....[10]....
        /*04d0*/ 	.word	0xffffffff


	//   ....[11]....
        /*04d4*/ 	.word	0xffffffff


	//   ....[12]....
        /*04d8*/ 	.word	0xffffffff


	//   ....[13]....
        /*04dc*/ 	.word	0xffffffff


	//   ....[14]....
        /*04e0*/ 	.word	0xffffffff


	//   ....[15]....
        /*04e4*/ 	.word	0xffffffff


	//----- nvinfo : EIATTR_COOP_GROUP_INSTR_OFFSETS
	.align		4
.L_562:
        /*04e8*/ 	.byte	0x04, 0x28
        /*04ea*/ 	.short	(.L_564 - .L_563)


	//   ....[0]....
.L_563:
        /*04ec*/ 	.word	0x00006470


	//   ....[1]....
        /*04f0*/ 	.word	0x00006480


	//   ....[2]....
        /*04f4*/ 	.word	0x00006510


	//   ....[3]....
        /*04f8*/ 	.word	0x00006530


	//   ....[4]....
        /*04fc*/ 	.word	0x0000c2b0


	//   ....[5]....
        /*0500*/ 	.word	0x0000c330


	//   ....[6]....
        /*0504*/ 	.word	0x0000c340


	//   ....[7]....
        /*0508*/ 	.word	0x0000c3f0


	//   ....[8]....
        /*050c*/ 	.word	0x00012740


	//   ....[9]....
        /*0510*/ 	.word	0x00012820


	//   ....[10]....
        /*0514*/ 	.word	0x00012840


	//   ....[11]....
        /*0518*/ 	.word	0x000128d0


	//   ....[12]....
        /*051c*/ 	.word	0x00015e80


	//   ....[13]....
        /*0520*/ 	.word	0x00015e90


	//   ....[14]....
        /*0524*/ 	.word	0x00015eb0


	//   ....[15]....
        /*0528*/ 	.word	0x00015ed0


	//----- nvinfo : EIATTR_EXIT_INSTR_OFFSETS
	.align		4
.L_564:
        /*052c*/ 	.byte	0x04, 0x1c
        /*052e*/ 	.short	(.L_566 - .L_565)


	//   ....[0]....
.L_565:
        /*0530*/ 	.word	0x000006a0


	//   ....[1]....
        /*0534*/ 	.word	0x000012a0


	//   ....[2]....
        /*0538*/ 	.word	0x00001320


	//   ....[3]....
        /*053c*/ 	.word	0x00017530


	//   ....[4]....
        /*0540*/ 	.word	0x00017630


	//   ....[5]....
        /*0544*/ 	.word	0x00017650


	//----- nvinfo : EIATTR_CTAIDZ_USED
	.align		4
.L_566:
        /*0548*/ 	.byte	0x01, 0x04
	.zero		2


	//----- nvinfo : EIATTR_CRS_STACK_SIZE
	.align		4
        /*054c*/ 	.byte	0x04, 0x1e
        /*054e*/ 	.short	(.L_568 - .L_567)
.L_567:
        /*0550*/ 	.word	0x00000000
.L_568:


//--------------------- .nv.info._ZN5flash16flash_fwd_kernelI23Flash_fwd_kernel_traitsILi192ELi64ELi64ELi4ELb0ELb0EN7cutlass10bfloat16_tE19Flash_kernel_traitsILi192ELi64ELi64ELi4ES3_EELb0ELb0ELb1ELb1ELb0ELb0ELb1ELb0EEEvNS_16Flash_fwd_paramsE --------------------------
	.section	.nv.info._ZN5flash16flash_fwd_kernelI23Flash_fwd_kernel_traitsILi192ELi64ELi64ELi4ELb0ELb0EN7cutlass10bfloat16_tE19Flash_kernel_traitsILi192ELi64ELi64ELi4ES3_EELb0ELb0ELb1ELb1ELb0ELb0ELb1ELb0EEEvNS_16Flash_fwd_paramsE,"",@"SHT_CUDA_INFO"
	.sectionflags	@""
	.align	4


	//----- nvinfo : EIATTR_CUDA_API_VERSION
	.align		4
        /*0000*/ 	.byte	0x04, 0x37
        /*0002*/ 	.short	(.L_570 - .L_569)
.L_569:
        /*0004*/ 	.word	0x00000082


	//----- nvinfo : EIATTR_SW2861232_WAR
	.align		4
.L_570:
        /*0008*/ 	.byte	0x01, 0x35
	.zero		2


	//----- nvinfo : EIATTR_PARAM_CBANK
	.align		4
        /*000c*/ 	.byte	0x04, 0x0a
        /*000e*/ 	.short	(.L_572 - .L_571)
	.align		4
.L_571:
        /*0010*/ 	.word	index@(.nv.constant0._ZN5flash16flash_fwd_kernelI23Flash_fwd_kernel_traitsILi192ELi64ELi64ELi4ELb0ELb0EN7cutlass10bfloat16_tE19Flash_kernel_traitsILi192ELi64ELi64ELi4ES3_EELb0ELb0ELb1ELb1ELb0ELb0ELb1ELb0EEEvNS_16Flash_fwd_paramsE)
        /*0014*/ 	.short	0x0160
        /*0016*/ 	.short	0x01d0


	//----- nvinfo : EIATTR_CBANK_PARAM_SIZE
	.align		4
.L_572:
        /*0018*/ 	.byte	0x03, 0x19
        /*001a*/ 	.short	0x01d0


	//----- nvinfo : EIATTR_KPARAM_INFO
	.align		4
        /*001c*/ 	.byte	0x04, 0x17
        /*001e*/ 	.short	(.L_574 - .L_573)
.L_573:
        /*0020*/ 	.word	0x00000000
        /*0024*/ 	.short	0x0000
        /*0026*/ 	.short	0x0000
        /*0028*/ 	.byte	0x00, 0xf0, 0x41, 0x07


	//----- nvinfo : EIATTR_MAXREG_COUNT
	.align		4
.L_574:
        /*002c*/ 	.byte	0x03, 0x1b
        /*002e*/ 	.short	0x00ff


	//----- nvinfo : EIATTR_NUM_BARRIERS
	.align		4
        /*0030*/ 	.byte	0x02, 0x4c
        /*0032*/ 	.byte	0x01
	.zero		1


	//----- nvinfo : EIATTR_MERCURY_ISA_VERSION
	.align		4
        /*0034*/ 	.byte	0x03, 0x5f
        /*0036*/ 	.short	0x0000


	//----- nvinfo : EIATTR_COOP_GROUP_MASK_REGIDS
	.align		4
        /*0038*/ 	.byte	0x04, 0x29
        /*003a*/ 	.short	(.L_576 - .L_575)


	//   ....[0]....
.L_575:
        /*003c*/ 	.word	0xffffffff


	//   ....[1]....
        /*0040*/ 	.word	0xffffffff


	//   ....[2]....
        /*0044*/ 	.word	0xffffffff


	//   ....[3]....
        /*0048*/ 	.word	0xffffffff


	//   ....[4]....
        /*004c*/ 	.word	0xffffffff


	//   ....[5]....
        /*0050*/ 	.word	0xffffffff


	//   ....[6]....
        /*0054*/ 	.word	0xffffffff


	//   ....[7]....
        /*0058*/ 	.word	0xffffffff


	//   ....[8]....
        /*005c*/ 	.word	0xffffffff


	//   ....[9]....
        /*0060*/ 	.word	0xffffffff


	//   ....[10]....
        /*0064*/ 	.word	0xffffffff


	//   ....[11]....
        /*0068*/ 	.word	0xffffffff


	//   ....[12]....
        /*006c*/ 	.word	0xffffffff


	//   ....[13]....
        /*0070*/ 	.word	0xffffffff


	//   ....[14]....
        /*0074*/ 	.word	0xffffffff


	//   ....[15]....
        /*0078*/ 	.word	0xffffffff


	//----- nvinfo : EIATTR_COOP_GROUP_INSTR_OFFSETS
	.align		4
.L_576:
        /*007c*/ 	.byte	0x04, 0x28
        /*007e*/ 	.short	(.L_578 - .L_577)


	//   ....[0]....
.L_577:
        /*0080*/ 	.word	0x00006280


	//   ....[1]....
        /*0084*/ 	.word	0x000062a0


	//   ....[2]....
        /*0088*/ 	.word	0x00006340


	//   ....[3]....
        /*008c*/ 	.word	0x00006350


	//   ....[4]....
        /*0090*/ 	.word	0x0000a100


	//   ....[5]....
        /*0094*/ 	.word	0x0000a110


	//   ....[6]....
        /*0098*/ 	.word	0x0000a140


	//   ....[7]....
        /*009c*/ 	.word	0x0000a150


	//   ....[8]....
        /*00a0*/ 	.word	0x0000e430


	//   ....[9]....
        /*00a4*/ 	.word	0x0000e560


	//   ....[10]....
        /*00a8*/ 	.word	0x0000e570


	//   ....[11]....
        /*00ac*/ 	.word	0x0000e590


	//   ....[12]....
        /*00b0*/ 	.word	0x0000fcb0


	//   ....[13]....
        /*00b4*/ 	.word	0x0000fcf0


	//   ....[14]....
        /*00b8*/ 	.word	0x0000fdf0


	//   ....[15]....
        /*00bc*/ 	.word	0x0000fe20


	//----- nvinfo : EIATTR_EXIT_INSTR_OFFSETS
	.align		4
.L_578:
        /*00c0*/ 	.byte	0x04, 0x1c
        /*00c2*/ 	.short	(.L_580 - .L_579)


	//   ....[0]....
.L_579:
        /*00c4*/ 	.word	0x000004d0


	//   ....[1]....
        /*00c8*/ 	.word	0x000010b0


	//   ....[2]....
        /*00cc*/ 	.word	0x00001130


	//   ....[3]....
        /*00d0*/ 	.word	0x000116e0


	//   ....[4]....
        /*00d4*/ 	.word	0x000117e0


	//   ....[5]....
        /*00d8*/ 	.word	0x00011800


	//----- nvinfo : EIATTR_CTAIDZ_USED
	.align		4
.L_580:
        /*00dc*/ 	.byte	0x01, 0x04
	.zero		2


	//----- nvinfo : EIATTR_CRS_STACK_SIZE
	.align		4
        /*00e0*/ 	.byte	0x04, 0x1e
        /*00e2*/ 	.short	(.L_582 - .L_581)
.L_581:
        /*00e4*/ 	.word	0x00000000
.L_582:


//--------------------- .nv.callgraph             --------------------------
	.section	.nv.callgraph,"",@"SHT_CUDA_CALLGRAPH"
	.align	4
	.sectionentsize	8
	.align		4
        /*0000*/ 	.word	0x00000000
	.align		4
        /*0004*/ 	.word	0xffffffff
	.align		4
        /*0008*/ 	.word	0x00000000
	.align		4
        /*000c*/ 	.word	0xfffffffe
	.align		4
        /*0010*/ 	.word	0x00000000
	.align		4
        /*0014*/ 	.word	0xfffffffd
	.align		4
        /*0018*/ 	.word	0x00000000
	.align		4
        /*001c*/ 	.word	0xfffffffc


//--------------------- .nv.rel.action            --------------------------
	.section	.nv.rel.action,"",@"SHT_CUDA_RELOCINFO"
	.align	8
	.sectionentsize	8
        /*0000*/ 	.byte	0x73, 0x00, 0x00, 0x00, 0x00, 0x00, 0x00, 0x00, 0x00, 0x00, 0x00, 0x11, 0x25, 0x00, 0x05, 0x36


//--------------------- .nv.constant4             --------------------------
	.section	.nv.constant4,"a",@progbits
	.align	8
	.align		8
.nv.constant4:
        /*0000*/ 	.dword	_ZN66_INTERNAL_9144f5bb_30_flash_fwd_hdim192_bf16_sm80_cu_0106449f_28514cuda3std3__45__cpo5beginE
	.align		8
        /*0008*/ 	.dword	_ZN66_INTERNAL_9144f5bb_30_flash_fwd_hdim192_bf16_sm80_cu_0106449f_28514cuda3std3__45__cpo3endE
	.align		8
        /*0010*/ 	.dword	_ZN66_INTERNAL_9144f5bb_30_flash_fwd_hdim192_bf16_sm80_cu_0106449f_28514cuda3std3__45__cpo6cbeginE
	.align		8
        /*0018*/ 	.dword	_ZN66_INTERNAL_9144f5bb_30_flash_fwd_hdim192_bf16_sm80_cu_0106449f_28514cuda3std3__45__cpo4cendE
	.align		8
        /*0020*/ 	.dword	_ZN66_INTERNAL_9144f5bb_30_flash_fwd_hdim192_bf16_sm80_cu_0106449f_28514cuda3std3__468_GLOBAL__N__9144f5bb_30_flash_fwd_hdim192_bf16_sm80_cu_0106449f_28516ignoreE
	.align		8
        /*0028*/ 	.dword	_ZN66_INTERNAL_9144f5bb_30_flash_fwd_hdim192_bf16_sm80_cu_0106449f_28514cuda3std3__419piecewise_constructE
	.align		8
        /*0030*/ 	.dword	_ZN66_INTERNAL_9144f5bb_30_flash_fwd_hdim192_bf16_sm80_cu_0106449f_28514cuda3std3__48in_placeE
	.align		8
        /*0038*/ 	.dword	_ZN66_INTERNAL_9144f5bb_30_flash_fwd_hdim192_bf16_sm80_cu_0106449f_28514cuda3std6ranges3__45__cpo4swapE
	.align		8
        /*0040*/ 	.dword	_ZN66_INTERNAL_9144f5bb_30_flash_fwd_hdim192_bf16_sm80_cu_0106449f_28514cuda3std6ranges3__45__cpo9iter_moveE
	.align		8
        /*0048*/ 	.dword	_ZN66_INTERNAL_9144f5bb_30_flash_fwd_hdim192_bf16_sm80_cu_0106449f_28514cute7productE
	.align		8
        /*0050*/ 	.dword	_ZN66_INTERNAL_9144f5bb_30_flash_fwd_hdim192_bf16_sm80_cu_0106449f_28514cute1_E


//--------------------- .nv.constant0._ZN5flash16flash_fwd_kernelI23Flash_fwd_kernel_traitsILi192ELi128ELi64ELi8ELb0ELb0EN7cutlass10bfloat16_tE19Flash_kernel_traitsILi192ELi128ELi64ELi8ES3_EELb0ELb0ELb0ELb0ELb0ELb1ELb0ELb0EEEvNS_16Flash_fwd_paramsE --------------------------
	.section	.nv.constant0._ZN5flash16flash_fwd_kernelI23Flash_fwd_kernel_traitsILi192ELi128ELi64ELi8ELb0ELb0EN7cutlass10bfloat16_tE19Flash_kernel_traitsILi192ELi128ELi64ELi8ES3_EELb0ELb0ELb0ELb0ELb0ELb1ELb0ELb0EEEvNS_16Flash_fwd_paramsE,"a",@progbits
	.sectionflags	@""
	.align	4
.nv.constant0._ZN5flash16flash_fwd_kernelI23Flash_fwd_kernel_traitsILi192ELi128ELi64ELi8ELb0ELb0EN7cutlass10bfloat16_tE19Flash_kernel_traitsILi192ELi128ELi64ELi8ES3_EELb0ELb0ELb0ELb0ELb0ELb1ELb0ELb0EEEvNS_16Flash_fwd_paramsE:
	.zero		816


//--------------------- .nv.constant0._ZN5flash16flash_fwd_kernelI23Flash_fwd_kernel_traitsILi192ELi128ELi64ELi8ELb0ELb0EN7cutlass10bfloat16_tE19Flash_kernel_traitsILi192ELi128ELi64ELi8ES3_EELb0ELb0ELb0ELb0ELb0ELb1ELb1ELb0EEEvNS_16Flash_fwd_paramsE --------------------------
	.section	.nv.constant0._ZN5flash16flash_fwd_kernelI23Flash_fwd_kernel_traitsILi192ELi128ELi64ELi8ELb0ELb0EN7cutlass10bfloat16_tE19Flash_kernel_traitsILi192ELi128ELi64ELi8ES3_EELb0ELb0ELb0ELb0ELb0ELb1ELb1ELb0EEEvNS_16Flash_fwd_paramsE,"a",@progbits
	.sectionflags	@""
	.align	4
.nv.constant0._ZN5flash16flash_fwd_kernelI23Flash_fwd_kernel_traitsILi192ELi128ELi64ELi8ELb0ELb0EN7cutlass10bfloat16_tE19Flash_kernel_traitsILi192ELi128ELi64ELi8ES3_EELb0ELb0ELb0ELb0ELb0ELb1ELb1ELb0EEEvNS_16Flash_fwd_paramsE:
	.zero		816


//--------------------- .nv.constant0._ZN5flash16flash_fwd_kernelI23Flash_fwd_kernel_traitsILi192ELi128ELi64ELi8ELb0ELb0EN7cutlass10bfloat16_tE19Flash_kernel_traitsILi192ELi128ELi64ELi8ES3_EELb0ELb0ELb0ELb0ELb0ELb0ELb0ELb0EEEvNS_16Flash_fwd_paramsE --------------------------
	.section	.nv.constant0._ZN5flash16flash_fwd_kernelI23Flash_fwd_kernel_traitsILi192ELi128ELi64ELi8ELb0ELb0EN7cutlass10bfloat16_tE19Flash_kernel_traitsILi192ELi128ELi64ELi8ES3_EELb0ELb0ELb0ELb0ELb0ELb0ELb0ELb0EEEvNS_16Flash_fwd_paramsE,"a",@progbits
	.sectionflags	@""
	.align	4
.nv.constant0._ZN5flash16flash_fwd_kernelI23Flash_fwd_kernel_traitsILi192ELi128ELi64ELi8ELb0ELb0EN7cutlass10bfloat16_tE19Flash_kernel_traitsILi192ELi128ELi64ELi8ES3_EELb0ELb0ELb0ELb0ELb0ELb0ELb0ELb0EEEvNS_16Flash_fwd_paramsE:
	.zero		816


//--------------------- .nv.constant0._ZN5flash16flash_fwd_kernelI23Flash_fwd_kernel_traitsILi192ELi128ELi64ELi8ELb0ELb0EN7cutlass10bfloat16_tE19Flash_kernel_traitsILi192ELi128ELi64ELi8ES3_EELb0ELb0ELb0ELb0ELb0ELb0ELb1ELb0EEEvNS_16Flash_fwd_paramsE --------------------------
	.section	.nv.constant0._ZN5flash16flash_fwd_kernelI23Flash_fwd_kernel_traitsILi192ELi128ELi64ELi8ELb0ELb0EN7cutlass10bfloat16_tE19Flash_kernel_traitsILi192ELi128ELi64ELi8ES3_EELb0ELb0ELb0ELb0ELb0ELb0ELb1ELb0EEEvNS_16Flash_fwd_paramsE,"a",@progbits
	.sectionflags	@""
	.align	4
.nv.constant0._ZN5flash16flash_fwd_kernelI23Flash_fwd_kernel_traitsILi192ELi128ELi64ELi8ELb0ELb0EN7cutlass10bfloat16_tE19Flash_kernel_traitsILi192ELi128ELi64ELi8ES3_EELb0ELb0ELb0ELb0ELb0ELb0ELb1ELb0EEEvNS_16Flash_fwd_paramsE:
	.zero		816


//--------------------- .nv.constant0._ZN5flash16flash_fwd_kernelI23Flash_fwd_kernel_traitsILi192ELi128ELi64ELi8ELb0ELb0EN7cutlass10bfloat16_tE19Flash_kernel_traitsILi192ELi128ELi64ELi8ES3_EELb0ELb0ELb0ELb1ELb0ELb0ELb0ELb0EEEvNS_16Flash_fwd_paramsE --------------------------
	.section	.nv.constant0._ZN5flash16flash_fwd_kernelI23Flash_fwd_kernel_traitsILi192ELi128ELi64ELi8ELb0ELb0EN7cutlass10bfloat16_tE19Flash_kernel_traitsILi192ELi128ELi64ELi8ES3_EELb0ELb0ELb0ELb1ELb0ELb0ELb0ELb0EEEvNS_16Flash_fwd_paramsE,"a",@progbits
	.sectionflags	@""
	.align	4
.nv.constant0._ZN5flash16flash_fwd_kernelI23Flash_fwd_kernel_traitsILi192ELi128ELi64ELi8ELb0ELb0EN7cutlass10bfloat16_tE19Flash_kernel_traitsILi192ELi128ELi64ELi8ES3_EELb0ELb0ELb0ELb1ELb0ELb0ELb0ELb0EEEvNS_16Flash_fwd_paramsE:
	.zero		816


//--------------------- .nv.constant0._ZN5flash16flash_fwd_kernelI23Flash_fwd_kernel_traitsILi192ELi128ELi64ELi8ELb0ELb0EN7cutlass10bfloat16_tE19Flash_kernel_traitsILi192ELi128ELi64ELi8ES3_EELb0ELb0ELb0ELb1ELb0ELb0ELb1ELb0EEEvNS_16Flash_fwd_paramsE --------------------------
	.section	.nv.constant0._ZN5flash16flash_fwd_kernelI23Flash_fwd_kernel_traitsILi192ELi128ELi64ELi8ELb0ELb0EN7cutlass10bfloat16_tE19Flash_kernel_traitsILi192ELi128ELi64ELi8ES3_EELb0ELb0ELb0ELb1ELb0ELb0ELb1ELb0EEEvNS_16Flash_fwd_paramsE,"a",@progbits
	.sectionflags	@""
	.align	4
.nv.constant0._ZN5flash16flash_fwd_kernelI23Flash_fwd_kernel_traitsILi192ELi128ELi64ELi8ELb0ELb0EN7cutlass10bfloat16_tE19Flash_kernel_traitsILi192ELi128ELi64ELi8ES3_EELb0ELb0ELb0ELb1ELb0ELb0ELb1ELb0EEEvNS_16Flash_fwd_paramsE:
	.zero		816


//--------------------- .nv.constant0._ZN5flash16flash_fwd_kernelI23Flash_fwd_kernel_traitsILi192ELi128ELi64ELi8ELb0ELb0EN7cutlass10bfloat16_tE19Flash_kernel_traitsILi192ELi128ELi64ELi8ES3_EELb0ELb0ELb1ELb0ELb0ELb1ELb0ELb0EEEvNS_16Flash_fwd_paramsE --------------------------
	.section	.nv.constant0._ZN5flash16flash_fwd_kernelI23Flash_fwd_kernel_traitsILi192ELi128ELi64ELi8ELb0ELb0EN7cutlass10bfloat16_tE19Flash_kernel_traitsILi192ELi128ELi64ELi8ES3_EELb0ELb0ELb1ELb0ELb0ELb1ELb0ELb0EEEvNS_16Flash_fwd_paramsE,"a",@progbits
	.sectionflags	@""
	.align	4
.nv.constant0._ZN5flash16flash_fwd_kernelI23Flash_fwd_kernel_traitsILi192ELi128ELi64ELi8ELb0ELb0EN7cutlass10bfloat16_tE19Flash_kernel_traitsILi192ELi128ELi64ELi8ES3_EELb0ELb0ELb1ELb0ELb0ELb1ELb0ELb0EEEvNS_16Flash_fwd_paramsE:
	.zero		816


//--------------------- .nv.constant0._ZN5flash16flash_fwd_kernelI23Flash_fwd_kernel_traitsILi192ELi128ELi64ELi8ELb0ELb0EN7cutlass10bfloat16_tE19Flash_kernel_traitsILi192ELi128ELi64ELi8ES3_EELb0ELb0ELb1ELb0ELb0ELb1ELb1ELb0EEEvNS_16Flash_fwd_paramsE --------------------------
	.section	.nv.constant0._ZN5flash16flash_fwd_kernelI23Flash_fwd_kernel_traitsILi192ELi128ELi64ELi8ELb0ELb0EN7cutlass10bfloat16_tE19Flash_kernel_traitsILi192ELi128ELi64ELi8ES3_EELb0ELb0ELb1ELb0ELb0ELb1ELb1ELb0EEEvNS_16Flash_fwd_paramsE,"a",@progbits
	.sectionflags	@""
	.align	4
.nv.constant0._ZN5flash16flash_fwd_kernelI23Flash_fwd_kernel_traitsILi192ELi128ELi64ELi8ELb0ELb0EN7cutlass10bfloat16_tE19Flash_kernel_traitsILi192ELi128ELi64ELi8ES3_EELb0ELb0ELb1ELb0ELb0ELb1ELb1ELb0EEEvNS_16Flash_fwd_paramsE:
	.zero		816


//--------------------- .nv.constant0._ZN5flash16flash_fwd_kernelI23Flash_fwd_kernel_traitsILi192ELi128ELi64ELi8ELb0ELb0EN7cutlass10bfloat16_tE19Flash_kernel_traitsILi192ELi128ELi64ELi8ES3_EELb0ELb0ELb1ELb0ELb0ELb0ELb0ELb0EEEvNS_16Flash_fwd_paramsE --------------------------
	.section	.nv.constant0._ZN5flash16flash_fwd_kernelI23Flash_fwd_kernel_traitsILi192ELi128ELi64ELi8ELb0ELb0EN7cutlass10bfloat16_tE19Flash_kernel_traitsILi192ELi128ELi64ELi8ES3_EELb0ELb0ELb1ELb0ELb0ELb0ELb0ELb0EEEvNS_16Flash_fwd_paramsE,"a",@progbits
	.sectionflags	@""
	.align	4
.nv.constant0._ZN5flash16flash_fwd_kernelI23Flash_fwd_kernel_traitsILi192ELi128ELi64ELi8ELb0ELb0EN7cutlass10bfloat16_tE19Flash_kernel_traitsILi192ELi128ELi64ELi8ES3_EELb0ELb0ELb1ELb0ELb0ELb0ELb0ELb0EEEvNS_16Flash_fwd_paramsE:
	.zero		816


//--------------------- .nv.constant0._ZN5flash16flash_fwd_kernelI23Flash_fwd_kernel_traitsILi192ELi128ELi64ELi8ELb0ELb0EN7cutlass10bfloat16_tE19Flash_kernel_traitsILi192ELi128ELi64ELi8ES3_EELb0ELb0ELb1ELb0ELb0ELb0ELb1ELb0EEEvNS_16Flash_fwd_paramsE --------------------------
	.section	.nv.constant0._ZN5flash16flash_fwd_kernelI23Flash_fwd_kernel_traitsILi192ELi128ELi64ELi8ELb0ELb0EN7cutlass10bfloat16_tE19Flash_kernel_traitsILi192ELi128ELi64ELi8ES3_EELb0ELb0ELb1ELb0ELb0ELb0ELb1ELb0EEEvNS_16Flash_fwd_paramsE,"a",@progbits
	.sectionflags	@""
	.align	4
.nv.constant0._ZN5flash16flash_fwd_kernelI23Flash_fwd_kernel_traitsILi192ELi128ELi64ELi8ELb0ELb0EN7cutlass10bfloat16_tE19Flash_kernel_traitsILi192ELi128ELi64ELi8ES3_EELb0ELb0ELb1ELb0ELb0ELb0ELb1ELb0EEEvNS_16Flash_fwd_paramsE:
	.zero		816


//--------------------- .nv.constant0._ZN5flash16flash_fwd_kernelI23Flash_fwd_kernel_traitsILi192ELi128ELi64ELi8ELb0ELb0EN7cutlass10bfloat16_tE19Flash_kernel_traitsILi192ELi128ELi64ELi8ES3_EELb0ELb0ELb1ELb1ELb0ELb0ELb0ELb0EEEvNS_16Flash_fwd_paramsE --------------------------
	.section	.nv.constant0._ZN5flash16flash_fwd_kernelI23Flash_fwd_kernel_traitsILi192ELi128ELi64ELi8ELb0ELb0EN7cutlass10bfloat16_tE19Flash_kernel_traitsILi192ELi128ELi64ELi8ES3_EELb0ELb0ELb1ELb1ELb0ELb0ELb0ELb0EEEvNS_16Flash_fwd_paramsE,"a",@progbits
	.sectionflags	@""
	.align	4
.nv.constant0._ZN5flash16flash_fwd_kernelI23Flash_fwd_kernel_traitsILi192ELi128ELi64ELi8ELb0ELb0EN7cutlass10bfloat16_tE19Flash_kernel_traitsILi192ELi128ELi64ELi8ES3_EELb0ELb0ELb1ELb1ELb0ELb0ELb0ELb0EEEvNS_16Flash_fwd_paramsE:
	.zero		816


//--------------------- .nv.constant0._ZN5flash16flash_fwd_kernelI23Flash_fwd_kernel_traitsILi192ELi128ELi64ELi8ELb0ELb0EN7cutlass10bfloat16_tE19Flash_kernel_traitsILi192ELi128ELi64ELi8ES3_EELb0ELb0ELb1ELb1ELb0ELb0ELb1ELb0EEEvNS_16Flash_fwd_paramsE --------------------------
	.section	.nv.constant0._ZN5flash16flash_fwd_kernelI23Flash_fwd_kernel_traitsILi192ELi128ELi64ELi8ELb0ELb0EN7cutlass10bfloat16_tE19Flash_kernel_traitsILi192ELi128ELi64ELi8ES3_EELb0ELb0ELb1ELb1ELb0ELb0ELb1ELb0EEEvNS_16Flash_fwd_paramsE,"a",@progbits
	.sectionflags	@""
	.align	4
.nv.constant0._ZN5flash16flash_fwd_kernelI23Flash_fwd_kernel_traitsILi192ELi128ELi64ELi8ELb0ELb0EN7cutlass10bfloat16_tE19Flash_kernel_traitsILi192ELi128ELi64ELi8ES3_EELb0ELb0ELb1ELb1ELb0ELb0ELb1ELb0EEEvNS_16Flash_fwd_paramsE:
	.zero		816


//--------------------- .nv.constant0._ZN5flash16flash_fwd_kernelI23Flash_fwd_kernel_traitsILi192ELi64ELi64ELi4ELb0ELb0EN7cutlass10bfloat16_tE19Flash_kernel_traitsILi192ELi64ELi64ELi4ES3_EELb1ELb0ELb0ELb0ELb0ELb0ELb0ELb0EEEvNS_16Flash_fwd_paramsE --------------------------
	.section	.nv.constant0._ZN5flash16flash_fwd_kernelI23Flash_fwd_kernel_traitsILi192ELi64ELi64ELi4ELb0ELb0EN7cutlass10bfloat16_tE19Flash_kernel_traitsILi192ELi64ELi64ELi4ES3_EELb1ELb0ELb0ELb0ELb0ELb0ELb0ELb0EEEvNS_16Flash_fwd_paramsE,"a",@progbits
	.sectionflags	@""
	.align	4
.nv.constant0._ZN5flash16flash_fwd_kernelI23Flash_fwd_kernel_traitsILi192ELi64ELi64ELi4ELb0ELb0EN7cutlass10bfloat16_tE19Flash_kernel_traitsILi192ELi64ELi64ELi4ES3_EELb1ELb0ELb0ELb0ELb0ELb0ELb0ELb0EEEvNS_16Flash_fwd_paramsE:
	.zero		816


//--------------------- .nv.constant0._ZN5flash16flash_fwd_kernelI23Flash_fwd_kernel_traitsILi192ELi64ELi64ELi4ELb0ELb0EN7cutlass10bfloat16_tE19Flash_kernel_traitsILi192ELi64ELi64ELi4ES3_EELb1ELb0ELb1ELb0ELb0ELb0ELb0ELb0EEEvNS_16Flash_fwd_paramsE --------------------------
	.section	.nv.constant0._ZN5flash16flash_fwd_kernelI23Flash_fwd_kernel_traitsILi192ELi64ELi64ELi4ELb0ELb0EN7cutlass10bfloat16_tE19Flash_kernel_traitsILi192ELi64ELi64ELi4ES3_EELb1ELb0ELb1ELb0ELb0ELb0ELb0ELb0EEEvNS_16Flash_fwd_paramsE,"a",@progbits
	.sectionflags	@""
	.align	4
.nv.constant0._ZN5flash16flash_fwd_kernelI23Flash_fwd_kernel_traitsILi192ELi64ELi64ELi4ELb0ELb0EN7cutlass10bfloat16_tE19Flash_kernel_traitsILi192ELi64ELi64ELi4ES3_EELb1ELb0ELb1ELb0ELb0ELb0ELb0ELb0EEEvNS_16Flash_fwd_paramsE:
	.zero		816


//--------------------- .nv.constant0._ZN5flash16flash_fwd_kernelI23Flash_fwd_kernel_traitsILi192ELi64ELi64ELi4ELb0ELb0EN7cutlass10bfloat16_tE19Flash_kernel_traitsILi192ELi64ELi64ELi4ES3_EELb1ELb0ELb0ELb0ELb0ELb1ELb0ELb0EEEvNS_16Flash_fwd_paramsE --------------------------
	.section	.nv.constant0._ZN5flash16flash_fwd_kernelI23Flash_fwd_kernel_traitsILi192ELi64ELi64ELi4ELb0ELb0EN7cutlass10bfloat16_tE19Flash_kernel_traitsILi192ELi64ELi64ELi4ES3_EELb1ELb0ELb0ELb0ELb0ELb1ELb0ELb0EEEvNS_16Flash_fwd_paramsE,"a",@progbits
	.sectionflags	@""
	.align	4
.nv.constant0._ZN5flash16flash_fwd_kernelI23Flash_fwd_kernel_traitsILi192ELi64ELi64ELi4ELb0ELb0EN7cutlass10bfloat16_tE19Flash_kernel_traitsILi192ELi64ELi64ELi4ES3_EELb1ELb0ELb0ELb0ELb0ELb1ELb0ELb0EEEvNS_16Flash_fwd_paramsE:
	.zero		816


//--------------------- .nv.constant0._ZN5flash16flash_fwd_kernelI23Flash_fwd_kernel_traitsILi192ELi64ELi64ELi4ELb0ELb0EN7cutlass10bfloat16_tE19Flash_kernel_traitsILi192ELi64ELi64ELi4ES3_EELb0ELb0ELb0ELb0ELb0ELb1ELb1ELb0EEEvNS_16Flash_fwd_paramsE --------------------------
	.section	.nv.constant0._ZN5flash16flash_fwd_kernelI23Flash_fwd_kernel_traitsILi192ELi64ELi64ELi4ELb0ELb0EN7cutlass10bfloat16_tE19Flash_kernel_traitsILi192ELi64ELi64ELi4ES3_EELb0ELb0ELb0ELb0ELb0ELb1ELb1ELb0EEEvNS_16Flash_fwd_paramsE,"a",@progbits
	.sectionflags	@""
	.align	4
.nv.constant0._ZN5flash16flash_fwd_kernelI23Flash_fwd_kernel_traitsILi192ELi64ELi64ELi4ELb0ELb0EN7cutlass10bfloat16_tE19Flash_kernel_traitsILi192ELi64ELi64ELi4ES3_EELb0ELb0ELb0ELb0ELb0ELb1ELb1ELb0EEEvNS_16Flash_fwd_paramsE:
	.zero		816


//--------------------- .nv.constant0._ZN5flash16flash_fwd_kernelI23Flash_fwd_kernel_traitsILi192ELi64ELi64ELi4ELb0ELb0EN7cutlass10bfloat16_tE19Flash_kernel_traitsILi192ELi64ELi64ELi4ES3_EELb1ELb0ELb0ELb1ELb0ELb0ELb0ELb0EEEvNS_16Flash_fwd_paramsE --------------------------
	.section	.nv.constant0._ZN5flash16flash_fwd_kernelI23Flash_fwd_kernel_traitsILi192ELi64ELi64ELi4ELb0ELb0EN7cutlass10bfloat16_tE19Flash_kernel_traitsILi192ELi64ELi64ELi4ES3_EELb1ELb0ELb0ELb1ELb0ELb0ELb0ELb0EEEvNS_16Flash_fwd_paramsE,"a",@progbits
	.sectionflags	@""
	.align	4
.nv.constant0._ZN5flash16flash_fwd_kernelI23Flash_fwd_kernel_traitsILi192ELi64ELi64ELi4ELb0ELb0EN7cutlass10bfloat16_tE19Flash_kernel_traitsILi192ELi64ELi64ELi4ES3_EELb1ELb0ELb0ELb1ELb0ELb0ELb0ELb0EEEvNS_16Flash_fwd_paramsE:
	.zero		816


//--------------------- .nv.constant0._ZN5flash16flash_fwd_kernelI23Flash_fwd_kernel_traitsILi192ELi64ELi64ELi4ELb0ELb0EN7cutlass10bfloat16_tE19Flash_kernel_traitsILi192ELi64ELi64ELi4ES3_EELb1ELb0ELb0ELb0ELb0ELb0ELb0ELb1EEEvNS_16Flash_fwd_paramsE --------------------------
	.section	.nv.constant0._ZN5flash16flash_fwd_kernelI23Flash_fwd_kernel_traitsILi192ELi64ELi64ELi4ELb0ELb0EN7cutlass10bfloat16_tE19Flash_kernel_traitsILi192ELi64ELi64ELi4ES3_EELb1ELb0ELb0ELb0ELb0ELb0ELb0ELb1EEEvNS_16Flash_fwd_paramsE,"a",@progbits
	.sectionflags	@""
	.align	4
.nv.constant0._ZN5flash16flash_fwd_kernelI23Flash_fwd_kernel_traitsILi192ELi64ELi64ELi4ELb0ELb0EN7cutlass10bfloat16_tE19Flash_kernel_traitsILi192ELi64ELi64ELi4ES3_EELb1ELb0ELb0ELb0ELb0ELb0ELb0ELb1EEEvNS_16Flash_fwd_paramsE:
	.zero		816


//--------------------- .nv.constant0._ZN5flash16flash_fwd_kernelI23Flash_fwd_kernel_traitsILi192ELi64ELi64ELi4ELb0ELb0EN7cutlass10bfloat16_tE19Flash_kernel_traitsILi192ELi64ELi64ELi4ES3_EELb0ELb0ELb0ELb0ELb0ELb0ELb1ELb0EEEvNS_16Flash_fwd_paramsE --------------------------
	.section	.nv.constant0._ZN5flash16flash_fwd_kernelI23Flash_fwd_kernel_traitsILi192ELi64ELi64ELi4ELb0ELb0EN7cutlass10bfloat16_tE19Flash_kernel_traitsILi192ELi64ELi64ELi4ES3_EELb0ELb0ELb0ELb0ELb0ELb0ELb1ELb0EEEvNS_16Flash_fwd_paramsE,"a",@progbits
	.sectionflags	@""
	.align	4
.nv.constant0._ZN5flash16flash_fwd_kernelI23Flash_fwd_kernel_traitsILi192ELi64ELi64ELi4ELb0ELb0EN7cutlass10bfloat16_tE19Flash_kernel_traitsILi192ELi64ELi64ELi4ES3_EELb0ELb0ELb0ELb0ELb0ELb0ELb1ELb0EEEvNS_16Flash_fwd_paramsE:
	.zero		816


//--------------------- .nv.constant0._ZN5flash16flash_fwd_kernelI23Flash_fwd_kernel_traitsILi192ELi64ELi64ELi4ELb0ELb0EN7cutlass10bfloat16_tE19Flash_kernel_traitsILi192ELi64ELi64ELi4ES3_EELb1ELb0ELb0ELb1ELb0ELb0ELb0ELb1EEEvNS_16Flash_fwd_paramsE --------------------------
	.section	.nv.constant0._ZN5flash16flash_fwd_kernelI23Flash_fwd_kernel_traitsILi192ELi64ELi64ELi4ELb0ELb0EN7cutlass10bfloat16_tE19Flash_kernel_traitsILi192ELi64ELi64ELi4ES3_EELb1ELb0ELb0ELb1ELb0ELb0ELb0ELb1EEEvNS_16Flash_fwd_paramsE,"a",@progbits
	.sectionflags	@""
	.align	4
.nv.constant0._ZN5flash16flash_fwd_kernelI23Flash_fwd_kernel_traitsILi192ELi64ELi64ELi4ELb0ELb0EN7cutlass10bfloat16_tE19Flash_kernel_traitsILi192ELi64ELi64ELi4ES3_EELb1ELb0ELb0ELb1ELb0ELb0ELb0ELb1EEEvNS_16Flash_fwd_paramsE:
	.zero		816


//--------------------- .nv.constant0._ZN5flash16flash_fwd_kernelI23Flash_fwd_kernel_traitsILi192ELi64ELi64ELi4ELb0ELb0EN7cutlass10bfloat16_tE19Flash_kernel_traitsILi192ELi64ELi64ELi4ES3_EELb0ELb0ELb0ELb1ELb0ELb0ELb1ELb0EEEvNS_16Flash_fwd_paramsE --------------------------
	.section	.nv.constant0._ZN5flash16flash_fwd_kernelI23Flash_fwd_kernel_traitsILi192ELi64ELi64ELi4ELb0ELb0EN7cutlass10bfloat16_tE19Flash_kernel_traitsILi192ELi64ELi64ELi4ES3_EELb0ELb0ELb0ELb1ELb0ELb0ELb1ELb0EEEvNS_16Flash_fwd_paramsE,"a",@progbits
	.sectionflags	@""
	.align	4
.nv.constant0._ZN5flash16flash_fwd_kernelI23Flash_fwd_kernel_traitsILi192ELi64ELi64ELi4ELb0ELb0EN7cutlass10bfloat16_tE19Flash_kernel_traitsILi192ELi64ELi64ELi4ES3_EELb0ELb0ELb0ELb1ELb0ELb0ELb1ELb0EEEvNS_16Flash_fwd_paramsE:
	.zero		816


//--------------------- .nv.constant0._ZN5flash16flash_fwd_kernelI23Flash_fwd_kernel_traitsILi192ELi64ELi64ELi4ELb0ELb0EN7cutlass10bfloat16_tE19Flash_kernel_traitsILi192ELi64ELi64ELi4ES3_EELb1ELb0ELb1ELb0ELb0ELb1ELb0ELb0EEEvNS_16Flash_fwd_paramsE --------------------------
	.section	.nv.constant0._ZN5flash16flash_fwd_kernelI23Flash_fwd_kernel_traitsILi192ELi64ELi64ELi4ELb0ELb0EN7cutlass10bfloat16_tE19Flash_kernel_traitsILi192ELi64ELi64ELi4ES3_EELb1ELb0ELb1ELb0ELb0ELb1ELb0ELb0EEEvNS_16Flash_fwd_paramsE,"a",@progbits
	.sectionflags	@""
	.align	4
.nv.constant0._ZN5flash16flash_fwd_kernelI23Flash_fwd_kernel_traitsILi192ELi64ELi64ELi4ELb0ELb0EN7cutlass10bfloat16_tE19Flash_kernel_traitsILi192ELi64ELi64ELi4ES3_EELb1ELb0ELb1ELb0ELb0ELb1ELb0ELb0EEEvNS_16Flash_fwd_paramsE:
	.zero		816


//--------------------- .nv.constant0._ZN5flash16flash_fwd_kernelI23Flash_fwd_kernel_traitsILi192ELi64ELi64ELi4ELb0ELb0EN7cutlass10bfloat16_tE19Flash_kernel_traitsILi192ELi64ELi64ELi4ES3_EELb0ELb0ELb1ELb0ELb0ELb1ELb1ELb0EEEvNS_16Flash_fwd_paramsE --------------------------
	.section	.nv.constant0._ZN5flash16flash_fwd_kernelI23Flash_fwd_kernel_traitsILi192ELi64ELi64ELi4ELb0ELb0EN7cutlass10bfloat16_tE19Flash_kernel_traitsILi192ELi64ELi64ELi4ES3_EELb0ELb0ELb1ELb0ELb0ELb1ELb1ELb0EEEvNS_16Flash_fwd_paramsE,"a",@progbits
	.sectionflags	@""
	.align	4
.nv.constant0._ZN5flash16flash_fwd_kernelI23Flash_fwd_kernel_traitsILi192ELi64ELi64ELi4ELb0ELb0EN7cutlass10bfloat16_tE19Flash_kernel_traitsILi192ELi64ELi64ELi4ES3_EELb0ELb0ELb1ELb0ELb0ELb1ELb1ELb0EEEvNS_16Flash_fwd_paramsE:
	.zero		816


//--------------------- .nv.constant0._ZN5flash16flash_fwd_kernelI23Flash_fwd_kernel_traitsILi192ELi64ELi64ELi4ELb0ELb0EN7cutlass10bfloat16_tE19Flash_kernel_traitsILi192ELi64ELi64ELi4ES3_EELb1ELb0ELb1ELb1ELb0ELb0ELb0ELb0EEEvNS_16Flash_fwd_paramsE --------------------------
	.section	.nv.constant0._ZN5flash16flash_fwd_kernelI23Flash_fwd_kernel_traitsILi192ELi64ELi64ELi4ELb0ELb0EN7cutlass10bfloat16_tE19Flash_kernel_traitsILi192ELi64ELi64ELi4ES3_EELb1ELb0ELb1ELb1ELb0ELb0ELb0ELb0EEEvNS_16Flash_fwd_paramsE,"a",@progbits
	.sectionflags	@""
	.align	4
.nv.constant0._ZN5flash16flash_fwd_kernelI23Flash_fwd_kernel_traitsILi192ELi64ELi64ELi4ELb0ELb0EN7cutlass10bfloat16_tE19Flash_kernel_traitsILi192ELi64ELi64ELi4ES3_EELb1ELb0ELb1ELb1ELb0ELb0ELb0ELb0EEEvNS_16Flash_fwd_paramsE:
	.zero		816


//--------------------- .nv.constant0._ZN5flash16flash_fwd_kernelI23Flash_fwd_kernel_traitsILi192ELi64ELi64ELi4ELb0ELb0EN7cutlass10bfloat16_tE19Flash_kernel_traitsILi192ELi64ELi64ELi4ES3_EELb1ELb0ELb1ELb0ELb0ELb0ELb0ELb1EEEvNS_16Flash_fwd_paramsE --------------------------
	.section	.nv.constant0._ZN5flash16flash_fwd_kernelI23Flash_fwd_kernel_traitsILi192ELi64ELi64ELi4ELb0ELb0EN7cutlass10bfloat16_tE19Flash_kernel_traitsILi192ELi64ELi64ELi4ES3_EELb1ELb0ELb1ELb0ELb0ELb0ELb0ELb1EEEvNS_16Flash_fwd_paramsE,"a",@progbits
	.sectionflags	@""
	.align	4
.nv.constant0._ZN5flash16flash_fwd_kernelI23Flash_fwd_kernel_traitsILi192ELi64ELi64ELi4ELb0ELb0EN7cutlass10bfloat16_tE19Flash_kernel_traitsILi192ELi64ELi64ELi4ES3_EELb1ELb0ELb1ELb0ELb0ELb0ELb0ELb1EEEvNS_16Flash_fwd_paramsE:
	.zero		816


//--------------------- .nv.constant0._ZN5flash16flash_fwd_kernelI23Flash_fwd_kernel_traitsILi192ELi64ELi64ELi4ELb0ELb0EN7cutlass10bfloat16_tE19Flash_kernel_traitsILi192ELi64ELi64ELi4ES3_EELb0ELb0ELb1ELb0ELb0ELb0ELb1ELb0EEEvNS_16Flash_fwd_paramsE --------------------------
	.section	.nv.constant0._ZN5flash16flash_fwd_kernelI23Flash_fwd_kernel_traitsILi192ELi64ELi64ELi4ELb0ELb0EN7cutlass10bfloat16_tE19Flash_kernel_traitsILi192ELi64ELi64ELi4ES3_EELb0ELb0ELb1ELb0ELb0ELb0ELb1ELb0EEEvNS_16Flash_fwd_paramsE,"a",@progbits
	.sectionflags	@""
	.align	4
.nv.constant0._ZN5flash16flash_fwd_kernelI23Flash_fwd_kernel_traitsILi192ELi64ELi64ELi4ELb0ELb0EN7cutlass10bfloat16_tE19Flash_kernel_traitsILi192ELi64ELi64ELi4ES3_EELb0ELb0ELb1ELb0ELb0ELb0ELb1ELb0EEEvNS_16Flash_fwd_paramsE:
	.zero		816


//--------------------- .nv.constant0._ZN5flash16flash_fwd_kernelI23Flash_fwd_kernel_traitsILi192ELi64ELi64ELi4ELb0ELb0EN7cutlass10bfloat16_tE19Flash_kernel_traitsILi192ELi64ELi64ELi4ES3_EELb1ELb0ELb1ELb1ELb0ELb0ELb0ELb1EEEvNS_16Flash_fwd_paramsE --------------------------
	.section	.nv.constant0._ZN5flash16flash_fwd_kernelI23Flash_fwd_kernel_traitsILi192ELi64ELi64ELi4ELb0ELb0EN7cutlass10bfloat16_tE19Flash_kernel_traitsILi192ELi64ELi64ELi4ES3_EELb1ELb0ELb1ELb1ELb0ELb0ELb0ELb1EEEvNS_16Flash_fwd_paramsE,"a",@progbits
	.sectionflags	@""
	.align	4
.nv.constant0._ZN5flash16flash_fwd_kernelI23Flash_fwd_kernel_traitsILi192ELi64ELi64ELi4ELb0ELb0EN7cutlass10bfloat16_tE19Flash_kernel_traitsILi192ELi64ELi64ELi4ES3_EELb1ELb0ELb1ELb1ELb0ELb0ELb0ELb1EEEvNS_16Flash_fwd_paramsE:
	.zero		816


//--------------------- .nv.constant0._ZN5flash16flash_fwd_kernelI23Flash_fwd_kernel_traitsILi192ELi64ELi64ELi4ELb0ELb0EN7cutlass10bfloat16_tE19Flash_kernel_traitsILi192ELi64ELi64ELi4ES3_EELb0ELb0ELb1ELb1ELb0ELb0ELb1ELb0EEEvNS_16Flash_fwd_paramsE --------------------------
	.section	.nv.constant0._ZN5flash16flash_fwd_kernelI23Flash_fwd_kernel_traitsILi192ELi64ELi64ELi4ELb0ELb0EN7cutlass10bfloat16_tE19Flash_kernel_traitsILi192ELi64ELi64ELi4ES3_EELb0ELb0ELb1ELb1ELb0ELb0ELb1ELb0EEEvNS_16Flash_fwd_paramsE,"a",@progbits
	.sectionflags	@""
	.align	4
.nv.constant0._ZN5flash16flash_fwd_kernelI23Flash_fwd_kernel_traitsILi192ELi64ELi64ELi4ELb0ELb0EN7cutlass10bfloat16_tE19Flash_kernel_traitsILi192ELi64ELi64ELi4ES3_EELb0ELb0ELb1ELb1ELb0ELb0ELb1ELb0EEEvNS_16Flash_fwd_paramsE:
	.zero		816


//--------------------- .text._ZN5flash16flash_fwd_kernelI23Flash_fwd_kernel_traitsILi192ELi128ELi64ELi8ELb0ELb0EN7cutlass10bfloat16_tE19Flash_kernel_traitsILi192ELi128ELi64ELi8ES3_EELb0ELb0ELb0ELb0ELb0ELb1ELb0ELb0EEEvNS_16Flash_fwd_paramsE --------------------------
	.section	.text._ZN5flash16flash_fwd_kernelI23Flash_fwd_kernel_traitsILi192ELi128ELi64ELi8ELb0ELb0EN7cutlass10bfloat16_tE19Flash_kernel_traitsILi192ELi128ELi64ELi8ES3_EELb0ELb0ELb0ELb0ELb0ELb1ELb0ELb0EEEvNS_16Flash_fwd_paramsE,"ax",@progbits
	.sectioninfo	@"SHI_REGISTERS=227"
	.align	128
        .global         _ZN5flash16flash_fwd_kernelI23Flash_fwd_kernel_traitsILi192ELi128ELi64ELi8ELb0ELb0EN7cutlass10bfloat16_tE19Flash_kernel_traitsILi192ELi128ELi64ELi8ES3_EELb0ELb0ELb0ELb0ELb0ELb1ELb0ELb0EEEvNS_16Flash_fwd_paramsE
        .type           _ZN5flash16flash_fwd_kernelI23Flash_fwd_kernel_traitsILi192ELi128ELi64ELi8ELb0ELb0EN7cutlass10bfloat16_tE19Flash_kernel_traitsILi192ELi128ELi64ELi8ES3_EELb0ELb0ELb0ELb0ELb0ELb1ELb0ELb0EEEvNS_16Flash_fwd_paramsE,@function
        .size           _ZN5flash16flash_fwd_kernelI23Flash_fwd_kernel_traitsILi192ELi128ELi64ELi8ELb0ELb0EN7cutlass10bfloat16_tE19Flash_kernel_traitsILi192ELi128ELi64ELi8ES3_EELb0ELb0ELb0ELb0ELb0ELb1ELb0ELb0EEEvNS_16Flash_fwd_paramsE,(.L_x_1274 - _ZN5flash16flash_fwd_kernelI23Flash_fwd_kernel_traitsILi192ELi128ELi64ELi8ELb0ELb0EN7cutlass10bfloat16_tE19Flash_kernel_traitsILi192ELi128ELi64ELi8ES3_EELb0ELb0ELb0ELb0ELb0ELb1ELb0ELb0EEEvNS_16Flash_fwd_paramsE)
        .other          _ZN5flash16flash_fwd_kernelI23Flash_fwd_kernel_traitsILi192ELi128ELi64ELi8ELb0ELb0EN7cutlass10bfloat16_tE19Flash_kernel_traitsILi192ELi128ELi64ELi8ES3_EELb0ELb0ELb0ELb0ELb0ELb1ELb0ELb0EEEvNS_16Flash_fwd_paramsE,@"STO_CUDA_ENTRY STV_DEFAULT"
_ZN5flash16flash_fwd_kernelI23Flash_fwd_kernel_traitsILi192ELi128ELi64ELi8ELb0ELb0EN7cutlass10bfloat16_tE19Flash_kernel_traitsILi192ELi128ELi64ELi8ES3_EELb0ELb0ELb0ELb0ELb0ELb1ELb0ELb0EEEvNS_16Flash_fwd_paramsE:
.text._ZN5flash16flash_fwd_kernelI23Flash_fwd_kernel_traitsILi192ELi128ELi64ELi8ELb0ELb0EN7cutlass10bfloat16_tE19Flash_kernel_traitsILi192ELi128ELi64ELi8ES3_EELb0ELb0ELb0ELb0ELb0ELb1ELb0ELb0EEEvNS_16Flash_fwd_paramsE:
[----:B------:R-:W-:Y:S02]  /*0000*/  MOV R1, c[0x0][0x28] ;  /* 0x00000a0000017a02 */ /* 0x000fe40000000f00 */
[----:B------:R-:W1:Y:S01]  /*0010*/  LDC.U8 R2, c[0x0][0x312] ;  /* 0x0000c480ff027b82 */ /* 0x000e620000000000 */
[----:B------:R-:W2:Y:S01]  /*0020*/  S2R R0, SR_CTAID.Y ;  /* 0x0000000000007919 */ /* 0x000ea20000002600 */
[----:B------:R-:W-:Y:S01]  /*0030*/  ISETP.NE.U32.AND P2, PT, RZ, c[0x0][0x240], PT ;  /* 0x00009000ff007a0c */ /* 0x000fe20003f45070 */
[----:B------:R-:W-:Y:S01]  /*0040*/  IMAD.MOV.U32 R3, RZ, RZ, 0x4 ;  /* 0x00000004ff037424 */ /* 0x000fe200078e00ff */
[----:B------:R-:W-:Y:S01]  /*0050*/  ISETP.EQ.U32.AND P1, PT, RZ, c[0x0][0x248], PT ;  /* 0x00009200ff007a0c */ /* 0x000fe20003f22070 */
[----:B------:R-:W-:Y:S01]  /*0060*/  IMAD.MOV.U32 R203, RZ, RZ, -0x1 ;  /* 0xffffffffffcb7424 */ /* 0x000fe200078e00ff */
[----:B------:R-:W-:Y:S01]  /*0070*/  ISETP.NE.AND.EX P2, PT, RZ, c[0x0][0x244], PT, P2 ;  /* 0x00009100ff007a0c */ /* 0x000fe20003f45320 */
[----:B------:R-:W-:Y:S01]  /*0080*/  ULDC.64 UR6, c[0x0][0x118] ;  /* 0x0000460000067ab9 */ /* 0x000fe20000000a00 */
[----:B------:R-:W-:Y:S01]  /*0090*/  IMAD.MOV.U32 R13, RZ, RZ, -0x1 ;  /* 0xffffffffff0d7424 */ /* 0x000fe200078e00ff */
[----:B------:R-:W-:-:S04]  /*00a0*/  ISETP.NE.U32.AND P0, PT, RZ, c[0x0][0x250], PT ;  /* 0x00009400ff007a0c */ /* 0x000fc80003f05070 */
[----:B------:R-:W-:Y:S02]  /*00b0*/  ISETP.NE.AND.EX P0, PT, RZ, c[0x0][0x254], PT, P0 ;  /* 0x00009500ff007a0c */ /* 0x000fe40003f05300 */
[----:B-1----:R-:W-:Y:S01]  /*00c0*/  ISETP.NE.AND P3, PT, R2, RZ, PT ;  /* 0x000000ff0200720c */ /* 0x002fe20003f65270 */
[----:B--2---:R-:W-:-:S03]  /*00d0*/  IMAD.WIDE R14, R0, R3, c[0x0][0x240] ;  /* 0x00009000000e7625 */ /* 0x004fc600078e0203 */
[----:B------:R-:W-:Y:S01]  /*00e0*/  ISETP.EQ.OR.EX P1, PT, RZ, c[0x0][0x24c], !P3, P1 ;  /* 0x00009300ff007a0c */ /* 0x000fe20005f22710 */
[CC--:B------:R-:W-:Y:S01]  /*00f0*/  IMAD.WIDE R8, R0.reuse, R3.reuse, c[0x0][0x248] ;  /* 0x0000920000087625 */ /* 0x0c0fe200078e0203 */
[----:B------:R-:W2:Y:S04]  /*0100*/  @P2 LDG.E R203, [R14.64] ;  /* 0x000000060ecb2981 */ /* 0x000ea8000c1e1900 */
[----:B------:R-:W2:Y:S01]  /*0110*/  @P2 LDG.E R206, [R14.64+0x4] ;  /* 0x000004060ece2981 */ /* 0x000ea2000c1e1900 */
[----:B------:R-:W-:Y:S02]  /*0120*/  IMAD.MOV.U32 R4, RZ, RZ, RZ ;  /* 0x000000ffff047224 */ /* 0x000fe400078e00ff */
[----:B------:R-:W-:-:S04]  /*0130*/  @P0 IMAD.WIDE R10, R0, R3, c[0x0][0x250] ;  /* 0x00009400000a0625 */ /* 0x000fc800078e0203 */
[----:B------:R1:W5:Y:S04]  /*0140*/  @!P1 LDG.E R13, [R8.64] ;  /* 0x00000006080d9981 */ /* 0x000368000c1e1900 */
[----:B------:R1:W5:Y:S01]  /*0150*/  @P0 LDG.E R4, [R10.64] ;  /* 0x000000060a040981 */ /* 0x000362000c1e1900 */
[----:B------:R-:W-:-:S03]  /*0160*/  ISETP.NE.U32.AND P0, PT, RZ, c[0x0][0x248], PT ;  /* 0x00009200ff007a0c */ /* 0x000fc60003f05070 */
[----:B------:R-:W3:Y:S04]  /*0170*/  S2R R217, SR_CTAID.X ;  /* 0x0000000000d97919 */ /* 0x000ee80000002500 */
[----:B------:R-:W4:Y:S04]  /*0180*/  S2R R18, SR_CTAID.Z ;  /* 0x0000000000127919 */ /* 0x000f280000002700 */
[----:B------:R-:W1:Y:S01]  /*0190*/  S2R R6, SR_TID.X ;  /* 0x0000000000067919 */ /* 0x000e620000002100 */
[----:B------:R-:W-:Y:S01]  /*01a0*/  ISETP.NE.AND.EX P0, PT, RZ, c[0x0][0x24c], PT, P0 ;  /* 0x00009300ff007a0c */ /* 0x000fe20003f05300 */
[----:B--2---:R-:W-:-:S02]  /*01b0*/  @P2 IMAD.IADD R206, R206, 0x1, -R203 ;  /* 0x00000001cece2824 */ /* 0x004fc400078e0acb */
[----:B------:R-:W-:-:S10]  /*01c0*/  @!P2 IMAD.MOV.U32 R206, RZ, RZ, c[0x0][0x214] ;  /* 0x00008500ffcea624 */ /* 0x000fd400078e00ff */
[----:B------:R-:W-:Y:S05]  /*01d0*/  @!P0 BRA `(.L_x_0) ;  /* 0x0000004000008947 */ /* 0x000fea0003800000 */
[----:B-1-34-:R-:W2:Y:S02]  /*01e0*/  @P3 LDG.E R2, [R8.64+0x4] ;  /* 0x0000040608023981 */ /* 0x01aea4000c1e1900 */
[----:B--2--5:R-:W-:-:S06]  /*01f0*/  @P3 IADD3 R2, R2, -R13, RZ ;  /* 0x8000000d02023210 */ /* 0x024fcc0007ffe0ff */
[----:B------:R1:W5:Y:S01]  /*0200*/  @!P3 LDG.E R2, [R8.64] ;  /* 0x000000060802b981 */ /* 0x000362000c1e1900 */
[----:B------:R-:W-:Y:S05]  /*0210*/  BRA `(.L_x_1) ;  /* 0x0000001000007947 */ /* 0x000fea0003800000 */
.L_x_0:
[----:B-1-34-:R-:W-:Y:S02]  /*0220*/  MOV R2, c[0x0][0x218] ;  /* 0x0000860000027a02 */ /* 0x01afe40000000f00 */
.L_x_1:
[----:B------:R-:W-:-:S04]  /*0230*/  ISETP.NE.U32.AND P2, PT, RZ, c[0x0][0x258], PT ;  /* 0x00009600ff007a0c */ /* 0x000fc80003f45070 */
[----:B------:R-:W-:-:S13]  /*0240*/  ISETP.NE.AND.EX P2, PT, RZ, c[0x0][0x25c], PT, P2 ;  /* 0x00009700ff007a0c */ /* 0x000fda0003f45320 */
[----:B-1----:R-:W-:-:S05]  /*0250*/  @P2 IMAD.WIDE R8, R0, R3, c[0x0][0x258] ;  /* 0x0000960000082625 */ /* 0x002fca00078e0203 */
[----:B------:R-:W2:Y:S01]  /*0260*/  @P2 LDG.E R7, [R8.64] ;  /* 0x0000000608072981 */ /* 0x000ea2000c1e1900 */
[----:B------:R-:W-:Y:S01]  /*0270*/  IMAD.SHL.U32 R5, R217, 0x80, RZ ;  /* 0x00000080d9057824 */ /* 0x000fe200078e00ff */
[----:B------:R-:W-:-:S04]  /*0280*/  @!P2 ISETP.NE.U32.AND P1, PT, RZ, c[0x0][0x268], PT ;  /* 0x00009a00ff00aa0c */ /* 0x000fc80003f25070 */
[----:B------:R-:W-:Y:S02]  /*0290*/  ISETP.GT.AND P0, PT, R206, R5, PT ;  /* 0x00000005ce00720c */ /* 0x000fe40003f04270 */
[----:B------:R-:W-:-:S04]  /*02a0*/  @!P2 ISETP.NE.AND.EX P1, PT, RZ, c[0x0][0x26c], PT, P1 ;  /* 0x00009b00ff00aa0c */ /* 0x000fc80003f25310 */
[----:B------:R-:W-:Y:S01]  /*02b0*/  @!P2 SEL R3, RZ, c[0x0][0x21c], !P1 ;  /* 0x00008700ff03aa07 */ /* 0x000fe20004800000 */
[----:B--2--5:R-:W-:-:S03]  /*02c0*/  @P2 IMAD.IADD R86, R7, 0x1, -R4 ;  /* 0x0000000107562824 */ /* 0x024fc600078e0a04 */
[----:B------:R-:W-:-:S03]  /*02d0*/  @!P2 IADD3 R86, R3, R2, -R4 ;  /* 0x000000020356a210 */ /* 0x000fc60007ffe804 */
[----:B------:R-:W-:Y:S05]  /*02e0*/  @!P0 EXIT ;  /* 0x000000000000894d */ /* 0x000fea0003800000 */
[C---:B------:R-:W-:Y:S02]  /*02f0*/  ISETP.GE.AND P0, PT, R86.reuse, 0x1, PT ;  /* 0x000000015600780c */ /* 0x040fe40003f06270 */
[----:B------:R-:W-:-:S04]  /*0300*/  IADD3 R3, R86, 0x3f, RZ ;  /* 0x0000003f56037810 */ /* 0x000fc80007ffe0ff */
[----:B------:R-:W-:-:S04]  /*0310*/  SHF.R.S32.HI R2, RZ, 0x1f, R3 ;  /* 0x0000001fff027819 */ /* 0x000fc80000011403 */
[----:B------:R-:W-:-:S03]  /*0320*/  LEA.HI R2, R2, R3, RZ, 0x6 ;  /* 0x0000000302027211 */ /* 0x000fc600078f30ff */
[----:B------:R-:W-:Y:S05]  /*0330*/  @!P0 BRA `(.L_x_2) ;  /* 0x000074d000008947 */ /* 0x000fea0003800000 */
[----:B------:R-:W-:Y:S02]  /*0340*/  ISETP.NE.AND P1, PT, R203, -0x1, PT ;  /* 0xffffffffcb00780c */ /* 0x000fe40003f25270 */
[----:B------:R-:W-:-:S11]  /*0350*/  ISETP.NE.AND P0, PT, R13, -0x1, PT ;  /* 0xffffffff0d00780c */ /* 0x000fd60003f05270 */
[----:B------:R-:W-:Y:S01]  /*0360*/  @!P1 SHF.R.S32.HI R7, RZ, 0x1f, R0 ;  /* 0x0000001fff079819 */ /* 0x000fe20000011400 */
[----:B------:R-:W-:Y:S01]  /*0370*/  @P1 IMAD.WIDE.U32 R8, R203, c[0x0][0x190], RZ ;  /* 0x00006400cb081a25 */ /* 0x000fe200078e00ff */
[----:B------:R-:W-:-:S03]  /*0380*/  @P0 IADD3 R3, R4, R13, RZ ;  /* 0x0000000d04030210 */ /* 0x000fc60007ffe0ff */
[----:B------:R-:W-:Y:S01]  /*0390*/  @!P1 IMAD R7, R7, c[0x0][0x178], RZ ;  /* 0x00005e0007079a24 */ /* 0x000fe200078e02ff */
[----:B------:R-:W-:Y:S01]  /*03a0*/  @P1 MOV R12, R8 ;  /* 0x00000008000c1202 */ /* 0x000fe20000000f00 */
[----:B------:R-:W-:Y:S02]  /*03b0*/  @P1 IMAD R11, R203, c[0x0][0x194], R9 ;  /* 0x00006500cb0b1a24 */ /* 0x000fe400078e0209 */
[----:B------:R-:W-:-:S04]  /*03c0*/  @!P1 IMAD.WIDE.U32 R14, R0, c[0x0][0x178], RZ ;  /* 0x00005e00000e9a25 */ /* 0x000fc800078e00ff */
[----:B------:R-:W-:Y:S01]  /*03d0*/  @!P1 IMAD R7, R0, c[0x0][0x17c], R7 ;  /* 0x00005f0000079a24 */ /* 0x000fe200078e0207 */
[----:B------:R-:W-:Y:S01]  /*03e0*/  @!P1 MOV R12, R14 ;  /* 0x0000000e000c9202 */ /* 0x000fe20000000f00 */
[----:B------:R-:W-:-:S03]  /*03f0*/  @P0 IMAD.WIDE.U32 R8, R3, c[0x0][0x198], RZ ;  /* 0x0000660003080a25 */ /* 0x000fc600078e00ff */
[----:B------:R-:W-:Y:S01]  /*0400*/  @!P1 IADD3 R11, R15, R7, RZ ;  /* 0x000000070f0b9210 */ /* 0x000fe20007ffe0ff */
[----:B------:R-:W-:Y:S01]  /*0410*/  @P0 IMAD R3, R3, c[0x0][0x19c], R9 ;  /* 0x0000670003030a24 */ /* 0x000fe200078e0209 */
[----:B------:R-:W-:Y:S05]  /*0420*/  @P0 BRA `(.L_x_3) ;  /* 0x000000a000000947 */ /* 0x000fea0003800000 */
[----:B------:R-:W-:Y:S01]  /*0430*/  SHF.R.S32.HI R7, RZ, 0x1f, R4 ;  /* 0x0000001fff077819 */ /* 0x000fe20000011404 */
[----:B------:R-:W-:Y:S01]  /*0440*/  IMAD.WIDE.U32 R8, R4, c[0x0][0x198], RZ ;  /* 0x0000660004087a25 */ /* 0x000fe200078e00ff */
[----:B------:R-:W-:-:S03]  /*0450*/  SHF.R.S32.HI R3, RZ, 0x1f, R0 ;  /* 0x0000001fff037819 */ /* 0x000fc60000011400 */
[----:B------:R-:W-:Y:S02]  /*0460*/  IMAD R7, R7, c[0x0][0x198], RZ ;  /* 0x0000660007077a24 */ /* 0x000fe400078e02ff */
[----:B------:R-:W-:Y:S02]  /*0470*/  IMAD R3, R3, c[0x0][0x180], RZ ;  /* 0x0000600003037a24 */ /* 0x000fe400078e02ff */
[----:B------:R-:W-:Y:S02]  /*0480*/  IMAD R7, R4, c[0x0][0x19c], R7 ;  /* 0x0000670004077a24 */ /* 0x000fe400078e0207 */
[----:B------:R-:W-:-:S03]  /*0490*/  IMAD R3, R0, c[0x0][0x184], R3 ;  /* 0x0000610000037a24 */ /* 0x000fc600078e0203 */
[----:B------:R-:W-:-:S05]  /*04a0*/  IADD3 R9, R9, R7, RZ ;  /* 0x0000000709097210 */ /* 0x000fca0007ffe0ff */
[----:B------:R-:W-:-:S05]  /*04b0*/  IMAD.WIDE.U32 R8, R0, c[0x0][0x180], R8 ;  /* 0x0000600000087a25 */ /* 0x000fca00078e0008 */
[----:B------:R-:W-:Y:S02]  /*04c0*/  IADD3 R3, R9, R3, RZ ;  /* 0x0000000309037210 */ /* 0x000fe40007ffe0ff */
.L_x_3:
[----:B------:R-:W-:Y:S01]  /*04d0*/  IABS R10, c[0x0][0x1c8] ;  /* 0x00007200000a7a13 */ /* 0x000fe20000000000 */
[----:B------:R-:W-:Y:S02]  /*04e0*/  IMAD.MOV.U32 R14, RZ, RZ, RZ ;  /* 0x000000ffff0e7224 */ /* 0x000fe400078e00ff */
[----:B------:R-:W-:Y:S01]  /*04f0*/  @P0 IMAD.IADD R13, R4, 0x1, R13 ;  /* 0x00000001040d0824 */ /* 0x000fe200078e020d */
[----:B------:R-:W1:Y:S03]  /*0500*/  I2F.RP R16, R10 ;  /* 0x0000000a00107306 */ /* 0x000e660000209400 */
[----:B------:R-:W-:-:S05]  /*0510*/  @P0 IMAD.WIDE.U32 R22, R13, c[0x0][0x1a0], RZ ;  /* 0x000068000d160a25 */ /* 0x000fca00078e00ff */
[----:B-1----:R-:W1:Y:S02]  /*0520*/  MUFU.RCP R15, R16 ;  /* 0x00000010000f7308 */ /* 0x002e640000001000 */
[----:B-1----:R-:W-:-:S06]  /*0530*/  IADD3 R15, R15, 0xffffffe, RZ ;  /* 0x0ffffffe0f0f7810 */ /* 0x002fcc0007ffe0ff */
[----:B------:R-:W1:Y:S02]  /*0540*/  F2I.FTZ.U32.TRUNC.NTZ R15, R15 ;  /* 0x0000000f000f7305 */ /* 0x000e64000021f000 */
[----:B-1----:R-:W-:-:S04]  /*0550*/  IMAD.MOV R7, RZ, RZ, -R15 ;  /* 0x000000ffff077224 */ /* 0x002fc800078e0a0f */
[----:B------:R-:W-:Y:S01]  /*0560*/  IMAD R9, R7, R10, RZ ;  /* 0x0000000a07097224 */ /* 0x000fe200078e02ff */
[----:B------:R-:W-:-:S03]  /*0570*/  IABS R7, R18 ;  /* 0x0000001200077213 */ /* 0x000fc60000000000 */
[----:B------:R-:W-:-:S04]  /*0580*/  IMAD.HI.U32 R14, R15, R9, R14 ;  /* 0x000000090f0e7227 */ /* 0x000fc800078e000e */
[----:B------:R-:W-:-:S04]  /*0590*/  IMAD.MOV.U32 R9, RZ, RZ, R7 ;  /* 0x000000ffff097224 */ /* 0x000fc800078e0007 */
[----:B------:R-:W-:-:S04]  /*05a0*/  IMAD.HI.U32 R208, R14, R9, RZ ;  /* 0x000000090ed07227 */ /* 0x000fc800078e00ff */
[----:B------:R-:W-:Y:S01]  /*05b0*/  @P0 IMAD R14, R13, c[0x0][0x1a4], R23 ;  /* 0x000069000d0e0a24 */ /* 0x000fe200078e0217 */
[----:B------:R-:W-:-:S05]  /*05c0*/  IADD3 R7, -R208, RZ, RZ ;  /* 0x000000ffd0077210 */ /* 0x000fca0007ffe1ff */
[----:B------:R-:W-:-:S05]  /*05d0*/  IMAD R7, R10, R7, R9 ;  /* 0x000000070a077224 */ /* 0x000fca00078e0209 */
[----:B------:R-:W-:-:S13]  /*05e0*/  ISETP.GT.U32.AND P2, PT, R10, R7, PT ;  /* 0x000000070a00720c */ /* 0x000fda0003f44070 */
[----:B------:R-:W-:Y:S01]  /*05f0*/  @!P2 IMAD.IADD R7, R7, 0x1, -R10 ;  /* 0x000000010707a824 */ /* 0x000fe200078e0a0a */
[----:B------:R-:W-:Y:S02]  /*0600*/  @!P2 IADD3 R208, R208, 0x1, RZ ;  /* 0x00000001d0d0a810 */ /* 0x000fe40007ffe0ff */
[----:B------:R-:W-:Y:S02]  /*0610*/  ISETP.NE.AND P2, PT, RZ, c[0x0][0x1c8], PT ;  /* 0x00007200ff007a0c */ /* 0x000fe40003f45270 */
[----:B------:R-:W-:Y:S02]  /*0620*/  ISETP.GE.U32.AND P3, PT, R7, R10, PT ;  /* 0x0000000a0700720c */ /* 0x000fe40003f66070 */
[----:B------:R-:W-:-:S04]  /*0630*/  LOP3.LUT R7, R18, c[0x0][0x1c8], RZ, 0x3c, !PT ;  /* 0x0000720012077a12 */ /* 0x000fc800078e3cff */
[----:B------:R-:W-:Y:S02]  /*0640*/  ISETP.GE.AND P1, PT, R7, RZ, PT ;  /* 0x000000ff0700720c */ /* 0x000fe40003f26270 */
[----:B------:R-:W-:-:S05]  /*0650*/  SHF.R.S32.HI R7, RZ, 0x1f, R18 ;  /* 0x0000001fff077819 */ /* 0x000fca0000011412 */
[----:B------:R-:W-:-:S06]  /*0660*/  @P3 IADD3 R208, R208, 0x1, RZ ;  /* 0x00000001d0d03810 */ /* 0x000fcc0007ffe0ff */
[----:B------:R-:W-:Y:S02]  /*0670*/  @!P1 IADD3 R208, -R208, RZ, RZ ;  /* 0x000000ffd0d09210 */ /* 0x000fe40007ffe1ff */
[----:B------:R-:W-:Y:S01]  /*0680*/  @!P2 LOP3.LUT R208, RZ, c[0x0][0x1c8], RZ, 0x33, !PT ;  /* 0x00007200ffd0aa12 */ /* 0x000fe200078e33ff */
        /* <DEDUP_REMOVED lines=11> */
.L_x_4:
[----:B------:R-:W-:Y:S01]  /*0740*/  SHF.R.S32.HI R9, RZ, 0x1f, R6 ;  /* 0x0000001fff097819 */ /* 0x000fe20000011406 */
[----:B------:R-:W-:Y:S01]  /*0750*/  IMAD.IADD R200, R206, 0x1, -R5 ;  /* 0x00000001cec87824 */ /* 0x000fe200078e0a05 */
[----:B------:R-:W-:Y:S01]  /*0760*/  LEA.HI.SX32 R85, R2, 0xffffffff, 0x1a ;  /* 0xffffffff02557811 */ /* 0x000fe200078fd2ff */
[----:B------:R-:W-:Y:S01]  /*0770*/  IMAD R7, R7, c[0x0][0x1a8], RZ ;  /* 0x00006a0007077a24 */ /* 0x000fe200078e02ff */
[CC--:B------:R-:W-:Y:S01]  /*0780*/  LEA.HI R20, R9.reuse, R6.reuse, RZ, 0x3 ;  /* 0x0000000609147211 */ /* 0x0c0fe200078f18ff */
[----:B------:R-:W-:Y:S01]  /*0790*/  IMAD.MOV.U32 R201, RZ, RZ, 0x6 ;  /* 0x00000006ffc97424 */ /* 0x000fe200078e00ff */
[----:B------:R-:W-:Y:S01]  /*07a0*/  LEA.HI R15, R9, R6, RZ, 0x6 ;  /* 0x00000006090f7211 */ /* 0x000fe200078f30ff */
[----:B------:R-:W-:Y:S01]  /*07b0*/  IMAD R16, R18, c[0x0][0x1ac], R7 ;  /* 0x00006b0012107a24 */ /* 0x000fe200078e0207 */
[----:B------:R-:W-:Y:S02]  /*07c0*/  LOP3.LUT R13, R20, 0xfffffff8, RZ, 0xc0, !PT ;  /* 0xfffffff8140d7812 */ /* 0x000fe400078ec0ff */
[----:B------:R-:W-:Y:S01]  /*07d0*/  SHF.R.S32.HI R20, RZ, 0x3, R20 ;  /* 0x00000003ff147819 */ /* 0x000fe20000011414 */
[----:B------:R-:W-:Y:S01]  /*07e0*/  IMAD.SHL.U32 R15, R15, 0x8, RZ ;  /* 0x000000080f0f7824 */ /* 0x000fe200078e00ff */
[----:B------:R-:W-:Y:S01]  /*07f0*/  SHF.R.S32.HI R199, RZ, 0x1f, R208 ;  /* 0x0000001fffc77819 */ /* 0x000fe200000114d0 */
[----:B------:R-:W-:Y:S01]  /*0800*/  IMAD.IADD R0, R6, 0x1, -R13 ;  /* 0x0000000106007824 */ /* 0x000fe200078e0a0d */
[----:B------:R-:W-:-:S02]  /*0810*/  IADD3 R5, R20, 0x20, RZ ;  /* 0x0000002014057810 */ /* 0x000fc40007ffe0ff */
[--C-:B------:R-:W-:Y:S01]  /*0820*/  SHF.R.S32.HI R21, RZ, 0x1f, R20.reuse ;  /* 0x0000001fff157819 */ /* 0x100fe20000011414 */
[----:B------:R-:W-:Y:S01]  /*0830*/  IMAD.SHL.U32 R214, R0, 0x8, RZ ;  /* 0x0000000800d67824 */ /* 0x000fe200078e00ff */
[----:B------:R-:W-:Y:S01]  /*0840*/  ISETP.GE.AND P2, PT, R5, R200, PT ;  /* 0x000000c80500720c */ /* 0x000fe20003f46270 */
[----:B------:R-:W-:Y:S01]  /*0850*/  IMAD R213, R199, c[0x0][0x1b0], RZ ;  /* 0x00006c00c7d57a24 */ /* 0x000fe200078e02ff */
[----:B------:R-:W-:Y:S01]  /*0860*/  IADD3 R207, R20, 0x40, RZ ;  /* 0x0000004014cf7810 */ /* 0x000fe20007ffe0ff */
[----:B------:R-:W-:Y:S01]  /*0870*/  IMAD.WIDE R216, R217, 0x80, R20 ;  /* 0x00000080d9d87825 */ /* 0x000fe200078e0214 */
[----:B------:R-:W-:Y:S02]  /*0880*/  IADD3 R12, P0, R214, R12, RZ ;  /* 0x0000000cd60c7210 */ /* 0x000fe40007f1e0ff */
[----:B------:R-:W-:Y:S01]  /*0890*/  SHF.R.S32.HI R215, RZ, 0x1f, R214 ;  /* 0x0000001fffd77819 */ /* 0x000fe200000114d6 */
[----:B------:R-:W-:Y:S01]  /*08a0*/  IMAD R213, R208, c[0x0][0x1b4], R213 ;  /* 0x00006d00d0d57a24 */ /* 0x000fe200078e02d5 */
[-C--:B------:R-:W-:Y:S01]  /*08b0*/  ISETP.GE.AND P1, PT, R207, R200.reuse, PT ;  /* 0x000000c8cf00720c */ /* 0x080fe20003f26270 */
[----:B------:R-:W-:Y:S01]  /*08c0*/  IMAD R199, R199, c[0x0][0x1b8], RZ ;  /* 0x00006e00c7c77a24 */ /* 0x000fe200078e02ff */
[C---:B------:R-:W-:Y:S01]  /*08d0*/  IADD3 R205, R20.reuse, 0x60, RZ ;  /* 0x0000006014cd7810 */ /* 0x040fe20007ffe0ff */
[----:B------:R-:W-:Y:S01]  /*08e0*/  IMAD.X R13, R215, 0x1, R11, P0 ;  /* 0x00000001d70d7824 */ /* 0x000fe200000e060b */
[CC--:B------:R-:W-:Y:S01]  /*08f0*/  ISETP.GE.AND P3, PT, R20.reuse, R200.reuse, PT ;  /* 0x000000c81400720c */ /* 0x0c0fe20003f66270 */
[----:B------:R-:W-:Y:S01]  /*0900*/  IMAD.SHL.U32 R11, R20, 0x40, RZ ;  /* 0x00000040140b7824 */ /* 0x000fe200078e00ff */
[----:B------:R-:W-:Y:S01]  /*0910*/  @!P2 IADD3 R26, P4, R216, 0x20, RZ ;  /* 0x00000020d81aa810 */ /* 0x000fe20007f9e0ff */
[----:B------:R-:W-:Y:S01]  /*0920*/  IMAD.WIDE.U32 R18, R18, c[0x0][0x1a8], R12 ;  /* 0x00006a0012127a25 */ /* 0x000fe200078e000c */
[----:B------:R-:W-:-:S02]  /*0930*/  ISETP.GE.AND P0, PT, R205, R200, PT ;  /* 0x000000c8cd00720c */ /* 0x000fc40003f06270 */
[----:B------:R-:W-:Y:S01]  /*0940*/  LOP3.LUT R11, R11, 0x1c0, RZ, 0xc0, !PT ;  /* 0x000001c00b0b7812 */ /* 0x000fe200078ec0ff */
[----:B------:R-:W-:Y:S01]  /*0950*/  IMAD.IADD R17, R19, 0x1, R16 ;  /* 0x0000000113117824 */ /* 0x000fe200078e0210 */
[----:B------:R-:W-:Y:S01]  /*0960*/  LEA.HI R197, R9, R6, RZ, 0x4 ;  /* 0x0000000609c57211 */ /* 0x000fe200078f20ff */
[----:B------:R-:W-:Y:S01]  /*0970*/  @!P2 IMAD.MOV.U32 R12, RZ, RZ, R18 ;  /* 0x000000ffff0ca224 */ /* 0x000fe200078e0012 */
[----:B------:R-:W-:Y:S01]  /*0980*/  LOP3.LUT R7, R11, 0x38, R214, 0xf8, !PT ;  /* 0x000000380b077812 */ /* 0x000fe200078ef8d6 */
[----:B------:R-:W-:Y:S01]  /*0990*/  @!P2 IMAD.MOV.U32 R13, RZ, RZ, R17 ;  /* 0x000000ffff0da224 */ /* 0x000fe200078e0011 */
[----:B------:R-:W-:Y:S01]  /*09a0*/  SHF.R.U32.HI R204, RZ, 0x3, R11 ;  /* 0x00000003ffcc7819 */ /* 0x000fe2000001160b */
[----:B------:R-:W-:Y:S01]  /*09b0*/  @!P2 IMAD.X R11, RZ, RZ, R217, P4 ;  /* 0x000000ffff0ba224 */ /* 0x000fe200020e06d9 */
[----:B------:R-:W-:Y:S01]  /*09c0*/  @!P1 IADD3 R24, P4, R216, 0x40, RZ ;  /* 0x00000040d8189810 */ /* 0x000fe20007f9e0ff */
[----:B------:R-:W-:Y:S01]  /*09d0*/  @!P3 IMAD.MOV.U32 R16, RZ, RZ, R18 ;  /* 0x000000ffff10b224 */ /* 0x000fe200078e0012 */
[----:B------:R-:W-:Y:S01]  /*09e0*/  LOP3.LUT R204, R7, R204, RZ, 0x3c, !PT ;  /* 0x000000cc07cc7212 */ /* 0x000fe200078e3cff */
[----:B------:R-:W-:-:S02]  /*09f0*/  @!P2 IMAD R11, R11, c[0x0][0x190], RZ ;  /* 0x000064000b0baa24 */ /* 0x000fc400078e02ff */
[----:B------:R-:W-:Y:S01]  /*0a00*/  @!P1 IMAD.X R7, RZ, RZ, R217, P4 ;  /* 0x000000ffff079224 */ /* 0x000fe200020e06d9 */
[----:B------:R-:W-:Y:S01]  /*0a10*/  LOP3.LUT R204, R204, 0xfffffe00, R15, 0xf8, !PT ;  /* 0xfffffe00cccc7812 */ /* 0x000fe200078ef80f */
[C---:B------:R-:W-:Y:S02]  /*0a20*/  @!P2 IMAD R4, R26.reuse, c[0x0][0x194], R11 ;  /* 0x000065001a04aa24 */ /* 0x040fe400078e020b */
[----:B------:R-:W-:Y:S01]  /*0a30*/  @!P2 IMAD.WIDE.U32 R26, R26, c[0x0][0x190], R12 ;  /* 0x000064001a1aaa25 */ /* 0x000fe200078e000c */
[----:B------:R-:W-:-:S03]  /*0a40*/  @!P0 IADD3 R12, P4, R216, 0x60, RZ ;  /* 0x00000060d80c8810 */ /* 0x000fc60007f9e0ff */
[----:B------:R-:W-:Y:S01]  /*0a50*/  @!P3 IMAD R11, R217, c[0x0][0x190], RZ ;  /* 0x00006400d90bba24 */ /* 0x000fe200078e02ff */
[----:B------:R-:W-:Y:S01]  /*0a60*/  @!P2 LEA R30, P6, R26, c[0x0][0x160], 0x1 ;  /* 0x000058001a1eaa11 */ /* 0x000fe200078c08ff */
[----:B------:R-:W-:Y:S02]  /*0a70*/  @!P0 IMAD.X R13, RZ, RZ, R217, P4 ;  /* 0x000000ffff0d8224 */ /* 0x000fe400020e06d9 */
[--C-:B------:R-:W-:Y:S02]  /*0a80*/  @!P1 IMAD.MOV.U32 R29, RZ, RZ, R17.reuse ;  /* 0x000000ffff1d9224 */ /* 0x100fe400078e0011 */
[----:B------:R-:W-:Y:S02]  /*0a90*/  @!P0 IMAD.MOV.U32 R19, RZ, RZ, R17 ;  /* 0x000000ffff138224 */ /* 0x000fe400078e0011 */
[----:B------:R-:W-:Y:S02]  /*0aa0*/  @!P1 IMAD R7, R7, c[0x0][0x190], RZ ;  /* 0x0000640007079a24 */ /* 0x000fe400078e02ff */
[----:B------:R-:W-:-:S02]  /*0ab0*/  @!P1 IMAD.MOV.U32 R28, RZ, RZ, R18 ;  /* 0x000000ffff1c9224 */ /* 0x000fc400078e0012 */
[C---:B------:R-:W-:Y:S02]  /*0ac0*/  @!P3 IMAD R11, R216.reuse, c[0x0][0x194], R11 ;  /* 0x00006500d80bba24 */ /* 0x040fe400078e020b */
[----:B------:R-:W-:-:S04]  /*0ad0*/  @!P3 IMAD.WIDE.U32 R16, R216, c[0x0][0x190], R16 ;  /* 0x00006400d810ba25 */ /* 0x000fc800078e0010 */
[----:B------:R-:W-:Y:S02]  /*0ae0*/  @!P0 IMAD R13, R13, c[0x0][0x190], RZ ;  /* 0x000064000d0d8a24 */ /* 0x000fe400078e02ff */
[C---:B------:R-:W-:Y:S02]  /*0af0*/  @!P1 IMAD R7, R24.reuse, c[0x0][0x194], R7 ;  /* 0x0000650018079a24 */ /* 0x040fe400078e0207 */
[----:B------:R-:W-:Y:S01]  /*0b00*/  @!P1 IMAD.WIDE.U32 R24, R24, c[0x0][0x190], R28 ;  /* 0x0000640018189a25 */ /* 0x000fe200078e001c */
[----:B------:R-:W-:-:S03]  /*0b10*/  @!P3 LEA R28, P4, R16, c[0x0][0x160], 0x1 ;  /* 0x00005800101cba11 */ /* 0x000fc600078808ff */
[----:B------:R-:W-:Y:S02]  /*0b20*/  @!P3 IMAD.IADD R11, R17, 0x1, R11 ;  /* 0x00000001110bb824 */ /* 0x000fe400078e020b */
[C---:B------:R-:W-:Y:S02]  /*0b30*/  @!P0 IMAD R10, R12.reuse, c[0x0][0x194], R13 ;  /* 0x000065000c0a8a24 */ /* 0x040fe400078e020d */
[----:B------:R-:W-:Y:S01]  /*0b40*/  @!P0 IMAD.WIDE.U32 R12, R12, c[0x0][0x190], R18 ;  /* 0x000064000c0c8a25 */ /* 0x000fe200078e0012 */
[----:B------:R-:W-:Y:S02]  /*0b50*/  @!P3 LEA.HI.X R29, R16, c[0x0][0x164], R11, 0x1, P4 ;  /* 0x00005900101dba11 */ /* 0x000fe400020f0c0b */
[----:B------:R-:W-:Y:S01]  /*0b60*/  @!P1 LEA R18, P5, R24, c[0x0][0x160], 0x1 ;  /* 0x0000580018129a11 */ /* 0x000fe200078a08ff */
[----:B------:R-:W-:Y:S01]  /*0b70*/  @!P2 IMAD.IADD R4, R27, 0x1, R4 ;  /* 0x000000011b04a824 */ /* 0x000fe200078e0204 */
[----:B------:R-:W-:Y:S01]  /*0b80*/  @!P0 LEA R16, P4, R12, c[0x0][0x160], 0x1 ;  /* 0x000058000c108a11 */ /* 0x000fe200078808ff */
[----:B------:R-:W-:-:S02]  /*0b90*/  @!P0 IMAD.IADD R10, R13, 0x1, R10 ;  /* 0x000000010d0a8824 */ /* 0x000fc400078e020a */
[----:B------:R-:W-:Y:S01]  /*0ba0*/  IMAD.SHL.U32 R204, R204, 0x2, RZ ;  /* 0x00000002cccc7824 */ /* 0x000fe200078e00ff */
[----:B------:R-:W-:Y:S01]  /*0bb0*/  @!P2 LEA.HI.X R31, R26, c[0x0][0x164], R4, 0x1, P6 ;  /* 0x000059001a1faa11 */ /* 0x000fe200030f0c04 */
[----:B------:R-:W-:Y:S01]  /*0bc0*/  IMAD R11, R21, c[0x0][0x198], RZ ;  /* 0x00006600150b7a24 */ /* 0x000fe200078e02ff */
[----:B------:R-:W-:Y:S01]  /*0bd0*/  @!P0 LEA.HI.X R17, R12, c[0x0][0x164], R10, 0x1, P4 ;  /* 0x000059000c118a11 */ /* 0x000fe200020f0c0a */
[C---:B------:R-:W-:Y:S01]  /*0be0*/  IMAD.WIDE.U32 R12, R20.reuse, c[0x0][0x198], R214 ;  /* 0x00006600140c7a25 */ /* 0x040fe200078e00d6 */
[----:B------:R-:W-:Y:S01]  /*0bf0*/  @!PT LDS RZ, [RZ] ;  /* 0x00000000fffff984 */ /* 0x000fe20000000800 */
[----:B------:R-:W-:Y:S01]  /*0c00*/  @!PT LDS RZ, [RZ] ;  /* 0x00000000fffff984 */ /* 0x000fe20000000800 */
[----:B------:R-:W-:Y:S01]  /*0c10*/  @!PT LDS RZ, [RZ] ;  /* 0x00000000fffff984 */ /* 0x000fe20000000800 */
[----:B------:R1:W-:Y:S03]  /*0c20*/  @!P3 LDGSTS.E.BYPASS.LTC128B.128 [R204], [R28.64] ;  /* 0x000000001cccbfae */ /* 0x0003e6000b901d46 */
[----:B------:R-:W-:Y:S01]  /*0c30*/  @!P1 IMAD.IADD R7, R25, 0x1, R7 ;  /* 0x0000000119079824 */ /* 0x000fe200078e0207 */
[----:B------:R1:W-:Y:S01]  /*0c40*/  @!P3 LDGSTS.E.BYPASS.LTC128B.128 [R204+0x4000], [R28.64+0x80] ;  /* 0x040000801cccbfae */ /* 0x0003e2000b901d46 */
[----:B------:R-:W-:Y:S01]  /*0c50*/  IMAD R10, R20, c[0x0][0x19c], R11 ;  /* 0x00006700140a7a24 */ /* 0x000fe200078e020b */
[----:B------:R-:W-:Y:S01]  /*0c60*/  SHF.R.S32.HI R11, RZ, 0x1f, R85 ;  /* 0x0000001fff0b7819 */ /* 0x000fe20000011455 */
[----:B------:R-:W-:Y:S01]  /*0c70*/  IMAD.MOV.U32 R4, RZ, RZ, c[0x0][0x198] ;  /* 0x00006600ff047624 */ /* 0x000fe200078e00ff */
[----:B------:R1:W-:Y:S01]  /*0c80*/  @!P3 LDGSTS.E.BYPASS.LTC128B.128 [R204+0x8000], [R28.64+0x100] ;  /* 0x080001001cccbfae */ /* 0x0003e2000b901d46 */
[----:B------:R-:W-:Y:S01]  /*0c90*/  @!P1 LEA.HI.X R19, R24, c[0x0][0x164], R7, 0x1, P5 ;  /* 0x0000590018139a11 */ /* 0x000fe200028f0c07 */
[----:B------:R-:W-:-:S02]  /*0ca0*/  IMAD R7, R85, -0x40, R86 ;  /* 0xffffffc055077824 */ /* 0x000fc400078e0256 */
[----:B------:R1:W-:Y:S01]  /*0cb0*/  @!P2 LDGSTS.E.BYPASS.LTC128B.128 [R204+0x1000], [R30.64] ;  /* 0x010000001eccafae */ /* 0x0003e2000b901d46 */
[----:B------:R-:W-:Y:S01]  /*0cc0*/  SHF.L.U64.HI R201, R4, R201, c[0x0][0x19c] ;  /* 0x0000670004c97619 */ /* 0x000fe200000102c9 */
[C---:B------:R-:W-:Y:S01]  /*0cd0*/  IMAD.WIDE.U32 R26, R20.reuse, c[0x0][0x1a0], R214 ;  /* 0x00006800141a7a25 */ /* 0x040fe200078e00d6 */
[-C--:B------:R-:W-:Y:S01]  /*0ce0*/  ISETP.GE.AND P6, PT, R20, R7.reuse, PT ;  /* 0x000000071400720c */ /* 0x080fe20003fc6270 */
[----:B------:R1:W-:Y:S01]  /*0cf0*/  @!P2 LDGSTS.E.BYPASS.LTC128B.128 [R204+0x5000], [R30.64+0x80] ;  /* 0x050000801eccafae */ /* 0x0003e2000b901d46 */
[CC--:B------:R-:W-:Y:S01]  /*0d00*/  ISETP.GE.AND P5, PT, R5.reuse, R7.reuse, PT ;  /* 0x000000070500720c */ /* 0x0c0fe20003fa6270 */
[----:B------:R-:W-:Y:S01]  /*0d10*/  IMAD.SHL.U32 R202, R4, 0x40, RZ ;  /* 0x0000004004ca7824 */ /* 0x000fe200078e00ff */
[-C--:B------:R-:W-:Y:S01]  /*0d20*/  ISETP.GE.AND P3, PT, R5, R7.reuse, PT ;  /* 0x000000070500720c */ /* 0x080fe20003f66270 */
[----:B------:R1:W-:Y:S01]  /*0d30*/  @!P2 LDGSTS.E.BYPASS.LTC128B.128 [R204+0x9000], [R30.64+0x100] ;  /* 0x090001001eccafae */ /* 0x0003e2000b901d46 */
[----:B------:R-:W-:Y:S01]  /*0d40*/  IADD3 R210, P2, R8, R12, RZ ;  /* 0x0000000c08d27210 */ /* 0x000fe20007f5e0ff */
[----:B------:R-:W-:Y:S01]  /*0d50*/  IMAD R5, R21, c[0x0][0x1a0], RZ ;  /* 0x0000680015057a24 */ /* 0x000fe200078e02ff */
[----:B------:R-:W-:Y:S01]  /*0d60*/  ISETP.GE.AND P4, PT, R20, R7, PT ;  /* 0x000000071400720c */ /* 0x000fe20003f86270 */
[----:B------:R-:W-:Y:S01]  /*0d70*/  IMAD R8, R201, R85, RZ ;  /* 0x00000055c9087224 */ /* 0x000fe200078e02ff */
[----:B------:R-:W-:Y:S01]  /*0d80*/  IADD3.X R211, R3, R13, R10, P2, !PT ;  /* 0x0000000d03d37210 */ /* 0x000fe200017fe40a */
[----:B------:R-:W-:Y:S01]  /*0d90*/  IMAD.MOV.U32 R3, RZ, RZ, 0x5 ;  /* 0x00000005ff037424 */ /* 0x000fe200078e00ff */
[----:B------:R-:W-:Y:S01]  /*0da0*/  IADD3 R22, P2, R22, R26, RZ ;  /* 0x0000001a16167210 */ /* 0x000fe20007f5e0ff */
[----:B------:R-:W-:Y:S01]  /*0db0*/  IMAD R5, R20, c[0x0][0x1a4], R5 ;  /* 0x0000690014057a24 */ /* 0x000fe200078e0205 */
[----:B------:R2:W-:Y:S01]  /*0dc0*/  @!P1 LDGSTS.E.BYPASS.LTC128B.128 [R204+0x2000], [R18.64] ;  /* 0x0200000012cc9fae */ /* 0x0005e2000b901d46 */
[----:B------:R-:W-:Y:S01]  /*0dd0*/  IMAD.WIDE.U32 R210, R208, c[0x0][0x1b0], R210 ;  /* 0x00006c00d0d27a25 */ /* 0x000fe200078e00d2 */
[----:B------:R-:W-:-:S02]  /*0de0*/  SHF.L.U64.HI R3, R4, R3, c[0x0][0x19c] ;  /* 0x0000670004037619 */ /* 0x000fc40000010203 */
[----:B------:R-:W-:Y:S01]  /*0df0*/  IADD3.X R23, R14, R27, R5, P2, !PT ;  /* 0x0000001b0e177210 */ /* 0x000fe200017fe405 */
[----:B------:R-:W-:Y:S01]  /*0e00*/  IMAD.IADD R213, R211, 0x1, R213 ;  /* 0x00000001d3d57824 */ /* 0x000fe200078e02d5 */
[----:B------:R2:W-:Y:S01]  /*0e10*/  @!P1 LDGSTS.E.BYPASS.LTC128B.128 [R204+0x6000], [R18.64+0x80] ;  /* 0x0600008012cc9fae */ /* 0x0005e2000b901d46 */
[----:B------:R-:W-:Y:S01]  /*0e20*/  IMAD.MOV.U32 R212, RZ, RZ, R210 ;  /* 0x000000ffffd47224 */ /* 0x000fe200078e00d2 */
[----:B------:R-:W-:Y:S01]  /*0e30*/  LOP3.LUT R7, R197, 0xfffffff0, RZ, 0xc0, !PT ;  /* 0xfffffff0c5077812 */ /* 0x000fe200078ec0ff */
[-C--:B------:R-:W-:Y:S01]  /*0e40*/  IMAD R8, R11, R202.reuse, R8 ;  /* 0x000000ca0b087224 */ /* 0x080fe200078e0208 */
[----:B------:R2:W-:Y:S01]  /*0e50*/  @!P1 LDGSTS.E.BYPASS.LTC128B.128 [R204+0xa000], [R18.64+0x100] ;  /* 0x0a00010012cc9fae */ /* 0x0005e2000b901d46 */
[----:B------:R-:W-:Y:S01]  /*0e60*/  IMAD.WIDE.U32 R24, R85, R202, R212 ;  /* 0x000000ca55187225 */ /* 0x000fe200078e00d4 */
[----:B------:R-:W-:Y:S02]  /*0e70*/  SHF.R.S32.HI R12, RZ, 0x4, R197 ;  /* 0x00000004ff0c7819 */ /* 0x000fe400000114c5 */
[----:B------:R3:W-:Y:S01]  /*0e80*/  @!P0 LDGSTS.E.BYPASS.LTC128B.128 [R204+0x3000], [R16.64] ;  /* 0x0300000010cc8fae */ /* 0x0007e2000b901d46 */
[----:B------:R-:W-:Y:S01]  /*0e90*/  IMAD.IADD R8, R25, 0x1, R8 ;  /* 0x0000000119087824 */ /* 0x000fe200078e0208 */
[----:B------:R-:W-:Y:S01]  /*0ea0*/  @!P6 LEA R14, P2, R24, c[0x0][0x168], 0x1 ;  /* 0x00005a00180eea11 */ /* 0x000fe200078408ff */
[----:B------:R-:W-:Y:S01]  /*0eb0*/  IMAD.SHL.U32 R4, R4, 0x20, RZ ;  /* 0x0000002004047824 */ /* 0x000fe200078e00ff */
[----:B------:R3:W-:Y:S01]  /*0ec0*/  @!P0 LDGSTS.E.BYPASS.LTC128B.128 [R204+0x7000], [R16.64+0x80] ;  /* 0x0700008010cc8fae */ /* 0x0007e2000b901d46 */
[----:B------:R-:W-:Y:S01]  /*0ed0*/  IMAD.IADD R10, R6, 0x1, -R7 ;  /* 0x00000001060a7824 */ /* 0x000fe200078e0a07 */
[----:B------:R-:W-:Y:S01]  /*0ee0*/  @!P6 LEA.HI.X R15, R24, c[0x0][0x16c], R8, 0x1, P2 ;  /* 0x00005b00180fea11 */ /* 0x000fe200010f0c08 */
[----:B------:R-:W-:Y:S01]  /*0ef0*/  IMAD R199, R208, c[0x0][0x1bc], R199 ;  /* 0x00006f00d0c77a24 */ /* 0x000fe200078e02c7 */
[----:B------:R-:W-:Y:S01]  /*0f00*/  @!P5 IADD3 R13, P2, R4, R24, RZ ;  /* 0x00000018040dd210 */ /* 0x000fe20007f5e0ff */
[----:B------:R3:W-:Y:S01]  /*0f10*/  @!P0 LDGSTS.E.BYPASS.LTC128B.128 [R204+0xb000], [R16.64+0x100] ;  /* 0x0b00010010cc8fae */ /* 0x0007e2000b901d46 */
[----:B------:R-:W-:Y:S01]  /*0f20*/  SHF.R.S32.HI R7, RZ, 0x1f, R10 ;  /* 0x0000001fff077819 */ /* 0x000fe2000001140a */
[----:B------:R-:W-:Y:S01]  /*0f30*/  IMAD.WIDE.U32 R208, R208, c[0x0][0x1b8], R22 ;  /* 0x00006e00d0d07a25 */ /* 0x000fe200078e0016 */
[----:B------:R-:W-:Y:S01]  /*0f40*/  LEA.HI R197, R197, R12, RZ, 0x1 ;  /* 0x0000000cc5c57211 */ /* 0x000fe200078f08ff */
[----:B------:R4:W-:Y:S01]  /*0f50*/  @!P6 LDGSTS.E.BYPASS.LTC128B.128 [R204+0xc000], [R14.64] ;  /* 0x0c0000000eccefae */ /* 0x0009e2000b901d46 */
[----:B------:R-:W-:Y:S01]  /*0f60*/  LEA.HI R7, R7, R10, RZ, 0x3 ;  /* 0x0000000a07077211 */ /* 0x000fe200078f18ff */
[----:B------:R-:W-:Y:S01]  /*0f70*/  @!P5 IMAD.X R8, R3, 0x1, R8, P2 ;  /* 0x000000010308d824 */ /* 0x000fe200010e0608 */
[----:B------:R-:W-:Y:S01]  /*0f80*/  @!P5 LEA R24, P2, R13, c[0x0][0x168], 0x1 ;  /* 0x00005a000d18da11 */ /* 0x000fe200078408ff */
[----:B------:R4:W-:Y:S01]  /*0f90*/  @!P6 LDGSTS.E.BYPASS.LTC128B.128 [R204+0xe000], [R14.64+0x80] ;  /* 0x0e0000800eccefae */ /* 0x0009e2000b901d46 */
[----:B------:R-:W-:Y:S01]  /*0fa0*/  LOP3.LUT R5, R7, 0xfffffff8, RZ, 0xc0, !PT ;  /* 0xfffffff807057812 */ /* 0x000fe200078ec0ff */
[----:B------:R-:W-:Y:S01]  /*0fb0*/  IMAD.IADD R199, R209, 0x1, R199 ;  /* 0x00000001d1c77824 */ /* 0x000fe200078e02c7 */
[----:B------:R-:W-:Y:S01]  /*0fc0*/  @!P5 LEA.HI.X R25, R13, c[0x0][0x16c], R8, 0x1, P2 ;  /* 0x00005b000d19da11 */ /* 0x000fe200010f0c08 */
[----:B------:R4:W-:Y:S01]  /*0fd0*/  @!P6 LDGSTS.E.BYPASS.LTC128B.128 [R204+0x10000], [R14.64+0x100] ;  /* 0x100001000eccefae */ /* 0x0009e2000b901d46 */
[----:B------:R-:W-:Y:S01]  /*0fe0*/  IMAD R8, R11, c[0x0][0x1a0], RZ ;  /* 0x000068000b087a24 */ /* 0x000fe200078e02ff */
[----:B------:R-:W-:Y:S01]  /*0ff0*/  LOP3.LUT R197, R197, 0xfffffffe, RZ, 0xc0, !PT ;  /* 0xfffffffec5c57812 */ /* 0x000fe200078ec0ff */
[C---:B--2---:R-:W-:Y:S01]  /*1000*/  IMAD.WIDE.U32 R18, R85.reuse, c[0x0][0x1a0], RZ ;  /* 0x0000680055127a25 */ /* 0x044fe200078e00ff */
[----:B------:R2:W-:Y:S03]  /*1010*/  @!P5 LDGSTS.E.BYPASS.LTC128B.128 [R204+0xd000], [R24.64] ;  /* 0x0d00000018ccdfae */ /* 0x0005e6000b901d46 */
[----:B------:R-:W-:Y:S01]  /*1020*/  IMAD R13, R85, c[0x0][0x1a4], R8 ;  /* 0x00006900550d7a24 */ /* 0x000fe200078e0208 */
[----:B------:R2:W-:Y:S01]  /*1030*/  @!P5 LDGSTS.E.BYPASS.LTC128B.128 [R204+0xf000], [R24.64+0x80] ;  /* 0x0f00008018ccdfae */ /* 0x0005e2000b901d46 */
[----:B------:R-:W-:Y:S01]  /*1040*/  IMAD.IADD R5, R10, 0x1, -R5 ;  /* 0x000000010a057824 */ /* 0x000fe200078e0a05 */
[----:B------:R-:W-:Y:S01]  /*1050*/  LEA R8, P0, R18, R208, 0x6 ;  /* 0x000000d012087211 */ /* 0x000fe200078030ff */
[----:B------:R-:W-:Y:S01]  /*1060*/  IMAD.IADD R197, R12, 0x1, -R197 ;  /* 0x000000010cc57824 */ /* 0x000fe200078e0ac5 */
[----:B------:R2:W-:Y:S01]  /*1070*/  @!P5 LDGSTS.E.BYPASS.LTC128B.128 [R204+0x11000], [R24.64+0x100] ;  /* 0x1100010018ccdfae */ /* 0x0005e2000b901d46 */
[----:B------:R-:W-:-:S02]  /*1080*/  IMAD.IADD R10, R19, 0x1, R13 ;  /* 0x00000001130a7824 */ /* 0x000fc400078e020d */
[----:B------:R-:W-:Y:S01]  /*1090*/  IMAD.SHL.U32 R12, R0, 0x40, RZ ;  /* 0x00000040000c7824 */ /* 0x000fe200078e00ff */
[----:B------:R-:W0:Y:S01]  /*10a0*/  LDGDEPBAR ;  /* 0x00000000000079af */ /* 0x000e220000000000 */
[----:B------:R-:W-:Y:S01]  /*10b0*/  IMAD.SHL.U32 R84, R5, 0x40, RZ ;  /* 0x0000004005547824 */ /* 0x000fe200078e00ff */
[----:B------:R-:W-:Y:S01]  /*10c0*/  LEA.HI.X R19, R18, R199, R10, 0x6, P0 ;  /* 0x000000c712137211 */ /* 0x000fe200000f340a */
[----:B------:R-:W-:Y:S01]  /*10d0*/  IMAD.SHL.U32 R21, R20, 0x8, RZ ;  /* 0x0000000814157824 */ /* 0x000fe200078e00ff */
[----:B------:R-:W-:Y:S01]  /*10e0*/  LOP3.LUT R12, R12, 0x1c0, RZ, 0xc0, !PT ;  /* 0x000001c00c0c7812 */ /* 0x000fe200078ec0ff */
[----:B------:R-:W-:Y:S01]  /*10f0*/  IMAD.SHL.U32 R11, R197, 0x8, RZ ;  /* 0x00000008c50b7824 */ /* 0x000fe200078e00ff */
[----:B------:R-:W-:Y:S01]  /*1100*/  LOP3.LUT R84, R84, 0x1c0, RZ, 0xc0, !PT ;  /* 0x000001c054547812 */ /* 0x000fe200078ec0ff */
[----:B------:R-:W-:Y:S01]  /*1110*/  @!P3 IMAD.MOV.U32 R10, RZ, RZ, c[0x0][0x1a0] ;  /* 0x00006800ff0ab624 */ /* 0x000fe200078e00ff */
[----:B------:R-:W-:Y:S01]  /*1120*/  LOP3.LUT R13, R12, 0x8, R21, 0xf8, !PT ;  /* 0x000000080c0d7812 */ /* 0x000fe200078ef815 */
[----:B------:R-:W-:Y:S01]  /*1130*/  IMAD.SHL.U32 R87, R7, 0x40, RZ ;  /* 0x0000004007577824 */ /* 0x000fe200078e00ff */
[----:B------:R-:W-:-:S02]  /*1140*/  LOP3.LUT R11, R84, 0x8, R11, 0xf8, !PT ;  /* 0x00000008540b7812 */ /* 0x000fc400078ef80b */
[----:B----4-:R-:W-:Y:S01]  /*1150*/  LEA.HI R14, R9, R6, RZ, 0x5 ;  /* 0x00000006090e7211 */ /* 0x010fe200078f28ff */
[----:B------:R-:W-:Y:S01]  /*1160*/  @!P3 IMAD.MOV.U32 R9, RZ, RZ, c[0x0][0x1a4] ;  /* 0x00006900ff09b624 */ /* 0x000fe200078e00ff */
[----:B------:R-:W-:Y:S01]  /*1170*/  SHF.R.U32.HI R12, RZ, 0x3, R12 ;  /* 0x00000003ff0c7819 */ /* 0x000fe2000001160c */
[----:B------:R-:W-:Y:S01]  /*1180*/  IMAD.SHL.U32 R6, R6, 0x2, RZ ;  /* 0x0000000206067824 */ /* 0x000fe200078e00ff */
[----:B------:R-:W-:Y:S02]  /*1190*/  SHF.R.U32.HI R84, RZ, 0x3, R84 ;  /* 0x00000003ff547819 */ /* 0x000fe40000011654 */
[----:B------:R-:W-:Y:S02]  /*11a0*/  @!P3 LEA R7, P0, R10, R8, 0x5 ;  /* 0x000000080a07b211 */ /* 0x000fe400078028ff */
[----:B------:R-:W-:Y:S02]  /*11b0*/  SHF.R.S32.HI R14, RZ, 0x5, R14 ;  /* 0x00000005ff0e7819 */ /* 0x000fe4000001140e */
[----:B------:R-:W-:Y:S01]  /*11c0*/  LOP3.LUT R87, R87, 0xfffffe00, RZ, 0xc0, !PT ;  /* 0xfffffe0057577812 */ /* 0x000fe200078ec0ff */
[----:B------:R-:W-:-:S04]  /*11d0*/  DEPBAR.LE SB0, 0x0 ;  /* 0x000080000000791a */ /* 0x000fc80000000000 */
[----:B------:R-:W-:Y:S01]  /*11e0*/  BAR.SYNC.DEFER_BLOCKING 0x0 ;  /* 0x0000000000007b1d */ /* 0x000fe20000010000 */
[----:B---3--:R-:W-:Y:S02]  /*11f0*/  @!P4 LEA R16, P1, R8, c[0x0][0x170], 0x1 ;  /* 0x00005c000810ca11 */ /* 0x008fe400078208ff */
[----:B------:R-:W-:Y:S02]  /*1200*/  LOP3.LUT R12, R13, R12, RZ, 0x3c, !PT ;  /* 0x0000000c0d0c7212 */ /* 0x000fe400078e3cff */
[----:B------:R-:W-:Y:S02]  /*1210*/  LOP3.LUT R84, R11, R84, RZ, 0x3c, !PT ;  /* 0x000000540b547212 */ /* 0x000fe400078e3cff */
[----:B------:R-:W-:Y:S01]  /*1220*/  @!P3 LEA.HI.X R10, R10, R19, R9, 0x5, P0 ;  /* 0x000000130a0ab211 */ /* 0x000fe200000f2c09 */
[----:B------:R-:W-:Y:S01]  /*1230*/  IMAD R9, R14, 0x400, R87 ;  /* 0x000004000e097824 */ /* 0x000fe200078e0257 */
[----:B------:R-:W-:Y:S01]  /*1240*/  @!P3 LEA R20, P0, R7, c[0x0][0x170], 0x1 ;  /* 0x00005c000714ba11 */ /* 0x000fe200078008ff */
[----:B------:R-:W-:Y:S01]  /*1250*/  IMAD R197, R197, 0x200, R12 ;  /* 0x00000200c5c57824 */ /* 0x000fe200078e020c */
[----:B------:R-:W-:Y:S01]  /*1260*/  @!P4 LEA.HI.X R17, R8, c[0x0][0x174], R19, 0x1, P1 ;  /* 0x00005d000811ca11 */ /* 0x000fe200008f0c13 */
[----:B------:R-:W-:Y:S01]  /*1270*/  IMAD.IADD R198, R84, 0x1, R9 ;  /* 0x0000000154c67824 */ /* 0x000fe200078e0209 */
[----:B------:R-:W-:Y:S01]  /*1280*/  @!P3 LEA.HI.X R21, R7, c[0x0][0x174], R10, 0x1, P0 ;  /* 0x00005d000715ba11 */ /* 0x000fe200000f0c0a */
[----:B------:R-:W-:Y:S01]  /*1290*/  IMAD.SHL.U32 R197, R197, 0x2, RZ ;  /* 0x00000002c5c57824 */ /* 0x000fe200078e00ff */
[----:B------:R-:W-:Y:S01]  /*12a0*/  LOP3.LUT R6, R6, 0x6, RZ, 0xc0, !PT ;  /* 0x0000000606067812 */ /* 0x000fe200078ec0ff */
[----:B------:R-:W-:-:S02]  /*12b0*/  IMAD.SHL.U32 R198, R198, 0x2, RZ ;  /* 0x00000002c6c67824 */ /* 0x000fc400078e00ff */
[----:B------:R-:W-:Y:S01]  /*12c0*/  IMAD.MOV.U32 R7, RZ, RZ, 0x10 ;  /* 0x00000010ff077424 */ /* 0x000fe200078e00ff */
[----:B------:R-:W-:Y:S01]  /*12d0*/  IADD3 R195, R197, 0xc020, RZ ;  /* 0x0000c020c5c37810 */ /* 0x000fe20007ffe0ff */
[----:B------:R-:W-:Y:S02]  /*12e0*/  IMAD R85, R85, 0x40, R6 ;  /* 0x0000004055557824 */ /* 0x000fe400078e0206 */
[----:B------:R-:W-:Y:S01]  /*12f0*/  R2P PR, R5, 0x6 ;  /* 0x0000000605007804 */ /* 0x000fe20000000000 */
[----:B------:R-:W-:Y:S01]  /*1300*/  IMAD.MOV.U32 R5, RZ, RZ, 0x20 ;  /* 0x00000020ff057424 */ /* 0x000fe200078e00ff */
[----:B------:R-:W-:Y:S03]  /*1310*/  @P4 STS.128 [R204+0x12000], RZ ;  /* 0x012000ffcc004388 */ /* 0x000fe60000000c00 */
[----:B------:R-:W-:Y:S01]  /*1320*/  SEL R7, R7, 0xfffffff0, !P1 ;  /* 0xfffffff007077807 */ /* 0x000fe20004800000 */
[----:B------:R-:W-:Y:S01]  /*1330*/  @P4 STS.128 [R204+0x14000], RZ ;  /* 0x014000ffcc004388 */ /* 0x000fe20000000c00 */
[----:B------:R-:W-:-:S02]  /*1340*/  SEL R5, R5, 0xffffffe0, !P2 ;  /* 0xffffffe005057807 */ /* 0x000fc40005000000 */
[----:B------:R-:W-:Y:S01]  /*1350*/  R2P PR, R0, 0x6 ;  /* 0x0000000600007804 */ /* 0x000fe20000000000 */
[----:B------:R-:W-:Y:S01]  /*1360*/  @P4 STS.128 [R204+0x16000], RZ ;  /* 0x016000ffcc004388 */ /* 0x000fe20000000c00 */
[----:B------:R-:W-:Y:S01]  /*1370*/  IADD3 R0, R197, 0xc000, RZ ;  /* 0x0000c000c5007810 */ /* 0x000fe20007ffe0ff */
[--C-:B------:R-:W-:Y:S02]  /*1380*/  IMAD R196, R7, 0x2, R198.reuse ;  /* 0x0000000207c47824 */ /* 0x100fe400078e02c6 */
[----:B------:R-:W-:Y:S01]  /*1390*/  @!PT LDS RZ, [RZ] ;  /* 0x00000000fffff984 */ /* 0x000fe20000000800 */
[----:B------:R-:W-:Y:S01]  /*13a0*/  @!PT LDS RZ, [RZ] ;  /* 0x00000000fffff984 */ /* 0x000fe20000000800 */
[----:B------:R-:W-:Y:S01]  /*13b0*/  @!PT LDS RZ, [RZ] ;  /* 0x00000000fffff984 */ /* 0x000fe20000000800 */
[----:B------:R3:W-:Y:S01]  /*13c0*/  @!P4 LDGSTS.E.BYPASS.LTC128B.128 [R204+0x12000], [R16.64] ;  /* 0x1200000010cccfae */ /* 0x0007e2000b901d46 */
[C---:B------:R-:W-:Y:S02]  /*13d0*/  IMAD R194, R5.reuse, 0x2, R198 ;  /* 0x0000000205c27824 */ /* 0x040fe400078e02c6 */
[----:B------:R-:W-:Y:S01]  /*13e0*/  IMAD R193, R5, 0x2, R196 ;  /* 0x0000000205c17824 */ /* 0x000fe200078e02c4 */
[----:B------:R3:W-:Y:S04]  /*13f0*/  @!P4 LDGSTS.E.BYPASS.LTC128B.128 [R204+0x14000], [R16.64+0x80] ;  /* 0x1400008010cccfae */ /* 0x0007e8000b901d46 */
[----:B------:R3:W-:Y:S01]  /*1400*/  @!P4 LDGSTS.E.BYPASS.LTC128B.128 [R204+0x16000], [R16.64+0x100] ;  /* 0x1600010010cccfae */ /* 0x0007e2000b901d46 */
[----:B------:R-:W-:Y:S01]  /*1410*/  @P1 IADD3 R195, R0, -0x20, RZ ;  /* 0xffffffe000c31810 */ /* 0x000fe20007ffe0ff */
[----:B------:R-:W-:-:S02]  /*1420*/  IMAD.MOV.U32 R0, RZ, RZ, 0x40 ;  /* 0x00000040ff007424 */ /* 0x000fc400078e00ff */
[----:B------:R-:W-:Y:S01]  /*1430*/  @P3 STS.128 [R204+0x13000], RZ ;  /* 0x013000ffcc003388 */ /* 0x000fe20000000c00 */
[----:B------:R-:W-:Y:S02]  /*1440*/  IADD3 R187, R195, 0x800, RZ ;  /* 0x00000800c3bb7810 */ /* 0x000fe40007ffe0ff */
[----:B------:R-:W-:Y:S01]  /*1450*/  SEL R0, R0, 0xffffffc0, !P2 ;  /* 0xffffffc000007807 */ /* 0x000fe20005000000 */
[----:B------:R-:W-:Y:S01]  /*1460*/  @P3 STS.128 [R204+0x15000], RZ ;  /* 0x015000ffcc003388 */ /* 0x000fe20000000c00 */
[----:B------:R-:W-:Y:S02]  /*1470*/  ISETP.GE.AND P2, PT, R85, R86, PT ;  /* 0x000000565500720c */ /* 0x000fe40003f46270 */
[----:B------:R-:W-:Y:S01]  /*1480*/  IADD3 R186, R195, 0x1000, RZ ;  /* 0x00001000c3ba7810 */ /* 0x000fe20007ffe0ff */
[----:B------:R-:W-:Y:S01]  /*1490*/  @P3 STS.128 [R204+0x17000], RZ ;  /* 0x017000ffcc003388 */ /* 0x000fe20000000c00 */
[----:B------:R-:W-:Y:S01]  /*14a0*/  IMAD.IADD R191, R197, 0x1, R0 ;  /* 0x00000001c5bf7824 */ /* 0x000fe200078e0200 */
[----:B------:R-:W-:Y:S01]  /*14b0*/  IADD3 R185, R195, 0x1800, RZ ;  /* 0x00001800c3b97810 */ /* 0x000fe20007ffe0ff */
[----:B------:R-:W-:Y:S01]  /*14c0*/  IMAD.IADD R184, R0, 0x1, R195 ;  /* 0x0000000100b87824 */ /* 0x000fe200078e02c3 */
[----:B------:R-:W-:Y:S01]  /*14d0*/  @!PT LDS RZ, [RZ] ;  /* 0x00000000fffff984 */ /* 0x000fe20000000800 */
[----:B------:R-:W-:Y:S01]  /*14e0*/  @!PT LDS RZ, [RZ] ;  /* 0x00000000fffff984 */ /* 0x000fe20000000800 */
[----:B------:R-:W-:Y:S01]  /*14f0*/  @!PT LDS RZ, [RZ] ;  /* 0x00000000fffff984 */ /* 0x000fe20000000800 */
[----:B------:R4:W-:Y:S01]  /*1500*/  @!P3 LDGSTS.E.BYPASS.LTC128B.128 [R204+0x13000], [R20.64] ;  /* 0x1300000014ccbfae */ /* 0x0009e2000b901d46 */
[----:B------:R-:W-:Y:S01]  /*1510*/  IMAD.IADD R0, R87, 0x1, R84 ;  /* 0x0000000157007824 */ /* 0x000fe200078e0254 */
[----:B------:R-:W-:-:S02]  /*1520*/  IADD3 R183, R195, 0x2000, RZ ;  /* 0x00002000c3b77810 */ /* 0x000fc40007ffe0ff */
[----:B------:R4:W-:Y:S01]  /*1530*/  @!P3 LDGSTS.E.BYPASS.LTC128B.128 [R204+0x15000], [R20.64+0x80] ;  /* 0x1500008014ccbfae */ /* 0x0009e2000b901d46 */
[C---:B------:R-:W-:Y:S02]  /*1540*/  IADD3 R182, R195.reuse, 0x2800, RZ ;  /* 0x00002800c3b67810 */ /* 0x040fe40007ffe0ff */
[C---:B------:R-:W-:Y:S01]  /*1550*/  IADD3 R181, R195.reuse, 0x3000, RZ ;  /* 0x00003000c3b57810 */ /* 0x040fe20007ffe0ff */
[----:B------:R4:W-:Y:S01]  /*1560*/  @!P3 LDGSTS.E.BYPASS.LTC128B.128 [R204+0x17000], [R20.64+0x100] ;  /* 0x1700010014ccbfae */ /* 0x0009e2000b901d46 */
[C---:B------:R-:W-:Y:S02]  /*1570*/  IADD3 R180, R195.reuse, 0x3800, RZ ;  /* 0x00003800c3b47810 */ /* 0x040fe40007ffe0ff */
[C---:B------:R-:W-:Y:S01]  /*1580*/  IADD3 R179, R195.reuse, 0x4000, RZ ;  /* 0x00004000c3b37810 */ /* 0x040fe20007ffe0ff */
[----:B------:R-:W-:Y:S01]  /*1590*/  LDSM.16.M88.4 R68, [R198] ;  /* 0x00000000c644783b */ /* 0x000fe20000000200 */
[C---:B------:R-:W-:Y:S02]  /*15a0*/  IADD3 R178, R195.reuse, 0x4800, RZ ;  /* 0x00004800c3b27810 */ /* 0x040fe40007ffe0ff */
[C---:B------:R-:W-:Y:S01]  /*15b0*/  IADD3 R177, R195.reuse, 0x5000, RZ ;  /* 0x00005000c3b17810 */ /* 0x040fe20007ffe0ff */
[----:B---3--:R-:W4:Y:S01]  /*15c0*/  LDSM.16.M88.4 R16, [R197+0xc800] ;  /* 0x00c80000c510783b */ /* 0x008f220000000200 */
[----:B------:R-:W-:-:S03]  /*15d0*/  IADD3 R176, R195, 0x5800, RZ ;  /* 0x00005800c3b07810 */ /* 0x000fc60007ffe0ff */
[----:B------:R-:W3:Y:S04]  /*15e0*/  LDSM.16.M88.4 R40, [R197+0xc000] ;  /* 0x00c00000c528783b */ /* 0x000ee80000000200 */
[----:B------:R-:W-:Y:S04]  /*15f0*/  LDSM.16.M88.4 R36, [R196] ;  /* 0x00000000c424783b */ /* 0x000fe80000000200 */
[----:B--2---:R-:W2:Y:S04]  /*1600*/  LDSM.16.M88.4 R24, [R195+0x800] ;  /* 0x00080000c318783b */ /* 0x004ea80000000200 */
[----:B------:R-:W5:Y:S04]  /*1610*/  LDSM.16.M88.4 R8, [R197+0xd000] ;  /* 0x00d00000c508783b */ /* 0x000f680000000200 */
[----:B------:R-:W2:Y:S04]  /*1620*/  LDSM.16.M88.4 R60, [R197+0xd800] ;  /* 0x00d80000c53c783b */ /* 0x000ea80000000200 */
[----:B------:R-:W2:Y:S04]  /*1630*/  LDSM.16.M88.4 R56, [R195] ;  /* 0x00000000c338783b */ /* 0x000ea80000000200 */
[----:B------:R-:W2:Y:S04]  /*1640*/  LDSM.16.M88.4 R52, [R195+0x1000] ;  /* 0x00100000c334783b */ /* 0x000ea80000000200 */
[----:B------:R-:W2:Y:S04]  /*1650*/  LDSM.16.M88.4 R48, [R195+0x1800] ;  /* 0x00180000c330783b */ /* 0x000ea80000000200 */
[----:B-1----:R-:W-:Y:S01]  /*1660*/  LDSM.16.M88.4 R28, [R194] ;  /* 0x00000000c21c783b */ /* 0x002fe20000000200 */
[C---:B----4-:R-:W-:Y:S03]  /*1670*/  HMMA.16816.F32.BF16 R20, R68.reuse, R16, RZ ;  /* 0x000000104414723c */ /* 0x050fe600000418ff */
[----:B------:R-:W1:Y:S04]  /*1680*/  LDSM.16.M88.4 R32, [R191+0xc000] ;  /* 0x00c00000bf20783b */ /* 0x000e680000000200 */
[----:B------:R-:W-:Y:S01]  /*1690*/  LDSM.16.M88.4 R80, [R191+0xd000] ;  /* 0x00d00000bf50783b */ /* 0x000fe20000000200 */
[C---:B------:R-:W-:Y:S03]  /*16a0*/  HMMA.16816.F32.BF16 R16, R68.reuse, R18, RZ ;  /* 0x000000124410723c */ /* 0x040fe600000418ff */
[----:B------:R-:W-:Y:S04]  /*16b0*/  LDSM.16.M88.4 R76, [R191+0xd800] ;  /* 0x00d80000bf4c783b */ /* 0x000fe80000000200 */
[----:B------:R-:W-:Y:S01]  /*16c0*/  LDSM.16.M88.4 R64, [R193] ;  /* 0x00000000c140783b */ /* 0x000fe20000000200 */
[C---:B---3--:R-:W-:Y:S03]  /*16d0*/  HMMA.16816.F32.BF16 R44, R68.reuse, R40, RZ ;  /* 0x00000028442c723c */ /* 0x048fe600000418ff */
[----:B------:R-:W0:Y:S05]  /*16e0*/  LDGDEPBAR ;  /* 0x00000000000079af */ /* 0x000e2a0000000000 */
[----:B------:R-:W-:Y:S08]  /*16f0*/  HMMA.16816.F32.BF16 R40, R68, R42, RZ ;  /* 0x0000002a4428723c */ /* 0x000ff000000418ff */
[C---:B--2---:R-:W-:Y:S08]  /*1700*/  HMMA.16816.F32.BF16 R20, R36.reuse, R24, R20 ;  /* 0x000000182414723c */ /* 0x044ff00000041814 */
[----:B------:R-:W-:Y:S01]  /*1710*/  HMMA.16816.F32.BF16 R16, R36, R26, R16 ;  /* 0x0000001a2410723c */ /* 0x000fe20000041810 */
[----:B------:R-:W2:Y:S07]  /*1720*/  LDSM.16.M88.4 R24, [R191+0xc800] ;  /* 0x00c80000bf18783b */ /* 0x000eae0000000200 */
[C---:B-----5:R-:W-:Y:S08]  /*1730*/  HMMA.16816.F32.BF16 R12, R68.reuse, R8, RZ ;  /* 0x00000008440c723c */ /* 0x060ff000000418ff */
[C---:B------:R-:W-:Y:S08]  /*1740*/  HMMA.16816.F32.BF16 R8, R68.reuse, R10, RZ ;  /* 0x0000000a4408723c */ /* 0x040ff000000418ff */
[C---:B------:R-:W-:Y:S08]  /*1750*/  HMMA.16816.F32.BF16 R72, R68.reuse, R60, RZ ;  /* 0x0000003c4448723c */ /* 0x040ff000000418ff */
[----:B------:R-:W-:Y:S01]  /*1760*/  HMMA.16816.F32.BF16 R68, R68, R62, RZ ;  /* 0x0000003e4444723c */ /* 0x000fe200000418ff */
[----:B------:R-:W3:Y:S07]  /*1770*/  LDSM.16.M88.4 R60, [R184] ;  /* 0x00000000b83c783b */ /* 0x000eee0000000200 */
[C---:B------:R-:W-:Y:S08]  /*1780*/  HMMA.16816.F32.BF16 R44, R36.reuse, R56, R44 ;  /* 0x00000038242c723c */ /* 0x040ff0000004182c */
[C---:B------:R-:W-:Y:S01]  /*1790*/  HMMA.16816.F32.BF16 R40, R36.reuse, R58, R40 ;  /* 0x0000003a2428723c */ /* 0x040fe20000041828 */
[----:B------:R-:W4:Y:S07]  /*17a0*/  LDSM.16.M88.4 R56, [R184+0x800] ;  /* 0x00080000b838783b */ /* 0x000f2e0000000200 */
[C---:B------:R-:W-:Y:S08]  /*17b0*/  HMMA.16816.F32.BF16 R12, R36.reuse, R52, R12 ;  /* 0x00000034240c723c */ /* 0x040ff0000004180c */
[C---:B------:R-:W-:Y:S01]  /*17c0*/  HMMA.16816.F32.BF16 R8, R36.reuse, R54, R8 ;  /* 0x000000362408723c */ /* 0x040fe20000041808 */
[----:B------:R-:W5:Y:S07]  /*17d0*/  LDSM.16.M88.4 R52, [R184+0x1000] ;  /* 0x00100000b834783b */ /* 0x000f6e0000000200 */
[C---:B------:R-:W-:Y:S08]  /*17e0*/  HMMA.16816.F32.BF16 R72, R36.reuse, R48, R72 ;  /* 0x000000302448723c */ /* 0x040ff00000041848 */
[----:B------:R-:W-:Y:S01]  /*17f0*/  HMMA.16816.F32.BF16 R68, R36, R50, R68 ;  /* 0x000000322444723c */ /* 0x000fe20000041844 */
[----:B------:R-:W3:Y:S04]  /*1800*/  LDSM.16.M88.4 R48, [R184+0x1800] ;  /* 0x00180000b830783b */ /* 0x000ee80000000200 */
[----:B------:R-:W-:Y:S03]  /*1810*/  LDSM.16.M88.4 R36, [R198+0x4000] ;  /* 0x00400000c624783b */ /* 0x000fe60000000200 */
[C---:B-1----:R-:W-:Y:S08]  /*1820*/  HMMA.16816.F32.BF16 R44, R28.reuse, R32, R44 ;  /* 0x000000201c2c723c */ /* 0x042ff0000004182c */
[C---:B------:R-:W-:Y:S01]  /*1830*/  HMMA.16816.F32.BF16 R40, R28.reuse, R34, R40 ;  /* 0x000000221c28723c */ /* 0x040fe20000041828 */
[----:B------:R-:W1:Y:S07]  /*1840*/  LDSM.16.M88.4 R32, [R197+0xe000] ;  /* 0x00e00000c520783b */ /* 0x000e6e0000000200 */
[C---:B--2---:R-:W-:Y:S08]  /*1850*/  HMMA.16816.F32.BF16 R20, R28.reuse, R24, R20 ;  /* 0x000000181c14723c */ /* 0x044ff00000041814 */
[C---:B------:R-:W-:Y:S01]  /*1860*/  HMMA.16816.F32.BF16 R16, R28.reuse, R26, R16 ;  /* 0x0000001a1c10723c */ /* 0x040fe20000041810 */
[----:B------:R-:W-:Y:S07]  /*1870*/  LDSM.16.M88.4 R24, [R197+0xf800] ;  /* 0x00f80000c518783b */ /* 0x000fee0000000200 */
[C---:B------:R-:W-:Y:S08]  /*1880*/  HMMA.16816.F32.BF16 R12, R28.reuse, R80, R12 ;  /* 0x000000501c0c723c */ /* 0x040ff0000004180c */
[C---:B------:R-:W-:Y:S08]  /*1890*/  HMMA.16816.F32.BF16 R8, R28.reuse, R82, R8 ;  /* 0x000000521c08723c */ /* 0x040ff00000041808 */
[C---:B------:R-:W-:Y:S08]  /*18a0*/  HMMA.16816.F32.BF16 R72, R28.reuse, R76, R72 ;  /* 0x0000004c1c48723c */ /* 0x040ff00000041848 */
[----:B------:R-:W-:Y:S01]  /*18b0*/  HMMA.16816.F32.BF16 R68, R28, R78, R68 ;  /* 0x0000004e1c44723c */ /* 0x000fe20000041844 */
[----:B------:R-:W-:Y:S04]  /*18c0*/  LDSM.16.M88.4 R28, [R197+0xf000] ;  /* 0x00f00000c51c783b */ /* 0x000fe80000000200 */
[----:B------:R-:W-:Y:S03]  /*18d0*/  LDSM.16.M88.4 R76, [R196+0x4000] ;  /* 0x00400000c44c783b */ /* 0x000fe60000000200 */
[C---:B---3--:R-:W-:Y:S08]  /*18e0*/  HMMA.16816.F32.BF16 R44, R64.reuse, R60, R44 ;  /* 0x0000003c402c723c */ /* 0x048ff0000004182c */
[C---:B------:R-:W-:Y:S01]  /*18f0*/  HMMA.16816.F32.BF16 R40, R64.reuse, R62, R40 ;  /* 0x0000003e4028723c */ /* 0x040fe20000041828 */
[----:B------:R-:W2:Y:S07]  /*1900*/  LDSM.16.M88.4 R60, [R197+0xe800] ;  /* 0x00e80000c53c783b */ /* 0x000eae0000000200 */
[C---:B----4-:R-:W-:Y:S01]  /*1910*/  HMMA.16816.F32.BF16 R80, R64.reuse, R56, R20 ;  /* 0x000000384050723c */ /* 0x050fe20000041814 */
[----:B------:R-:W3:Y:S07]  /*1920*/  LDSM.16.M88.4 R20, [R195+0x2000] ;  /* 0x00200000c314783b */ /* 0x000eee0000000200 */
[C---:B------:R-:W-:Y:S08]  /*1930*/  HMMA.16816.F32.BF16 R16, R64.reuse, R58, R16 ;  /* 0x0000003a4010723c */ /* 0x040ff00000041810 */
[C---:B-----5:R-:W-:Y:S08]  /*1940*/  HMMA.16816.F32.BF16 R12, R64.reuse, R52, R12 ;  /* 0x00000034400c723c */ /* 0x060ff0000004180c */
[C---:B------:R-:W-:Y:S01]  /*1950*/  HMMA.16816.F32.BF16 R8, R64.reuse, R54, R8 ;  /* 0x000000364008723c */ /* 0x040fe20000041808 */
[----:B------:R-:W4:Y:S07]  /*1960*/  LDSM.16.M88.4 R52, [R195+0x2800] ;  /* 0x00280000c334783b */ /* 0x000f2e0000000200 */
[C---:B------:R-:W-:Y:S08]  /*1970*/  HMMA.16816.F32.BF16 R72, R64.reuse, R48, R72 ;  /* 0x000000304048723c */ /* 0x040ff00000041848 */
[----:B------:R-:W-:Y:S01]  /*1980*/  HMMA.16816.F32.BF16 R68, R64, R50, R68 ;  /* 0x000000324044723c */ /* 0x000fe20000041844 */
[----:B------:R-:W5:Y:S04]  /*1990*/  LDSM.16.M88.4 R48, [R195+0x3000] ;  /* 0x00300000c330783b */ /* 0x000f680000000200 */
[----:B------:R-:W-:Y:S03]  /*19a0*/  LDSM.16.M88.4 R64, [R195+0x3800] ;  /* 0x00380000c340783b */ /* 0x000fe60000000200 */
[C---:B-1----:R-:W-:Y:S08]  /*19b0*/  HMMA.16816.F32.BF16 R44, R36.reuse, R32, R44 ;  /* 0x00000020242c723c */ /* 0x042ff0000004182c */
[C---:B------:R-:W-:Y:S01]  /*19c0*/  HMMA.16816.F32.BF16 R56, R36.reuse, R34, R40 ;  /* 0x000000222438723c */ /* 0x040fe20000041828 */
[----:B------:R-:W-:Y:S04]  /*19d0*/  LDSM.16.M88.4 R40, [R194+0x4000] ;  /* 0x00400000c228783b */ /* 0x000fe80000000200 */
[----:B------:R-:W1:Y:S03]  /*19e0*/  LDSM.16.M88.4 R32, [R191+0xe000] ;  /* 0x00e00000bf20783b */ /* 0x000e660000000200 */
[C---:B--2---:R-:W-:Y:S08]  /*19f0*/  HMMA.16816.F32.BF16 R80, R36.reuse, R60, R80 ;  /* 0x0000003c2450723c */ /* 0x044ff00000041850 */
[C---:B------:R-:W-:Y:S01]  /*1a00*/  HMMA.16816.F32.BF16 R16, R36.reuse, R62, R16 ;  /* 0x0000003e2410723c */ /* 0x040fe20000041810 */
[----:B------:R-:W-:Y:S07]  /*1a10*/  LDSM.16.M88.4 R60, [R198+0x8000] ;  /* 0x00800000c63c783b */ /* 0x000fee0000000200 */
[C---:B------:R-:W-:Y:S08]  /*1a20*/  HMMA.16816.F32.BF16 R12, R36.reuse, R28, R12 ;  /* 0x0000001c240c723c */ /* 0x040ff0000004180c */
[C---:B------:R-:W-:Y:S01]  /*1a30*/  HMMA.16816.F32.BF16 R8, R36.reuse, R30, R8 ;  /* 0x0000001e2408723c */ /* 0x040fe20000041808 */
[----:B------:R-:W-:Y:S07]  /*1a40*/  LDSM.16.M88.4 R28, [R191+0xf800] ;  /* 0x00f80000bf1c783b */ /* 0x000fee0000000200 */
[C---:B------:R-:W-:Y:S08]  /*1a50*/  HMMA.16816.F32.BF16 R72, R36.reuse, R24, R72 ;  /* 0x000000182448723c */ /* 0x040ff00000041848 */
[----:B------:R-:W-:Y:S01]  /*1a60*/  HMMA.16816.F32.BF16 R68, R36, R26, R68 ;  /* 0x0000001a2444723c */ /* 0x000fe20000041844 */
[----:B------:R-:W2:Y:S04]  /*1a70*/  LDSM.16.M88.4 R24, [R191+0xe800] ;  /* 0x00e80000bf18783b */ /* 0x000ea80000000200 */
[----:B------:R-:W-:Y:S03]  /*1a80*/  LDSM.16.M88.4 R36, [R184+0x2000] ;  /* 0x00200000b824783b */ /* 0x000fe60000000200 */
[C---:B---3--:R-:W-:Y:S08]  /*1a90*/  HMMA.16816.F32.BF16 R44, R76.reuse, R20, R44 ;  /* 0x000000144c2c723c */ /* 0x048ff0000004182c */
[C---:B------:R-:W-:Y:S01]  /*1aa0*/  HMMA.16816.F32.BF16 R56, R76.reuse, R22, R56 ;  /* 0x000000164c38723c */ /* 0x040fe20000041838 */
[----:B------:R-:W3:Y:S07]  /*1ab0*/  LDSM.16.M88.4 R20, [R191+0xf000] ;  /* 0x00f00000bf14783b */ /* 0x000eee0000000200 */
[C---:B----4-:R-:W-:Y:S08]  /*1ac0*/  HMMA.16816.F32.BF16 R80, R76.reuse, R52, R80 ;  /* 0x000000344c50723c */ /* 0x050ff00000041850 */
[C---:B------:R-:W-:Y:S01]  /*1ad0*/  HMMA.16816.F32.BF16 R16, R76.reuse, R54, R16 ;  /* 0x000000364c10723c */ /* 0x040fe20000041810 */
[----:B------:R-:W-:Y:S07]  /*1ae0*/  LDSM.16.M88.4 R52, [R184+0x3000] ;  /* 0x00300000b834783b */ /* 0x000fee0000000200 */
[C---:B-----5:R-:W-:Y:S08]  /*1af0*/  HMMA.16816.F32.BF16 R12, R76.reuse, R48, R12 ;  /* 0x000000304c0c723c */ /* 0x060ff0000004180c */
[----:B------:R-:W-:Y:S01]  /*1b00*/  HMMA.16816.F32.BF16 R8, R76, R50, R8 ;  /* 0x000000324c08723c */ /* 0x000fe20000041808 */
[----:B------:R-:W4:Y:S07]  /*1b10*/  LDSM.16.M88.4 R48, [R193+0x4000] ;  /* 0x00400000c130783b */ /* 0x000f2e0000000200 */
[C---:B-1----:R-:W-:Y:S08]  /*1b20*/  HMMA.16816.F32.BF16 R44, R40.reuse, R32, R44 ;  /* 0x00000020282c723c */ /* 0x042ff0000004182c */
[----:B------:R-:W-:Y:S01]  /*1b30*/  HMMA.16816.F32.BF16 R56, R40, R34, R56 ;  /* 0x000000222838723c */ /* 0x000fe20000041838 */
[----:B------:R-:W1:Y:S07]  /*1b40*/  LDSM.16.M88.4 R32, [R184+0x2800] ;  /* 0x00280000b820783b */ /* 0x000e6e0000000200 */
[C---:B------:R-:W-:Y:S08]  /*1b50*/  HMMA.16816.F32.BF16 R72, R76.reuse, R64, R72 ;  /* 0x000000404c48723c */ /* 0x040ff00000041848 */
[----:B------:R-:W-:Y:S08]  /*1b60*/  HMMA.16816.F32.BF16 R68, R76, R66, R68 ;  /* 0x000000424c44723c */ /* 0x000ff00000041844 */
[C---:B--2---:R-:W-:Y:S08]  /*1b70*/  HMMA.16816.F32.BF16 R80, R40.reuse, R24, R80 ;  /* 0x000000182850723c */ /* 0x044ff00000041850 */
[C---:B------:R-:W-:Y:S01]  /*1b80*/  HMMA.16816.F32.BF16 R16, R40.reuse, R26, R16 ;  /* 0x0000001a2810723c */ /* 0x040fe20000041810 */
[----:B------:R-:W2:Y:S07]  /*1b90*/  LDSM.16.M88.4 R24, [R184+0x3800] ;  /* 0x00380000b818783b */ /* 0x000eae0000000200 */
[C---:B---3--:R-:W-:Y:S08]  /*1ba0*/  HMMA.16816.F32.BF16 R12, R40.reuse, R20, R12 ;  /* 0x00000014280c723c */ /* 0x048ff0000004180c */
[C---:B------:R-:W-:Y:S01]  /*1bb0*/  HMMA.16816.F32.BF16 R64, R40.reuse, R22, R8 ;  /* 0x000000162840723c */ /* 0x040fe20000041808 */
[----:B------:R-:W3:Y:S04]  /*1bc0*/  LDSM.16.M88.4 R20, [R197+0x10000] ;  /* 0x01000000c514783b */ /* 0x000ee80000000200 */
[----:B------:R-:W5:Y:S03]  /*1bd0*/  LDSM.16.M88.4 R8, [R197+0x10800] ;  /* 0x01080000c508783b */ /* 0x000f660000000200 */
[C---:B------:R-:W-:Y:S01]  /*1be0*/  HMMA.16816.F32.BF16 R76, R40.reuse, R28, R72 ;  /* 0x0000001c284c723c */ /* 0x040fe20000041848 */
[----:B------:R-:W2:Y:S07]  /*1bf0*/  LDSM.16.M88.4 R72, [R197+0x11000] ;  /* 0x01100000c548783b */ /* 0x000eae0000000200 */
[----:B------:R-:W-:Y:S01]  /*1c00*/  HMMA.16816.F32.BF16 R68, R40, R30, R68 ;  /* 0x0000001e2844723c */ /* 0x000fe20000041844 */
[----:B------:R-:W2:Y:S04]  /*1c10*/  LDSM.16.M88.4 R40, [R197+0x11800] ;  /* 0x01180000c528783b */ /* 0x000ea80000000200 */
[----:B------:R-:W-:Y:S03]  /*1c20*/  LDSM.16.M88.4 R28, [R195+0x4800] ;  /* 0x00480000c31c783b */ /* 0x000fe60000000200 */
[C---:B----4-:R-:W-:Y:S08]  /*1c30*/  HMMA.16816.F32.BF16 R44, R48.reuse, R36, R44 ;  /* 0x00000024302c723c */ /* 0x050ff0000004182c */
[C---:B------:R-:W-:Y:S01]  /*1c40*/  HMMA.16816.F32.BF16 R56, R48.reuse, R38, R56 ;  /* 0x000000263038723c */ /* 0x040fe20000041838 */
[----:B------:R-:W-:Y:S07]  /*1c50*/  LDSM.16.M88.4 R36, [R196+0x8000] ;  /* 0x00800000c424783b */ /* 0x000fee0000000200 */
[C---:B-1----:R-:W-:Y:S08]  /*1c60*/  HMMA.16816.F32.BF16 R80, R48.reuse, R32, R80 ;  /* 0x000000203050723c */ /* 0x042ff00000041850 */
[C---:B------:R-:W-:Y:S01]  /*1c70*/  HMMA.16816.F32.BF16 R16, R48.reuse, R34, R16 ;  /* 0x000000223010723c */ /* 0x040fe20000041810 */
[----:B------:R-:W1:Y:S07]  /*1c80*/  LDSM.16.M88.4 R32, [R195+0x4000] ;  /* 0x00400000c320783b */ /* 0x000e6e0000000200 */
[C---:B------:R-:W-:Y:S08]  /*1c90*/  HMMA.16816.F32.BF16 R12, R48.reuse, R52, R12 ;  /* 0x00000034300c723c */ /* 0x040ff0000004180c */
[C---:B------:R-:W-:Y:S01]  /*1ca0*/  HMMA.16816.F32.BF16 R64, R48.reuse, R54, R64 ;  /* 0x000000363040723c */ /* 0x040fe20000041840 */
[----:B------:R-:W4:Y:S07]  /*1cb0*/  LDSM.16.M88.4 R52, [R195+0x5000] ;  /* 0x00500000c334783b */ /* 0x000f2e0000000200 */
[C---:B--2---:R-:W-:Y:S08]  /*1cc0*/  HMMA.16816.F32.BF16 R76, R48.reuse, R24, R76 ;  /* 0x00000018304c723c */ /* 0x044ff0000004184c */
[----:B------:R-:W-:Y:S01]  /*1cd0*/  HMMA.16816.F32.BF16 R68, R48, R26, R68 ;  /* 0x0000001a3044723c */ /* 0x000fe20000041844 */
[----:B------:R-:W2:Y:S04]  /*1ce0*/  LDSM.16.M88.4 R24, [R195+0x5800] ;  /* 0x00580000c318783b */ /* 0x000ea80000000200 */
[----:B------:R-:W-:Y:S03]  /*1cf0*/  LDSM.16.M88.4 R48, [R184+0x4000] ;  /* 0x00400000b830783b */ /* 0x000fe60000000200 */
[C---:B---3--:R-:W-:Y:S08]  /*1d00*/  HMMA.16816.F32.BF16 R44, R60.reuse, R20, R44 ;  /* 0x000000143c2c723c */ /* 0x048ff0000004182c */
[C---:B------:R-:W-:Y:S08]  /*1d10*/  HMMA.16816.F32.BF16 R56, R60.reuse, R22, R56 ;  /* 0x000000163c38723c */ /* 0x040ff00000041838 */
[C---:B-----5:R-:W-:Y:S08]  /*1d20*/  HMMA.16816.F32.BF16 R80, R60.reuse, R8, R80 ;  /* 0x000000083c50723c */ /* 0x060ff00000041850 */
[C---:B------:R-:W-:Y:S01]  /*1d30*/  HMMA.16816.F32.BF16 R16, R60.reuse, R10, R16 ;  /* 0x0000000a3c10723c */ /* 0x040fe20000041810 */
[----:B------:R-:W-:Y:S07]  /*1d40*/  LDSM.16.M88.4 R8, [R191+0x10000] ;  /* 0x01000000bf08783b */ /* 0x000fee0000000200 */
[C---:B------:R-:W-:Y:S01]  /*1d50*/  HMMA.16816.F32.BF16 R20, R60.reuse, R72, R12 ;  /* 0x000000483c14723c */ /* 0x040fe2000004180c */
[----:B------:R-:W3:Y:S07]  /*1d60*/  LDSM.16.M88.4 R12, [R194+0x8000] ;  /* 0x00800000c20c783b */ /* 0x000eee0000000200 */
[C---:B------:R-:W-:Y:S08]  /*1d70*/  HMMA.16816.F32.BF16 R64, R60.reuse, R74, R64 ;  /* 0x0000004a3c40723c */ /* 0x040ff00000041840 */
[C---:B------:R-:W-:Y:S08]  /*1d80*/  HMMA.16816.F32.BF16 R76, R60.reuse, R40, R76 ;  /* 0x000000283c4c723c */ /* 0x040ff0000004184c */
[----:B------:R-:W-:Y:S01]  /*1d90*/  HMMA.16816.F32.BF16 R68, R60, R42, R68 ;  /* 0x0000002a3c44723c */ /* 0x000fe20000041844 */
[----:B------:R-:W-:Y:S07]  /*1da0*/  LDSM.16.M88.4 R40, [R191+0x11800] ;  /* 0x01180000bf28783b */ /* 0x000fee0000000200 */
[C---:B-1----:R-:W-:Y:S08]  /*1db0*/  HMMA.16816.F32.BF16 R44, R36.reuse, R32, R44 ;  /* 0x00000020242c723c */ /* 0x042ff0000004182c */
[C---:B------:R-:W-:Y:S01]  /*1dc0*/  HMMA.16816.F32.BF16 R56, R36.reuse, R34, R56 ;  /* 0x000000222438723c */ /* 0x040fe20000041838 */
[----:B------:R-:W1:Y:S07]  /*1dd0*/  LDSM.16.M88.4 R32, [R191+0x10800] ;  /* 0x01080000bf20783b */ /* 0x000e6e0000000200 */
[C---:B------:R-:W-:Y:S08]  /*1de0*/  HMMA.16816.F32.BF16 R80, R36.reuse, R28, R80 ;  /* 0x0000001c2450723c */ /* 0x040ff00000041850 */
[C---:B------:R-:W-:Y:S01]  /*1df0*/  HMMA.16816.F32.BF16 R16, R36.reuse, R30, R16 ;  /* 0x0000001e2410723c */ /* 0x040fe20000041810 */
[----:B------:R-:W5:Y:S07]  /*1e00*/  LDSM.16.M88.4 R28, [R191+0x11000] ;  /* 0x01100000bf1c783b */ /* 0x000f6e0000000200 */
[C---:B----4-:R-:W-:Y:S08]  /*1e10*/  HMMA.16816.F32.BF16 R20, R36.reuse, R52, R20 ;  /* 0x000000342414723c */ /* 0x050ff00000041814 */
[C---:B------:R-:W-:Y:S01]  /*1e20*/  HMMA.16816.F32.BF16 R64, R36.reuse, R54, R64 ;  /* 0x000000362440723c */ /* 0x040fe20000041840 */
[----:B------:R-:W4:Y:S07]  /*1e30*/  LDSM.16.M88.4 R52, [R193+0x8000] ;  /* 0x00800000c134783b */ /* 0x000f2e0000000200 */
[C---:B--2---:R-:W-:Y:S08]  /*1e40*/  HMMA.16816.F32.BF16 R76, R36.reuse, R24, R76 ;  /* 0x00000018244c723c */ /* 0x044ff0000004184c */
[----:B------:R-:W-:Y:S01]  /*1e50*/  HMMA.16816.F32.BF16 R68, R36, R26, R68 ;  /* 0x0000001a2444723c */ /* 0x000fe20000041844 */
[----:B------:R-:W2:Y:S07]  /*1e60*/  LDSM.16.M88.4 R24, [R184+0x4800] ;  /* 0x00480000b818783b */ /* 0x000eae0000000200 */
[C---:B---3--:R-:W-:Y:S08]  /*1e70*/  HMMA.16816.F32.BF16 R44, R12.reuse, R8, R44 ;  /* 0x000000080c2c723c */ /* 0x048ff0000004182c */
[C---:B------:R-:W-:Y:S01]  /*1e80*/  HMMA.16816.F32.BF16 R56, R12.reuse, R10, R56 ;  /* 0x0000000a0c38723c */ /* 0x040fe20000041838 */
[----:B------:R-:W3:Y:S07]  /*1e90*/  LDSM.16.M88.4 R8, [R184+0x5000] ;  /* 0x00500000b808783b */ /* 0x000eee0000000200 */
[C---:B-1----:R-:W-:Y:S07]  /*1ea0*/  HMMA.16816.F32.BF16 R80, R12.reuse, R32, R80 ;  /* 0x000000200c50723c */ /* 0x042fee0000041850 */
[----:B------:R-:W-:Y:S01]  /*1eb0*/  IADD3 R33, R85, 0x1, RZ ;  /* 0x0000000155217810 */ /* 0x000fe20007ffe0ff */
[----:B------:R-:W-:Y:S03]  /*1ec0*/  HMMA.16816.F32.BF16 R16, R12, R34, R16 ;  /* 0x000000220c10723c */ /* 0x000fe60000041810 */
[----:B------:R-:W-:-:S05]  /*1ed0*/  ISETP.GE.AND P1, PT, R33, R86, PT ;  /* 0x000000562100720c */ /* 0x000fca0003f26270 */
[C---:B-----5:R-:W-:Y:S07]  /*1ee0*/  HMMA.16816.F32.BF16 R20, R12.reuse, R28, R20 ;  /* 0x0000001c0c14723c */ /* 0x060fee0000041814 */
[----:B------:R-:W-:Y:S01]  /*1ef0*/  IADD3 R29, R85, 0x9, RZ ;  /* 0x00000009551d7810 */ /* 0x000fe20007ffe0ff */
[----:B------:R-:W-:Y:S03]  /*1f00*/  HMMA.16816.F32.BF16 R64, R12, R30, R64 ;  /* 0x0000001e0c40723c */ /* 0x000fe60000041840 */
[----:B------:R-:W-:-:S02]  /*1f10*/  ISETP.GE.AND P6, PT, R29, R86, PT ;  /* 0x000000561d00720c */ /* 0x000fc40003fc6270 */
[C---:B------:R-:W-:Y:S02]  /*1f20*/  IADD3 R29, R85.reuse, 0x18, RZ ;  /* 0x00000018551d7810 */ /* 0x040fe40007ffe0ff */
[----:B------:R-:W-:Y:S01]  /*1f30*/  IADD3 R31, R85, 0x8, RZ ;  /* 0x00000008551f7810 */ /* 0x000fe20007ffe0ff */
[----:B------:R-:W-:Y:S01]  /*1f40*/  HMMA.16816.F32.BF16 R76, R12, R40, R76 ;  /* 0x000000280c4c723c */ /* 0x000fe2000004184c */
[-C--:B------:R-:W-:Y:S02]  /*1f50*/  ISETP.GE.AND P3, PT, R29, R86.reuse, PT ;  /* 0x000000561d00720c */ /* 0x080fe40003f66270 */
[----:B------:R-:W-:Y:S02]  /*1f60*/  ISETP.GE.AND P0, PT, R31, R86, PT ;  /* 0x000000561f00720c */ /* 0x000fe40003f06270 */
[----:B------:R-:W-:-:S03]  /*1f70*/  IADD3 R29, R85, 0x31, RZ ;  /* 0x00000031551d7810 */ /* 0x000fc60007ffe0ff */
[----:B------:R-:W-:Y:S01]  /*1f80*/  HMMA.16816.F32.BF16 R68, R12, R42, R68 ;  /* 0x0000002a0c44723c */ /* 0x000fe20000041844 */
[----:B------:R-:W1:Y:S01]  /*1f90*/  LDSM.16.M88.4 R12, [R184+0x5800] ;  /* 0x00580000b80c783b */ /* 0x000e620000000200 */
[----:B------:R-:W-:-:S06]  /*1fa0*/  DEPBAR.LE SB0, 0x0 ;  /* 0x000080000000791a */ /* 0x000fcc0000000000 */
[C---:B----4-:R-:W-:Y:S08]  /*1fb0*/  HMMA.16816.F32.BF16 R44, R52.reuse, R48, R44 ;  /* 0x00000030342c723c */ /* 0x050ff0000004182c */
[C---:B------:R-:W-:Y:S08]  /*1fc0*/  HMMA.16816.F32.BF16 R56, R52.reuse, R50, R56 ;  /* 0x000000323438723c */ /* 0x040ff00000041838 */
[C---:B--2---:R-:W-:Y:S07]  /*1fd0*/  HMMA.16816.F32.BF16 R80, R52.reuse, R24, R80 ;  /* 0x000000183450723c */ /* 0x044fee0000041850 */
[----:B------:R-:W-:Y:S01]  /*1fe0*/  IADD3 R25, R85, 0x10, RZ ;  /* 0x0000001055197810 */ /* 0x000fe20007ffe0ff */
[----:B---3--:R-:W-:Y:S01]  /*1ff0*/  HMMA.16816.F32.BF16 R20, R52, R8, R20 ;  /* 0x000000083414723c */ /* 0x008fe20000041814 */
[----:B------:R-:W-:-:S02]  /*2000*/  FSEL R46, R46, -INF , !P2 ;  /* 0xff8000002e2e7808 */ /* 0x000fc40005000000 */
[-C--:B------:R-:W-:Y:S02]  /*2010*/  ISETP.GE.AND P5, PT, R25, R86.reuse, PT ;  /* 0x000000561900720c */ /* 0x080fe40003fa6270 */
[C---:B------:R-:W-:Y:S02]  /*2020*/  IADD3 R25, R85.reuse, 0x11, RZ ;  /* 0x0000001155197810 */ /* 0x040fe40007ffe0ff */
[----:B------:R-:W-:Y:S01]  /*2030*/  IADD3 R9, R85, 0x21, RZ ;  /* 0x0000002155097810 */ /* 0x000fe20007ffe0ff */
[----:B------:R-:W-:Y:S01]  /*2040*/  HMMA.16816.F32.BF16 R16, R52, R26, R16 ;  /* 0x0000001a3410723c */ /* 0x000fe20000041810 */
[----:B------:R-:W-:Y:S02]  /*2050*/  ISETP.GE.AND P4, PT, R25, R86, PT ;  /* 0x000000561900720c */ /* 0x000fe40003f86270 */
[----:B------:R-:W-:Y:S02]  /*2060*/  FSEL R25, R44, -INF , !P2 ;  /* 0xff8000002c197808 */ /* 0x000fe40005000000 */
[----:B------:R-:W-:-:S02]  /*2070*/  FSEL R47, R47, -INF , !P1 ;  /* 0xff8000002f2f7808 */ /* 0x000fc40004800000 */
[----:B------:R-:W-:Y:S01]  /*2080*/  IADD3 R27, R85, 0x19, RZ ;  /* 0x00000019551b7810 */ /* 0x000fe20007ffe0ff */
[C---:B------:R-:W-:Y:S01]  /*2090*/  HMMA.16816.F32.BF16 R64, R52.reuse, R10, R64 ;  /* 0x0000000a3440723c */ /* 0x040fe20000041840 */
[----:B------:R-:W-:Y:S02]  /*20a0*/  FSEL R45, R45, -INF , !P1 ;  /* 0xff8000002d2d7808 */ /* 0x000fe40004800000 */
[-C--:B------:R-:W-:Y:S02]  /*20b0*/  ISETP.GE.AND P2, PT, R27, R86.reuse, PT ;  /* 0x000000561b00720c */ /* 0x080fe40003f46270 */
[----:B------:R-:W-:Y:S02]  /*20c0*/  IADD3 R27, R85, 0x20, RZ ;  /* 0x00000020551b7810 */ /* 0x000fe40007ffe0ff */
[----:B------:R-:W-:Y:S01]  /*20d0*/  FSEL R58, R58, -INF , !P0 ;  /* 0xff8000003a3a7808 */ /* 0x000fe20004000000 */
[----:B-1----:R-:W-:Y:S01]  /*20e0*/  HMMA.16816.F32.BF16 R76, R52, R12, R76 ;  /* 0x0000000c344c723c */ /* 0x002fe2000004184c */
[----:B------:R-:W-:-:S02]  /*20f0*/  ISETP.GE.AND P1, PT, R27, R86, PT ;  /* 0x000000561b00720c */ /* 0x000fc40003f26270 */
[----:B------:R-:W-:Y:S02]  /*2100*/  FSEL R27, R56, -INF , !P0 ;  /* 0xff800000381b7808 */ /* 0x000fe40004000000 */
[----:B------:R-:W-:Y:S02]  /*2110*/  IADD3 R11, R85, 0x28, RZ ;  /* 0x00000028550b7810 */ /* 0x000fe40007ffe0ff */
[----:B------:R-:W-:Y:S01]  /*2120*/  ISETP.GE.AND P0, PT, R9, R86, PT ;  /* 0x000000560900720c */ /* 0x000fe20003f06270 */
[----:B------:R-:W-:Y:S01]  /*2130*/  HMMA.16816.F32.BF16 R68, R52, R14, R68 ;  /* 0x0000000e3444723c */ /* 0x000fe20000041844 */
[----:B------:R-:W-:Y:S02]  /*2140*/  IADD3 R9, R85, 0x29, RZ ;  /* 0x0000002955097810 */ /* 0x000fe40007ffe0ff */
[----:B------:R-:W-:Y:S02]  /*2150*/  FSEL R6, R59, -INF , !P6 ;  /* 0xff8000003b067808 */ /* 0x000fe40007000000 */
[----:B------:R-:W-:-:S02]  /*2160*/  FSEL R57, R57, -INF , !P6 ;  /* 0xff80000039397808 */ /* 0x000fc40007000000 */
[-C--:B------:R-:W-:Y:S02]  /*2170*/  ISETP.GE.AND P6, PT, R11, R86.reuse, PT ;  /* 0x000000560b00720c */ /* 0x080fe40003fc6270 */
[----:B------:R-:W-:Y:S02]  /*2180*/  FSEL R10, R82, -INF , !P5 ;  /* 0xff800000520a7808 */ /* 0x000fe40006800000 */
[----:B------:R-:W-:Y:S02]  /*2190*/  FSEL R11, R80, -INF , !P5 ;  /* 0xff800000500b7808 */ /* 0x000fe40006800000 */
[----:B------:R-:W-:Y:S02]  /*21a0*/  ISETP.GE.AND P5, PT, R9, R86, PT ;  /* 0x000000560900720c */ /* 0x000fe40003fa6270 */
[----:B------:R-:W-:Y:S02]  /*21b0*/  IADD3 R9, R85, 0x30, RZ ;  /* 0x0000003055097810 */ /* 0x000fe40007ffe0ff */
[----:B------:R-:W-:-:S02]  /*21c0*/  FSEL R172, R23, -INF , !P0 ;  /* 0xff80000017ac7808 */ /* 0x000fc40004000000 */
[----:B------:R-:W-:Y:S02]  /*21d0*/  FSEL R159, R21, -INF , !P0 ;  /* 0xff800000159f7808 */ /* 0x000fe40004000000 */
[----:B------:R-:W-:Y:S02]  /*21e0*/  ISETP.GE.AND P0, PT, R86, 0x41, PT ;  /* 0x000000415600780c */ /* 0x000fe40003f06270 */
[----:B------:R-:W-:Y:S02]  /*21f0*/  FSEL R12, R83, -INF , !P4 ;  /* 0xff800000530c7808 */ /* 0x000fe40006000000 */
[----:B------:R-:W-:Y:S02]  /*2200*/  FSEL R13, R81, -INF , !P4 ;  /* 0xff800000510d7808 */ /* 0x000fe40006000000 */
[----:B------:R-:W-:Y:S02]  /*2210*/  ISETP.GE.AND P4, PT, R9, R86, PT ;  /* 0x000000560900720c */ /* 0x000fe40003f86270 */
[----:B------:R-:W-:-:S02]  /*2220*/  FSEL R18, R18, -INF , !P3 ;  /* 0xff80000012127808 */ /* 0x000fc40005800000 */
[----:B------:R-:W-:Y:S02]  /*2230*/  FSEL R9, R16, -INF , !P3 ;  /* 0xff80000010097808 */ /* 0x000fe40005800000 */
[----:B------:R-:W-:Y:S02]  /*2240*/  ISETP.GE.AND P3, PT, R29, R86, PT ;  /* 0x000000561d00720c */ /* 0x000fe40003f66270 */
[C---:B------:R-:W-:Y:S02]  /*2250*/  IADD3 R29, R85.reuse, 0x38, RZ ;  /* 0x00000038551d7810 */ /* 0x040fe40007ffe0ff */
[----:B------:R-:W-:Y:S02]  /*2260*/  IADD3 R85, R85, 0x39, RZ ;  /* 0x0000003955557810 */ /* 0x000fe40007ffe0ff */
[----:B------:R-:W-:Y:S02]  /*2270*/  FSEL R8, R19, -INF , !P2 ;  /* 0xff80000013087808 */ /* 0x000fe40005000000 */
[----:B------:R-:W-:-:S02]  /*2280*/  FSEL R17, R17, -INF , !P2 ;  /* 0xff80000011117808 */ /* 0x000fc40005000000 */
[----:B------:R-:W-:Y:S02]  /*2290*/  FSEL R162, R22, -INF , !P1 ;  /* 0xff80000016a27808 */ /* 0x000fe40004800000 */
[----:B------:R-:W-:Y:S02]  /*22a0*/  FSEL R165, R20, -INF , !P1 ;  /* 0xff80000014a57808 */ /* 0x000fe40004800000 */
[-C--:B------:R-:W-:Y:S02]  /*22b0*/  ISETP.GE.AND P2, PT, R29, R86.reuse, PT ;  /* 0x000000561d00720c */ /* 0x080fe40003f46270 */
[----:B------:R-:W-:Y:S02]  /*22c0*/  ISETP.GE.AND P1, PT, R85, R86, PT ;  /* 0x000000565500720c */ /* 0x000fe40003f26270 */
[----:B------:R-:W-:Y:S02]  /*22d0*/  FSEL R164, R66, -INF , !P6 ;  /* 0xff80000042a47808 */ /* 0x000fe40007000000 */
[----:B------:R-:W-:-:S02]  /*22e0*/  FSEL R157, R64, -INF , !P6 ;  /* 0xff800000409d7808 */ /* 0x000fc40007000000 */
[----:B------:R-:W-:Y:S02]  /*22f0*/  FSEL R170, R67, -INF , !P5 ;  /* 0xff80000043aa7808 */ /* 0x000fe40006800000 */
[----:B------:R-:W-:Y:S02]  /*2300*/  FSEL R163, R65, -INF , !P5 ;  /* 0xff80000041a37808 */ /* 0x000fe40006800000 */
[----:B------:R-:W-:Y:S02]  /*2310*/  FSEL R166, R78, -INF , !P4 ;  /* 0xff8000004ea67808 */ /* 0x000fe40006000000 */
[----:B------:R-:W-:Y:S02]  /*2320*/  FSEL R169, R76, -INF , !P4 ;  /* 0xff8000004ca97808 */ /* 0x000fe40006000000 */
[----:B------:R-:W-:Y:S02]  /*2330*/  FSEL R142, R79, -INF , !P3 ;  /* 0xff8000004f8e7808 */ /* 0x000fe40005800000 */
[----:B------:R-:W-:-:S02]  /*2340*/  FSEL R167, R77, -INF , !P3 ;  /* 0xff8000004da77808 */ /* 0x000fc40005800000 */
[----:B------:R-:W-:Y:S02]  /*2350*/  FSEL R140, R70, -INF , !P2 ;  /* 0xff800000468c7808 */ /* 0x000fe40005000000 */
[----:B------:R-:W-:Y:S02]  /*2360*/  FSEL R143, R68, -INF , !P2 ;  /* 0xff800000448f7808 */ /* 0x000fe40005000000 */
[----:B------:R-:W-:Y:S02]  /*2370*/  FSEL R160, R71, -INF , !P1 ;  /* 0xff80000047a07808 */ /* 0x000fe40004800000 */
[----:B------:R-:W-:Y:S01]  /*2380*/  FSEL R141, R69, -INF , !P1 ;  /* 0xff800000458d7808 */ /* 0x000fe20004800000 */
[----:B------:R-:W-:Y:S06]  /*2390*/  BAR.SYNC.DEFER_BLOCKING 0x0 ;  /* 0x0000000000007b1d */ /* 0x000fec0000010000 */
[----:B------:R-:W-:Y:S05]  /*23a0*/  @!P0 BRA `(.L_x_5) ;  /* 0x0000014000008947 */ /* 0x000fea0003800000 */
[----:B------:R-:W-:-:S04]  /*23b0*/  LEA.HI.SX32 R19, R2, 0xfffffffe, 0x1a ;  /* 0xfffffffe02137811 */ /* 0x000fc800078fd2ff */
[----:B------:R-:W-:Y:S01]  /*23c0*/  SHF.R.S32.HI R14, RZ, 0x1f, R19 ;  /* 0x0000001fff0e7819 */ /* 0x000fe20000011413 */
[----:B------:R-:W-:Y:S02]  /*23d0*/  IMAD R15, R201, R19, RZ ;  /* 0x00000013c90f7224 */ /* 0x000fe400078e02ff */
[----:B------:R-:W-:-:S04]  /*23e0*/  IMAD.WIDE.U32 R20, R19, R202, R212 ;  /* 0x000000ca13147225 */ /* 0x000fc800078e00d4 */
[----:B------:R-:W-:Y:S01]  /*23f0*/  IMAD R14, R14, R202, R15 ;  /* 0x000000ca0e0e7224 */ /* 0x000fe200078e020f */
[----:B------:R-:W-:-:S03]  /*2400*/  LEA R22, P2, R20, c[0x0][0x168], 0x1 ;  /* 0x00005a0014167a11 */ /* 0x000fc600078408ff */
[----:B------:R-:W-:Y:S01]  /*2410*/  IMAD.IADD R14, R21, 0x1, R14 ;  /* 0x00000001150e7824 */ /* 0x000fe200078e020e */
[----:B------:R-:W-:-:S04]  /*2420*/  LEA R28, P1, R4, R22, 0x1 ;  /* 0x00000016041c7211 */ /* 0x000fc800078208ff */
[----:B------:R-:W-:-:S04]  /*2430*/  LEA.HI.X R23, R20, c[0x0][0x16c], R14, 0x1, P2 ;  /* 0x00005b0014177a11 */ /* 0x000fc800010f0c0e */
[----:B------:R-:W-:Y:S01]  /*2440*/  LEA.HI.X R29, R4, R23, R3, 0x1, P1 ;  /* 0x00000017041d7211 */ /* 0x000fe200008f0c03 */
[----:B------:R-:W-:Y:S01]  /*2450*/  @!PT LDS RZ, [RZ] ;  /* 0x00000000fffff984 */ /* 0x000fe20000000800 */
[----:B------:R-:W-:Y:S01]  /*2460*/  @!PT LDS RZ, [RZ] ;  /* 0x00000000fffff984 */ /* 0x000fe20000000800 */
[----:B------:R-:W-:Y:S01]  /*2470*/  @!PT LDS RZ, [RZ] ;  /* 0x00000000fffff984 */ /* 0x000fe20000000800 */
[----:B------:R1:W-:Y:S04]  /*2480*/  LDGSTS.E.BYPASS.LTC128B.128 [R204+0xc000], [R22.64] ;  /* 0x0c00000016cc7fae */ /* 0x0003e8000b901d46 */
[----:B------:R1:W-:Y:S04]  /*2490*/  LDGSTS.E.BYPASS.LTC128B.128 [R204+0xe000], [R22.64+0x80] ;  /* 0x0e00008016cc7fae */ /* 0x0003e8000b901d46 */
[----:B------:R1:W-:Y:S04]  /*24a0*/  LDGSTS.E.BYPASS.LTC128B.128 [R204+0x10000], [R22.64+0x100] ;  /* 0x1000010016cc7fae */ /* 0x0003e8000b901d46 */
[----:B------:R1:W-:Y:S04]  /*24b0*/  LDGSTS.E.BYPASS.LTC128B.128 [R204+0xd000], [R28.64] ;  /* 0x0d0000001ccc7fae */ /* 0x0003e8000b901d46 */
[----:B------:R1:W-:Y:S04]  /*24c0*/  LDGSTS.E.BYPASS.LTC128B.128 [R204+0xf000], [R28.64+0x80] ;  /* 0x0f0000801ccc7fae */ /* 0x0003e8000b901d46 */
[----:B------:R1:W-:Y:S04]  /*24d0*/  LDGSTS.E.BYPASS.LTC128B.128 [R204+0x11000], [R28.64+0x100] ;  /* 0x110001001ccc7fae */ /* 0x0003e8000b901d46 */
[----:B------:R-:W0:Y:S02]  /*24e0*/  LDGDEPBAR ;  /* 0x00000000000079af */ /* 0x000e240000000000 */
.L_x_5:
[----:B------:R-:W-:Y:S02]  /*24f0*/  FMNMX.FTZ R14, R25, R45, !PT ;  /* 0x0000002d190e7209 */ /* 0x000fe40007810000 */
[----:B------:R-:W-:-:S02]  /*2500*/  FMNMX.FTZ R19, R46, R47, !PT ;  /* 0x0000002f2e137209 */ /* 0x000fc40007810000 */
[----:B------:R-:W-:Y:S02]  /*2510*/  FMNMX.FTZ R14, R27, R14, !PT ;  /* 0x0000000e1b0e7209 */ /* 0x000fe40007810000 */
[----:B------:R-:W-:Y:S02]  /*2520*/  FMNMX.FTZ R19, R58, R19, !PT ;  /* 0x000000133a137209 */ /* 0x000fe40007810000 */
[----:B------:R-:W-:Y:S02]  /*2530*/  FMNMX.FTZ R14, R57, R14, !PT ;  /* 0x0000000e390e7209 */ /* 0x000fe40007810000 */
[----:B------:R-:W-:Y:S02]  /*2540*/  FMNMX.FTZ R19, R6, R19, !PT ;  /* 0x0000001306137209 */ /* 0x000fe40007810000 */
        /* <DEDUP_REMOVED lines=24> */
[----:B------:R-:W-:Y:S01]  /*26d0*/  SHF.L.U32 R192, R0, 0x1, RZ ;  /* 0x0000000100c07819 */ /* 0x000fe200000006ff */
[----:B------:R-:W2:Y:S03]  /*26e0*/  SHFL.BFLY PT, R15, R14, 0x2, 0x1f ;  /* 0x0c401f000e0f7f89 */ /* 0x000ea600000e0000 */
[-C--:B------:R-:W-:Y:S01]  /*26f0*/  LEA R189, R5, R192.reuse, 0x1 ;  /* 0x000000c005bd7211 */ /* 0x080fe200078e08ff */
[----:B------:R-:W3:Y:S01]  /*2700*/  SHFL.BFLY PT, R4, R19, 0x2, 0x1f ;  /* 0x0c401f0013047f89 */ /* 0x000ee200000e0000 */
[----:B------:R-:W-:-:S03]  /*2710*/  LEA R190, R7, R192, 0x1 ;  /* 0x000000c007be7211 */ /* 0x000fc600078e08ff */
[----:B------:R-:W-:Y:S01]  /*2720*/  LDSM.16.MT88.4 R68, [R192+0x14000] ;  /* 0x01400000c044783b */ /* 0x000fe20000004200 */
[----:B------:R-:W-:-:S03]  /*2730*/  LEA R188, R5, R190, 0x1 ;  /* 0x000000be05bc7211 */ /* 0x000fc600078e08ff */
[----:B------:R-:W-:Y:S04]  /*2740*/  LDSM.16.MT88.4 R84, [R189+0x14000] ;  /* 0x01400000bd54783b */ /* 0x000fe80000004200 */
[----:B------:R-:W-:Y:S04]  /*2750*/  LDSM.16.MT88.4 R36, [R192+0x12000] ;  /* 0x01200000c024783b */ /* 0x000fe80000004200 */
[----:B------:R-:W-:Y:S01]  /*2760*/  LDSM.16.MT88.4 R52, [R189+0x12000] ;  /* 0x01200000bd34783b */ /* 0x000fe20000004200 */
[----:B--2---:R-:W-:-:S03]  /*2770*/  FMNMX.FTZ R15, R14, R15, !PT ;  /* 0x0000000f0e0f7209 */ /* 0x004fc60007810000 */
[----:B------:R-:W-:Y:S01]  /*2780*/  LDSM.16.MT88.4 R60, [R188+0x12000] ;  /* 0x01200000bc3c783b */ /* 0x000fe20000004200 */
[----:B---3--:R-:W-:-:S03]  /*2790*/  FMNMX.FTZ R4, R19, R4, !PT ;  /* 0x0000000413047209 */ /* 0x008fc60007810000 */
[----:B------:R-:W2:Y:S04]  /*27a0*/  SHFL.BFLY PT, R132, R15, 0x1, 0x1f ;  /* 0x0c201f000f847f89 */ /* 0x000ea800000e0000 */
[----:B------:R-:W3:Y:S04]  /*27b0*/  SHFL.BFLY PT, R3, R4, 0x1, 0x1f ;  /* 0x0c201f0004037f89 */ /* 0x000ee800000e0000 */
[----:B------:R-:W-:Y:S04]  /*27c0*/  LDSM.16.MT88.4 R76, [R190+0x14000] ;  /* 0x01400000be4c783b */ /* 0x000fe80000004200 */
[----:B------:R-:W-:Y:S04]  /*27d0*/  LDSM.16.MT88.4 R92, [R188+0x14000] ;  /* 0x01400000bc5c783b */ /* 0x000fe80000004200 */
[----:B------:R-:W-:Y:S04]  /*27e0*/  LDSM.16.MT88.4 R100, [R192+0x16000] ;  /* 0x01600000c064783b */ /* 0x000fe80000004200 */
[----:B------:R-:W-:Y:S01]  /*27f0*/  LDSM.16.MT88.4 R124, [R190+0x16000] ;  /* 0x01600000be7c783b */ /* 0x000fe20000004200 */
[----:B--2---:R-:W-:-:S03]  /*2800*/  FMNMX.FTZ R132, R15, R132, !PT ;  /* 0x000000840f847209 */ /* 0x004fc60007810000 */
[----:B------:R-:W-:Y:S01]  /*2810*/  LDSM.16.MT88.4 R112, [R189+0x16000] ;  /* 0x01600000bd70783b */ /* 0x000fe20000004200 */
[----:B---3--:R-:W-:Y:S01]  /*2820*/  FMNMX.FTZ R3, R4, R3, !PT ;  /* 0x0000000304037209 */ /* 0x008fe20007810000 */
[C---:B------:R-:W-:Y:S01]  /*2830*/  FMUL.FTZ R168, R132.reuse, c[0x0][0x23c] ;  /* 0x00008f0084a87a20 */ /* 0x040fe20000410000 */
[----:B------:R-:W-:Y:S01]  /*2840*/  FSETP.NEU.FTZ.AND P1, PT, R132, -INF , PT ;  /* 0xff8000008400780b */ /* 0x000fe20003f3d000 */
[----:B-1----:R-:W-:Y:S02]  /*2850*/  LDSM.16.MT88.4 R20, [R192+0x12800] ;  /* 0x01280000c014783b */ /* 0x002fe40000004200 */
[C---:B------:R-:W-:Y:S01]  /*2860*/  FMUL.FTZ R161, R3.reuse, c[0x0][0x23c] ;  /* 0x00008f0003a17a20 */ /* 0x040fe20000410000 */
[----:B------:R-:W-:Y:S01]  /*2870*/  FSEL R168, R168, RZ, P1 ;  /* 0x000000ffa8a87208 */ /* 0x000fe20000800000 */
[----:B------:R-:W-:Y:S01]  /*2880*/  LDSM.16.MT88.4 R136, [R190+0x12800] ;  /* 0x01280000be88783b */ /* 0x000fe20000004200 */
[----:B------:R-:W-:-:S03]  /*2890*/  FSETP.NEU.FTZ.AND P1, PT, R3, -INF , PT ;  /* 0xff8000000300780b */ /* 0x000fc60003f3d000 */
[--C-:B------:R-:W-:Y:S01]  /*28a0*/  FFMA.FTZ R152, R25, c[0x0][0x23c], -R168.reuse ;  /* 0x00008f0019987a23 */ /* 0x100fe200000108a8 */
[----:B------:R-:W-:Y:S01]  /*28b0*/  FSEL R161, R161, RZ, P1 ;  /* 0x000000ffa1a17208 */ /* 0x000fe20000800000 */
[--C-:B------:R-:W-:Y:S01]  /*28c0*/  FFMA.FTZ R151, R45, c[0x0][0x23c], -R168.reuse ;  /* 0x00008f002d977a23 */ /* 0x100fe200000108a8 */
[----:B------:R-:W-:Y:S01]  /*28d0*/  LDSM.16.MT88.4 R32, [R189+0x12800] ;  /* 0x01280000bd20783b */ /* 0x000fe20000004200 */
[--C-:B------:R-:W-:Y:S02]  /*28e0*/  FFMA.FTZ R150, R27, c[0x0][0x23c], -R168.reuse ;  /* 0x00008f001b967a23 */ /* 0x100fe400000108a8 */
[----:B------:R-:W-:Y:S01]  /*28f0*/  FFMA.FTZ R145, R57, c[0x0][0x23c], -R168 ;  /* 0x00008f0039917a23 */ /* 0x000fe200000108a8 */
[----:B------:R-:W-:Y:S01]  /*2900*/  MUFU.EX2 R152, R152 ;  /* 0x0000009800987308 */ /* 0x000fe20000000800 */
[--C-:B------:R-:W-:Y:S01]  /*2910*/  FFMA.FTZ R153, R46, c[0x0][0x23c], -R161.reuse ;  /* 0x00008f002e997a23 */ /* 0x100fe200000108a1 */
[----:B------:R-:W-:Y:S01]  /*2920*/  LDSM.16.MT88.4 R28, [R188+0x12800] ;  /* 0x01280000bc1c783b */ /* 0x000fe20000004200 */
[----:B------:R-:W-:-:S02]  /*2930*/  FFMA.FTZ R154, R47, c[0x0][0x23c], -R161 ;  /* 0x00008f002f9a7a23 */ /* 0x000fc400000108a1 */
[--C-:B------:R-:W-:Y:S01]  /*2940*/  FFMA.FTZ R155, R58, c[0x0][0x23c], -R161.reuse ;  /* 0x00008f003a9b7a23 */ /* 0x100fe200000108a1 */
[----:B------:R-:W1:Y:S01]  /*2950*/  LDSM.16.MT88.4 R44, [R190+0x12000] ;  /* 0x01200000be2c783b */ /* 0x000e620000004200 */
[--C-:B------:R-:W-:Y:S01]  /*2960*/  FFMA.FTZ R146, R6, c[0x0][0x23c], -R161.reuse ;  /* 0x00008f0006927a23 */ /* 0x100fe200000108a1 */
[----:B------:R-:W2:Y:S01]  /*2970*/  MUFU.EX2 R151, R151 ;  /* 0x0000009700977308 */ /* 0x000ea20000000800 */
[--C-:B------:R-:W-:Y:S01]  /*2980*/  FFMA.FTZ R148, R11, c[0x0][0x23c], -R168.reuse ;  /* 0x00008f000b947a23 */ /* 0x100fe200000108a8 */
[----:B------:R-:W3:Y:S01]  /*2990*/  LDSM.16.MT88.4 R4, [R188+0x16000] ;  /* 0x01600000bc04783b */ /* 0x000ee20000004200 */
[--C-:B------:R-:W-:Y:S02]  /*29a0*/  FFMA.FTZ R144, R9, c[0x0][0x23c], -R168.reuse ;  /* 0x00008f0009907a23 */ /* 0x100fe400000108a8 */
[----:B------:R-:W-:Y:S01]  /*29b0*/  FFMA.FTZ R133, R17, c[0x0][0x23c], -R168 ;  /* 0x00008f0011857a23 */ /* 0x000fe200000108a8 */
[----:B------:R-:W-:Y:S01]  /*29c0*/  LDSM.16.MT88.4 R24, [R190+0x14800] ;  /* 0x01480000be18783b */ /* 0x000fe20000004200 */
[--C-:B------:R-:W-:Y:S01]  /*29d0*/  FFMA.FTZ R149, R10, c[0x0][0x23c], -R161.reuse ;  /* 0x00008f000a957a23 */ /* 0x100fe200000108a1 */
[----:B------:R-:W-:Y:S01]  /*29e0*/  MUFU.EX2 R150, R150 ;  /* 0x0000009600967308 */ /* 0x000fe20000000800 */
[----:B------:R-:W-:-:S02]  /*29f0*/  FFMA.FTZ R147, R18, c[0x0][0x23c], -R161 ;  /* 0x00008f0012937a23 */ /* 0x000fc400000108a1 */
[--C-:B------:R-:W-:Y:S01]  /*2a00*/  FFMA.FTZ R0, R8, c[0x0][0x23c], -R161.reuse ;  /* 0x00008f0008007a23 */ /* 0x100fe200000108a1 */
[----:B------:R-:W-:Y:S01]  /*2a10*/  LDSM.16.MT88.4 R16, [R189+0x14800] ;  /* 0x01480000bd10783b */ /* 0x000fe20000004200 */
[--C-:B------:R-:W-:Y:S02]  /*2a20*/  FFMA.FTZ R135, R13, c[0x0][0x23c], -R168.reuse ;  /* 0x00008f000d877a23 */ /* 0x100fe400000108a8 */
[----:B------:R-:W-:Y:S01]  /*2a30*/  FFMA.FTZ R134, R12, c[0x0][0x23c], -R161 ;  /* 0x00008f000c867a23 */ /* 0x000fe200000108a1 */
[----:B------:R-:W4:Y:S01]  /*2a40*/  MUFU.EX2 R145, R145 ;  /* 0x0000009100917308 */ /* 0x000f220000000800 */
[----:B------:R-:W5:Y:S01]  /*2a50*/  LDSM.16.MT88.4 R8, [R192+0x14800] ;  /* 0x01480000c008783b */ /* 0x000f620000004200 */
[----:B--2---:R-:W-:Y:S01]  /*2a60*/  F2FP.BF16.PACK_AB R116, R151, R152 ;  /* 0x000000989774723e */ /* 0x004fe200000010ff */
[--C-:B------:R-:W-:Y:S02]  /*2a70*/  FFMA.FTZ R156, R165, c[0x0][0x23c], -R168.reuse ;  /* 0x00008f00a59c7a23 */ /* 0x100fe400000108a8 */
[----:B------:R-:W2:Y:S01]  /*2a80*/  LDSM.16.MT88.4 R12, [R188+0x14800] ;  /* 0x01480000bc0c783b */ /* 0x000ea20000004200 */
[----:B------:R-:W-:-:S02]  /*2a90*/  FFMA.FTZ R158, R163, c[0x0][0x23c], -R168 ;  /* 0x00008f00a39e7a23 */ /* 0x000fc400000108a8 */
[----:B------:R-:W-:Y:S01]  /*2aa0*/  MUFU.EX2 R153, R153 ;  /* 0x0000009900997308 */ /* 0x000fe20000000800 */
[--C-:B------:R-:W-:Y:S02]  /*2ab0*/  FFMA.FTZ R159, R159, c[0x0][0x23c], -R168.reuse ;  /* 0x00008f009f9f7a23 */ /* 0x100fe400000108a8 */
[----:B------:R-:W-:Y:S02]  /*2ac0*/  FFMA.FTZ R157, R157, c[0x0][0x23c], -R168 ;  /* 0x00008f009d9d7a23 */ /* 0x000fe400000108a8 */
[--C-:B------:R-:W-:Y:S02]  /*2ad0*/  FFMA.FTZ R162, R162, c[0x0][0x23c], -R161.reuse ;  /* 0x00008f00a2a27a23 */ /* 0x100fe400000108a1 */
[--C-:B------:R-:W-:Y:S01]  /*2ae0*/  FFMA.FTZ R163, R172, c[0x0][0x23c], -R161.reuse ;  /* 0x00008f00aca37a23 */ /* 0x100fe200000108a1 */
[----:B------:R-:W1:Y:S01]  /*2af0*/  MUFU.EX2 R154, R154 ;  /* 0x0000009a009a7308 */ /* 0x000e620000000800 */
[----:B----4-:R-:W-:Y:S01]  /*2b00*/  F2FP.BF16.PACK_AB R118, R145, R150 ;  /* 0x000000969176723e */ /* 0x010fe200000010ff */
[----:B------:R-:W-:-:S02]  /*2b10*/  FFMA.FTZ R164, R164, c[0x0][0x23c], -R161 ;  /* 0x00008f00a4a47a23 */ /* 0x000fc400000108a1 */
[--C-:B------:R-:W-:Y:S02]  /*2b20*/  FFMA.FTZ R165, R170, c[0x0][0x23c], -R161.reuse ;  /* 0x00008f00aaa57a23 */ /* 0x100fe400000108a1 */
[--C-:B------:R-:W-:Y:S02]  /*2b30*/  FFMA.FTZ R170, R167, c[0x0][0x23c], -R168.reuse ;  /* 0x00008f00a7aa7a23 */ /* 0x100fe400000108a8 */
[----:B------:R-:W-:Y:S01]  /*2b40*/  MUFU.EX2 R155, R155 ;  /* 0x0000009b009b7308 */ /* 0x000fe20000000800 */
[--C-:B------:R-:W-:Y:S02]  /*2b50*/  FFMA.FTZ R169, R169, c[0x0][0x23c], -R168.reuse ;  /* 0x00008f00a9a97a23 */ /* 0x100fe400000108a8 */
[--C-:B------:R-:W-:Y:S02]  /*2b60*/  FFMA.FTZ R167, R143, c[0x0][0x23c], -R168.reuse ;  /* 0x00008f008fa77a23 */ /* 0x100fe400000108a8 */
[----:B------:R-:W-:Y:S02]  /*2b70*/  FFMA.FTZ R168, R141, c[0x0][0x23c], -R168 ;  /* 0x00008f008da87a23 */ /* 0x000fe400000108a8 */
[--C-:B------:R-:W-:Y:S01]  /*2b80*/  FFMA.FTZ R166, R166, c[0x0][0x23c], -R161.reuse ;  /* 0x00008f00a6a67a23 */ /* 0x100fe200000108a1 */
[----:B------:R-:W4:Y:S01]  /*2b90*/  MUFU.EX2 R146, R146 ;  /* 0x0000009200927308 */ /* 0x000f220000000800 */
[----:B-1----:R-:W-:Y:S01]  /*2ba0*/  F2FP.BF16.PACK_AB R117, R154, R153 ;  /* 0x000000999a75723e */ /* 0x002fe200000010ff */
[----:B------:R-:W-:-:S02]  /*2bb0*/  FFMA.FTZ R171, R142, c[0x0][0x23c], -R161 ;  /* 0x00008f008eab7a23 */ /* 0x000fc400000108a1 */
[--C-:B------:R-:W-:Y:S02]  /*2bc0*/  FFMA.FTZ R172, R140, c[0x0][0x23c], -R161.reuse ;  /* 0x00008f008cac7a23 */ /* 0x100fe400000108a1 */
[----:B------:R-:W-:Y:S01]  /*2bd0*/  FFMA.FTZ R219, R160, c[0x0][0x23c], -R161 ;  /* 0x00008f00a0db7a23 */ /* 0x000fe200000108a1 */
[----:B------:R-:W-:Y:S01]  /*2be0*/  LDSM.16.MT88.4 R140, [R190+0x13800] ;  /* 0x01380000be8c783b */ /* 0x000fe20000004200 */
[----:B------:R-:W-:Y:S01]  /*2bf0*/  MUFU.EX2 R148, R148 ;  /* 0x0000009400947308 */ /* 0x000fe20000000800 */
[----:B------:R-:W-:Y:S02]  /*2c00*/  FADD.FTZ R151, R152, R151 ;  /* 0x0000009798977221 */ /* 0x000fe40000010000 */
[----:B------:R-:W-:Y:S02]  /*2c10*/  FADD.FTZ R154, R153, R154 ;  /* 0x0000009a999a7221 */ /* 0x000fe40000010000 */
[----:B------:R-:W-:Y:S01]  /*2c20*/  FADD.FTZ R150, R150, R151 ;  /* 0x0000009796967221 */ /* 0x000fe20000010000 */
[----:B----4-:R-:W-:-:S02]  /*2c30*/  F2FP.BF16.PACK_AB R119, R146, R155 ;  /* 0x0000009b9277723e */ /* 0x010fc400000010ff */
[----:B------:R-:W1:Y:S01]  /*2c40*/  MUFU.EX2 R135, R135 ;  /* 0x0000008700877308 */ /* 0x000e620000000800 */
[----:B------:R-:W-:Y:S02]  /*2c50*/  FADD.FTZ R155, R155, R154 ;  /* 0x0000009a9b9b7221 */ /* 0x000fe40000010000 */
[----:B------:R-:W-:Y:S02]  /*2c60*/  FADD.FTZ R145, R145, R150 ;  /* 0x0000009691917221 */ /* 0x000fe40000010000 */
[----:B------:R-:W-:Y:S01]  /*2c70*/  FADD.FTZ R146, R146, R155 ;  /* 0x0000009b92927221 */ /* 0x000fe20000010000 */
[C---:B------:R-:W-:Y:S02]  /*2c80*/  HMMA.16816.F32.BF16 R64, R116.reuse, R68, RZ ;  /* 0x000000447440723c */ /* 0x040fe400000418ff */
[----:B------:R-:W-:Y:S06]  /*2c90*/  MUFU.EX2 R144, R144 ;  /* 0x0000009000907308 */ /* 0x000fec0000000800 */
[C---:B------:R-:W-:Y:S02]  /*2ca0*/  HMMA.16816.F32.BF16 R80, R116.reuse, R84, RZ ;  /* 0x000000547450723c */ /* 0x040fe400000418ff */
[----:B------:R-:W-:Y:S06]  /*2cb0*/  MUFU.EX2 R133, R133 ;  /* 0x0000008500857308 */ /* 0x000fec0000000800 */
[C---:B------:R-:W-:Y:S02]  /*2cc0*/  HMMA.16816.F32.BF16 R68, R116.reuse, R70, RZ ;  /* 0x000000467444723c */ /* 0x040fe400000418ff */
[----:B------:R-:W-:Y:S06]  /*2cd0*/  MUFU.EX2 R149, R149 ;  /* 0x0000009500957308 */ /* 0x000fec0000000800 */
[C---:B------:R-:W-:Y:S02]  /*2ce0*/  HMMA.16816.F32.BF16 R84, R116.reuse, R86, RZ ;  /* 0x000000567454723c */ /* 0x040fe400000418ff */
[----:B------:R-:W4:Y:S06]  /*2cf0*/  MUFU.EX2 R134, R134 ;  /* 0x0000008600867308 */ /* 0x000f2c0000000800 */
[C---:B------:R-:W-:Y:S02]  /*2d00*/  HMMA.16816.F32.BF16 R128, R116.reuse, R36, RZ ;  /* 0x000000247480723c */ /* 0x040fe400000418ff */
[----:B------:R-:W-:Y:S06]  /*2d10*/  MUFU.EX2 R147, R147 ;  /* 0x0000009300937308 */ /* 0x000fec0000000800 */
[C---:B------:R-:W-:Y:S02]  /*2d20*/  HMMA.16816.F32.BF16 R40, R116.reuse, R44, RZ ;  /* 0x0000002c7428723c */ /* 0x040fe400000418ff */
[----:B------:R-:W1:Y:S06]  /*2d30*/  MUFU.EX2 R0, R0 ;  /* 0x0000000000007308 */ /* 0x000e6c0000000800 */
[C---:B------:R-:W-:Y:S02]  /*2d40*/  HMMA.16816.F32.BF16 R48, R116.reuse, R52, RZ ;  /* 0x000000347430723c */ /* 0x040fe400000418ff */
[----:B------:R-:W-:Y:S06]  /*2d50*/  MUFU.EX2 R156, R156 ;  /* 0x0000009c009c7308 */ /* 0x000fec0000000800 */
[C---:B------:R-:W-:Y:S02]  /*2d60*/  HMMA.16816.F32.BF16 R56, R116.reuse, R60, RZ ;  /* 0x0000003c7438723c */ /* 0x040fe400000418ff */
[----:B------:R-:W1:Y:S06]  /*2d70*/  MUFU.EX2 R159, R159 ;  /* 0x0000009f009f7308 */ /* 0x000e6c0000000800 */
[C---:B------:R-:W-:Y:S02]  /*2d80*/  HMMA.16816.F32.BF16 R72, R116.reuse, R76, RZ ;  /* 0x0000004c7448723c */ /* 0x040fe400000418ff */
[----:B------:R-:W-:Y:S06]  /*2d90*/  MUFU.EX2 R157, R157 ;  /* 0x0000009d009d7308 */ /* 0x000fec0000000800 */
[C---:B------:R-:W-:Y:S02]  /*2da0*/  HMMA.16816.F32.BF16 R88, R116.reuse, R92, RZ ;  /* 0x0000005c7458723c */ /* 0x040fe400000418ff */
[----:B------:R-:W-:Y:S06]  /*2db0*/  MUFU.EX2 R158, R158 ;  /* 0x0000009e009e7308 */ /* 0x000fec0000000800 */
        /* <DEDUP_REMOVED lines=23> */
[----:B------:R-:W2:Y:S06]  /*2f30*/  MUFU.EX2 R219, R219 ;  /* 0x000000db00db7308 */ /* 0x000eac0000000800 */
[C---:B---3--:R-:W-:Y:S07]  /*2f40*/  HMMA.16816.F32.BF16 R120, R116.reuse, R4, RZ ;  /* 0x000000047478723c */ /* 0x048fee00000418ff */
[----:B-1----:R-:W-:Y:S01]  /*2f50*/  F2FP.BF16.PACK_AB R4, R135, R148 ;  /* 0x000000948704723e */ /* 0x002fe200000010ff */
[----:B------:R-:W-:Y:S01]  /*2f60*/  HMMA.16816.F32.BF16 R116, R116, R6, RZ ;  /* 0x000000067474723c */ /* 0x000fe200000418ff */
[----:B----4-:R-:W-:Y:S01]  /*2f70*/  F2FP.BF16.PACK_AB R5, R134, R149 ;  /* 0x000000958605723e */ /* 0x010fe200000010ff */
[----:B------:R-:W-:-:S02]  /*2f80*/  FADD.FTZ R148, R148, R145 ;  /* 0x0000009194947221 */ /* 0x000fc40000010000 */
[----:B------:R-:W-:Y:S02]  /*2f90*/  FADD.FTZ R149, R149, R146 ;  /* 0x0000009295957221 */ /* 0x000fe40000010000 */
[----:B------:R-:W-:Y:S01]  /*2fa0*/  FADD.FTZ R135, R135, R148 ;  /* 0x0000009487877221 */ /* 0x000fe20000010000 */
[----:B------:R-:W-:Y:S01]  /*2fb0*/  F2FP.BF16.PACK_AB R6, R133, R144 ;  /* 0x000000908506723e */ /* 0x000fe200000010ff */
[----:B------:R-:W-:Y:S01]  /*2fc0*/  FADD.FTZ R134, R134, R149 ;  /* 0x0000009586867221 */ /* 0x000fe20000010000 */
[----:B------:R-:W-:Y:S01]  /*2fd0*/  F2FP.BF16.PACK_AB R7, R0, R147 ;  /* 0x000000930007723e */ /* 0x000fe200000010ff */
[----:B------:R-:W-:Y:S02]  /*2fe0*/  FADD.FTZ R144, R144, R135 ;  /* 0x0000008790907221 */ /* 0x000fe40000010000 */
[----:B------:R-:W-:Y:S02]  /*2ff0*/  FADD.FTZ R147, R147, R134 ;  /* 0x0000008693937221 */ /* 0x000fe40000010000 */
[----:B------:R-:W-:-:S02]  /*3000*/  FADD.FTZ R133, R133, R144 ;  /* 0x0000009085857221 */ /* 0x000fc40000010000 */
[----:B-----5:R-:W-:Y:S01]  /*3010*/  HMMA.16816.F32.BF16 R64, R4, R8, R64 ;  /* 0x000000080440723c */ /* 0x020fe20000041840 */
[----:B------:R-:W-:-:S07]  /*3020*/  FADD.FTZ R147, R0, R147 ;  /* 0x0000009300937221 */ /* 0x000fce0000010000 */
[C---:B------:R-:W-:Y:S01]  /*3030*/  HMMA.16816.F32.BF16 R68, R4.reuse, R10, R68 ;  /* 0x0000000a0444723c */ /* 0x040fe20000041844 */
[----:B------:R-:W1:Y:S07]  /*3040*/  LDSM.16.MT88.4 R8, [R190+0x16800] ;  /* 0x01680000be08783b */ /* 0x000e6e0000004200 */
[C---:B------:R-:W-:Y:S08]  /*3050*/  HMMA.16816.F32.BF16 R80, R4.reuse, R16, R80 ;  /* 0x000000100450723c */ /* 0x040ff00000041850 */
[C---:B------:R-:W-:Y:S01]  /*3060*/  HMMA.16816.F32.BF16 R84, R4.reuse, R18, R84 ;  /* 0x000000120454723c */ /* 0x040fe20000041854 */
[----:B------:R-:W3:Y:S07]  /*3070*/  LDSM.16.MT88.4 R16, [R189+0x16800] ;  /* 0x01680000bd10783b */ /* 0x000eee0000004200 */
[C---:B------:R-:W-:Y:S08]  /*3080*/  HMMA.16816.F32.BF16 R128, R4.reuse, R20, R128 ;  /* 0x000000140480723c */ /* 0x040ff00000041880 */
[C---:B------:R-:W-:Y:S01]  /*3090*/  HMMA.16816.F32.BF16 R36, R4.reuse, R22, R36 ;  /* 0x000000160424723c */ /* 0x040fe20000041824 */
[----:B------:R-:W4:Y:S07]  /*30a0*/  LDSM.16.MT88.4 R20, [R192+0x16800] ;  /* 0x01680000c014783b */ /* 0x000f2e0000004200 */
[C---:B--2---:R-:W-:Y:S08]  /*30b0*/  HMMA.16816.F32.BF16 R88, R4.reuse, R12, R88 ;  /* 0x0000000c0458723c */ /* 0x044ff00000041858 */
[C---:B------:R-:W-:Y:S01]  /*30c0*/  HMMA.16816.F32.BF16 R92, R4.reuse, R14, R92 ;  /* 0x0000000e045c723c */ /* 0x040fe2000004185c */
[----:B------:R-:W2:Y:S07]  /*30d0*/  LDSM.16.MT88.4 R12, [R188+0x16800] ;  /* 0x01680000bc0c783b */ /* 0x000eae0000004200 */
[C---:B-1----:R-:W-:Y:S08]  /*30e0*/  HMMA.16816.F32.BF16 R104, R4.reuse, R8, R104 ;  /* 0x000000080468723c */ /* 0x042ff00000041868 */
[C---:B------:R-:W-:Y:S01]  /*30f0*/  HMMA.16816.F32.BF16 R124, R4.reuse, R10, R124 ;  /* 0x0000000a047c723c */ /* 0x040fe2000004187c */
[----:B------:R-:W1:Y:S07]  /*3100*/  LDSM.16.MT88.4 R8, [R192+0x13000] ;  /* 0x01300000c008783b */ /* 0x000e6e0000004200 */
[C---:B---3--:R-:W-:Y:S08]  /*3110*/  HMMA.16816.F32.BF16 R108, R4.reuse, R16, R108 ;  /* 0x00000010046c723c */ /* 0x048ff0000004186c */
[C---:B------:R-:W-:Y:S01]  /*3120*/  HMMA.16816.F32.BF16 R112, R4.reuse, R18, R112 ;  /* 0x000000120470723c */ /* 0x040fe20000041870 */
[----:B------:R-:W3:Y:S07]  /*3130*/  LDSM.16.MT88.4 R16, [R190+0x13000] ;  /* 0x01300000be10783b */ /* 0x000eee0000004200 */
[C---:B------:R-:W-:Y:S08]  /*3140*/  HMMA.16816.F32.BF16 R40, R4.reuse, R136, R40 ;  /* 0x000000880428723c */ /* 0x040ff00000041828 */
[C---:B------:R-:W-:Y:S01]  /*3150*/  HMMA.16816.F32.BF16 R44, R4.reuse, R138, R44 ;  /* 0x0000008a042c723c */ /* 0x040fe2000004182c */
[----:B------:R-:W-:Y:S07]  /*3160*/  LDSM.16.MT88.4 R136, [R189+0x13800] ;  /* 0x01380000bd88783b */ /* 0x000fee0000004200 */
        /* <DEDUP_REMOVED lines=9> */
[C---:B----4-:R-:W-:Y:S08]  /*3200*/  HMMA.16816.F32.BF16 R96, R4.reuse, R20, R96 ;  /* 0x000000140460723c */ /* 0x050ff00000041860 */
[C---:B------:R-:W-:Y:S01]  /*3210*/  HMMA.16816.F32.BF16 R100, R4.reuse, R22, R100 ;  /* 0x000000160464723c */ /* 0x040fe20000041864 */
[----:B------:R-:W-:Y:S07]  /*3220*/  LDSM.16.MT88.4 R20, [R192+0x17000] ;  /* 0x01700000c014783b */ /* 0x000fee0000004200 */
[C---:B--2---:R-:W-:Y:S08]  /*3230*/  HMMA.16816.F32.BF16 R120, R4.reuse, R12, R120 ;  /* 0x0000000c0478723c */ /* 0x044ff00000041878 */
[----:B------:R-:W-:Y:S01]  /*3240*/  HMMA.16816.F32.BF16 R116, R4, R14, R116 ;  /* 0x0000000e0474723c */ /* 0x000fe20000041874 */
[----:B------:R-:W2:Y:S06]  /*3250*/  LDSM.16.MT88.4 R12, [R192+0x15000] ;  /* 0x01500000c00c783b */ /* 0x000eac0000004200 */
[----:B------:R-:W-:Y:S01]  /*3260*/  F2FP.BF16.PACK_AB R4, R159, R156 ;  /* 0x0000009c9f04723e */ /* 0x000fe200000010ff */
[----:B------:R-:W-:Y:S01]  /*3270*/  FADD.FTZ R156, R156, R133 ;  /* 0x000000859c9c7221 */ /* 0x000fe20000010000 */
[----:B------:R-:W-:Y:S01]  /*3280*/  F2FP.BF16.PACK_AB R5, R163, R162 ;  /* 0x000000a2a305723e */ /* 0x000fe200000010ff */
[----:B------:R-:W-:Y:S01]  /*3290*/  FADD.FTZ R162, R162, R147 ;  /* 0x00000093a2a27221 */ /* 0x000fe20000010000 */
[----:B------:R-:W-:Y:S01]  /*32a0*/  F2FP.BF16.PACK_AB R6, R158, R157 ;  /* 0x0000009d9e06723e */ /* 0x000fe200000010ff */
[----:B------:R-:W-:Y:S01]  /*32b0*/  FADD.FTZ R156, R159, R156 ;  /* 0x0000009c9f9c7221 */ /* 0x000fe20000010000 */
[----:B------:R-:W-:Y:S01]  /*32c0*/  F2FP.BF16.PACK_AB R7, R165, R164 ;  /* 0x000000a4a507723e */ /* 0x000fe200000010ff */
[----:B------:R-:W-:-:S02]  /*32d0*/  FADD.FTZ R163, R163, R162 ;  /* 0x000000a2a3a37221 */ /* 0x000fc40000010000 */
[----:B------:R-:W-:Y:S02]  /*32e0*/  FADD.FTZ R157, R157, R156 ;  /* 0x0000009c9d9d7221 */ /* 0x000fe40000010000 */
[----:B------:R-:W-:Y:S02]  /*32f0*/  FADD.FTZ R164, R164, R163 ;  /* 0x000000a3a4a47221 */ /* 0x000fe40000010000 */
[----:B-1----:R-:W-:Y:S01]  /*3300*/  HMMA.16816.F32.BF16 R128, R4, R8, R128 ;  /* 0x000000080480723c */ /* 0x002fe20000041880 */
[----:B------:R-:W-:Y:S02]  /*3310*/  FADD.FTZ R158, R158, R157 ;  /* 0x0000009d9e9e7221 */ /* 0x000fe40000010000 */
[----:B------:R-:W-:-:S05]  /*3320*/  FADD.FTZ R165, R165, R164 ;  /* 0x000000a4a5a57221 */ /* 0x000fca0000010000 */
[C---:B------:R-:W-:Y:S01]  /*3330*/  HMMA.16816.F32.BF16 R36, R4.reuse, R10, R36 ;  /* 0x0000000a0424723c */ /* 0x040fe20000041824 */
[----:B------:R-:W1:Y:S07]  /*3340*/  LDSM.16.MT88.4 R8, [R189+0x15000] ;  /* 0x01500000bd08783b */ /* 0x000e6e0000004200 */
[C---:B---3--:R-:W-:Y:S08]  /*3350*/  HMMA.16816.F32.BF16 R40, R4.reuse, R16, R40 ;  /* 0x000000100428723c */ /* 0x048ff00000041828 */
[C---:B------:R-:W-:Y:S01]  /*3360*/  HMMA.16816.F32.BF16 R44, R4.reuse, R18, R44 ;  /* 0x00000012042c723c */ /* 0x040fe2000004182c */
[----:B------:R-:W3:Y:S07]  /*3370*/  LDSM.16.MT88.4 R16, [R188+0x15000] ;  /* 0x01500000bc10783b */ /* 0x000eee0000004200 */
[C---:B--2---:R-:W-:Y:S08]  /*3380*/  HMMA.16816.F32.BF16 R64, R4.reuse, R12, R64 ;  /* 0x0000000c0440723c */ /* 0x044ff00000041840 */
[C---:B------:R-:W-:Y:S01]  /*3390*/  HMMA.16816.F32.BF16 R68, R4.reuse, R14, R68 ;  /* 0x0000000e0444723c */ /* 0x040fe20000041844 */
[----:B------:R-:W2:Y:S07]  /*33a0*/  LDSM.16.MT88.4 R12, [R190+0x17000] ;  /* 0x01700000be0c783b */ /* 0x000eae0000004200 */
[C---:B------:R-:W-:Y:S08]  /*33b0*/  HMMA.16816.F32.BF16 R96, R4.reuse, R20, R96 ;  /* 0x000000140460723c */ /* 0x040ff00000041860 */
[C---:B-1----:R-:W-:Y:S08]  /*33c0*/  HMMA.16816.F32.BF16 R80, R4.reuse, R8, R80 ;  /* 0x000000080450723c */ /* 0x042ff00000041850 */
        /* <DEDUP_REMOVED lines=8> */
[C---:B------:R-:W-:Y:S01]  /*3450*/  HMMA.16816.F32.BF16 R100, R4.reuse, R22, R100 ;  /* 0x000000160464723c */ /* 0x040fe20000041864 */
[----:B------:R-:W-:Y:S07]  /*3460*/  LDSM.16.MT88.4 R20, [R188+0x15800] ;  /* 0x01580000bc14783b */ /* 0x000fee0000004200 */
        /* <DEDUP_REMOVED lines=8> */
[----:B------:R-:W4:Y:S07]  /*34f0*/  LDSM.16.MT88.4 R32, [R188+0x13800] ;  /* 0x01380000bc20783b */ /* 0x000f2e0000004200 */
[C---:B------:R-:W-:Y:S08]  /*3500*/  HMMA.16816.F32.BF16 R56, R4.reuse, R28, R56 ;  /* 0x0000001c0438723c */ /* 0x040ff00000041838 */
[C---:B------:R-:W-:Y:S01]  /*3510*/  HMMA.16816.F32.BF16 R60, R4.reuse, R30, R60 ;  /* 0x0000001e043c723c */ /* 0x040fe2000004183c */
[----:B------:R-:W5:Y:S07]  /*3520*/  LDSM.16.MT88.4 R28, [R190+0x15800] ;  /* 0x01580000be1c783b */ /* 0x000f6e0000004200 */
[C---:B------:R-:W-:Y:S08]  /*3530*/  HMMA.16816.F32.BF16 R72, R4.reuse, R24, R72 ;  /* 0x000000180448723c */ /* 0x040ff00000041848 */
[----:B------:R-:W-:Y:S01]  /*3540*/  HMMA.16816.F32.BF16 R76, R4, R26, R76 ;  /* 0x0000001a044c723c */ /* 0x000fe2000004184c */
[----:B------:R-:W3:Y:S06]  /*3550*/  LDSM.16.MT88.4 R24, [R189+0x15800] ;  /* 0x01580000bd18783b */ /* 0x000eec0000004200 */
        /* <DEDUP_REMOVED lines=10> */
[----:B--2---:R-:W-:Y:S01]  /*3600*/  HMMA.16816.F32.BF16 R128, R4, R12, R128 ;  /* 0x0000000c0480723c */ /* 0x004fe20000041880 */
[----:B------:R-:W-:Y:S02]  /*3610*/  FADD.FTZ R221, R168, R167 ;  /* 0x000000a7a8dd7221 */ /* 0x000fe40000010000 */
[----:B------:R-:W-:-:S05]  /*3620*/  FADD.FTZ R219, R219, R172 ;  /* 0x000000acdbdb7221 */ /* 0x000fca0000010000 */
        /* <DEDUP_REMOVED lines=9> */
[C---:B------:R-:W-:Y:S08]  /*36c0*/  HMMA.16816.F32.BF16 R44, R4.reuse, R142, R44 ;  /* 0x0000008e042c723c */ /* 0x040ff0000004182c */
[C---:B------:R-:W-:Y:S08]  /*36d0*/  HMMA.16816.F32.BF16 R48, R4.reuse, R136, R48 ;  /* 0x000000880430723c */ /* 0x040ff00000041830 */
[C---:B------:R-:W-:Y:S08]  /*36e0*/  HMMA.16816.F32.BF16 R52, R4.reuse, R138, R52 ;  /* 0x0000008a0434723c */ /* 0x040ff00000041834 */
[C---:B----4-:R-:W-:Y:S08]  /*36f0*/  HMMA.16816.F32.BF16 R56, R4.reuse, R32, R56 ;  /* 0x000000200438723c */ /* 0x050ff00000041838 */
[C---:B------:R-:W-:Y:S08]  /*3700*/  HMMA.16816.F32.BF16 R60, R4.reuse, R34, R60 ;  /* 0x00000022043c723c */ /* 0x040ff0000004183c */
[C---:B-----5:R-:W-:Y:S08]  /*3710*/  HMMA.16816.F32.BF16 R72, R4.reuse, R28, R72 ;  /* 0x0000001c0448723c */ /* 0x060ff00000041848 */
[C---:B------:R-:W-:Y:S08]  /*3720*/  HMMA.16816.F32.BF16 R76, R4.reuse, R30, R76 ;  /* 0x0000001e044c723c */ /* 0x040ff0000004184c */
[C---:B------:R-:W-:Y:S08]  /*3730*/  HMMA.16816.F32.BF16 R80, R4.reuse, R24, R80 ;  /* 0x000000180450723c */ /* 0x040ff00000041850 */
[C---:B------:R-:W-:Y:S08]  /*3740*/  HMMA.16816.F32.BF16 R84, R4.reuse, R26, R84 ;  /* 0x0000001a0454723c */ /* 0x040ff00000041854 */
[C---:B------:R-:W-:Y:S08]  /*3750*/  HMMA.16816.F32.BF16 R88, R4.reuse, R20, R88 ;  /* 0x000000140458723c */ /* 0x040ff00000041858 */
[C---:B------:R-:W-:Y:S08]  /*3760*/  HMMA.16816.F32.BF16 R92, R4.reuse, R22, R92 ;  /* 0x00000016045c723c */ /* 0x040ff0000004185c */
[C---:B--2---:R-:W-:Y:S08]  /*3770*/  HMMA.16816.F32.BF16 R104, R4.reuse, R12, R104 ;  /* 0x0000000c0468723c */ /* 0x044ff00000041868 */
[C---:B------:R-:W-:Y:S08]  /*3780*/  HMMA.16816.F32.BF16 R124, R4.reuse, R14, R124 ;  /* 0x0000000e047c723c */ /* 0x040ff0000004187c */
[C---:B-1----:R-:W-:Y:S08]  /*3790*/  HMMA.16816.F32.BF16 R108, R4.reuse, R8, R108 ;  /* 0x00000008046c723c */ /* 0x042ff0000004186c */
[C---:B------:R-:W-:Y:S08]  /*37a0*/  HMMA.16816.F32.BF16 R112, R4.reuse, R10, R112 ;  /* 0x0000000a0470723c */ /* 0x040ff00000041870 */
[C---:B---3--:R-:W-:Y:S08]  /*37b0*/  HMMA.16816.F32.BF16 R120, R4.reuse, R16, R120 ;  /* 0x000000100478723c */ /* 0x048ff00000041878 */
[----:B------:R-:W-:Y:S01]  /*37c0*/  HMMA.16816.F32.BF16 R116, R4, R18, R116 ;  /* 0x000000120474723c */ /* 0x000fe20000041874 */
[----:B------:R-:W-:Y:S07]  /*37d0*/  @!P0 BRA `(.L_x_6) ;  /* 0x000026d000008947 */ /* 0x000fee0003800000 */
[----:B------:R-:W-:Y:S01]  /*37e0*/  ULDC.64 UR4, c[0x0][0x1a0] ;  /* 0x0000680000047ab9 */ /* 0x000fe20000000a00 */
[----:B------:R-:W-:Y:S01]  /*37f0*/  LEA.HI.SX32 R218, R2, 0xfffffffe, 0x1a ;  /* 0xfffffffe02da7811 */ /* 0x000fe200078fd2ff */
[----:B------:R-:W-:Y:S01]  /*3800*/  IMAD.MOV.U32 R0, RZ, RZ, R3 ;  /* 0x000000ffff007224 */ /* 0x000fe200078e0003 */
[----:B------:R-:W-:Y:S01]  /*3810*/  MOV R133, R132 ;  /* 0x0000008400857202 */ /* 0x000fe20000000f00 */
[----:B------:R-:W-:-:S02]  /*3820*/  USHF.L.U64.HI UR5, UR4, 0x6, UR5 ;  /* 0x0000000604057899 */ /* 0x000fc40008010205 */
[----:B------:R-:W-:Y:S01]  /*3830*/  USHF.L.U32 UR4, UR4, 0x6, URZ ;  /* 0x0000000604047899 */ /* 0x000fe2000800063f */
[----:B------:R-:W-:Y:S09]  /*3840*/  BRA `(.L_x_7) ;  /* 0x0000017000007947 */ /* 0x000ff20003800000 */
.L_x_9:
[----:B------:R-:W-:Y:S04]  /*3850*/  IADD3 R3, R218, -0x1, RZ ;  /* 0xffffffffda037810 */ /* 0x000fe80007ffe0ff */
[----:B------:R-:W-:Y:S01]  /*3860*/  SHF.R.S32.HI R2, RZ, 0x1f, R3 ;  /* 0x0000001fff027819 */ /* 0x000fe20000011403 */
[C---:B------:R-:W-:Y:S04]  /*3870*/  IMAD.WIDE.U32 R134, R3.reuse, c[0x0][0x198], RZ ;  /* 0x0000660003867a25 */ /* 0x040fe800078e00ff */
[----:B------:R-:W-:Y:S04]  /*3880*/  IMAD R2, R2, c[0x0][0x198], RZ ;  /* 0x0000660002027a24 */ /* 0x000fe800078e02ff */
[----:B------:R-:W-:Y:S01]  /*3890*/  IMAD R2, R3, c[0x0][0x19c], R2 ;  /* 0x0000670003027a24 */ /* 0x000fe200078e0202 */
[C---:B------:R-:W-:Y:S03]  /*38a0*/  LEA R3, P1, R134.reuse, R210, 0x6 ;  /* 0x000000d286037211 */ /* 0x040fe600078230ff */
[----:B------:R-:W-:Y:S01]  /*38b0*/  IMAD.IADD R135, R135, 0x1, R2 ;  /* 0x0000000187877824 */ /* 0x000fe200078e0202 */
[C---:B------:R-:W-:Y:S04]  /*38c0*/  LEA R136, P2, R3.reuse, c[0x0][0x168], 0x1 ;  /* 0x00005a0003887a11 */ /* 0x040fe800078408ff */
[----:B------:R-:W-:Y:S02]  /*38d0*/  LEA.HI.X R2, R134, R213, R135, 0x6, P1 ;  /* 0x000000d586027211 */ /* 0x000fe400008f3487 */
[----:B------:R-:W-:Y:S02]  /*38e0*/  IADD3 R138, P1, R202, R136, RZ ;  /* 0x00000088ca8a7210 */ /* 0x000fe40007f3e0ff */
[----:B------:R-:W-:Y:S05]  /*38f0*/  LEA.HI.X R137, R3, c[0x0][0x16c], R2, 0x1, P2 ;  /* 0x00005b0003897a11 */ /* 0x000fea00010f0c02 */
[----:B------:R-:W-:Y:S01]  /*3900*/  @!PT LDS RZ, [RZ] ;  /* 0x00000000fffff984 */ /* 0x000fe20000000800 */
[----:B------:R-:W-:Y:S01]  /*3910*/  @!PT LDS RZ, [RZ] ;  /* 0x00000000fffff984 */ /* 0x000fe20000000800 */
[----:B------:R-:W-:Y:S01]  /*3920*/  @!PT LDS RZ, [RZ] ;  /* 0x00000000fffff984 */ /* 0x000fe20000000800 */
[----:B------:R1:W-:Y:S01]  /*3930*/  LDGSTS.E.BYPASS.LTC128B.128 [R204+0xc000], [R136.64] ;  /* 0x0c00000088cc7fae */ /* 0x0003e2000b901d46 */
[----:B------:R-:W-:Y:S03]  /*3940*/  IMAD.X R139, R201, 0x1, R137, P1 ;  /* 0x00000001c98b7824 */ /* 0x000fe600008e0689 */
[----:B------:R1:W-:Y:S04]  /*3950*/  LDGSTS.E.BYPASS.LTC128B.128 [R204+0xe000], [R136.64+0x80] ;  /* 0x0e00008088cc7fae */ /* 0x0003e8000b901d46 */
[----:B------:R1:W-:Y:S04]  /*3960*/  LDGSTS.E.BYPASS.LTC128B.128 [R204+0x10000], [R136.64+0x100] ;  /* 0x1000010088cc7fae */ /* 0x0003e8000b901d46 */
[----:B------:R1:W-:Y:S04]  /*3970*/  LDGSTS.E.BYPASS.LTC128B.128 [R204+0xd000], [R138.64] ;  /* 0x0d0000008acc7fae */ /* 0x0003e8000b901d46 */
[----:B------:R1:W-:Y:S04]  /*3980*/  LDGSTS.E.BYPASS.LTC128B.128 [R204+0xf000], [R138.64+0x80] ;  /* 0x0f0000808acc7fae */ /* 0x0003e8000b901d46 */
[----:B------:R1:W-:Y:S04]  /*3990*/  LDGSTS.E.BYPASS.LTC128B.128 [R204+0x11000], [R138.64+0x100] ;  /* 0x110001008acc7fae */ /* 0x0003e8000b901d46 */
[----:B------:R-:W0:Y:S01]  /*39a0*/  LDGDEPBAR ;  /* 0x00000000000079af */ /* 0x000e220000000000 */
[----:B------:R-:W-:-:S05]  /*39b0*/  BRA `(.L_x_8) ;  /* 0x00000b7000007947 */ /* 0x000fca0003800000 */
.L_x_7:
[----:B------:R-:W-:Y:S01]  /*39c0*/  SHF.R.S32.HI R2, RZ, 0x1f, R218 ;  /* 0x0000001fff027819 */ /* 0x000fe200000114da */
[----:B------:R-:W-:Y:S04]  /*39d0*/  DEPBAR.LE SB0, 0x0 ;  /* 0x000080000000791a */ /* 0x000fe80000000000 */
[----:B------:R-:W-:Y:S01]  /*39e0*/  BAR.SYNC.DEFER_BLOCKING 0x0 ;  /* 0x0000000000007b1d */ /* 0x000fe20000010000 */
[----:B------:R-:W-:Y:S02]  /*39f0*/  IMAD R2, R2, c[0x0][0x1a0], RZ ;  /* 0x0000680002027a24 */ /* 0x000fe400078e02ff */
[C---:B------:R-:W-:Y:S04]  /*3a00*/  IMAD.WIDE.U32 R134, R218.reuse, c[0x0][0x1a0], RZ ;  /* 0x00006800da867a25 */ /* 0x040fe800078e00ff */
[----:B------:R-:W-:Y:S01]  /*3a10*/  IMAD R2, R218, c[0x0][0x1a4], R2 ;  /* 0x00006900da027a24 */ /* 0x000fe200078e0202 */
[C---:B------:R-:W-:Y:S03]  /*3a20*/  LEA R3, P0, R134.reuse, R208, 0x6 ;  /* 0x000000d086037211 */ /* 0x040fe600078030ff */
[----:B------:R-:W-:Y:S01]  /*3a30*/  IMAD.IADD R2, R135, 0x1, R2 ;  /* 0x0000000187027824 */ /* 0x000fe200078e0202 */
[C---:B------:R-:W-:Y:S04]  /*3a40*/  LEA R222, P1, R3.reuse, c[0x0][0x170], 0x1 ;  /* 0x00005c0003de7a11 */ /* 0x040fe800078208ff */
[----:B------:R-:W-:Y:S02]  /*3a50*/  LEA.HI.X R2, R134, R199, R2, 0x6, P0 ;  /* 0x000000c786027211 */ /* 0x000fe400000f3402 */
[----:B------:R-:W-:Y:S02]  /*3a60*/  IADD3 R134, P0, R222, UR4, RZ ;  /* 0x00000004de867c10 */ /* 0x000fe4000ff1e0ff */
[----:B------:R-:W-:Y:S04]  /*3a70*/  LEA.HI.X R223, R3, c[0x0][0x174], R2, 0x1, P1 ;  /* 0x00005d0003df7a11 */ /* 0x000fe800008f0c02 */
[----:B------:R-:W-:Y:S01]  /*3a80*/  IADD3.X R135, R223, UR5, RZ, P0, !PT ;  /* 0x00000005df877c10 */ /* 0x000fe200087fe4ff */
[----:B------:R-:W-:Y:S01]  /*3a90*/  @!PT LDS RZ, [RZ] ;  /* 0x00000000fffff984 */ /* 0x000fe20000000800 */
[----:B------:R-:W-:Y:S01]  /*3aa0*/  @!PT LDS RZ, [RZ] ;  /* 0x00000000fffff984 */ /* 0x000fe20000000800 */
[----:B------:R-:W-:Y:S01]  /*3ab0*/  @!PT LDS RZ, [RZ] ;  /* 0x00000000fffff984 */ /* 0x000fe20000000800 */
[----:B------:R1:W-:Y:S01]  /*3ac0*/  LDGSTS.E.BYPASS.LTC128B.128 [R204+0x12000], [R222.64] ;  /* 0x12000000decc7fae */ /* 0x0003e2000b901d46 */
[----:B------:R-:W-:Y:S03]  /*3ad0*/  ISETP.GT.AND P0, PT, R218, RZ, PT ;  /* 0x000000ffda00720c */ /* 0x000fe60003f04270 */
[----:B------:R1:W-:Y:S04]  /*3ae0*/  LDGSTS.E.BYPASS.LTC128B.128 [R204+0x14000], [R222.64+0x80] ;  /* 0x14000080decc7fae */ /* 0x0003e8000b901d46 */
[----:B------:R1:W-:Y:S04]  /*3af0*/  LDGSTS.E.BYPASS.LTC128B.128 [R204+0x16000], [R222.64+0x100] ;  /* 0x16000100decc7fae */ /* 0x0003e8000b901d46 */
[----:B------:R1:W-:Y:S04]  /*3b00*/  LDGSTS.E.BYPASS.LTC128B.128 [R204+0x13000], [R134.64] ;  /* 0x1300000086cc7fae */ /* 0x0003e8000b901d46 */
[----:B------:R1:W-:Y:S04]  /*3b10*/  LDGSTS.E.BYPASS.LTC128B.128 [R204+0x15000], [R134.64+0x80] ;  /* 0x1500008086cc7fae */ /* 0x0003e8000b901d46 */
[----:B------:R1:W-:Y:S04]  /*3b20*/  LDGSTS.E.BYPASS.LTC128B.128 [R204+0x17000], [R134.64+0x100] ;  /* 0x1700010086cc7fae */ /* 0x0003e8000b901d46 */
[----:B------:R-:W-:Y:S04]  /*3b30*/  LDSM.16.M88.4 R136, [R198] ;  /* 0x00000000c688783b */ /* 0x000fe80000000200 */
[----:B------:R-:W2:Y:S04]  /*3b40*/  LDSM.16.M88.4 R140, [R197+0xc000] ;  /* 0x00c00000c58c783b */ /* 0x000ea80000000200 */
[----:B------:R-:W3:Y:S04]  /*3b50*/  LDSM.16.M88.4 R144, [R197+0xc800] ;  /* 0x00c80000c590783b */ /* 0x000ee80000000200 */
[----:B------:R-:W4:Y:S04]  /*3b60*/  LDSM.16.M88.4 R148, [R197+0xd000] ;  /* 0x00d00000c594783b */ /* 0x000f280000000200 */
[----:B------:R-:W0:Y:S04]  /*3b70*/  LDGDEPBAR ;  /* 0x00000000000079af */ /* 0x000e280000000000 */
[----:B------:R-:W5:Y:S04]  /*3b80*/  LDSM.16.M88.4 R152, [R197+0xd800] ;  /* 0x00d80000c598783b */ /* 0x000f680000000200 */
[----:B------:R-:W-:Y:S04]  /*3b90*/  LDSM.16.M88.4 R156, [R196] ;  /* 0x00000000c49c783b */ /* 0x000fe80000000200 */
[----:B------:R-:W1:Y:S04]  /*3ba0*/  LDSM.16.M88.4 R160, [R195] ;  /* 0x00000000c3a0783b */ /* 0x000e680000000200 */
[----:B------:R-:W1:Y:S04]  /*3bb0*/  LDSM.16.M88.4 R164, [R187] ;  /* 0x00000000bba4783b */ /* 0x000e680000000200 */
[----:B------:R-:W1:Y:S04]  /*3bc0*/  LDSM.16.M88.4 R168, [R186] ;  /* 0x00000000baa8783b */ /* 0x000e680000000200 */
[----:B------:R-:W1:Y:S01]  /*3bd0*/  LDSM.16.M88.4 R172, [R185] ;  /* 0x00000000b9ac783b */ /* 0x000e620000000200 */
[C---:B--2---:R-:W-:Y:S08]  /*3be0*/  HMMA.16816.F32.BF16 R4, R136.reuse, R140, RZ ;  /* 0x0000008c8804723c */ /* 0x044ff000000418ff */
[C---:B------:R-:W-:Y:S01]  /*3bf0*/  HMMA.16816.F32.BF16 R8, R136.reuse, R142, RZ ;  /* 0x0000008e8808723c */ /* 0x040fe200000418ff */
[----:B------:R-:W-:Y:S07]  /*3c00*/  LDSM.16.M88.4 R140, [R194] ;  /* 0x00000000c28c783b */ /* 0x000fee0000000200 */
[C---:B---3--:R-:W-:Y:S08]  /*3c10*/  HMMA.16816.F32.BF16 R12, R136.reuse, R144, RZ ;  /* 0x00000090880c723c */ /* 0x048ff000000418ff */
[C---:B------:R-:W-:Y:S01]  /*3c20*/  HMMA.16816.F32.BF16 R16, R136.reuse, R146, RZ ;  /* 0x000000928810723c */ /* 0x040fe200000418ff */
[----:B------:R-:W2:Y:S07]  /*3c30*/  LDSM.16.M88.4 R144, [R191+0xc000] ;  /* 0x00c00000bf90783b */ /* 0x000eae0000000200 */
[C---:B----4-:R-:W-:Y:S08]  /*3c40*/  HMMA.16816.F32.BF16 R20, R136.reuse, R148, RZ ;  /* 0x000000948814723c */ /* 0x050ff000000418ff */
[C---:B------:R-:W-:Y:S01]  /*3c50*/  HMMA.16816.F32.BF16 R24, R136.reuse, R150, RZ ;  /* 0x000000968818723c */ /* 0x040fe200000418ff */
[----:B------:R-:W3:Y:S07]  /*3c60*/  LDSM.16.M88.4 R148, [R191+0xc800] ;  /* 0x00c80000bf94783b */ /* 0x000eee0000000200 */
[C---:B-----5:R-:W-:Y:S08]  /*3c70*/  HMMA.16816.F32.BF16 R28, R136.reuse, R152, RZ ;  /* 0x00000098881c723c */ /* 0x060ff000000418ff */
[----:B------:R-:W-:Y:S01]  /*3c80*/  HMMA.16816.F32.BF16 R32, R136, R154, RZ ;  /* 0x0000009a8820723c */ /* 0x000fe200000418ff */
[----:B------:R-:W4:Y:S04]  /*3c90*/  LDSM.16.M88.4 R136, [R191+0xd000] ;  /* 0x00d00000bf88783b */ /* 0x000f280000000200 */
[----:B------:R-:W5:Y:S03]  /*3ca0*/  LDSM.16.M88.4 R152, [R191+0xd800] ;  /* 0x00d80000bf98783b */ /* 0x000f660000000200 */
[C---:B-1----:R-:W-:Y:S08]  /*3cb0*/  HMMA.16816.F32.BF16 R4, R156.reuse, R160, R4 ;  /* 0x000000a09c04723c */ /* 0x042ff00000041804 */
[C---:B------:R-:W-:Y:S01]  /*3cc0*/  HMMA.16816.F32.BF16 R8, R156.reuse, R162, R8 ;  /* 0x000000a29c08723c */ /* 0x040fe20000041808 */
[----:B------:R-:W-:Y:S07]  /*3cd0*/  LDSM.16.M88.4 R160, [R193] ;  /* 0x00000000c1a0783b */ /* 0x000fee0000000200 */
[C---:B------:R-:W-:Y:S08]  /*3ce0*/  HMMA.16816.F32.BF16 R12, R156.reuse, R164, R12 ;  /* 0x000000a49c0c723c */ /* 0x040ff0000004180c */
[C---:B------:R-:W-:Y:S01]  /*3cf0*/  HMMA.16816.F32.BF16 R16, R156.reuse, R166, R16 ;  /* 0x000000a69c10723c */ /* 0x040fe20000041810 */
[----:B------:R-:W1:Y:S07]  /*3d00*/  LDSM.16.M88.4 R164, [R184] ;  /* 0x00000000b8a4783b */ /* 0x000e6e0000000200 */
[C---:B------:R-:W-:Y:S08]  /*3d10*/  HMMA.16816.F32.BF16 R20, R156.reuse, R168, R20 ;  /* 0x000000a89c14723c */ /* 0x040ff00000041814 */
[C---:B------:R-:W-:Y:S01]  /*3d20*/  HMMA.16816.F32.BF16 R24, R156.reuse, R170, R24 ;  /* 0x000000aa9c18723c */ /* 0x040fe20000041818 */
[----:B------:R-:W1:Y:S07]  /*3d30*/  LDSM.16.M88.4 R168, [R184+0x800] ;  /* 0x00080000b8a8783b */ /* 0x000e6e0000000200 */
[C---:B------:R-:W-:Y:S08]  /*3d40*/  HMMA.16816.F32.BF16 R28, R156.reuse, R172, R28 ;  /* 0x000000ac9c1c723c */ /* 0x040ff0000004181c */
[----:B------:R-:W-:Y:S01]  /*3d50*/  HMMA.16816.F32.BF16 R32, R156, R174, R32 ;  /* 0x000000ae9c20723c */ /* 0x000fe20000041820 */
[----:B------:R-:W1:Y:S04]  /*3d60*/  LDSM.16.M88.4 R156, [R184+0x1000] ;  /* 0x00100000b89c783b */ /* 0x000e680000000200 */
[----:B------:R-:W1:Y:S03]  /*3d70*/  LDSM.16.M88.4 R172, [R184+0x1800] ;  /* 0x00180000b8ac783b */ /* 0x000e660000000200 */
[C---:B--2---:R-:W-:Y:S08]  /*3d80*/  HMMA.16816.F32.BF16 R4, R140.reuse, R144, R4 ;  /* 0x000000908c04723c */ /* 0x044ff00000041804 */
[C---:B------:R-:W-:Y:S01]  /*3d90*/  HMMA.16816.F32.BF16 R8, R140.reuse, R146, R8 ;  /* 0x000000928c08723c */ /* 0x040fe20000041808 */
[----:B------:R-:W-:Y:S07]  /*3da0*/  LDSM.16.M88.4 R144, [R197+0xe000] ;  /* 0x00e00000c590783b */ /* 0x000fee0000000200 */
[C---:B---3--:R-:W-:Y:S08]  /*3db0*/  HMMA.16816.F32.BF16 R12, R140.reuse, R148, R12 ;  /* 0x000000948c0c723c */ /* 0x048ff0000004180c */
[C---:B------:R-:W-:Y:S01]  /*3dc0*/  HMMA.16816.F32.BF16 R16, R140.reuse, R150, R16 ;  /* 0x000000968c10723c */ /* 0x040fe20000041810 */
[----:B------:R-:W-:Y:S07]  /*3dd0*/  LDSM.16.M88.4 R148, [R197+0xe800] ;  /* 0x00e80000c594783b */ /* 0x000fee0000000200 */
[C---:B----4-:R-:W-:Y:S08]  /*3de0*/  HMMA.16816.F32.BF16 R20, R140.reuse, R136, R20 ;  /* 0x000000888c14723c */ /* 0x050ff00000041814 */
[C---:B------:R-:W-:Y:S01]  /*3df0*/  HMMA.16816.F32.BF16 R24, R140.reuse, R138, R24 ;  /* 0x0000008a8c18723c */ /* 0x040fe20000041818 */
[----:B------:R-:W2:Y:S07]  /*3e00*/  LDSM.16.M88.4 R136, [R198+0x4000] ;  /* 0x00400000c688783b */ /* 0x000eae0000000200 */
[C---:B-----5:R-:W-:Y:S08]  /*3e10*/  HMMA.16816.F32.BF16 R28, R140.reuse, R152, R28 ;  /* 0x000000988c1c723c */ /* 0x060ff0000004181c */
[----:B------:R-:W-:Y:S01]  /*3e20*/  HMMA.16816.F32.BF16 R32, R140, R154, R32 ;  /* 0x0000009a8c20723c */ /* 0x000fe20000041820 */
[----:B------:R-:W3:Y:S04]  /*3e30*/  LDSM.16.M88.4 R140, [R197+0xf000] ;  /* 0x00f00000c58c783b */ /* 0x000ee80000000200 */
[----:B------:R-:W4:Y:S03]  /*3e40*/  LDSM.16.M88.4 R152, [R197+0xf800] ;  /* 0x00f80000c598783b */ /* 0x000f260000000200 */
[C---:B-1----:R-:W-:Y:S08]  /*3e50*/  HMMA.16816.F32.BF16 R4, R160.reuse, R164, R4 ;  /* 0x000000a4a004723c */ /* 0x042ff00000041804 */
[C---:B------:R-:W-:Y:S01]  /*3e60*/  HMMA.16816.F32.BF16 R8, R160.reuse, R166, R8 ;  /* 0x000000a6a008723c */ /* 0x040fe20000041808 */
[----:B------:R-:W-:Y:S07]  /*3e70*/  LDSM.16.M88.4 R164, [R183] ;  /* 0x00000000b7a4783b */ /* 0x000fee0000000200 */
[C---:B------:R-:W-:Y:S08]  /*3e80*/  HMMA.16816.F32.BF16 R12, R160.reuse, R168, R12 ;  /* 0x000000a8a00c723c */ /* 0x040ff0000004180c */
[C---:B------:R-:W-:Y:S01]  /*3e90*/  HMMA.16816.F32.BF16 R16, R160.reuse, R170, R16 ;  /* 0x000000aaa010723c */ /* 0x040fe20000041810 */
[----:B------:R-:W-:Y:S07]  /*3ea0*/  LDSM.16.M88.4 R168, [R182] ;  /* 0x00000000b6a8783b */ /* 0x000fee0000000200 */
[C---:B------:R-:W-:Y:S08]  /*3eb0*/  HMMA.16816.F32.BF16 R20, R160.reuse, R156, R20 ;  /* 0x0000009ca014723c */ /* 0x040ff00000041814 */
[C---:B------:R-:W-:Y:S01]  /*3ec0*/  HMMA.16816.F32.BF16 R24, R160.reuse, R158, R24 ;  /* 0x0000009ea018723c */ /* 0x040fe20000041818 */
[----:B------:R-:W1:Y:S07]  /*3ed0*/  LDSM.16.M88.4 R156, [R196+0x4000] ;  /* 0x00400000c49c783b */ /* 0x000e6e0000000200 */
[C---:B------:R-:W-:Y:S08]  /*3ee0*/  HMMA.16816.F32.BF16 R28, R160.reuse, R172, R28 ;  /* 0x000000aca01c723c */ /* 0x040ff0000004181c */
[----:B------:R-:W-:Y:S01]  /*3ef0*/  HMMA.16816.F32.BF16 R32, R160, R174, R32 ;  /* 0x000000aea020723c */ /* 0x000fe20000041820 */
[----:B------:R-:W5:Y:S04]  /*3f00*/  LDSM.16.M88.4 R160, [R181] ;  /* 0x00000000b5a0783b */ /* 0x000f680000000200 */
[----:B------:R-:W1:Y:S03]  /*3f10*/  LDSM.16.M88.4 R172, [R180] ;  /* 0x00000000b4ac783b */ /* 0x000e660000000200 */
[C---:B--2---:R-:W-:Y:S08]  /*3f20*/  HMMA.16816.F32.BF16 R4, R136.reuse, R144, R4 ;  /* 0x000000908804723c */ /* 0x044ff00000041804 */
[C---:B------:R-:W-:Y:S01]  /*3f30*/  HMMA.16816.F32.BF16 R8, R136.reuse, R146, R8 ;  /* 0x000000928808723c */ /* 0x040fe20000041808 */
[----:B------:R-:W-:Y:S07]  /*3f40*/  LDSM.16.M88.4 R144, [R191+0xe000] ;  /* 0x00e00000bf90783b */ /* 0x000fee0000000200 */
[C---:B------:R-:W-:Y:S08]  /*3f50*/  HMMA.16816.F32.BF16 R12, R136.reuse, R148, R12 ;  /* 0x00000094880c723c */ /* 0x040ff0000004180c */
[C---:B------:R-:W-:Y:S01]  /*3f60*/  HMMA.16816.F32.BF16 R16, R136.reuse, R150, R16 ;  /* 0x000000968810723c */ /* 0x040fe20000041810 */
[----:B------:R-:W-:Y:S07]  /*3f70*/  LDSM.16.M88.4 R148, [R191+0xe800] ;  /* 0x00e80000bf94783b */ /* 0x000fee0000000200 */
[C---:B---3--:R-:W-:Y:S08]  /*3f80*/  HMMA.16816.F32.BF16 R20, R136.reuse, R140, R20 ;  /* 0x0000008c8814723c */ /* 0x048ff00000041814 */
[C---:B------:R-:W-:Y:S01]  /*3f90*/  HMMA.16816.F32.BF16 R24, R136.reuse, R142, R24 ;  /* 0x0000008e8818723c */ /* 0x040fe20000041818 */
[----:B------:R-:W2:Y:S07]  /*3fa0*/  LDSM.16.M88.4 R140, [R194+0x4000] ;  /* 0x00400000c28c783b */ /* 0x000eae0000000200 */
[C---:B----4-:R-:W-:Y:S08]  /*3fb0*/  HMMA.16816.F32.BF16 R28, R136.reuse, R152, R28 ;  /* 0x00000098881c723c */ /* 0x050ff0000004181c */
[----:B------:R-:W-:Y:S01]  /*3fc0*/  HMMA.16816.F32.BF16 R32, R136, R154, R32 ;  /* 0x0000009a8820723c */ /* 0x000fe20000041820 */
[----:B------:R-:W3:Y:S04]  /*3fd0*/  LDSM.16.M88.4 R136, [R191+0xf000] ;  /* 0x00f00000bf88783b */ /* 0x000ee80000000200 */
[----:B------:R-:W4:Y:S03]  /*3fe0*/  LDSM.16.M88.4 R152, [R191+0xf800] ;  /* 0x00f80000bf98783b */ /* 0x000f260000000200 */
[C---:B-1----:R-:W-:Y:S08]  /*3ff0*/  HMMA.16816.F32.BF16 R4, R156.reuse, R164, R4 ;  /* 0x000000a49c04723c */ /* 0x042ff00000041804 */
[C---:B------:R-:W-:Y:S01]  /*4000*/  HMMA.16816.F32.BF16 R8, R156.reuse, R166, R8 ;  /* 0x000000a69c08723c */ /* 0x040fe20000041808 */
[----:B------:R-:W-:Y:S07]  /*4010*/  LDSM.16.M88.4 R164, [R184+0x2000] ;  /* 0x00200000b8a4783b */ /* 0x000fee0000000200 */
[C---:B------:R-:W-:Y:S08]  /*4020*/  HMMA.16816.F32.BF16 R12, R156.reuse, R168, R12 ;  /* 0x000000a89c0c723c */ /* 0x040ff0000004180c */
[C---:B------:R-:W-:Y:S01]  /*4030*/  HMMA.16816.F32.BF16 R16, R156.reuse, R170, R16 ;  /* 0x000000aa9c10723c */ /* 0x040fe20000041810 */
[----:B------:R-:W-:Y:S07]  /*4040*/  LDSM.16.M88.4 R168, [R184+0x2800] ;  /* 0x00280000b8a8783b */ /* 0x000fee0000000200 */
[C---:B-----5:R-:W-:Y:S08]  /*4050*/  HMMA.16816.F32.BF16 R20, R156.reuse, R160, R20 ;  /* 0x000000a09c14723c */ /* 0x060ff00000041814 */
[C---:B------:R-:W-:Y:S01]  /*4060*/  HMMA.16816.F32.BF16 R24, R156.reuse, R162, R24 ;  /* 0x000000a29c18723c */ /* 0x040fe20000041818 */
[----:B------:R-:W1:Y:S07]  /*4070*/  LDSM.16.M88.4 R160, [R193+0x4000] ;  /* 0x00400000c1a0783b */ /* 0x000e6e0000000200 */
[C---:B------:R-:W-:Y:S08]  /*4080*/  HMMA.16816.F32.BF16 R28, R156.reuse, R172, R28 ;  /* 0x000000ac9c1c723c */ /* 0x040ff0000004181c */
[----:B------:R-:W-:Y:S01]  /*4090*/  HMMA.16816.F32.BF16 R32, R156, R174, R32 ;  /* 0x000000ae9c20723c */ /* 0x000fe20000041820 */
[----:B------:R-:W5:Y:S04]  /*40a0*/  LDSM.16.M88.4 R156, [R184+0x3000] ;  /* 0x00300000b89c783b */ /* 0x000f680000000200 */
[----:B------:R-:W1:Y:S03]  /*40b0*/  LDSM.16.M88.4 R172, [R184+0x3800] ;  /* 0x00380000b8ac783b */ /* 0x000e660000000200 */
        /* <DEDUP_REMOVED lines=19> */
[C---:B-----5:R-:W-:Y:S08]  /*41f0*/  HMMA.16816.F32.BF16 R20, R160.reuse, R156, R20 ;  /* 0x0000009ca014723c */ /* 0x060ff00000041814 */
        /* <DEDUP_REMOVED lines=32> */
[C---:B--2---:R-:W-:Y:S01]  /*4400*/  HMMA.16816.F32.BF16 R4, R140.reuse, R144, R4 ;  /* 0x000000908c04723c */ /* 0x044fe20000041804 */
[----:B------:R-:W-:Y:S04]  /*4410*/  DEPBAR.LE SB0, 0x0 ;  /* 0x000080000000791a */ /* 0x000fe80000000000 */
[----:B------:R-:W-:Y:S03]  /*4420*/  BAR.SYNC.DEFER_BLOCKING 0x0 ;  /* 0x0000000000007b1d */ /* 0x000fe60000010000 */
[C---:B------:R-:W-:Y:S08]  /*4430*/  HMMA.16816.F32.BF16 R8, R140.reuse, R146, R8 ;  /* 0x000000928c08723c */ /* 0x040ff00000041808 */
[C---:B------:R-:W-:Y:S08]  /*4440*/  HMMA.16816.F32.BF16 R12, R140.reuse, R148, R12 ;  /* 0x000000948c0c723c */ /* 0x040ff0000004180c */
[C---:B------:R-:W-:Y:S08]  /*4450*/  HMMA.16816.F32.BF16 R16, R140.reuse, R150, R16 ;  /* 0x000000968c10723c */ /* 0x040ff00000041810 */
[C---:B---3--:R-:W-:Y:S08]  /*4460*/  HMMA.16816.F32.BF16 R20, R140.reuse, R136, R20 ;  /* 0x000000888c14723c */ /* 0x048ff00000041814 */
[C---:B------:R-:W-:Y:S08]  /*4470*/  HMMA.16816.F32.BF16 R24, R140.reuse, R138, R24 ;  /* 0x0000008a8c18723c */ /* 0x040ff00000041818 */
[C---:B----4-:R-:W-:Y:S08]  /*4480*/  HMMA.16816.F32.BF16 R28, R140.reuse, R152, R28 ;  /* 0x000000988c1c723c */ /* 0x050ff0000004181c */
[----:B------:R-:W-:Y:S08]  /*4490*/  HMMA.16816.F32.BF16 R32, R140, R154, R32 ;  /* 0x0000009a8c20723c */ /* 0x000ff00000041820 */
[C---:B-1----:R-:W-:Y:S08]  /*44a0*/  HMMA.16816.F32.BF16 R4, R160.reuse, R164, R4 ;  /* 0x000000a4a004723c */ /* 0x042ff00000041804 */
[C---:B------:R-:W-:Y:S08]  /*44b0*/  HMMA.16816.F32.BF16 R8, R160.reuse, R166, R8 ;  /* 0x000000a6a008723c */ /* 0x040ff00000041808 */
[C---:B------:R-:W-:Y:S08]  /*44c0*/  HMMA.16816.F32.BF16 R12, R160.reuse, R168, R12 ;  /* 0x000000a8a00c723c */ /* 0x040ff0000004180c */
[C---:B------:R-:W-:Y:S08]  /*44d0*/  HMMA.16816.F32.BF16 R16, R160.reuse, R170, R16 ;  /* 0x000000aaa010723c */ /* 0x040ff00000041810 */
[C---:B-----5:R-:W-:Y:S08]  /*44e0*/  HMMA.16816.F32.BF16 R20, R160.reuse, R156, R20 ;  /* 0x0000009ca014723c */ /* 0x060ff00000041814 */
[C---:B------:R-:W-:Y:S08]  /*44f0*/  HMMA.16816.F32.BF16 R24, R160.reuse, R158, R24 ;  /* 0x0000009ea018723c */ /* 0x040ff00000041818 */
[C---:B------:R-:W-:Y:S08]  /*4500*/  HMMA.16816.F32.BF16 R28, R160.reuse, R172, R28 ;  /* 0x000000aca01c723c */ /* 0x040ff0000004181c */
[----:B------:R-:W-:Y:S01]  /*4510*/  HMMA.16816.F32.BF16 R32, R160, R174, R32 ;  /* 0x000000aea020723c */ /* 0x000fe20000041820 */
[----:B------:R-:W-:-:S07]  /*4520*/  @P0 BRA `(.L_x_9) ;  /* 0xfffff32000000947 */ /* 0x000fce000383ffff */
.L_x_8:
[----:B------:R-:W-:Y:S01]  /*4530*/  FMNMX.FTZ R2, R4, R133, !PT ;  /* 0x0000008504027209 */ /* 0x000fe20007810000 */
[----:B------:R-:W-:Y:S01]  /*4540*/  LDSM.16.MT88.4 R140, [R190+0x12000] ;  /* 0x01200000be8c783b */ /* 0x000fe20000004200 */
[----:B------:R-:W-:Y:S02]  /*4550*/  FMNMX.FTZ R132, R6, R0, !PT ;  /* 0x0000000006847209 */ /* 0x000fe40007810000 */
[----:B------:R-:W-:Y:S02]  /*4560*/  FMNMX.FTZ R3, R5, R2, !PT ;  /* 0x0000000205037209 */ /* 0x000fe40007810000 */
[----:B------:R-:W-:Y:S02]  /*4570*/  FMNMX.FTZ R135, R7, R132, !PT ;  /* 0x0000008407877209 */ /* 0x000fe40007810000 */
        /* <DEDUP_REMOVED lines=25> */
[----:B------:R-:W-:Y:S02]  /*4710*/  FMNMX.FTZ R2, R28, R3, !PT ;  /* 0x000000031c027209 */ /* 0x000fe40007810000 */
[----:B------:R-:W-:Y:S02]  /*4720*/  FMNMX.FTZ R132, R30, R135, !PT ;  /* 0x000000871e847209 */ /* 0x000fe40007810000 */
[----:B------:R-:W-:Y:S02]  /*4730*/  FMNMX.FTZ R3, R29, R2, !PT ;  /* 0x000000021d037209 */ /* 0x000fe40007810000 */
[----:B------:R-:W-:Y:S02]  /*4740*/  IADD3 R218, R218, -0x1, RZ ;  /* 0xffffffffdada7810 */ /* 0x000fe40007ffe0ff */
[----:B------:R-:W-:Y:S02]  /*4750*/  FMNMX.FTZ R2, R32, R3, !PT ;  /* 0x0000000320027209 */ /* 0x000fe40007810000 */
[----:B------:R-:W-:Y:S02]  /*4760*/  FMNMX.FTZ R3, R31, R132, !PT ;  /* 0x000000841f037209 */ /* 0x000fe40007810000 */
[----:B-1----:R-:W-:Y:S02]  /*4770*/  FMNMX.FTZ R136, R33, R2, !PT ;  /* 0x0000000221887209 */ /* 0x002fe40007810000 */
[----:B------:R-:W-:Y:S03]  /*4780*/  FMNMX.FTZ R2, R34, R3, !PT ;  /* 0x0000000322027209 */ /* 0x000fe60007810000 */
[----:B------:R-:W-:Y:S01]  /*4790*/  SHFL.BFLY PT, R3, R136, 0x2, 0x1f ;  /* 0x0c401f0088037f89 */ /* 0x000fe200000e0000 */
[----:B------:R-:W-:Y:S07]  /*47a0*/  FMNMX.FTZ R137, R35, R2, !PT ;  /* 0x0000000223897209 */ /* 0x000fee0007810000 */
[----:B------:R-:W1:Y:S02]  /*47b0*/  SHFL.BFLY PT, R2, R137, 0x2, 0x1f ;  /* 0x0c401f0089027f89 */ /* 0x000e6400000e0000 */
[----:B-1----:R-:W-:Y:S02]  /*47c0*/  FMNMX.FTZ R134, R137, R2, !PT ;  /* 0x0000000289867209 */ /* 0x002fe40007810000 */
[----:B------:R-:W-:Y:S04]  /*47d0*/  FMNMX.FTZ R139, R136, R3, !PT ;  /* 0x00000003888b7209 */ /* 0x000fe80007810000 */
[----:B------:R-:W1:Y:S08]  /*47e0*/  SHFL.BFLY PT, R3, R134, 0x1, 0x1f ;  /* 0x0c201f0086037f89 */ /* 0x000e7000000e0000 */
[----:B------:R-:W2:Y:S01]  /*47f0*/  SHFL.BFLY PT, R132, R139, 0x1, 0x1f ;  /* 0x0c201f008b847f89 */ /* 0x000ea200000e0000 */
[----:B-1----:R-:W-:Y:S05]  /*4800*/  FMNMX.FTZ R3, R134, R3, !PT ;  /* 0x0000000386037209 */ /* 0x002fea0007810000 */
[----:B------:R-:W-:Y:S01]  /*4810*/  FMUL.FTZ R167, R3, c[0x0][0x23c] ;  /* 0x00008f0003a77a20 */ /* 0x000fe20000410000 */
[----:B--2---:R-:W-:Y:S02]  /*4820*/  FMNMX.FTZ R132, R139, R132, !PT ;  /* 0x000000848b847209 */ /* 0x004fe40007810000 */
[----:B------:R-:W1:Y:S02]  /*4830*/  LDSM.16.MT88.4 R136, [R192+0x12000] ;  /* 0x01200000c088783b */ /* 0x000e640000004200 */
[C---:B------:R-:W-:Y:S01]  /*4840*/  FSETP.NEU.FTZ.AND P1, PT, R132.reuse, -INF , PT ;  /* 0xff8000008400780b */ /* 0x040fe20003f3d000 */
[C---:B------:R-:W-:Y:S02]  /*4850*/  FADD.FTZ R2, -R132.reuse, R133 ;  /* 0x0000008584027221 */ /* 0x040fe40000010100 */
[----:B------:R-:W-:Y:S02]  /*4860*/  FMUL.FTZ R168, R132, c[0x0][0x23c] ;  /* 0x00008f0084a87a20 */ /* 0x000fe40000410000 */
[----:B------:R-:W-:Y:S02]  /*4870*/  FMUL.FTZ R135, R2, c[0x0][0x23c] ;  /* 0x00008f0002877a20 */ /* 0x000fe40000410000 */
[C---:B------:R-:W-:Y:S01]  /*4880*/  FADD.FTZ R133, -R3.reuse, R0 ;  /* 0x0000000003857221 */ /* 0x040fe20000010100 */
[----:B------:R-:W-:Y:S01]  /*4890*/  FSEL R168, R168, RZ, P1 ;  /* 0x000000ffa8a87208 */ /* 0x000fe20000800000 */
[----:B------:R2:W3:Y:S01]  /*48a0*/  MUFU.EX2 R2, R135 ;  /* 0x0000008700027308 */ /* 0x0004e20000000800 */
[----:B------:R-:W-:Y:S01]  /*48b0*/  FSETP.NEU.FTZ.AND P1, PT, R3, -INF , PT ;  /* 0xff8000000300780b */ /* 0x000fe20003f3d000 */
[----:B------:R-:W-:Y:S01]  /*48c0*/  FMUL.FTZ R0, R133, c[0x0][0x23c] ;  /* 0x00008f0085007a20 */ /* 0x000fe20000410000 */
[----:B------:R-:W-:Y:S01]  /*48d0*/  MOV R133, R132 ;  /* 0x0000008400857202 */ /* 0x000fe20000000f00 */
[--C-:B------:R-:W-:Y:S01]  /*48e0*/  FFMA.FTZ R164, R4, c[0x0][0x23c], -R168.reuse ;  /* 0x00008f0004a47a23 */ /* 0x100fe200000108a8 */
[----:B------:R-:W-:Y:S01]  /*48f0*/  FSEL R167, R167, RZ, P1 ;  /* 0x000000ffa7a77208 */ /* 0x000fe20000800000 */
[--C-:B------:R-:W-:Y:S02]  /*4900*/  FFMA.FTZ R5, R5, c[0x0][0x23c], -R168.reuse ;  /* 0x00008f0005057a23 */ /* 0x100fe400000108a8 */
[--C-:B------:R-:W-:Y:S02]  /*4910*/  FFMA.FTZ R134, R8, c[0x0][0x23c], -R168.reuse ;  /* 0x00008f0008867a23 */ /* 0x100fe400000108a8 */
[--C-:B------:R-:W-:Y:S01]  /*4920*/  FFMA.FTZ R6, R6, c[0x0][0x23c], -R167.reuse ;  /* 0x00008f0006067a23 */ /* 0x100fe200000108a7 */
[----:B------:R-:W4:Y:S01]  /*4930*/  MUFU.EX2 R0, R0 ;  /* 0x0000000000007308 */ /* 0x000f220000000800 */
[--C-:B------:R-:W-:Y:S02]  /*4940*/  FFMA.FTZ R7, R7, c[0x0][0x23c], -R167.reuse ;  /* 0x00008f0007077a23 */ /* 0x100fe400000108a7 */
[--C-:B------:R-:W-:Y:S02]  /*4950*/  FFMA.FTZ R165, R10, c[0x0][0x23c], -R167.reuse ;  /* 0x00008f000aa57a23 */ /* 0x100fe400000108a7 */
[--C-:B------:R-:W-:Y:S02]  /*4960*/  FFMA.FTZ R166, R11, c[0x0][0x23c], -R167.reuse ;  /* 0x00008f000ba67a23 */ /* 0x100fe400000108a7 */
[--C-:B------:R-:W-:Y:S02]  /*4970*/  FFMA.FTZ R222, R32, c[0x0][0x23c], -R168.reuse ;  /* 0x00008f0020de7a23 */ /* 0x100fe400000108a8 */
[--C-:B------:R-:W-:Y:S01]  /*4980*/  FFMA.FTZ R224, R34, c[0x0][0x23c], -R167.reuse ;  /* 0x00008f0022e07a23 */ /* 0x100fe200000108a7 */
[----:B------:R-:W-:Y:S01]  /*4990*/  MUFU.EX2 R164, R164 ;  /* 0x000000a400a47308 */ /* 0x000fe20000000800 */
[--C-:B------:R-:W-:Y:S02]  /*49a0*/  FFMA.FTZ R169, R12, c[0x0][0x23c], -R168.reuse ;  /* 0x00008f000ca97a23 */ /* 0x100fe400000108a8 */
[--C-:B--2---:R-:W-:Y:S02]  /*49b0*/  FFMA.FTZ R135, R9, c[0x0][0x23c], -R168.reuse ;  /* 0x00008f0009877a23 */ /* 0x104fe400000108a8 */
[C---:B---3--:R-:W-:Y:S02]  /*49c0*/  FMUL.FTZ R8, R2.reuse, R128 ;  /* 0x0000008002087220 */ /* 0x048fe40000410000 */
[C---:B------:R-:W-:Y:S02]  /*49d0*/  FMUL.FTZ R9, R2.reuse, R129 ;  /* 0x0000008102097220 */ /* 0x040fe40000410000 */
[C---:B------:R-:W-:Y:S01]  /*49e0*/  FMUL.FTZ R36, R2.reuse, R36 ;  /* 0x0000002402247220 */ /* 0x040fe20000410000 */
[----:B------:R-:W2:Y:S01]  /*49f0*/  MUFU.EX2 R5, R5 ;  /* 0x0000000500057308 */ /* 0x000ea20000000800 */
[C---:B------:R-:W-:Y:S02]  /*4a00*/  FMUL.FTZ R37, R2.reuse, R37 ;  /* 0x0000002502257220 */ /* 0x040fe40000410000 */
[----:B------:R-:W-:Y:S02]  /*4a10*/  FMUL.FTZ R40, R2, R40 ;  /* 0x0000002802287220 */ /* 0x000fe40000410000 */
[C---:B----4-:R-:W-:Y:S02]  /*4a20*/  FMUL.FTZ R10, R0.reuse, R130 ;  /* 0x00000082000a7220 */ /* 0x050fe40000410000 */
[C---:B------:R-:W-:Y:S02]  /*4a30*/  FMUL.FTZ R11, R0.reuse, R131 ;  /* 0x00000083000b7220 */ /* 0x040fe40000410000 */
[C---:B------:R-:W-:Y:S01]  /*4a40*/  FMUL.FTZ R38, R0.reuse, R38 ;  /* 0x0000002600267220 */ /* 0x040fe20000410000 */
[----:B------:R-:W-:Y:S01]  /*4a50*/  MUFU.EX2 R6, R6 ;  /* 0x0000000600067308 */ /* 0x000fe20000000800 */
[----:B------:R-:W-:Y:S02]  /*4a60*/  FMUL.FTZ R39, R0, R39 ;  /* 0x0000002700277220 */ /* 0x000fe40000410000 */
[----:B------:R-:W-:Y:S02]  /*4a70*/  FMUL.FTZ R41, R2, R41 ;  /* 0x0000002902297220 */ /* 0x000fe40000410000 */
[C---:B------:R-:W-:Y:S02]  /*4a80*/  FMUL.FTZ R42, R0.reuse, R42 ;  /* 0x0000002a002a7220 */ /* 0x040fe40000410000 */
[----:B------:R-:W-:Y:S02]  /*4a90*/  FMUL.FTZ R43, R0, R43 ;  /* 0x0000002b002b7220 */ /* 0x000fe40000410000 */
[C---:B------:R-:W-:Y:S01]  /*4aa0*/  FMUL.FTZ R44, R2.reuse, R44 ;  /* 0x0000002c022c7220 */ /* 0x040fe20000410000 */
[----:B------:R-:W3:Y:S01]  /*4ab0*/  MUFU.EX2 R7, R7 ;  /* 0x0000000700077308 */ /* 0x000ee20000000800 */
[----:B------:R-:W-:Y:S02]  /*4ac0*/  FMUL.FTZ R45, R2, R45 ;  /* 0x0000002d022d7220 */ /* 0x000fe40000410000 */
[C---:B------:R-:W-:Y:S01]  /*4ad0*/  FMUL.FTZ R46, R0.reuse, R46 ;  /* 0x0000002e002e7220 */ /* 0x040fe20000410000 */
[----:B--2---:R-:W-:Y:S01]  /*4ae0*/  F2FP.BF16.PACK_AB R128, R5, R164 ;  /* 0x000000a40580723e */ /* 0x004fe200000010ff */
[----:B------:R-:W-:Y:S02]  /*4af0*/  FMUL.FTZ R47, R0, R47 ;  /* 0x0000002f002f7220 */ /* 0x000fe40000410000 */
[C---:B------:R-:W-:Y:S02]  /*4b00*/  FMUL.FTZ R48, R2.reuse, R48 ;  /* 0x0000003002307220 */ /* 0x040fe40000410000 */
[----:B------:R-:W-:Y:S01]  /*4b10*/  FMUL.FTZ R49, R2, R49 ;  /* 0x0000003102317220 */ /* 0x000fe20000410000 */
[----:B------:R-:W-:Y:S01]  /*4b20*/  MUFU.EX2 R134, R134 ;  /* 0x0000008600867308 */ /* 0x000fe20000000800 */
[C---:B------:R-:W-:Y:S02]  /*4b30*/  FMUL.FTZ R50, R0.reuse, R50 ;  /* 0x0000003200327220 */ /* 0x040fe40000410000 */
[----:B------:R-:W-:Y:S02]  /*4b40*/  FMUL.FTZ R51, R0, R51 ;  /* 0x0000003300337220 */ /* 0x000fe40000410000 */
[C---:B------:R-:W-:Y:S02]  /*4b50*/  FMUL.FTZ R12, R2.reuse, R124 ;  /* 0x0000007c020c7220 */ /* 0x040fe40000410000 */
[C---:B------:R-:W-:Y:S02]  /*4b60*/  FMUL.FTZ R52, R2.reuse, R52 ;  /* 0x0000003402347220 */ /* 0x040fe40000410000 */
[----:B------:R-:W-:Y:S01]  /*4b70*/  FMUL.FTZ R53, R2, R53 ;  /* 0x0000003502357220 */ /* 0x000fe20000410000 */
[----:B------:R-:W2:Y:S01]  /*4b80*/  MUFU.EX2 R135, R135 ;  /* 0x0000008700877308 */ /* 0x000ea20000000800 */
[C---:B------:R-:W-:Y:S02]  /*4b90*/  FMUL.FTZ R54, R0.reuse, R54 ;  /* 0x0000003600367220 */ /* 0x040fe40000410000 */
[----:B------:R-:W-:Y:S01]  /*4ba0*/  FMUL.FTZ R55, R0, R55 ;  /* 0x0000003700377220 */ /* 0x000fe20000410000 */
[----:B---3--:R-:W-:Y:S01]  /*4bb0*/  F2FP.BF16.PACK_AB R129, R7, R6 ;  /* 0x000000060781723e */ /* 0x008fe200000010ff */
[C---:B------:R-:W-:Y:S02]  /*4bc0*/  FMUL.FTZ R56, R2.reuse, R56 ;  /* 0x0000003802387220 */ /* 0x040fe40000410000 */
[----:B------:R-:W-:Y:S02]  /*4bd0*/  FMUL.FTZ R57, R2, R57 ;  /* 0x0000003902397220 */ /* 0x000fe40000410000 */
[C---:B------:R-:W-:Y:S01]  /*4be0*/  FMUL.FTZ R58, R0.reuse, R58 ;  /* 0x0000003a003a7220 */ /* 0x040fe20000410000 */
[----:B------:R-:W-:Y:S01]  /*4bf0*/  MUFU.EX2 R165, R165 ;  /* 0x000000a500a57308 */ /* 0x000fe20000000800 */
[----:B------:R-:W-:Y:S02]  /*4c00*/  FMUL.FTZ R59, R0, R59 ;  /* 0x0000003b003b7220 */ /* 0x000fe40000410000 */
[C---:B------:R-:W-:Y:S02]  /*4c10*/  FMUL.FTZ R60, R2.reuse, R60 ;  /* 0x0000003c023c7220 */ /* 0x040fe40000410000 */
[----:B------:R-:W-:Y:S02]  /*4c20*/  FMUL.FTZ R61, R2, R61 ;  /* 0x0000003d023d7220 */ /* 0x000fe40000410000 */
[C---:B------:R-:W-:Y:S02]  /*4c30*/  FMUL.FTZ R62, R0.reuse, R62 ;  /* 0x0000003e003e7220 */ /* 0x040fe40000410000 */
[----:B------:R-:W-:Y:S01]  /*4c40*/  FMUL.FTZ R63, R0, R63 ;  /* 0x0000003f003f7220 */ /* 0x000fe20000410000 */
[----:B------:R-:W3:Y:S01]  /*4c50*/  MUFU.EX2 R166, R166 ;  /* 0x000000a600a67308 */ /* 0x000ee20000000800 */
[C---:B------:R-:W-:Y:S02]  /*4c60*/  FMUL.FTZ R64, R2.reuse, R64 ;  /* 0x0000004002407220 */ /* 0x040fe40000410000 */
[----:B------:R-:W-:Y:S01]  /*4c70*/  FMUL.FTZ R65, R2, R65 ;  /* 0x0000004102417220 */ /* 0x000fe20000410000 */
[----:B--2---:R-:W-:Y:S01]  /*4c80*/  F2FP.BF16.PACK_AB R130, R135, R134 ;  /* 0x000000868782723e */ /* 0x004fe200000010ff */
        /* <DEDUP_REMOVED lines=9> */
[----:B------:R-:W-:Y:S01]  /*4d20*/  MUFU.EX2 R222, R222 ;  /* 0x000000de00de7308 */ /* 0x000fe20000000800 */
[C---:B------:R-:W-:Y:S02]  /*4d30*/  FMUL.FTZ R74, R0.reuse, R74 ;  /* 0x0000004a004a7220 */ /* 0x040fe40000410000 */
[----:B------:R-:W-:Y:S01]  /*4d40*/  FMUL.FTZ R75, R0, R75 ;  /* 0x0000004b004b7220 */ /* 0x000fe20000410000 */
[----:B---3--:R-:W-:Y:S01]  /*4d50*/  F2FP.BF16.PACK_AB R131, R166, R165 ;  /* 0x000000a5a683723e */ /* 0x008fe200000010ff */
[C---:B------:R-:W-:Y:S02]  /*4d60*/  FMUL.FTZ R76, R2.reuse, R76 ;  /* 0x0000004c024c7220 */ /* 0x040fe40000410000 */
[----:B------:R-:W-:Y:S02]  /*4d70*/  FMUL.FTZ R77, R2, R77 ;  /* 0x0000004d024d7220 */ /* 0x000fe40000410000 */
[C---:B------:R-:W-:Y:S01]  /*4d80*/  FMUL.FTZ R78, R0.reuse, R78 ;  /* 0x0000004e004e7220 */ /* 0x040fe20000410000 */
[----:B------:R-:W-:Y:S01]  /*4d90*/  MUFU.EX2 R224, R224 ;  /* 0x000000e000e07308 */ /* 0x000fe20000000800 */
[C---:B-1----:R-:W-:Y:S05]  /*4da0*/  HMMA.16816.F32.BF16 R8, R128.reuse, R136, R8 ;  /* 0x000000888008723c */ /* 0x042fea0000041808 */
[----:B------:R-:W-:Y:S02]  /*4db0*/  FMUL.FTZ R79, R0, R79 ;  /* 0x0000004f004f7220 */ /* 0x000fe40000410000 */
[C---:B------:R-:W-:Y:S01]  /*4dc0*/  FMUL.FTZ R80, R2.reuse, R80 ;  /* 0x0000005002507220 */ /* 0x040fe20000410000 */
[C---:B------:R-:W-:Y:S01]  /*4dd0*/  HMMA.16816.F32.BF16 R36, R128.reuse, R138, R36 ;  /* 0x0000008a8024723c */ /* 0x040fe20000041824 */
[----:B------:R-:W1:Y:S03]  /*4de0*/  LDSM.16.MT88.4 R136, [R188+0x12000] ;  /* 0x01200000bc88783b */ /* 0x000e660000004200 */
[----:B------:R-:W-:Y:S02]  /*4df0*/  FMUL.FTZ R81, R2, R81 ;  /* 0x0000005102517220 */ /* 0x000fe40000410000 */
[C---:B------:R-:W-:Y:S02]  /*4e00*/  FMUL.FTZ R82, R0.reuse, R82 ;  /* 0x0000005200527220 */ /* 0x040fe40000410000 */
[C---:B------:R-:W-:Y:S04]  /*4e10*/  HMMA.16816.F32.BF16 R40, R128.reuse, R140, R40 ;  /* 0x0000008c8028723c */ /* 0x040fe80000041828 */
[----:B------:R-:W-:Y:S02]  /*4e20*/  FMUL.FTZ R83, R0, R83 ;  /* 0x0000005300537220 */ /* 0x000fe40000410000 */
[C---:B------:R-:W-:Y:S02]  /*4e30*/  FMUL.FTZ R84, R2.reuse, R84 ;  /* 0x0000005402547220 */ /* 0x040fe40000410000 */
[C---:B------:R-:W-:Y:S01]  /*4e40*/  HMMA.16816.F32.BF16 R44, R128.reuse, R142, R44 ;  /* 0x0000008e802c723c */ /* 0x040fe2000004182c */
[----:B------:R-:W2:Y:S03]  /*4e50*/  LDSM.16.MT88.4 R140, [R192+0x14000] ;  /* 0x01400000c08c783b */ /* 0x000ea60000004200 */
[----:B------:R-:W-:Y:S02]  /*4e60*/  FMUL.FTZ R85, R2, R85 ;  /* 0x0000005502557220 */ /* 0x000fe40000410000 */
[C---:B------:R-:W-:Y:S02]  /*4e70*/  FMUL.FTZ R86, R0.reuse, R86 ;  /* 0x0000005600567220 */ /* 0x040fe40000410000 */
[C---:B------:R-:W-:Y:S04]  /*4e80*/  HMMA.16816.F32.BF16 R48, R128.reuse, R144, R48 ;  /* 0x000000908030723c */ /* 0x040fe80000041830 */
[----:B------:R-:W-:Y:S02]  /*4e90*/  FMUL.FTZ R87, R0, R87 ;  /* 0x0000005700577220 */ /* 0x000fe40000410000 */
[C---:B------:R-:W-:Y:S02]  /*4ea0*/  FMUL.FTZ R88, R2.reuse, R88 ;  /* 0x0000005802587220 */ /* 0x040fe40000410000 */
[C---:B------:R-:W-:Y:S01]  /*4eb0*/  HMMA.16816.F32.BF16 R52, R128.reuse, R146, R52 ;  /* 0x000000928034723c */ /* 0x040fe20000041834 */
[----:B------:R-:W3:Y:S03]  /*4ec0*/  LDSM.16.MT88.4 R144, [R190+0x14000] ;  /* 0x01400000be90783b */ /* 0x000ee60000004200 */
[----:B------:R-:W-:Y:S02]  /*4ed0*/  FMUL.FTZ R89, R2, R89 ;  /* 0x0000005902597220 */ /* 0x000fe40000410000 */
[C---:B------:R-:W-:Y:S02]  /*4ee0*/  FMUL.FTZ R90, R0.reuse, R90 ;  /* 0x0000005a005a7220 */ /* 0x040fe40000410000 */
[----:B------:R-:W-:Y:S01]  /*4ef0*/  FMUL.FTZ R91, R0, R91 ;  /* 0x0000005b005b7220 */ /* 0x000fe20000410000 */
[C---:B-1----:R-:W-:Y:S03]  /*4f00*/  HMMA.16816.F32.BF16 R56, R128.reuse, R136, R56 ;  /* 0x000000888038723c */ /* 0x042fe60000041838 */
[C---:B------:R-:W-:Y:S02]  /*4f10*/  FMUL.FTZ R92, R2.reuse, R92 ;  /* 0x0000005c025c7220 */ /* 0x040fe40000410000 */
[----:B------:R-:W-:Y:S02]  /*4f20*/  FMUL.FTZ R93, R2, R93 ;  /* 0x0000005d025d7220 */ /* 0x000fe40000410000 */
[C---:B------:R-:W-:Y:S01]  /*4f30*/  FMUL.FTZ R94, R0.reuse, R94 ;  /* 0x0000005e005e7220 */ /* 0x040fe20000410000 */
[C---:B------:R-:W-:Y:S01]  /*4f40*/  HMMA.16816.F32.BF16 R60, R128.reuse, R138, R60 ;  /* 0x0000008a803c723c */ /* 0x040fe2000004183c */
[----:B------:R-:W1:Y:S03]  /*4f50*/  LDSM.16.MT88.4 R136, [R189+0x14000] ;  /* 0x01400000bd88783b */ /* 0x000e660000004200 */
[----:B------:R-:W-:Y:S02]  /*4f60*/  FMUL.FTZ R95, R0, R95 ;  /* 0x0000005f005f7220 */ /* 0x000fe40000410000 */
[C---:B------:R-:W-:Y:S02]  /*4f70*/  FMUL.FTZ R96, R2.reuse, R96 ;  /* 0x0000006002607220 */ /* 0x040fe40000410000 */
[C---:B--2---:R-:W-:Y:S04]  /*4f80*/  HMMA.16816.F32.BF16 R64, R128.reuse, R140, R64 ;  /* 0x0000008c8040723c */ /* 0x044fe80000041840 */
[----:B------:R-:W-:Y:S02]  /*4f90*/  FMUL.FTZ R97, R2, R97 ;  /* 0x0000006102617220 */ /* 0x000fe40000410000 */
[C---:B------:R-:W-:Y:S02]  /*4fa0*/  FMUL.FTZ R98, R0.reuse, R98 ;  /* 0x0000006200627220 */ /* 0x040fe40000410000 */
[C---:B------:R-:W-:Y:S01]  /*4fb0*/  HMMA.16816.F32.BF16 R68, R128.reuse, R142, R68 ;  /* 0x0000008e8044723c */ /* 0x040fe20000041844 */
[----:B------:R-:W2:Y:S03]  /*4fc0*/  LDSM.16.MT88.4 R140, [R188+0x14000] ;  /* 0x01400000bc8c783b */ /* 0x000ea60000004200 */
[----:B------:R-:W-:Y:S02]  /*4fd0*/  FMUL.FTZ R99, R0, R99 ;  /* 0x0000006300637220 */ /* 0x000fe40000410000 */
[C---:B------:R-:W-:Y:S02]  /*4fe0*/  FMUL.FTZ R100, R2.reuse, R100 ;  /* 0x0000006402647220 */ /* 0x040fe40000410000 */
[C---:B---3--:R-:W-:Y:S04]  /*4ff0*/  HMMA.16816.F32.BF16 R72, R128.reuse, R144, R72 ;  /* 0x000000908048723c */ /* 0x048fe80000041848 */
[----:B------:R-:W-:Y:S02]  /*5000*/  FMUL.FTZ R101, R2, R101 ;  /* 0x0000006502657220 */ /* 0x000fe40000410000 */
[C---:B------:R-:W-:Y:S02]  /*5010*/  FMUL.FTZ R102, R0.reuse, R102 ;  /* 0x0000006600667220 */ /* 0x040fe40000410000 */
[C---:B------:R-:W-:Y:S01]  /*5020*/  HMMA.16816.F32.BF16 R76, R128.reuse, R146, R76 ;  /* 0x00000092804c723c */ /* 0x040fe2000004184c */
[----:B------:R-:W3:Y:S03]  /*5030*/  LDSM.16.MT88.4 R144, [R192+0x16000] ;  /* 0x01600000c090783b */ /* 0x000ee60000004200 */
[----:B------:R-:W-:Y:S02]  /*5040*/  FMUL.FTZ R103, R0, R103 ;  /* 0x0000006700677220 */ /* 0x000fe40000410000 */
[--C-:B------:R-:W-:Y:S02]  /*5050*/  FFMA.FTZ R170, R13, c[0x0][0x23c], -R168.reuse ;  /* 0x00008f000daa7a23 */ /* 0x100fe400000108a8 */
[----:B------:R-:W-:Y:S01]  /*5060*/  FMUL.FTZ R13, R2, R125 ;  /* 0x0000007d020d7220 */ /* 0x000fe20000410000 */
[C---:B-1----:R-:W-:Y:S03]  /*5070*/  HMMA.16816.F32.BF16 R80, R128.reuse, R136, R80 ;  /* 0x000000888050723c */ /* 0x042fe60000041850 */
[--C-:B------:R-:W-:Y:S01]  /*5080*/  FFMA.FTZ R171, R14, c[0x0][0x23c], -R167.reuse ;  /* 0x00008f000eab7a23 */ /* 0x100fe200000108a7 */
[----:B------:R-:W1:Y:S01]  /*5090*/  MUFU.EX2 R170, R170 ;  /* 0x000000aa00aa7308 */ /* 0x000e620000000800 */
[C---:B------:R-:W-:Y:S02]  /*50a0*/  FMUL.FTZ R14, R0.reuse, R126 ;  /* 0x0000007e000e7220 */ /* 0x040fe40000410000 */
[--C-:B------:R-:W-:Y:S01]  /*50b0*/  FFMA.FTZ R172, R15, c[0x0][0x23c], -R167.reuse ;  /* 0x00008f000fac7a23 */ /* 0x100fe200000108a7 */
[C---:B------:R-:W-:Y:S01]  /*50c0*/  HMMA.16816.F32.BF16 R84, R128.reuse, R138, R84 ;  /* 0x0000008a8054723c */ /* 0x040fe20000041854 */
[----:B------:R-:W4:Y:S03]  /*50d0*/  LDSM.16.MT88.4 R136, [R190+0x16000] ;  /* 0x01600000be88783b */ /* 0x000f260000004200 */
[----:B------:R-:W-:Y:S02]  /*50e0*/  FMUL.FTZ R15, R0, R127 ;  /* 0x0000007f000f7220 */ /* 0x000fe40000410000 */
[C---:B------:R-:W-:Y:S01]  /*50f0*/  FMUL.FTZ R104, R2.reuse, R104 ;  /* 0x0000006802687220 */ /* 0x040fe20000410000 */
[----:B------:R-:W-:Y:S01]  /*5100*/  MUFU.EX2 R171, R171 ;  /* 0x000000ab00ab7308 */ /* 0x000fe20000000800 */
[C---:B--2---:R-:W-:Y:S01]  /*5110*/  HMMA.16816.F32.BF16 R88, R128.reuse, R140, R88 ;  /* 0x0000008c8058723c */ /* 0x044fe20000041858 */
[----:B------:R-:W-:Y:S03]  /*5120*/  LDSM.16.MT88.4 R124, [R188+0x16000] ;  /* 0x01600000bc7c783b */ /* 0x000fe60000004200 */
[----:B------:R-:W-:Y:S02]  /*5130*/  FMUL.FTZ R105, R2, R105 ;  /* 0x0000006902697220 */ /* 0x000fe40000410000 */
[C---:B------:R-:W-:Y:S02]  /*5140*/  FMUL.FTZ R106, R0.reuse, R106 ;  /* 0x0000006a006a7220 */ /* 0x040fe40000410000 */
[C---:B------:R-:W-:Y:S01]  /*5150*/  HMMA.16816.F32.BF16 R92, R128.reuse, R142, R92 ;  /* 0x0000008e805c723c */ /* 0x040fe2000004185c */
[----:B------:R-:W2:Y:S01]  /*5160*/  LDSM.16.MT88.4 R140, [R189+0x16000] ;  /* 0x01600000bd8c783b */ /* 0x000ea20000004200 */
[----:B------:R-:W5:Y:S02]  /*5170*/  MUFU.EX2 R172, R172 ;  /* 0x000000ac00ac7308 */ /* 0x000f640000000800 */
[----:B------:R-:W-:Y:S02]  /*5180*/  FMUL.FTZ R107, R0, R107 ;  /* 0x0000006b006b7220 */ /* 0x000fe40000410000 */
[C---:B------:R-:W-:Y:S02]  /*5190*/  FMUL.FTZ R108, R2.reuse, R108 ;  /* 0x0000006c026c7220 */ /* 0x040fe40000410000 */
[C---:B---3--:R-:W-:Y:S04]  /*51a0*/  HMMA.16816.F32.BF16 R96, R128.reuse, R144, R96 ;  /* 0x000000908060723c */ /* 0x048fe80000041860 */
[----:B------:R-:W-:Y:S02]  /*51b0*/  FMUL.FTZ R109, R2, R109 ;  /* 0x0000006d026d7220 */ /* 0x000fe40000410000 */
[C---:B------:R-:W-:Y:S02]  /*51c0*/  FMUL.FTZ R110, R0.reuse, R110 ;  /* 0x0000006e006e7220 */ /* 0x040fe40000410000 */
[C---:B------:R-:W-:Y:S01]  /*51d0*/  HMMA.16816.F32.BF16 R100, R128.reuse, R146, R100 ;  /* 0x000000928064723c */ /* 0x040fe20000041864 */
[----:B------:R-:W-:Y:S03]  /*51e0*/  LDSM.16.MT88.4 R144, [R190+0x12800] ;  /* 0x01280000be90783b */ /* 0x000fe60000004200 */
[----:B------:R-:W-:Y:S02]  /*51f0*/  FMUL.FTZ R111, R0, R111 ;  /* 0x0000006f006f7220 */ /* 0x000fe40000410000 */
[--C-:B------:R-:W-:Y:S02]  /*5200*/  FFMA.FTZ R173, R16, c[0x0][0x23c], -R168.reuse ;  /* 0x00008f0010ad7a23 */ /* 0x100fe400000108a8 */
[----:B------:R-:W-:Y:S01]  /*5210*/  FFMA.FTZ R174, R17, c[0x0][0x23c], -R168 ;  /* 0x00008f0011ae7a23 */ /* 0x000fe200000108a8 */
[C---:B----4-:R-:W-:Y:S03]  /*5220*/  HMMA.16816.F32.BF16 R104, R128.reuse, R136, R104 ;  /* 0x000000888068723c */ /* 0x050fe60000041868 */
[--C-:B------:R-:W-:Y:S01]  /*5230*/  FFMA.FTZ R175, R18, c[0x0][0x23c], -R167.reuse ;  /* 0x00008f0012af7a23 */ /* 0x100fe200000108a7 */
[----:B------:R-:W-:Y:S01]  /*5240*/  MUFU.EX2 R173, R173 ;  /* 0x000000ad00ad7308 */ /* 0x000fe20000000800 */
[----:B------:R-:W-:Y:S02]  /*5250*/  FFMA.FTZ R220, R19, c[0x0][0x23c], -R167 ;  /* 0x00008f0013dc7a23 */ /* 0x000fe400000108a7 */
[C---:B------:R-:W-:Y:S01]  /*5260*/  FMUL.FTZ R112, R2.reuse, R112 ;  /* 0x0000007002707220 */ /* 0x040fe20000410000 */
[C---:B------:R-:W-:Y:S01]  /*5270*/  HMMA.16816.F32.BF16 R12, R128.reuse, R138, R12 ;  /* 0x0000008a800c723c */ /* 0x040fe2000004180c */
[----:B------:R-:W3:Y:S03]  /*5280*/  LDSM.16.MT88.4 R136, [R192+0x12800] ;  /* 0x01280000c088783b */ /* 0x000ee60000004200 */
[----:B------:R-:W-:Y:S02]  /*5290*/  FMUL.FTZ R113, R2, R113 ;  /* 0x0000007102717220 */ /* 0x000fe40000410000 */
[----:B------:R-:W4:Y:S01]  /*52a0*/  MUFU.EX2 R174, R174 ;  /* 0x000000ae00ae7308 */ /* 0x000f220000000800 */
[C---:B------:R-:W-:Y:S01]  /*52b0*/  FMUL.FTZ R114, R0.reuse, R114 ;  /* 0x0000007200727220 */ /* 0x040fe20000410000 */
[C---:B--2---:R-:W-:Y:S04]  /*52c0*/  HMMA.16816.F32.BF16 R108, R128.reuse, R140, R108 ;  /* 0x0000008c806c723c */ /* 0x044fe8000004186c */
[----:B------:R-:W-:Y:S02]  /*52d0*/  FMUL.FTZ R115, R0, R115 ;  /* 0x0000007300737220 */ /* 0x000fe40000410000 */
[----:B------:R-:W-:Y:S01]  /*52e0*/  FMUL.FTZ R16, R2, R120 ;  /* 0x0000007802107220 */ /* 0x000fe20000410000 */
[----:B-1----:R-:W-:Y:S01]  /*52f0*/  F2FP.BF16.PACK_AB R120, R170, R169 ;  /* 0x000000a9aa78723e */ /* 0x002fe200000010ff */
[----:B------:R-:W-:Y:S01]  /*5300*/  MUFU.EX2 R175, R175 ;  /* 0x000000af00af7308 */ /* 0x000fe20000000800 */
[----:B------:R-:W-:Y:S02]  /*5310*/  FMUL.FTZ R17, R2, R121 ;  /* 0x0000007902117220 */ /* 0x000fe40000410000 */
[C---:B------:R-:W-:Y:S01]  /*5320*/  HMMA.16816.F32.BF16 R112, R128.reuse, R142, R112 ;  /* 0x0000008e8070723c */ /* 0x040fe20000041870 */
[----:B------:R-:W1:Y:S02]  /*5330*/  LDSM.16.MT88.4 R140, [R189+0x12800] ;  /* 0x01280000bd8c783b */ /* 0x000e640000004200 */
[----:B------:R-:W-:Y:S01]  /*5340*/  FMUL.FTZ R18, R0, R122 ;  /* 0x0000007a00127220 */ /* 0x000fe20000410000 */
[----:B-----5:R-:W-:Y:S01]  /*5350*/  F2FP.BF16.PACK_AB R121, R172, R171 ;  /* 0x000000abac79723e */ /* 0x020fe200000010ff */
[----:B------:R-:W-:Y:S02]  /*5360*/  FMUL.FTZ R19, R0, R123 ;  /* 0x0000007b00137220 */ /* 0x000fe40000410000 */
[----:B------:R-:W2:Y:S01]  /*5370*/  MUFU.EX2 R220, R220 ;  /* 0x000000dc00dc7308 */ /* 0x000ea20000000800 */
[C---:B------:R-:W-:Y:S04]  /*5380*/  FMUL.FTZ R116, R2.reuse, R116 ;  /* 0x0000007402747220 */ /* 0x040fe80000410000 */
[C---:B------:R-:W-:Y:S03]  /*5390*/  HMMA.16816.F32.BF16 R16, R128.reuse, R124, R16 ;  /* 0x0000007c8010723c */ /* 0x040fe60000041810 */
[----:B------:R-:W-:Y:S01]  /*53a0*/  FMUL.FTZ R117, R2, R117 ;  /* 0x0000007502757220 */ /* 0x000fe20000410000 */
[----:B----4-:R-:W-:Y:S01]  /*53b0*/  F2FP.BF16.PACK_AB R122, R174, R173 ;  /* 0x000000adae7a723e */ /* 0x010fe200000010ff */
[C---:B------:R-:W-:Y:S02]  /*53c0*/  FMUL.FTZ R118, R0.reuse, R118 ;  /* 0x0000007600767220 */ /* 0x040fe40000410000 */
[----:B------:R-:W-:Y:S02]  /*53d0*/  FMUL.FTZ R119, R0, R119 ;  /* 0x0000007700777220 */ /* 0x000fe40000410000 */
[----:B------:R-:W-:Y:S03]  /*53e0*/  FFMA.FTZ R164, R2, R221, R164 ;  /* 0x000000dd02a47223 */ /* 0x000fe600000100a4 */
[----:B------:R-:W-:Y:S01]  /*53f0*/  FFMA.FTZ R6, R0, R219, R6 ;  /* 0x000000db00067223 */ /* 0x000fe20000010006 */
[----:B------:R-:W-:Y:S01]  /*5400*/  MOV R0, R3 ;  /* 0x0000000300007202 */ /* 0x000fe20000000f00 */
[----:B------:R-:W-:Y:S01]  /*5410*/  HMMA.16816.F32.BF16 R116, R128, R126, R116 ;  /* 0x0000007e8074723c */ /* 0x000fe20000041874 */
[----:B------:R-:W4:Y:S02]  /*5420*/  LDSM.16.MT88.4 R124, [R188+0x14800] ;  /* 0x01480000bc7c783b */ /* 0x000f240000004200 */
[----:B------:R-:W-:Y:S01]  /*5430*/  FADD.FTZ R5, R5, R164 ;  /* 0x000000a405057221 */ /* 0x000fe20000010000 */
[----:B--2---:R-:W-:Y:S01]  /*5440*/  F2FP.BF16.PACK_AB R123, R220, R175 ;  /* 0x000000afdc7b723e */ /* 0x004fe200000010ff */
[----:B------:R-:W-:Y:S02]  /*5450*/  FADD.FTZ R6, R7, R6 ;  /* 0x0000000607067221 */ /* 0x000fe40000010000 */
[----:B------:R-:W-:Y:S02]  /*5460*/  FADD.FTZ R134, R134, R5 ;  /* 0x0000000586867221 */ /* 0x000fe40000010000 */
[----:B------:R-:W2:Y:S02]  /*5470*/  LDSM.16.MT88.4 R128, [R192+0x16800] ;  /* 0x01680000c080783b */ /* 0x000ea40000004200 */
[C---:B---3--:R-:W-:Y:S05]  /*5480*/  HMMA.16816.F32.BF16 R8, R120.reuse, R136, R8 ;  /* 0x000000887808723c */ /* 0x048fea0000041808 */
[----:B------:R-:W-:Y:S02]  /*5490*/  FADD.FTZ R165, R165, R6 ;  /* 0x00000006a5a57221 */ /* 0x000fe40000010000 */
[----:B------:R-:W-:Y:S01]  /*54a0*/  FADD.FTZ R134, R135, R134 ;  /* 0x0000008687867221 */ /* 0x000fe20000010000 */
[C---:B------:R-:W-:Y:S01]  /*54b0*/  HMMA.16816.F32.BF16 R36, R120.reuse, R138, R36 ;  /* 0x0000008a7824723c */ /* 0x040fe20000041824 */
[----:B------:R-:W3:Y:S03]  /*54c0*/  LDSM.16.MT88.4 R136, [R190+0x16800] ;  /* 0x01680000be88783b */ /* 0x000ee60000004200 */
[----:B------:R-:W-:Y:S02]  /*54d0*/  FADD.FTZ R166, R166, R165 ;  /* 0x000000a5a6a67221 */ /* 0x000fe40000010000 */
[----:B------:R-:W-:Y:S02]  /*54e0*/  FADD.FTZ R169, R169, R134 ;  /* 0x00000086a9a97221 */ /* 0x000fe40000010000 */
[C---:B------:R-:W-:Y:S04]  /*54f0*/  HMMA.16816.F32.BF16 R40, R120.reuse, R144, R40 ;  /* 0x000000907828723c */ /* 0x040fe80000041828 */
[----:B------:R-:W-:Y:S02]  /*5500*/  FADD.FTZ R171, R171, R166 ;  /* 0x000000a6abab7221 */ /* 0x000fe40000010000 */
[----:B------:R-:W-:Y:S02]  /*5510*/  FADD.FTZ R170, R170, R169 ;  /* 0x000000a9aaaa7221 */ /* 0x000fe40000010000 */
[C---:B------:R-:W-:Y:S01]  /*5520*/  HMMA.16816.F32.BF16 R44, R120.reuse, R146, R44 ;  /* 0x00000092782c723c */ /* 0x040fe2000004182c */
[----:B------:R-:W-:Y:S03]  /*5530*/  LDSM.16.MT88.4 R144, [R190+0x15000] ;  /* 0x01500000be90783b */ /* 0x000fe60000004200 */
[----:B------:R-:W-:Y:S02]  /*5540*/  FADD.FTZ R172, R172, R171 ;  /* 0x000000abacac7221 */ /* 0x000fe40000010000 */
[----:B------:R-:W-:Y:S02]  /*5550*/  FADD.FTZ R173, R173, R170 ;  /* 0x000000aaadad7221 */ /* 0x000fe40000010000 */
[C---:B-1----:R-:W-:Y:S04]  /*5560*/  HMMA.16816.F32.BF16 R48, R120.reuse, R140, R48 ;  /* 0x0000008c7830723c */ /* 0x042fe80000041830 */
[----:B------:R-:W-:Y:S02]  /*5570*/  FADD.FTZ R5, R175, R172 ;  /* 0x000000acaf057221 */ /* 0x000fe40000010000 */
[----:B------:R-:W-:Y:S02]  /*5580*/  FADD.FTZ R173, R174, R173 ;  /* 0x000000adaead7221 */ /* 0x000fe40000010000 */
[C---:B------:R-:W-:Y:S01]  /*5590*/  HMMA.16816.F32.BF16 R52, R120.reuse, R142, R52 ;  /* 0x0000008e7834723c */ /* 0x040fe20000041834 */
[----:B------:R-:W1:Y:S03]  /*55a0*/  LDSM.16.MT88.4 R140, [R189+0x16800] ;  /* 0x01680000bd8c783b */ /* 0x000e660000004200 */
[----:B------:R-:W-:Y:S04]  /*55b0*/  FADD.FTZ R5, R220, R5 ;  /* 0x00000005dc057221 */ /* 0x000fe80000010000 */
[C---:B------:R-:W-:Y:S08]  /*55c0*/  HMMA.16816.F32.BF16 R56, R120.reuse, R148, R56 ;  /* 0x000000947838723c */ /* 0x040ff00000041838 */
[C---:B------:R-:W-:Y:S01]  /*55d0*/  HMMA.16816.F32.BF16 R60, R120.reuse, R150, R60 ;  /* 0x00000096783c723c */ /* 0x040fe2000004183c */
[----:B------:R-:W-:Y:S07]  /*55e0*/  LDSM.16.MT88.4 R148, [R189+0x15000] ;  /* 0x01500000bd94783b */ /* 0x000fee0000004200 */
[C---:B------:R-:W-:Y:S07]  /*55f0*/  HMMA.16816.F32.BF16 R64, R120.reuse, R152, R64 ;  /* 0x000000987840723c */ /* 0x040fee0000041840 */
[--C-:B------:R-:W-:Y:S01]  /*5600*/  FFMA.FTZ R152, R20, c[0x0][0x23c], -R168.reuse ;  /* 0x00008f0014987a23 */ /* 0x100fe200000108a8 */
[C---:B------:R-:W-:Y:S04]  /*5610*/  HMMA.16816.F32.BF16 R68, R120.reuse, R154, R68 ;  /* 0x0000009a7844723c */ /* 0x040fe80000041844 */
[--C-:B------:R-:W-:Y:S01]  /*5620*/  FFMA.FTZ R153, R21, c[0x0][0x23c], -R168.reuse ;  /* 0x00008f0015997a23 */ /* 0x100fe200000108a8 */
[----:B------:R-:W-:Y:S02]  /*5630*/  MUFU.EX2 R152, R152 ;  /* 0x0000009800987308 */ /* 0x000fe40000000800 */
[--C-:B------:R-:W-:Y:S01]  /*5640*/  FFMA.FTZ R154, R22, c[0x0][0x23c], -R167.reuse ;  /* 0x00008f00169a7a23 */ /* 0x100fe200000108a7 */
[C---:B------:R-:W-:Y:S04]  /*5650*/  HMMA.16816.F32.BF16 R72, R120.reuse, R156, R72 ;  /* 0x0000009c7848723c */ /* 0x040fe80000041848 */
[--C-:B------:R-:W-:Y:S02]  /*5660*/  FFMA.FTZ R155, R23, c[0x0][0x23c], -R167.reuse ;  /* 0x00008f00179b7a23 */ /* 0x100fe400000108a7 */
[----:B------:R-:W5:Y:S01]  /*5670*/  LDSM.16.MT88.4 R20, [R188+0x16800] ;  /* 0x01680000bc14783b */ /* 0x000f620000004200 */
[--C-:B------:R-:W-:Y:S01]  /*5680*/  FFMA.FTZ R156, R24, c[0x0][0x23c], -R168.reuse ;  /* 0x00008f00189c7a23 */ /* 0x100fe200000108a8 */
[C---:B------:R-:W-:Y:S01]  /*5690*/  HMMA.16816.F32.BF16 R76, R120.reuse, R158, R76 ;  /* 0x0000009e784c723c */ /* 0x040fe2000004184c */
[----:B------:R-:W1:Y:S03]  /*56a0*/  MUFU.EX2 R153, R153 ;  /* 0x0000009900997308 */ /* 0x000e660000000800 */
[--C-:B------:R-:W-:Y:S03]  /*56b0*/  FFMA.FTZ R157, R25, c[0x0][0x23c], -R168.reuse ;  /* 0x00008f00199d7a23 */ /* 0x100fe600000108a8 */
[--C-:B------:R-:W-:Y:S01]  /*56c0*/  FFMA.FTZ R158, R26, c[0x0][0x23c], -R167.reuse ;  /* 0x00008f001a9e7a23 */ /* 0x100fe200000108a7 */
[C---:B------:R-:W-:Y:S03]  /*56d0*/  HMMA.16816.F32.BF16 R80, R120.reuse, R160, R80 ;  /* 0x000000a07850723c */ /* 0x040fe60000041850 */
[----:B------:R-:W-:Y:S01]  /*56e0*/  MUFU.EX2 R154, R154 ;  /* 0x0000009a009a7308 */ /* 0x000fe20000000800 */
[--C-:B------:R-:W-:Y:S02]  /*56f0*/  FFMA.FTZ R159, R27, c[0x0][0x23c], -R167.reuse ;  /* 0x00008f001b9f7a23 */ /* 0x100fe400000108a7 */
[----:B------:R-:W-:Y:S01]  /*5700*/  LDSM.16.MT88.4 R24, [R189+0x13000] ;  /* 0x01300000bd18783b */ /* 0x000fe20000004200 */
[--C-:B------:R-:W-:Y:S01]  /*5710*/  FFMA.FTZ R160, R28, c[0x0][0x23c], -R168.reuse ;  /* 0x00008f001ca07a23 */ /* 0x100fe200000108a8 */
[C---:B------:R-:W-:Y:S04]  /*5720*/  HMMA.16816.F32.BF16 R84, R120.reuse, R162, R84 ;  /* 0x000000a27854723c */ /* 0x040fe80000041854 */
[--C-:B------:R-:W-:Y:S01]  /*5730*/  FFMA.FTZ R161, R29, c[0x0][0x23c], -R168.reuse ;  /* 0x00008f001da17a23 */ /* 0x100fe200000108a8 */
[----:B------:R-:W1:Y:S01]  /*5740*/  MUFU.EX2 R155, R155 ;  /* 0x0000009b009b7308 */ /* 0x000e620000000800 */
[----:B------:R-:W-:Y:S02]  /*5750*/  FFMA.FTZ R168, R33, c[0x0][0x23c], -R168 ;  /* 0x00008f0021a87a23 */ /* 0x000fe400000108a8 */
[C---:B----4-:R-:W-:Y:S04]  /*5760*/  HMMA.16816.F32.BF16 R88, R120.reuse, R124, R88 ;  /* 0x0000007c7858723c */ /* 0x050fe80000041858 */
[--C-:B------:R-:W-:Y:S02]  /*5770*/  FFMA.FTZ R162, R30, c[0x0][0x23c], -R167.reuse ;  /* 0x00008f001ea27a23 */ /* 0x100fe400000108a7 */
[--C-:B------:R-:W-:Y:S01]  /*5780*/  FFMA.FTZ R163, R31, c[0x0][0x23c], -R167.reuse ;  /* 0x00008f001fa37a23 */ /* 0x100fe200000108a7 */
[----:B------:R-:W-:Y:S01]  /*5790*/  MUFU.EX2 R156, R156 ;  /* 0x0000009c009c7308 */ /* 0x000fe20000000800 */
[C---:B------:R-:W-:Y:S01]  /*57a0*/  HMMA.16816.F32.BF16 R92, R120.reuse, R126, R92 ;  /* 0x0000007e785c723c */ /* 0x040fe2000004185c */
[----:B------:R-:W4:Y:S03]  /*57b0*/  LDSM.16.MT88.4 R124, [R192+0x13000] ;  /* 0x01300000c07c783b */ /* 0x000f260000004200 */
[----:B------:R-:W-:Y:S04]  /*57c0*/  FFMA.FTZ R167, R35, c[0x0][0x23c], -R167 ;  /* 0x00008f0023a77a23 */ /* 0x000fe800000108a7 */
[C---:B--2---:R-:W-:Y:S01]  /*57d0*/  HMMA.16816.F32.BF16 R96, R120.reuse, R128, R96 ;  /* 0x000000807860723c */ /* 0x044fe20000041860 */
[----:B------:R-:W-:Y:S01]  /*57e0*/  LDSM.16.MT88.4 R28, [R188+0x17000] ;  /* 0x01700000bc1c783b */ /* 0x000fe20000004200 */
[----:B------:R-:W2:Y:S06]  /*57f0*/  MUFU.EX2 R157, R157 ;  /* 0x0000009d009d7308 */ /* 0x000eac0000000800 */
[C---:B------:R-:W-:Y:S01]  /*5800*/  HMMA.16816.F32.BF16 R100, R120.reuse, R130, R100 ;  /* 0x000000827864723c */ /* 0x040fe20000041864 */
[----:B------:R-:W2:Y:S03]  /*5810*/  LDSM.16.MT88.4 R128, [R190+0x13000] ;  /* 0x01300000be80783b */ /* 0x000ea60000004200 */
[----:B------:R-:W-:Y:S04]  /*5820*/  MUFU.EX2 R158, R158 ;  /* 0x0000009e009e7308 */ /* 0x000fe80000000800 */
[C---:B---3--:R-:W-:Y:S01]  /*5830*/  HMMA.16816.F32.BF16 R104, R120.reuse, R136, R104 ;  /* 0x000000887868723c */ /* 0x048fe20000041868 */
[----:B------:R-:W-:Y:S05]  /*5840*/  LDSM.16.MT88.4 R32, [R189+0x13800] ;  /* 0x01380000bd20783b */ /* 0x000fea0000004200 */
[----:B------:R-:W3:Y:S02]  /*5850*/  MUFU.EX2 R159, R159 ;  /* 0x0000009f009f7308 */ /* 0x000ee40000000800 */
[C---:B------:R-:W-:Y:S01]  /*5860*/  HMMA.16816.F32.BF16 R12, R120.reuse, R138, R12 ;  /* 0x0000008a780c723c */ /* 0x040fe2000004180c */
[----:B------:R-:W3:Y:S07]  /*5870*/  LDSM.16.MT88.4 R136, [R188+0x13000] ;  /* 0x01300000bc88783b */ /* 0x000eee0000004200 */
[C---:B-1----:R-:W-:Y:S01]  /*5880*/  HMMA.16816.F32.BF16 R108, R120.reuse, R140, R108 ;  /* 0x0000008c786c723c */ /* 0x042fe2000004186c */
[----:B------:R-:W-:Y:S07]  /*5890*/  MUFU.EX2 R160, R160 ;  /* 0x000000a000a07308 */ /* 0x000fee0000000800 */
[C---:B------:R-:W-:Y:S01]  /*58a0*/  HMMA.16816.F32.BF16 R112, R120.reuse, R142, R112 ;  /* 0x0000008e7870723c */ /* 0x040fe20000041870 */
[----:B------:R-:W1:Y:S02]  /*58b0*/  LDSM.16.MT88.4 R140, [R192+0x15000] ;  /* 0x01500000c08c783b */ /* 0x000e640000004200 */
[----:B------:R-:W1:Y:S05]  /*58c0*/  MUFU.EX2 R161, R161 ;  /* 0x000000a100a17308 */ /* 0x000e6a0000000800 */
[C---:B-----5:R-:W-:Y:S05]  /*58d0*/  HMMA.16816.F32.BF16 R16, R120.reuse, R20, R16 ;  /* 0x000000147810723c */ /* 0x060fea0000041810 */
[----:B------:R-:W-:Y:S02]  /*58e0*/  MUFU.EX2 R162, R162 ;  /* 0x000000a200a27308 */ /* 0x000fe40000000800 */
[----:B------:R-:W-:Y:S01]  /*58f0*/  F2FP.BF16.PACK_AB R20, R153, R152 ;  /* 0x000000989914723e */ /* 0x000fe200000010ff */
[----:B------:R-:W-:Y:S01]  /*5900*/  HMMA.16816.F32.BF16 R116, R120, R22, R116 ;  /* 0x000000167874723c */ /* 0x000fe20000041874 */
[----:B------:R-:W5:Y:S03]  /*5910*/  LDSM.16.MT88.4 R120, [R188+0x15000] ;  /* 0x01500000bc78783b */ /* 0x000f660000004200 */
[----:B------:R-:W-:Y:S01]  /*5920*/  F2FP.BF16.PACK_AB R21, R155, R154 ;  /* 0x0000009a9b15723e */ /* 0x000fe200000010ff */
[----:B------:R-:W-:Y:S02]  /*5930*/  FADD.FTZ R152, R152, R173 ;  /* 0x000000ad98987221 */ /* 0x000fe40000010000 */
[----:B--2---:R-:W-:Y:S01]  /*5940*/  F2FP.BF16.PACK_AB R22, R157, R156 ;  /* 0x0000009c9d16723e */ /* 0x004fe200000010ff */
[----:B------:R-:W2:Y:S01]  /*5950*/  MUFU.EX2 R163, R163 ;  /* 0x000000a300a37308 */ /* 0x000ea20000000800 */
[----:B---3--:R-:W-:Y:S03]  /*5960*/  F2FP.BF16.PACK_AB R23, R159, R158 ;  /* 0x0000009e9f17723e */ /* 0x008fe600000010ff */
[----:B------:R-:W-:Y:S02]  /*5970*/  FADD.FTZ R154, R154, R5 ;  /* 0x000000059a9a7221 */ /* 0x000fe40000010000 */
[----:B------:R-:W-:Y:S02]  /*5980*/  FADD.FTZ R153, R153, R152 ;  /* 0x0000009899997221 */ /* 0x000fe40000010000 */
[C---:B----4-:R-:W-:Y:S02]  /*5990*/  HMMA.16816.F32.BF16 R8, R20.reuse, R124, R8 ;  /* 0x0000007c1408723c */ /* 0x050fe40000041808 */
[----:B------:R-:W3:Y:S03]  /*59a0*/  MUFU.EX2 R223, R168 ;  /* 0x000000a800df7308 */ /* 0x000ee60000000800 */
[----:B------:R-:W-:Y:S02]  /*59b0*/  FADD.FTZ R155, R155, R154 ;  /* 0x0000009a9b9b7221 */ /* 0x000fe40000010000 */
[----:B------:R-:W-:Y:S01]  /*59c0*/  FADD.FTZ R156, R156, R153 ;  /* 0x000000999c9c7221 */ /* 0x000fe20000010000 */
[C---:B------:R-:W-:Y:S01]  /*59d0*/  HMMA.16816.F32.BF16 R36, R20.reuse, R126, R36 ;  /* 0x0000007e1424723c */ /* 0x040fe20000041824 */
[----:B------:R-:W-:Y:S03]  /*59e0*/  LDSM.16.MT88.4 R124, [R190+0x17000] ;  /* 0x01700000be7c783b */ /* 0x000fe60000004200 */
[----:B------:R-:W4:Y:S01]  /*59f0*/  MUFU.EX2 R167, R167 ;  /* 0x000000a700a77308 */ /* 0x000f220000000800 */
[----:B------:R-:W-:Y:S02]  /*5a00*/  FADD.FTZ R158, R158, R155 ;  /* 0x0000009b9e9e7221 */ /* 0x000fe40000010000 */
[----:B------:R-:W-:Y:S01]  /*5a10*/  FADD.FTZ R157, R157, R156 ;  /* 0x0000009c9d9d7221 */ /* 0x000fe20000010000 */
[C---:B------:R-:W-:Y:S04]  /*5a20*/  HMMA.16816.F32.BF16 R40, R20.reuse, R128, R40 ;  /* 0x000000801428723c */ /* 0x040fe80000041828 */
[----:B------:R-:W-:Y:S04]  /*5a30*/  FADD.FTZ R159, R159, R158 ;  /* 0x0000009e9f9f7221 */ /* 0x000fe80000010000 */
[C---:B------:R-:W-:Y:S01]  /*5a40*/  HMMA.16816.F32.BF16 R44, R20.reuse, R130, R44 ;  /* 0x00000082142c723c */ /* 0x040fe2000004182c */
[----:B------:R-:W-:Y:S07]  /*5a50*/  LDSM.16.MT88.4 R128, [R189+0x17000] ;  /* 0x01700000bd80783b */ /* 0x000fee0000004200 */
[C---:B------:R-:W-:Y:S08]  /*5a60*/  HMMA.16816.F32.BF16 R48, R20.reuse, R24, R48 ;  /* 0x000000181430723c */ /* 0x040ff00000041830 */
[C---:B------:R-:W-:Y:S01]  /*5a70*/  HMMA.16816.F32.BF16 R52, R20.reuse, R26, R52 ;  /* 0x0000001a1434723c */ /* 0x040fe20000041834 */
[----:B------:R-:W2:Y:S07]  /*5a80*/  LDSM.16.MT88.4 R24, [R192+0x17000] ;  /* 0x01700000c018783b */ /* 0x000eae0000004200 */
[C---:B------:R-:W-:Y:S08]  /*5a90*/  HMMA.16816.F32.BF16 R56, R20.reuse, R136, R56 ;  /* 0x000000881438723c */ /* 0x040ff00000041838 */
[C---:B------:R-:W-:Y:S01]  /*5aa0*/  HMMA.16816.F32.BF16 R60, R20.reuse, R138, R60 ;  /* 0x0000008a143c723c */ /* 0x040fe2000004183c */
[----:B------:R-:W-:Y:S07]  /*5ab0*/  LDSM.16.MT88.4 R136, [R192+0x15800] ;  /* 0x01580000c088783b */ /* 0x000fee0000004200 */
[C---:B-1----:R-:W-:Y:S08]  /*5ac0*/  HMMA.16816.F32.BF16 R64, R20.reuse, R140, R64 ;  /* 0x0000008c1440723c */ /* 0x042ff00000041840 */
        /* <DEDUP_REMOVED lines=8> */
[C---:B-----5:R-:W-:Y:S08]  /*5b50*/  HMMA.16816.F32.BF16 R88, R20.reuse, R120, R88 ;  /* 0x000000781458723c */ /* 0x060ff00000041858 */
[C---:B------:R-:W-:Y:S01]  /*5b60*/  HMMA.16816.F32.BF16 R92, R20.reuse, R122, R92 ;  /* 0x0000007a145c723c */ /* 0x040fe2000004185c */
[----:B------:R-:W-:Y:S07]  /*5b70*/  LDSM.16.MT88.4 R120, [R190+0x13800] ;  /* 0x01380000be78783b */ /* 0x000fee0000004200 */
[C---:B--2---:R-:W-:Y:S08]  /*5b80*/  HMMA.16816.F32.BF16 R96, R20.reuse, R24, R96 ;  /* 0x000000181460723c */ /* 0x044ff00000041860 */
[C---:B------:R-:W-:Y:S01]  /*5b90*/  HMMA.16816.F32.BF16 R100, R20.reuse, R26, R100 ;  /* 0x0000001a1464723c */ /* 0x040fe20000041864 */
[----:B------:R-:W1:Y:S07]  /*5ba0*/  LDSM.16.MT88.4 R24, [R192+0x13800] ;  /* 0x01380000c018783b */ /* 0x000e6e0000004200 */
[C---:B------:R-:W-:Y:S08]  /*5bb0*/  HMMA.16816.F32.BF16 R104, R20.reuse, R124, R104 ;  /* 0x0000007c1468723c */ /* 0x040ff00000041868 */
[C---:B------:R-:W-:Y:S01]  /*5bc0*/  HMMA.16816.F32.BF16 R12, R20.reuse, R126, R12 ;  /* 0x0000007e140c723c */ /* 0x040fe2000004180c */
[----:B------:R-:W2:Y:S07]  /*5bd0*/  LDSM.16.MT88.4 R124, [R188+0x13800] ;  /* 0x01380000bc7c783b */ /* 0x000eae0000004200 */
[C---:B------:R-:W-:Y:S08]  /*5be0*/  HMMA.16816.F32.BF16 R108, R20.reuse, R128, R108 ;  /* 0x00000080146c723c */ /* 0x040ff0000004186c */
[C---:B------:R-:W-:Y:S08]  /*5bf0*/  HMMA.16816.F32.BF16 R112, R20.reuse, R130, R112 ;  /* 0x000000821470723c */ /* 0x040ff00000041870 */
[C---:B------:R-:W-:Y:S08]  /*5c00*/  HMMA.16816.F32.BF16 R16, R20.reuse, R28, R16 ;  /* 0x0000001c1410723c */ /* 0x040ff00000041810 */
[----:B------:R-:W-:Y:S01]  /*5c10*/  HMMA.16816.F32.BF16 R116, R20, R30, R116 ;  /* 0x0000001e1474723c */ /* 0x000fe20000041874 */
[----:B------:R-:W5:Y:S06]  /*5c20*/  LDSM.16.MT88.4 R28, [R189+0x15800] ;  /* 0x01580000bd1c783b */ /* 0x000f6c0000004200 */
[----:B------:R-:W-:Y:S01]  /*5c30*/  F2FP.BF16.PACK_AB R20, R161, R160 ;  /* 0x000000a0a114723e */ /* 0x000fe200000010ff */
[----:B------:R-:W-:Y:S01]  /*5c40*/  FADD.FTZ R160, R160, R157 ;  /* 0x0000009da0a07221 */ /* 0x000fe20000010000 */
[----:B------:R-:W-:Y:S03]  /*5c50*/  F2FP.BF16.PACK_AB R21, R163, R162 ;  /* 0x000000a2a315723e */ /* 0x000fe600000010ff */
[----:B---3--:R-:W-:Y:S01]  /*5c60*/  F2FP.BF16.PACK_AB R22, R223, R222 ;  /* 0x000000dedf16723e */ /* 0x008fe200000010ff */
[----:B------:R-:W-:Y:S01]  /*5c70*/  FADD.FTZ R162, R162, R159 ;  /* 0x0000009fa2a27221 */ /* 0x000fe20000010000 */
[----:B----4-:R-:W-:Y:S01]  /*5c80*/  F2FP.BF16.PACK_AB R23, R167, R224 ;  /* 0x000000e0a717723e */ /* 0x010fe200000010ff */
[----:B------:R-:W-:Y:S02]  /*5c90*/  FADD.FTZ R161, R161, R160 ;  /* 0x000000a0a1a17221 */ /* 0x000fe40000010000 */
[----:B------:R-:W-:Y:S02]  /*5ca0*/  FADD.FTZ R163, R163, R162 ;  /* 0x000000a2a3a37221 */ /* 0x000fe40000010000 */
[----:B------:R-:W-:Y:S02]  /*5cb0*/  FADD.FTZ R222, R222, R161 ;  /* 0x000000a1dede7221 */ /* 0x000fe40000010000 */
[C---:B-1----:R-:W-:Y:S01]  /*5cc0*/  HMMA.16816.F32.BF16 R128, R20.reuse, R24, R8 ;  /* 0x000000181480723c */ /* 0x042fe20000041808 */
[----:B------:R-:W1:Y:S02]  /*5cd0*/  LDSM.16.MT88.4 R8, [R190+0x17800] ;  /* 0x01780000be08783b */ /* 0x000e640000004200 */
[----:B------:R-:W-:Y:S02]  /*5ce0*/  FADD.FTZ R224, R224, R163 ;  /* 0x000000a3e0e07221 */ /* 0x000fe40000010000 */
[----:B------:R-:W-:Y:S02]  /*5cf0*/  FADD.FTZ R221, R223, R222 ;  /* 0x000000dedfdd7221 */ /* 0x000fe40000010000 */
[----:B------:R-:W-:Y:S01]  /*5d00*/  FADD.FTZ R219, R167, R224 ;  /* 0x000000e0a7db7221 */ /* 0x000fe20000010000 */
[C---:B------:R-:W-:Y:S01]  /*5d10*/  HMMA.16816.F32.BF16 R36, R20.reuse, R26, R36 ;  /* 0x0000001a1424723c */ /* 0x040fe20000041824 */
[----:B------:R-:W3:Y:S07]  /*5d20*/  LDSM.16.MT88.4 R24, [R189+0x17800] ;  /* 0x01780000bd18783b */ /* 0x000eee0000004200 */
[C---:B------:R-:W-:Y:S08]  /*5d30*/  HMMA.16816.F32.BF16 R40, R20.reuse, R120, R40 ;  /* 0x000000781428723c */ /* 0x040ff00000041828 */
[C---:B------:R-:W-:Y:S08]  /*5d40*/  HMMA.16816.F32.BF16 R44, R20.reuse, R122, R44 ;  /* 0x0000007a142c723c */ /* 0x040ff0000004182c */
[C---:B------:R-:W-:Y:S08]  /*5d50*/  HMMA.16816.F32.BF16 R48, R20.reuse, R32, R48 ;  /* 0x000000201430723c */ /* 0x040ff00000041830 */
[C---:B------:R-:W-:Y:S08]  /*5d60*/  HMMA.16816.F32.BF16 R52, R20.reuse, R34, R52 ;  /* 0x000000221434723c */ /* 0x040ff00000041834 */
[C---:B--2---:R-:W-:Y:S08]  /*5d70*/  HMMA.16816.F32.BF16 R56, R20.reuse, R124, R56 ;  /* 0x0000007c1438723c */ /* 0x044ff00000041838 */
[C---:B------:R-:W-:Y:S08]  /*5d80*/  HMMA.16816.F32.BF16 R60, R20.reuse, R126, R60 ;  /* 0x0000007e143c723c */ /* 0x040ff0000004183c */
[C---:B------:R-:W-:Y:S08]  /*5d90*/  HMMA.16816.F32.BF16 R64, R20.reuse, R136, R64 ;  /* 0x000000881440723c */ /* 0x040ff00000041840 */
[C---:B------:R-:W-:Y:S08]  /*5da0*/  HMMA.16816.F32.BF16 R68, R20.reuse, R138, R68 ;  /* 0x0000008a1444723c */ /* 0x040ff00000041844 */
[C---:B------:R-:W-:Y:S08]  /*5db0*/  HMMA.16816.F32.BF16 R72, R20.reuse, R140, R72 ;  /* 0x0000008c1448723c */ /* 0x040ff00000041848 */
[C---:B------:R-:W-:Y:S08]  /*5dc0*/  HMMA.16816.F32.BF16 R76, R20.reuse, R142, R76 ;  /* 0x0000008e144c723c */ /* 0x040ff0000004184c */
[C---:B-----5:R-:W-:Y:S08]  /*5dd0*/  HMMA.16816.F32.BF16 R80, R20.reuse, R28, R80 ;  /* 0x0000001c1450723c */ /* 0x060ff00000041850 */
[C---:B------:R-:W-:Y:S01]  /*5de0*/  HMMA.16816.F32.BF16 R84, R20.reuse, R30, R84 ;  /* 0x0000001e1454723c */ /* 0x040fe20000041854 */
[----:B------:R-:W2:Y:S07]  /*5df0*/  LDSM.16.MT88.4 R28, [R188+0x17800] ;  /* 0x01780000bc1c783b */ /* 0x000eae0000004200 */
[C---:B------:R-:W-:Y:S08]  /*5e00*/  HMMA.16816.F32.BF16 R88, R20.reuse, R144, R88 ;  /* 0x000000901458723c */ /* 0x040ff00000041858 */
[C---:B------:R-:W-:Y:S08]  /*5e10*/  HMMA.16816.F32.BF16 R92, R20.reuse, R146, R92 ;  /* 0x00000092145c723c */ /* 0x040ff0000004185c */
[C---:B------:R-:W-:Y:S08]  /*5e20*/  HMMA.16816.F32.BF16 R96, R20.reuse, R148, R96 ;  /* 0x000000941460723c */ /* 0x040ff00000041860 */
[C---:B------:R-:W-:Y:S08]  /*5e30*/  HMMA.16816.F32.BF16 R100, R20.reuse, R150, R100 ;  /* 0x000000961464723c */ /* 0x040ff00000041864 */
[C---:B-1----:R-:W-:Y:S08]  /*5e40*/  HMMA.16816.F32.BF16 R104, R20.reuse, R8, R104 ;  /* 0x000000081468723c */ /* 0x042ff00000041868 */
[C---:B------:R-:W-:Y:S08]  /*5e50*/  HMMA.16816.F32.BF16 R124, R20.reuse, R10, R12 ;  /* 0x0000000a147c723c */ /* 0x040ff0000004180c */
[C---:B---3--:R-:W-:Y:S08]  /*5e60*/  HMMA.16816.F32.BF16 R108, R20.reuse, R24, R108 ;  /* 0x00000018146c723c */ /* 0x048ff0000004186c */
[C---:B------:R-:W-:Y:S08]  /*5e70*/  HMMA.16816.F32.BF16 R112, R20.reuse, R26, R112 ;  /* 0x0000001a1470723c */ /* 0x040ff00000041870 */
[C---:B--2---:R-:W-:Y:S08]  /*5e80*/  HMMA.16816.F32.BF16 R120, R20.reuse, R28, R16 ;  /* 0x0000001c1478723c */ /* 0x044ff00000041810 */
[----:B------:R-:W-:Y:S01]  /*5e90*/  HMMA.16816.F32.BF16 R116, R20, R30, R116 ;  /* 0x0000001e1474723c */ /* 0x000fe20000041874 */
[----:B------:R-:W-:-:S07]  /*5ea0*/  @P0 BRA `(.L_x_7) ;  /* 0xffffdb1000000947 */ /* 0x000fce000383ffff */
.L_x_6:
[----:B------:R-:W1:Y:S01]  /*5eb0*/  SHFL.BFLY PT, R2, R221, 0x2, 0x1f ;  /* 0x0c401f00dd027f89 */ /* 0x000e6200000e0000 */
[----:B------:R-:W-:Y:S01]  /*5ec0*/  ISETP.NE.AND P0, PT, R203, -0x1, PT ;  /* 0xffffffffcb00780c */ /* 0x000fe20003f05270 */
[----:B------:R-:W-:Y:S01]  /*5ed0*/  BSSY B0, `(.L_x_10) ;  /* 0x0000147000007945 */ /* 0x000fe20003800000 */
[----:B------:R-:W-:Y:S01]  /*5ee0*/  MOV R7, 0x3f800000 ;  /* 0x3f80000000077802 */ /* 0x000fe20000000f00 */
[----:B------:R-:W2:Y:S01]  /*5ef0*/  SHFL.BFLY PT, R0, R219, 0x2, 0x1f ;  /* 0x0c401f00db007f89 */ /* 0x000ea200000e0000 */
[----:B------:R-:W-:Y:S01]  /*5f00*/  MOV R8, 0x3f800000 ;  /* 0x3f80000000087802 */ /* 0x000fe20000000f00 */
[----:B-1----:R-:W-:-:S02]  /*5f10*/  FADD.FTZ R11, R2, R221 ;  /* 0x000000dd020b7221 */ /* 0x002fc40000010000 */
[----:B--2---:R-:W-:-:S03]  /*5f20*/  FADD.FTZ R5, R0, R219 ;  /* 0x000000db00057221 */ /* 0x004fc60000010000 */
[----:B------:R-:W1:Y:S04]  /*5f30*/  SHFL.BFLY PT, R4, R11, 0x1, 0x1f ;  /* 0x0c201f000b047f89 */ /* 0x000e6800000e0000 */
[----:B------:R-:W2:Y:S04]  /*5f40*/  S2R R0, SR_CTAID.Y ;  /* 0x0000000000007919 */ /* 0x000ea80000002600 */
[----:B------:R-:W3:Y:S01]  /*5f50*/  SHFL.BFLY PT, R2, R5, 0x1, 0x1f ;  /* 0x0c201f0005027f89 */ /* 0x000ee200000e0000 */
[----:B-1----:R-:W-:Y:S02]  /*5f60*/  FADD.FTZ R4, R11, R4 ;  /* 0x000000040b047221 */ /* 0x002fe40000010000 */
[----:B------:R-:W-:Y:S01]  /*5f70*/  @P0 IMAD.WIDE.U32 R10, R203, c[0x0][0x1e8], RZ ;  /* 0x00007a00cb0a0a25 */ /* 0x000fe200078e00ff */
[----:B--2---:R-:W-:-:S02]  /*5f80*/  @!P0 SHF.R.S32.HI R9, RZ, 0x1f, R0 ;  /* 0x0000001fff098819 */ /* 0x004fc40000011400 */
[----:B------:R-:W-:Y:S01]  /*5f90*/  FSETP.NE.FTZ.AND P5, PT, R4, RZ, PT ;  /* 0x000000ff0400720b */ /* 0x000fe20003fb5000 */
[----:B---3--:R-:W-:Y:S01]  /*5fa0*/  FADD.FTZ R2, R5, R2 ;  /* 0x0000000205027221 */ /* 0x008fe20000010000 */
[----:B------:R-:W-:Y:S01]  /*5fb0*/  @P0 MOV R6, R10 ;  /* 0x0000000a00060202 */ /* 0x000fe20000000f00 */
[----:B------:R-:W-:Y:S02]  /*5fc0*/  @!P0 IMAD R9, R9, c[0x0][0x1e0], RZ ;  /* 0x0000780009098a24 */ /* 0x000fe400078e02ff */
[----:B------:R-:W-:Y:S01]  /*5fd0*/  @P0 IMAD R5, R203, c[0x0][0x1ec], R11 ;  /* 0x00007b00cb050a24 */ /* 0x000fe200078e020b */
[----:B------:R-:W-:Y:S01]  /*5fe0*/  FSETP.NE.FTZ.AND P4, PT, R2, RZ, PT ;  /* 0x000000ff0200720b */ /* 0x000fe20003f95000 */
[----:B------:R-:W-:-:S04]  /*5ff0*/  @!P0 IMAD.WIDE.U32 R10, R0, c[0x0][0x1e0], RZ ;  /* 0x00007800000a8a25 */ /* 0x000fc800078e00ff */
[----:B------:R-:W-:Y:S01]  /*6000*/  @!P0 IMAD R9, R0, c[0x0][0x1e4], R9 ;  /* 0x0000790000098a24 */ /* 0x000fe200078e0209 */
[----:B------:R-:W-:Y:S01]  /*6010*/  @!P0 MOV R6, R10 ;  /* 0x0000000a00068202 */ /* 0x000fe20000000f00 */
[----:B------:R-:W1:Y:S03]  /*6020*/  @P5 MUFU.RCP R7, R4 ;  /* 0x0000000400075308 */ /* 0x000e660000001000 */
[----:B------:R-:W-:Y:S02]  /*6030*/  @!P0 IADD3 R5, R11, R9, RZ ;  /* 0x000000090b058210 */ /* 0x000fe40007ffe0ff */
[----:B------:R-:W2:Y:S03]  /*6040*/  S2R R9, SR_TID.X ;  /* 0x0000000000097919 */ /* 0x000ea60000002100 */
[----:B------:R-:W3:Y:S01]  /*6050*/  @P4 MUFU.RCP R8, R2 ;  /* 0x0000000200084308 */ /* 0x000ee20000001000 */
[----:B-1----:R-:W-:-:S07]  /*6060*/  FMUL.FTZ R128, R7, R128 ;  /* 0x0000008007807220 */ /* 0x002fce0000410000 */
[----:B------:R-:W1:Y:S01]  /*6070*/  @P5 MUFU.LG2 R4, R4 ;  /* 0x0000000400045308 */ /* 0x000e620000000c00 */
[C---:B------:R-:W-:Y:S02]  /*6080*/  FMUL.FTZ R129, R7.reuse, R129 ;  /* 0x0000008107817220 */ /* 0x040fe40000410000 */
[C---:B------:R-:W-:Y:S02]  /*6090*/  FMUL.FTZ R36, R7.reuse, R36 ;  /* 0x0000002407247220 */ /* 0x040fe40000410000 */
[----:B------:R-:W-:Y:S01]  /*60a0*/  FMUL.FTZ R37, R7, R37 ;  /* 0x0000002507257220 */ /* 0x000fe20000410000 */
[----:B------:R-:W-:Y:S01]  /*60b0*/  F2FP.BF16.PACK_AB R128, R129, R128 ;  /* 0x000000808180723e */ /* 0x000fe200000010ff */
[C---:B------:R-:W-:Y:S01]  /*60c0*/  FMUL.FTZ R40, R7.reuse, R40 ;  /* 0x0000002807287220 */ /* 0x040fe20000410000 */
[----:B------:R-:W4:Y:S01]  /*60d0*/  @P4 MUFU.LG2 R2, R2 ;  /* 0x0000000200024308 */ /* 0x000f220000000c00 */
[----:B------:R-:W-:Y:S01]  /*60e0*/  FMUL.FTZ R41, R7, R41 ;  /* 0x0000002907297220 */ /* 0x000fe20000410000 */
[----:B------:R-:W-:Y:S01]  /*60f0*/  F2FP.BF16.PACK_AB R36, R37, R36 ;  /* 0x000000242524723e */ /* 0x000fe200000010ff */
[C---:B------:R-:W-:Y:S01]  /*6100*/  FMUL.FTZ R44, R7.reuse, R44 ;  /* 0x0000002c072c7220 */ /* 0x040fe20000410000 */
[----:B--2---:R-:W-:Y:S01]  /*6110*/  SHF.R.S32.HI R10, RZ, 0x1f, R9 ;  /* 0x0000001fff0a7819 */ /* 0x004fe20000011409 */
[----:B------:R-:W-:Y:S01]  /*6120*/  FMUL.FTZ R45, R7, R45 ;  /* 0x0000002d072d7220 */ /* 0x000fe20000410000 */
[----:B------:R-:W-:Y:S01]  /*6130*/  F2FP.BF16.PACK_AB R40, R41, R40 ;  /* 0x000000282928723e */ /* 0x000fe200000010ff */
[C---:B------:R-:W-:Y:S01]  /*6140*/  FMUL.FTZ R48, R7.reuse, R48 ;  /* 0x0000003007307220 */ /* 0x040fe20000410000 */
[C---:B------:R-:W-:Y:S01]  /*6150*/  LEA.HI R11, R10.reuse, R9, RZ, 0x2 ;  /* 0x000000090a0b7211 */ /* 0x040fe200078f10ff */
[C---:B------:R-:W-:Y:S01]  /*6160*/  FMUL.FTZ R49, R7.reuse, R49 ;  /* 0x0000003107317220 */ /* 0x040fe20000410000 */
[----:B------:R-:W-:Y:S01]  /*6170*/  LEA.HI R10, R10, R9, RZ, 0x5 ;  /* 0x000000090a0a7211 */ /* 0x000fe200078f28ff */
[C---:B------:R-:W-:Y:S01]  /*6180*/  FMUL.FTZ R52, R7.reuse, R52 ;  /* 0x0000003407347220 */ /* 0x040fe20000410000 */
[--C-:B------:R-:W-:Y:S01]  /*6190*/  SHF.R.S32.HI R13, RZ, 0x2, R11.reuse ;  /* 0x00000002ff0d7819 */ /* 0x100fe2000001140b */
[C---:B------:R-:W-:Y:S01]  /*61a0*/  FMUL.FTZ R53, R7.reuse, R53 ;  /* 0x0000003507357220 */ /* 0x040fe20000410000 */
[----:B------:R-:W-:Y:S01]  /*61b0*/  SHF.R.S32.HI R12, RZ, 0x1f, R11 ;  /* 0x0000001fff0c7819 */ /* 0x000fe2000001140b */
[----:B------:R-:W-:Y:S01]  /*61c0*/  FMUL.FTZ R56, R7, R56 ;  /* 0x0000003807387220 */ /* 0x000fe20000410000 */
[----:B------:R-:W-:Y:S01]  /*61d0*/  LOP3.LUT R14, R11, 0x3ffffffc, RZ, 0xc0, !PT ;  /* 0x3ffffffc0b0e7812 */ /* 0x000fe200078ec0ff */
[C---:B------:R-:W-:Y:S01]  /*61e0*/  FMUL.FTZ R57, R7.reuse, R57 ;  /* 0x0000003907397220 */ /* 0x040fe20000410000 */
[----:B------:R-:W-:Y:S01]  /*61f0*/  LEA.HI R12, R12, R13, RZ, 0x3 ;  /* 0x0000000d0c0c7211 */ /* 0x000fe200078f18ff */
[C---:B------:R-:W-:Y:S01]  /*6200*/  FMUL.FTZ R60, R7.reuse, R60 ;  /* 0x0000003c073c7220 */ /* 0x040fe20000410000 */
[----:B------:R-:W-:Y:S01]  /*6210*/  SHF.R.S32.HI R11, RZ, 0x5, R10 ;  /* 0x00000005ff0b7819 */ /* 0x000fe2000001140a */
[C---:B------:R-:W-:Y:S01]  /*6220*/  FMUL.FTZ R61, R7.reuse, R61 ;  /* 0x0000003d073d7220 */ /* 0x040fe20000410000 */
[----:B------:R-:W-:Y:S01]  /*6230*/  LOP3.LUT R12, R12, 0xfffffff8, RZ, 0xc0, !PT ;  /* 0xfffffff80c0c7812 */ /* 0x000fe200078ec0ff */
[C---:B------:R-:W-:Y:S01]  /*6240*/  FMUL.FTZ R64, R7.reuse, R64 ;  /* 0x0000004007407220 */ /* 0x040fe20000410000 */
[----:B------:R-:W-:Y:S01]  /*6250*/  IADD3 R14, -R14, R9, RZ ;  /* 0x000000090e0e7210 */ /* 0x000fe20007ffe1ff */
[----:B------:R-:W-:Y:S01]  /*6260*/  FMUL.FTZ R65, R7, R65 ;  /* 0x0000004107417220 */ /* 0x000fe20000410000 */
[----:B------:R-:W-:Y:S01]  /*6270*/  IADD3 R12, R13, -R12, RZ ;  /* 0x8000000c0d0c7210 */ /* 0x000fe20007ffe0ff */
[----:B------:R-:W-:Y:S01]  /*6280*/  FMUL.FTZ R68, R7, R68 ;  /* 0x0000004407447220 */ /* 0x000fe20000410000 */
[----:B------:R-:W-:Y:S01]  /*6290*/  LEA R14, R11, R14, 0x9 ;  /* 0x0000000e0b0e7211 */ /* 0x000fe200078e48ff */
[C---:B------:R-:W-:Y:S01]  /*62a0*/  FMUL.FTZ R69, R7.reuse, R69 ;  /* 0x0000004507457220 */ /* 0x040fe20000410000 */
[C---:B------:R-:W-:Y:S01]  /*62b0*/  SHF.L.U32 R13, R12.reuse, 0x6, RZ ;  /* 0x000000060c0d7819 */ /* 0x040fe200000006ff */
[C---:B------:R-:W-:Y:S01]  /*62c0*/  FMUL.FTZ R72, R7.reuse, R72 ;  /* 0x0000004807487220 */ /* 0x040fe20000410000 */
[C---:B------:R-:W-:Y:S01]  /*62d0*/  LOP3.LUT R15, R12.reuse, 0x1, RZ, 0xc0, !PT ;  /* 0x000000010c0f7812 */ /* 0x040fe200078ec0ff */
[----:B------:R-:W-:Y:S01]  /*62e0*/  FMUL.FTZ R73, R7, R73 ;  /* 0x0000004907497220 */ /* 0x000fe20000410000 */
[----:B------:R-:W-:Y:S01]  /*62f0*/  LOP3.LUT R13, R13, 0x1c0, RZ, 0xc0, !PT ;  /* 0x000001c00d0d7812 */ /* 0x000fe200078ec0ff */
[----:B------:R-:W-:Y:S01]  /*6300*/  FMUL.FTZ R76, R7, R76 ;  /* 0x0000004c074c7220 */ /* 0x000fe20000410000 */
[----:B------:R-:W-:Y:S01]  /*6310*/  ISETP.NE.U32.AND P3, PT, R15, 0x1, PT ;  /* 0x000000010f00780c */ /* 0x000fe20003f65070 */
[----:B------:R-:W-:Y:S01]  /*6320*/  FMUL.FTZ R77, R7, R77 ;  /* 0x0000004d074d7220 */ /* 0x000fe20000410000 */
[----:B------:R-:W-:Y:S01]  /*6330*/  LEA.HI R13, R13, R13, RZ, 0x1d ;  /* 0x0000000d0d0d7211 */ /* 0x000fe200078fe8ff */
[C---:B------:R-:W-:Y:S01]  /*6340*/  FMUL.FTZ R80, R7.reuse, R80 ;  /* 0x0000005007507220 */ /* 0x040fe20000410000 */
[----:B------:R-:W-:Y:S01]  /*6350*/  R2P PR, R12, 0x6 ;  /* 0x000000060c007804 */ /* 0x000fe20000000000 */
[C---:B------:R-:W-:Y:S01]  /*6360*/  FMUL.FTZ R81, R7.reuse, R81 ;  /* 0x0000005107517220 */ /* 0x040fe20000410000 */
[----:B------:R-:W-:Y:S01]  /*6370*/  LEA R13, R14, R13, 0x1 ;  /* 0x0000000d0e0d7211 */ /* 0x000fe200078e08ff */
[----:B------:R-:W-:Y:S01]  /*6380*/  FMUL.FTZ R84, R7, R84 ;  /* 0x0000005407547220 */ /* 0x000fe20000410000 */
[----:B------:R-:W-:Y:S01]  /*6390*/  F2FP.BF16.PACK_AB R44, R45, R44 ;  /* 0x0000002c2d2c723e */ /* 0x000fe200000010ff */
[----:B------:R-:W-:Y:S01]  /*63a0*/  FMUL.FTZ R85, R7, R85 ;  /* 0x0000005507557220 */ /* 0x000fe20000410000 */
[----:B------:R-:W-:Y:S01]  /*63b0*/  SHF.L.U32 R13, R13, 0x1, RZ ;  /* 0x000000010d0d7819 */ /* 0x000fe200000006ff */
[----:B------:R-:W-:Y:S01]  /*63c0*/  FMUL.FTZ R88, R7, R88 ;  /* 0x0000005807587220 */ /* 0x000fe20000410000 */
[----:B------:R-:W-:Y:S01]  /*63d0*/  F2FP.BF16.PACK_AB R48, R49, R48 ;  /* 0x000000303130723e */ /* 0x000fe200000010ff */
[----:B------:R-:W-:Y:S01]  /*63e0*/  FMUL.FTZ R89, R7, R89 ;  /* 0x0000005907597220 */ /* 0x000fe20000410000 */
[----:B------:R-:W-:Y:S01]  /*63f0*/  IADD3 R15, R13, -0x10, RZ ;  /* 0xfffffff00d0f7810 */ /* 0x000fe20007ffe0ff */
[----:B------:R-:W-:Y:S01]  /*6400*/  FMUL.FTZ R92, R7, R92 ;  /* 0x0000005c075c7220 */ /* 0x000fe20000410000 */
[----:B------:R-:W-:Y:S01]  /*6410*/  @P3 IADD3 R15, R13, 0x10, RZ ;  /* 0x000000100d0f3810 */ /* 0x000fe20007ffe0ff */
[----:B------:R-:W-:Y:S01]  /*6420*/  FMUL.FTZ R93, R7, R93 ;  /* 0x0000005d075d7220 */ /* 0x000fe20000410000 */
[----:B------:R-:W-:Y:S01]  /*6430*/  F2FP.BF16.PACK_AB R52, R53, R52 ;  /* 0x000000343534723e */ /* 0x000fe200000010ff */
[C---:B------:R-:W-:Y:S01]  /*6440*/  FMUL.FTZ R96, R7.reuse, R96 ;  /* 0x0000006007607220 */ /* 0x040fe20000410000 */
[----:B------:R-:W-:Y:S01]  /*6450*/  STS [R13], R128 ;  /* 0x000000800d007388 */ /* 0x000fe20000000800 */
[----:B------:R-:W-:Y:S01]  /*6460*/  FMUL.FTZ R97, R7, R97 ;  /* 0x0000006107617220 */ /* 0x000fe20000410000 */
[----:B------:R-:W-:Y:S01]  /*6470*/  F2FP.BF16.PACK_AB R56, R57, R56 ;  /* 0x000000383938723e */ /* 0x000fe200000010ff */
        /* <DEDUP_REMOVED lines=28> */
[C---:B---3--:R-:W-:Y:S01]  /*6640*/  FMUL.FTZ R131, R8.reuse, R131 ;  /* 0x0000008308837220 */ /* 0x048fe20000410000 */
[----:B------:R-:W-:Y:S01]  /*6650*/  F2FP.BF16.PACK_AB R112, R113, R112 ;  /* 0x000000707170723e */ /* 0x000fe200000010ff */
[C---:B------:R-:W-:Y:S01]  /*6660*/  FMUL.FTZ R130, R8.reuse, R130 ;  /* 0x0000008208827220 */ /* 0x040fe20000410000 */
[----:B------:R-:W-:Y:S01]  /*6670*/  F2FP.BF16.PACK_AB R116, R7, R116 ;  /* 0x000000740774723e */ /* 0x000fe200000010ff */
[C---:B------:R-:W-:Y:S01]  /*6680*/  FMUL.FTZ R39, R8.reuse, R39 ;  /* 0x0000002708277220 */ /* 0x040fe20000410000 */
[----:B------:R-:W-:Y:S01]  /*6690*/  MOV R7, 0x20 ;  /* 0x0000002000077802 */ /* 0x000fe20000000f00 */
[C---:B------:R-:W-:Y:S01]  /*66a0*/  FMUL.FTZ R38, R8.reuse, R38 ;  /* 0x0000002608267220 */ /* 0x040fe20000410000 */
[----:B------:R-:W-:Y:S01]  /*66b0*/  F2FP.BF16.PACK_AB R130, R131, R130 ;  /* 0x000000828382723e */ /* 0x000fe200000010ff */
[C---:B------:R-:W-:Y:S01]  /*66c0*/  FMUL.FTZ R43, R8.reuse, R43 ;  /* 0x0000002b082b7220 */ /* 0x040fe20000410000 */
[----:B------:R-:W-:Y:S01]  /*66d0*/  SEL R12, R7, 0xffffffe0, !P1 ;  /* 0xffffffe0070c7807 */ /* 0x000fe20004800000 */
[C---:B------:R-:W-:Y:S01]  /*66e0*/  FMUL.FTZ R42, R8.reuse, R42 ;  /* 0x0000002a082a7220 */ /* 0x040fe20000410000 */
[----:B------:R-:W-:Y:S01]  /*66f0*/  F2FP.BF16.PACK_AB R38, R39, R38 ;  /* 0x000000262726723e */ /* 0x000fe200000010ff */
[C---:B------:R-:W-:Y:S01]  /*6700*/  FMUL.FTZ R47, R8.reuse, R47 ;  /* 0x0000002f082f7220 */ /* 0x040fe20000410000 */
[----:B------:R-:W-:Y:S01]  /*6710*/  IADD3 R7, R13, R12, RZ ;  /* 0x0000000c0d077210 */ /* 0x000fe20007ffe0ff */
[C---:B------:R-:W-:Y:S01]  /*6720*/  FMUL.FTZ R46, R8.reuse, R46 ;  /* 0x0000002e082e7220 */ /* 0x040fe20000410000 */
[----:B------:R-:W-:Y:S01]  /*6730*/  F2FP.BF16.PACK_AB R42, R43, R42 ;  /* 0x0000002a2b2a723e */ /* 0x000fe200000010ff */
[C---:B------:R-:W-:Y:S01]  /*6740*/  FMUL.FTZ R51, R8.reuse, R51 ;  /* 0x0000003308337220 */ /* 0x040fe20000410000 */
[----:B------:R-:W-:Y:S01]  /*6750*/  STS [R13+0x400], R130 ;  /* 0x000400820d007388 */ /* 0x000fe20000000800 */
[C---:B------:R-:W-:Y:S01]  /*6760*/  FMUL.FTZ R50, R8.reuse, R50 ;  /* 0x0000003208327220 */ /* 0x040fe20000410000 */
[----:B------:R-:W-:Y:S01]  /*6770*/  F2FP.BF16.PACK_AB R46, R47, R46 ;  /* 0x0000002e2f2e723e */ /* 0x000fe200000010ff */
[C---:B------:R-:W-:Y:S01]  /*6780*/  FMUL.FTZ R55, R8.reuse, R55 ;  /* 0x0000003708377220 */ /* 0x040fe20000410000 */
[----:B------:R-:W-:Y:S01]  /*6790*/  STS [R15], R36 ;  /* 0x000000240f007388 */ /* 0x000fe20000000800 */
        /* <DEDUP_REMOVED lines=15> */
[----:B------:R-:W-:Y:S01]  /*6890*/  F2FP.BF16.PACK_AB R120, R121, R120 ;  /* 0x000000787978723e */ /* 0x000fe200000010ff */
[C---:B------:R-:W-:Y:S01]  /*68a0*/  FMUL.FTZ R70, R8.reuse, R70 ;  /* 0x0000004608467220 */ /* 0x040fe20000410000 */
[----:B------:R-:W-:Y:S01]  /*68b0*/  F2FP.BF16.PACK_AB R66, R67, R66 ;  /* 0x000000424342723e */ /* 0x000fe200000010ff */
[----:B------:R-:W-:Y:S01]  /*68c0*/  FMUL.FTZ R75, R8, R75 ;  /* 0x0000004b084b7220 */ /* 0x000fe20000410000 */
[----:B------:R-:W-:Y:S01]  /*68d0*/  LOP3.LUT R10, R10, 0xffffffe0, RZ, 0xc0, !PT ;  /* 0xffffffe00a0a7812 */ /* 0x000fe200078ec0ff */
[C---:B------:R-:W-:Y:S01]  /*68e0*/  FMUL.FTZ R74, R8.reuse, R74 ;  /* 0x0000004a084a7220 */ /* 0x040fe20000410000 */
[----:B------:R-:W-:Y:S01]  /*68f0*/  F2FP.BF16.PACK_AB R70, R71, R70 ;  /* 0x000000464746723e */ /* 0x000fe200000010ff */
[----:B------:R-:W-:-:S02]  /*6900*/  FMUL.FTZ R79, R8, R79 ;  /* 0x0000004f084f7220 */ /* 0x000fc40000410000 */
[C---:B------:R-:W-:Y:S01]  /*6910*/  FMUL.FTZ R78, R8.reuse, R78 ;  /* 0x0000004e084e7220 */ /* 0x040fe20000410000 */
[----:B------:R-:W-:Y:S01]  /*6920*/  F2FP.BF16.PACK_AB R74, R75, R74 ;  /* 0x0000004a4b4a723e */ /* 0x000fe200000010ff */
[C---:B------:R-:W-:Y:S02]  /*6930*/  FMUL.FTZ R83, R8.reuse, R83 ;  /* 0x0000005308537220 */ /* 0x040fe40000410000 */
[C---:B------:R-:W-:Y:S01]  /*6940*/  FMUL.FTZ R82, R8.reuse, R82 ;  /* 0x0000005208527220 */ /* 0x040fe20000410000 */
[----:B------:R-:W-:Y:S01]  /*6950*/  F2FP.BF16.PACK_AB R78, R79, R78 ;  /* 0x0000004e4f4e723e */ /* 0x000fe200000010ff */
[C---:B------:R-:W-:Y:S02]  /*6960*/  FMUL.FTZ R87, R8.reuse, R87 ;  /* 0x0000005708577220 */ /* 0x040fe40000410000 */
        /* <DEDUP_REMOVED lines=30> */
[----:B------:R-:W-:Y:S01]  /*6b50*/  FMUL.FTZ R8, R8, R118 ;  /* 0x0000007608087220 */ /* 0x000fe20000410000 */
[----:B------:R-:W-:Y:S01]  /*6b60*/  F2FP.BF16.PACK_AB R122, R123, R122 ;  /* 0x0000007a7b7a723e */ /* 0x000fe200000010ff */
[----:B------:R-:W-:Y:S02]  /*6b70*/  IMAD.IADD R17, R12, 0x1, R15 ;  /* 0x000000010c117824 */ /* 0x000fe400078e020f */
[----:B------:R-:W2:Y:S01]  /*6b80*/  LDC.U8 R12, c[0x0][0x329] ;  /* 0x0000ca40ff0c7b82 */ /* 0x000ea20000000000 */
[----:B------:R-:W-:Y:S01]  /*6b90*/  F2FP.BF16.PACK_AB R119, R119, R8 ;  /* 0x000000087777723e */ /* 0x000fe200000010ff */
[----:B------:R-:W-:Y:S01]  /*6ba0*/  IMAD.IADD R10, R9, 0x1, -R10 ;  /* 0x00000001090a7824 */ /* 0x000fe200078e0a0a */
[----:B------:R-:W-:Y:S01]  /*6bb0*/  MOV R8, 0x40 ;  /* 0x0000004000087802 */ /* 0x000fe20000000f00 */
[----:B------:R-:W-:Y:S01]  /*6bc0*/  STS [R17], R44 ;  /* 0x0000002c11007388 */ /* 0x000fe20000000800 */
[----:B-1----:R-:W-:Y:S02]  /*6bd0*/  @P5 FMUL.FTZ R65, R4, 0.69314718246459960938 ;  /* 0x3f31721804415820 */ /* 0x002fe40000410000 */
[----:B------:R-:W-:Y:S01]  /*6be0*/  SEL R8, R8, 0xffffffc0, !P2 ;  /* 0xffffffc008087807 */ /* 0x000fe20005000000 */
[----:B------:R-:W-:Y:S01]  /*6bf0*/  STS [R17+0x400], R46 ;  /* 0x0004002e11007388 */ /* 0x000fe20000000800 */
[----:B------:R-:W-:Y:S01]  /*6c00*/  SHF.R.S32.HI R9, RZ, 0x1f, R10 ;  /* 0x0000001fff097819 */ /* 0x000fe2000001140a */
[----:B----4-:R-:W-:Y:S01]  /*6c10*/  @P4 FMUL.FTZ R4, R2, 0.69314718246459960938 ;  /* 0x3f31721802044820 */ /* 0x010fe20000410000 */
[----:B------:R-:W-:-:S02]  /*6c20*/  IADD3 R19, R13, R8, RZ ;  /* 0x000000080d137210 */ /* 0x000fc40007ffe0ff */
[----:B------:R-:W-:Y:S02]  /*6c30*/  IADD3 R23, R8, R15, RZ ;  /* 0x0000000f08177210 */ /* 0x000fe40007ffe0ff */
[-C--:B------:R-:W-:Y:S01]  /*6c40*/  IADD3 R21, R7, R8.reuse, RZ ;  /* 0x0000000807157210 */ /* 0x080fe20007ffe0ff */
[----:B------:R-:W-:Y:S01]  /*6c50*/  STS [R19], R48 ;  /* 0x0000003013007388 */ /* 0x000fe20000000800 */
[----:B------:R-:W-:Y:S02]  /*6c60*/  IADD3 R25, R17, R8, RZ ;  /* 0x0000000811197210 */ /* 0x000fe40007ffe0ff */
[----:B------:R-:W1:Y:S01]  /*6c70*/  LDC.U8 R8, c[0x0][0x328] ;  /* 0x0000ca00ff087b82 */ /* 0x000e620000000000 */
[----:B------:R-:W-:Y:S01]  /*6c80*/  STS [R19+0x400], R50 ;  /* 0x0004003213007388 */ /* 0x000fe20000000800 */
[----:B------:R-:W-:-:S03]  /*6c90*/  LEA.HI R9, R9, R10, RZ, 0x2 ;  /* 0x0000000a09097211 */ /* 0x000fc600078f10ff */
[----:B------:R-:W-:Y:S01]  /*6ca0*/  STS [R23], R52 ;  /* 0x0000003417007388 */ /* 0x000fe20000000800 */
[----:B--2---:R-:W-:Y:S02]  /*6cb0*/  ISETP.NE.AND P1, PT, R12, RZ, PT ;  /* 0x000000ff0c00720c */ /* 0x004fe40003f25270 */
[----:B------:R-:W-:Y:S01]  /*6cc0*/  SHF.R.S32.HI R9, RZ, 0x2, R9 ;  /* 0x00000002ff097819 */ /* 0x000fe20000011409 */
[----:B------:R-:W-:Y:S04]  /*6cd0*/  STS [R23+0x400], R54 ;  /* 0x0004003617007388 */ /* 0x000fe80000000800 */
[----:B------:R-:W-:Y:S04]  /*6ce0*/  STS [R21], R56 ;  /* 0x0000003815007388 */ /* 0x000fe80000000800 */
[----:B------:R-:W-:Y:S02]  /*6cf0*/  STS [R21+0x400], R58 ;  /* 0x0004003a15007388 */ /* 0x000fe40000000800 */
[----:B------:R-:W-:-:S02]  /*6d00*/  @P1 MOV R61, c[0x0][0x210] ;  /* 0x00008400003d1a02 */ /* 0x000fc40000000f00 */
[----:B------:R2:W-:Y:S01]  /*6d10*/  STS [R25], R60 ;  /* 0x0000003c19007388 */ /* 0x0005e20000000800 */
[----:B------:R-:W-:Y:S02]  /*6d20*/  @P1 MOV R63, 0x1 ;  /* 0x00000001003f1802 */ /* 0x000fe40000000f00 */
[----:B-1----:R-:W-:Y:S01]  /*6d30*/  ISETP.NE.AND P2, PT, R8, RZ, PT ;  /* 0x000000ff0800720c */ /* 0x002fe20003f45270 */
[----:B------:R-:W-:Y:S01]  /*6d40*/  STS [R25+0x400], R62 ;  /* 0x0004003e19007388 */ /* 0x000fe20000000800 */
[----:B------:R-:W-:Y:S02]  /*6d50*/  @P1 IMAD R61, R61, c[0x0][0x214], RZ ;  /* 0x000085003d3d1a24 */ /* 0x000fe400078e02ff */
[----:B------:R-:W-:Y:S01]  /*6d60*/  ISETP.NE.OR P3, PT, R12, RZ, !P2 ;  /* 0x000000ff0c00720c */ /* 0x000fe20005765670 */
[----:B------:R-:W-:Y:S04]  /*6d70*/  STS [R13+0x4000], R64 ;  /* 0x004000400d007388 */ /* 0x000fe80000000800 */
[----:B------:R1:W-:Y:S04]  /*6d80*/  STS [R13+0x4400], R66 ;  /* 0x004400420d007388 */ /* 0x0003e80000000800 */
[----:B------:R-:W-:Y:S04]  /*6d90*/  STS [R15+0x4000], R68 ;  /* 0x004000440f007388 */ /* 0x000fe80000000800 */
[----:B------:R-:W-:Y:S04]  /*6da0*/  STS [R15+0x4400], R70 ;  /* 0x004400460f007388 */ /* 0x000fe80000000800 */
[----:B------:R-:W-:Y:S01]  /*6db0*/  STS [R7+0x4000], R72 ;  /* 0x0040004807007388 */ /* 0x000fe20000000800 */
[----:B--2---:R-:W-:-:S03]  /*6dc0*/  @!P3 IMAD R60, R0, c[0x0][0x214], RZ ;  /* 0x00008500003cba24 */ /* 0x004fc600078e02ff */
[----:B------:R-:W-:Y:S02]  /*6dd0*/  STS [R7+0x4400], R74 ;  /* 0x0044004a07007388 */ /* 0x000fe40000000800 */
[----:B------:R-:W-:Y:S02]  /*6de0*/  @!P3 SEL R203, R60, R203, !P0 ;  /* 0x000000cb3ccbb207 */ /* 0x000fe40004000000 */
[----:B------:R-:W-:Y:S01]  /*6df0*/  STS [R17+0x4000], R76 ;  /* 0x0040004c11007388 */ /* 0x000fe20000000800 */
[----:B------:R-:W-:Y:S02]  /*6e00*/  @P1 MOV R60, c[0x0][0x210] ;  /* 0x00008400003c1a02 */ /* 0x000fe40000000f00 */
[----:B------:R-:W-:Y:S01]  /*6e10*/  @!P1 MOV R60, 0x1 ;  /* 0x00000001003c9802 */ /* 0x000fe20000000f00 */
[----:B------:R-:W-:Y:S01]  /*6e20*/  STS [R17+0x4400], R78 ;  /* 0x0044004e11007388 */ /* 0x000fe20000000800 */
[----:B------:R-:W-:Y:S01]  /*6e30*/  LOP3.LUT P0, RZ, R10, 0x3, RZ, 0xc0, !PT ;  /* 0x000000030aff7812 */ /* 0x000fe2000780c0ff */
[----:B-1----:R-:W-:-:S02]  /*6e40*/  CS2R R66, SRZ ;  /* 0x0000000000427805 */ /* 0x002fc4000001ff00 */
[----:B------:R-:W-:Y:S01]  /*6e50*/  STS [R19+0x4000], R80 ;  /* 0x0040005013007388 */ /* 0x000fe20000000800 */
[----:B------:R-:W-:Y:S02]  /*6e60*/  @!P3 MOV R66, R203 ;  /* 0x000000cb0042b202 */ /* 0x000fe40000000f00 */
[----:B------:R-:W-:Y:S01]  /*6e70*/  @!P3 SHF.R.S32.HI R67, RZ, 0x1f, R203 ;  /* 0x0000001fff43b819 */ /* 0x000fe200000114cb */
[----:B------:R-:W-:Y:S04]  /*6e80*/  STS [R19+0x4400], R82 ;  /* 0x0044005213007388 */ /* 0x000fe80000000800 */
        /* <DEDUP_REMOVED lines=11> */
[----:B------:R1:W-:Y:S04]  /*6f40*/  STS [R7+0x8400], R106 ;  /* 0x0084006a07007388 */ /* 0x0003e80000000800 */
[----:B------:R2:W-:Y:S04]  /*6f50*/  STS [R17+0x8000], R124 ;  /* 0x0080007c11007388 */ /* 0x0005e80000000800 */
[----:B------:R2:W-:Y:S04]  /*6f60*/  STS [R17+0x8400], R126 ;  /* 0x0084007e11007388 */ /* 0x0005e80000000800 */
[----:B------:R2:W-:Y:S04]  /*6f70*/  STS [R19+0x8000], R108 ;  /* 0x0080006c13007388 */ /* 0x0005e80000000800 */
[----:B------:R2:W-:Y:S04]  /*6f80*/  STS [R19+0x8400], R110 ;  /* 0x0084006e13007388 */ /* 0x0005e80000000800 */
[----:B------:R2:W-:Y:S04]  /*6f90*/  STS [R23+0x8000], R112 ;  /* 0x0080007017007388 */ /* 0x0005e80000000800 */
[----:B------:R2:W-:Y:S01]  /*6fa0*/  STS [R23+0x8400], R114 ;  /* 0x0084007217007388 */ /* 0x0005e20000000800 */
[----:B-1----:R-:W-:-:S03]  /*6fb0*/  @!P1 MOV R7, c[0x0][0x214] ;  /* 0x0000850000079a02 */ /* 0x002fc60000000f00 */
[----:B------:R2:W-:Y:S01]  /*6fc0*/  STS [R21+0x8000], R120 ;  /* 0x0080007815007388 */ /* 0x0005e20000000800 */
[----:B------:R-:W-:-:S03]  /*6fd0*/  @!P1 SEL R61, R7, c[0x0][0x234], !P2 ;  /* 0x00008d00073d9a07 */ /* 0x000fc60005000000 */
[----:B------:R2:W-:Y:S02]  /*6fe0*/  STS [R21+0x8400], R122 ;  /* 0x0084007a15007388 */ /* 0x0005e40000000800 */
[----:B------:R-:W-:Y:S02]  /*6ff0*/  @!P1 IMAD R63, R61, c[0x0][0x1c0], RZ ;  /* 0x000070003d3f9a24 */ /* 0x000fe400078e02ff */
[----:B------:R2:W-:Y:S02]  /*7000*/  STS [R25+0x8000], R116 ;  /* 0x0080007419007388 */ /* 0x0005e40000000800 */
[----:B------:R-:W-:Y:S01]  /*7010*/  IMAD R63, R0, R63, RZ ;  /* 0x0000003f003f7224 */ /* 0x000fe200078e02ff */
[----:B------:R-:W-:Y:S01]  /*7020*/  SHF.R.S32.HI R0, RZ, 0x1f, R11 ;  /* 0x0000001fff007819 */ /* 0x000fe2000001140b */
[----:B------:R2:W-:Y:S03]  /*7030*/  STS [R25+0x8400], R119 ;  /* 0x0084007719007388 */ /* 0x0005e60000000800 */
[----:B------:R-:W-:Y:S01]  /*7040*/  SEL R63, R63, RZ, P3 ;  /* 0x000000ff3f3f7207 */ /* 0x000fe20001800000 */
[----:B------:R-:W-:Y:S01]  /*7050*/  BAR.SYNC.DEFER_BLOCKING 0x0 ;  /* 0x0000000000007b1d */ /* 0x000fe20000010000 */
[----:B------:R-:W-:-:S04]  /*7060*/  LEA.HI R0, R0, R11, RZ, 0x3 ;  /* 0x0000000b00007211 */ /* 0x000fc800078f18ff */
[----:B------:R-:W-:Y:S01]  /*7070*/  LOP3.LUT R0, R0, 0xffffff8, RZ, 0xc0, !PT ;  /* 0x0ffffff800007812 */ /* 0x000fe200078ec0ff */
[----:B------:R-:W1:Y:S03]  /*7080*/  S2R R7, SR_CTAID.X ;  /* 0x0000000000077919 */ /* 0x000e660000002500 */
[----:B------:R-:W-:Y:S01]  /*7090*/  IADD3 R0, -R0, R11, RZ ;  /* 0x0000000b00007210 */ /* 0x000fe20007ffe1ff */
[----:B------:R-:W3:Y:S01]  /*70a0*/  S2R R8, SR_CTAID.Z ;  /* 0x0000000000087919 */ /* 0x000ee20000002700 */
[----:B------:R-:W-:Y:S01]  /*70b0*/  MOV R11, 0x7f800000 ;  /* 0x7f800000000b7802 */ /* 0x000fe20000000f00 */
[----:B------:R-:W-:Y:S01]  /*70c0*/  @P5 FFMA.FTZ R11, R132, c[0x0][0x238], R65 ;  /* 0x00008e00840b5a23 */ /* 0x000fe20000010041 */
[----:B------:R-:W-:Y:S01]  /*70d0*/  LEA R9, R0, R9, 0x4 ;  /* 0x0000000900097211 */ /* 0x000fe200078e20ff */
[----:B------:R2:W4:Y:S04]  /*70e0*/  LDS.128 R52, [R204] ;  /* 0x00000000cc347984 */ /* 0x0005280000000c00 */
[----:B------:R2:W2:Y:S01]  /*70f0*/  LDS.128 R48, [R204+0x1000] ;  /* 0x00100000cc307984 */ /* 0x0004a20000000c00 */
[----:B-1----:R-:W-:-:S03]  /*7100*/  IMAD R10, R7, R60, RZ ;  /* 0x0000003c070a7224 */ /* 0x002fc600078e02ff */
[----:B------:R1:W1:Y:S01]  /*7110*/  LDS.128 R44, [R204+0x2000] ;  /* 0x00200000cc2c7984 */ /* 0x0002620000000c00 */
[----:B---3--:R-:W-:Y:S01]  /*7120*/  IMAD R63, R8, R61, R63 ;  /* 0x0000003d083f7224 */ /* 0x008fe200078e023f */
[----:B------:R-:W-:Y:S02]  /*7130*/  SHF.L.U32 R10, R10, 0x7, RZ ;  /* 0x000000070a0a7819 */ /* 0x000fe400000006ff */
[----:B------:R3:W1:Y:S01]  /*7140*/  LDS.128 R40, [R204+0x3000] ;  /* 0x00300000cc287984 */ /* 0x0006620000000c00 */
[----:B------:R-:W-:Y:S01]  /*7150*/  MOV R61, 0x7f800000 ;  /* 0x7f800000003d7802 */ /* 0x000fe20000000f00 */
[----:B------:R-:W-:Y:S01]  /*7160*/  @P4 FFMA.FTZ R61, R3, c[0x0][0x238], R4 ;  /* 0x00008e00033d4a23 */ /* 0x000fe20000010004 */
[----:B------:R-:W-:Y:S01]  /*7170*/  SHF.R.S32.HI R2, RZ, 0x1f, R10 ;  /* 0x0000001fff027819 */ /* 0x000fe2000001140a */
[----:B------:R3:W1:Y:S01]  /*7180*/  LDS.128 R36, [R204+0x4000] ;  /* 0x00400000cc247984 */ /* 0x0006620000000c00 */
[--C-:B------:R-:W-:Y:S02]  /*7190*/  IADD3 R10, P2, P1, R10, R66, R63.reuse ;  /* 0x000000420a0a7210 */ /* 0x100fe4000795e03f */
[----:B------:R-:W-:Y:S01]  /*71a0*/  SHF.R.S32.HI R63, RZ, 0x1f, R63 ;  /* 0x0000001fff3f7819 */ /* 0x000fe2000001143f */
[----:B------:R3:W1:Y:S03]  /*71b0*/  LDS.128 R32, [R204+0x5000] ;  /* 0x00500000cc207984 */ /* 0x0006660000000c00 */
[----:B------:R-:W-:Y:S01]  /*71c0*/  IADD3.X R2, R2, R67, R63, P2, P1 ;  /* 0x0000004302027210 */ /* 0x000fe200017e243f */
[----:B------:R3:W1:Y:S04]  /*71d0*/  LDS.128 R28, [R204+0x6000] ;  /* 0x00600000cc1c7984 */ /* 0x0006680000000c00 */
[----:B------:R3:W1:Y:S04]  /*71e0*/  LDS.128 R24, [R204+0x7000] ;  /* 0x00700000cc187984 */ /* 0x0006680000000c00 */
[----:B------:R3:W1:Y:S04]  /*71f0*/  LDS.128 R20, [R204+0x8000] ;  /* 0x00800000cc147984 */ /* 0x0006680000000c00 */
[----:B------:R3:W1:Y:S04]  /*7200*/  LDS.128 R16, [R204+0x9000] ;  /* 0x00900000cc107984 */ /* 0x0006680000000c00 */
[----:B------:R3:W1:Y:S04]  /*7210*/  LDS.128 R12, [R204+0xa000] ;  /* 0x00a00000cc0c7984 */ /* 0x0006680000000c00 */
[----:B------:R3:W1:Y:S01]  /*7220*/  LDS.128 R56, [R204+0xb000] ;  /* 0x00b00000cc387984 */ /* 0x0006620000000c00 */
[----:B------:R-:W-:Y:S05]  /*7230*/  @P0 BRA `(.L_x_11) ;  /* 0x0000010000000947 */ /* 0x000fea0003800000 */
[----:B--2-4-:R-:W-:Y:S01]  /*7240*/  IMAD R206, R7, -0x80, R206 ;  /* 0xffffff8007ce7824 */ /* 0x014fe200078e02ce */
[----:B------:R-:W-:-:S04]  /*7250*/  IADD3 R3, R9, 0x8, RZ ;  /* 0x0000000809037810 */ /* 0x000fc80007ffe0ff */
[-C--:B------:R-:W-:Y:S02]  /*7260*/  ISETP.GE.AND P3, PT, R9, R206.reuse, PT ;  /* 0x000000ce0900720c */ /* 0x080fe40003f66270 */
[----:B------:R-:W-:-:S11]  /*7270*/  ISETP.GE.AND P2, PT, R3, R206, PT ;  /* 0x000000ce0300720c */ /* 0x000fd60003f46270 */
[-C--:B------:R-:W-:Y:S02]  /*7280*/  @!P3 IMAD R9, R9, R60.reuse, RZ ;  /* 0x0000003c0909b224 */ /* 0x080fe400078e02ff */
[----:B------:R-:W-:-:S03]  /*7290*/  @!P2 IMAD R3, R3, R60, RZ ;  /* 0x0000003c0303a224 */ /* 0x000fc600078e02ff */
[-C--:B------:R-:W-:Y:S02]  /*72a0*/  @!P3 IADD3 R0, P1, R9, R10.reuse, RZ ;  /* 0x0000000a0900b210 */ /* 0x080fe40007f3e0ff */
[----:B------:R-:W-:Y:S02]  /*72b0*/  @!P2 IADD3 R10, P0, R3, R10, RZ ;  /* 0x0000000a030aa210 */ /* 0x000fe40007f1e0ff */
[-C--:B------:R-:W-:Y:S02]  /*72c0*/  @!P3 LEA.HI.X.SX32 R9, R9, R2.reuse, 0x1, P1 ;  /* 0x000000020909b211 */ /* 0x080fe400008f0eff */
[----:B------:R-:W-:Y:S02]  /*72d0*/  @!P2 LEA.HI.X.SX32 R3, R3, R2, 0x1, P0 ;  /* 0x000000020303a211 */ /* 0x000fe400000f0eff */
[----:B------:R-:W-:Y:S02]  /*72e0*/  @!P3 LEA R62, P1, R0, c[0x0][0x200], 0x2 ;  /* 0x00008000003eba11 */ /* 0x000fe400078210ff */
[----:B------:R-:W-:-:S02]  /*72f0*/  @!P2 LEA R2, P0, R10, c[0x0][0x200], 0x2 ;  /* 0x000080000a02aa11 */ /* 0x000fc400078010ff */
[----:B------:R-:W-:Y:S02]  /*7300*/  @!P3 LEA.HI.X R63, R0, c[0x0][0x204], R9, 0x2, P1 ;  /* 0x00008100003fba11 */ /* 0x000fe400008f1409 */
[----:B------:R-:W-:-:S03]  /*7310*/  @!P2 LEA.HI.X R3, R10, c[0x0][0x204], R3, 0x2, P0 ;  /* 0x000081000a03aa11 */ /* 0x000fc600000f1403 */
[----:B------:R2:W-:Y:S04]  /*7320*/  @!P3 STG.E [R62.64], R11 ;  /* 0x0000000b3e00b986 */ /* 0x0005e8000c101906 */
[----:B------:R2:W-:Y:S02]  /*7330*/  @!P2 STG.E [R2.64], R61 ;  /* 0x0000003d0200a986 */ /* 0x0005e4000c101906 */
.L_x_11:
[----:B--2-4-:R-:W-:Y:S05]  /*7340*/  BSYNC B0 ;  /* 0x0000000000007941 */ /* 0x014fea0003800000 */
.L_x_10:
[----:B------:R-:W2:Y:S01]  /*7350*/  S2R R3, SR_TID.X ;  /* 0x0000000000037919 */ /* 0x000ea20000002100 */
[----:B------:R-:W-:Y:S01]  /*7360*/  IADD3 R6, P0, R214, R6, RZ ;  /* 0x00000006d6067210 */ /* 0x000fe20007f1e0ff */
[----:B------:R-:W-:Y:S01]  /*7370*/  BSSY B0, `(.L_x_12) ;  /* 0x0000016000007945 */ /* 0x000fe20003800000 */
[----:B------:R-:W-:-:S03]  /*7380*/  SHF.R.S32.HI R2, RZ, 0x1f, R8 ;  /* 0x0000001fff027819 */ /* 0x000fc60000011408 */
[----:B------:R-:W-:Y:S01]  /*7390*/  IMAD.X R7, R215, 0x1, R5, P0 ;  /* 0x00000001d7077824 */ /* 0x000fe200000e0605 */
[----:B--2---:R-:W-:-:S04]  /*73a0*/  SHF.R.S32.HI R0, RZ, 0x1f, R3 ;  /* 0x0000001fff007819 */ /* 0x004fc80000011403 */
[----:B------:R-:W-:Y:S01]  /*73b0*/  LEA.HI R0, R0, R3, RZ, 0x3 ;  /* 0x0000000300007211 */ /* 0x000fe200078f18ff */
[----:B------:R-:W-:-:S03]  /*73c0*/  IMAD R3, R2, c[0x0][0x1f0], RZ ;  /* 0x00007c0002037a24 */ /* 0x000fc600078e02ff */
[----:B------:R-:W-:Y:S01]  /*73d0*/  SHF.R.S32.HI R5, RZ, 0x3, R0 ;  /* 0x00000003ff057819 */ /* 0x000fe20000011400 */
[C---:B------:R-:W-:Y:S02]  /*73e0*/  IMAD R3, R8.reuse, c[0x0][0x1f4], R3 ;  /* 0x00007d0008037a24 */ /* 0x040fe400078e0203 */
[----:B------:R-:W-:Y:S01]  /*73f0*/  IMAD.WIDE.U32 R8, R8, c[0x0][0x1f0], R6 ;  /* 0x00007c0008087a25 */ /* 0x000fe200078e0006 */
[----:B------:R-:W-:-:S03]  /*7400*/  ISETP.GE.AND P0, PT, R5, R200, PT ;  /* 0x000000c80500720c */ /* 0x000fc60003f06270 */
[----:B------:R-:W-:-:S10]  /*7410*/  IMAD.IADD R7, R9, 0x1, R3 ;  /* 0x0000000109077824 */ /* 0x000fd400078e0203 */
[----:B------:R-:W-:Y:S05]  /*7420*/  @P0 BRA `(.L_x_13) ;  /* 0x000000a000000947 */ /* 0x000fea0003800000 */
[----:B------:R-:W-:Y:S01]  /*7430*/  MOV R6, R8 ;  /* 0x0000000800067202 */ /* 0x000fe20000000f00 */
[----:B------:R-:W-:-:S04]  /*7440*/  IMAD R3, R217, c[0x0][0x1e8], RZ ;  /* 0x00007a00d9037a24 */ /* 0x000fc800078e02ff */
[----:B------:R-:W-:-:S04]  /*7450*/  IMAD.WIDE.U32 R10, R216, c[0x0][0x1e8], R6 ;  /* 0x00007a00d80a7a25 */ /* 0x000fc800078e0006 */
[----:B------:R-:W-:Y:S01]  /*7460*/  IMAD R0, R216, c[0x0][0x1ec], R3 ;  /* 0x00007b00d8007a24 */ /* 0x000fe200078e0203 */
[----:B------:R-:W-:-:S04]  /*7470*/  LEA R2, P0, R10, c[0x0][0x1d0], 0x1 ;  /* 0x000074000a027a11 */ /* 0x000fc800078008ff */
[----:B------:R-:W-:-:S04]  /*7480*/  IADD3 R0, R11, R0, RZ ;  /* 0x000000000b007210 */ /* 0x000fc80007ffe0ff */
[----:B------:R-:W-:-:S05]  /*7490*/  LEA.HI.X R3, R10, c[0x0][0x1d4], R0, 0x1, P0 ;  /* 0x000075000a037a11 */ /* 0x000fca00000f0c00 */
[----:B------:R2:W-:Y:S04]  /*74a0*/  STG.E.128 [R2.64], R52 ;  /* 0x0000003402007986 */ /* 0x0005e8000c101d06 */
[----:B-1----:R2:W-:Y:S04]  /*74b0*/  STG.E.128 [R2.64+0x80], R36 ;  /* 0x0000802402007986 */ /* 0x0025e8000c101d06 */
[----:B------:R2:W-:Y:S02]  /*74c0*/  STG.E.128 [R2.64+0x100], R20 ;  /* 0x0001001402007986 */ /* 0x0005e4000c101d06 */
.L_x_13:
[----:B------:R-:W-:Y:S05]  /*74d0*/  BSYNC B0 ;  /* 0x0000000000007941 */ /* 0x000fea0003800000 */
.L_x_12:
[----:B------:R-:W-:Y:S01]  /*74e0*/  IADD3 R5, R5, 0x20, RZ ;  /* 0x0000002005057810 */ /* 0x000fe20007ffe0ff */
[----:B------:R-:W-:Y:S03]  /*74f0*/  BSSY B0, `(.L_x_14) ;  /* 0x0000010000007945 */ /* 0x000fe60003800000 */
[----:B------:R-:W-:-:S13]  /*7500*/  ISETP.GE.AND P0, PT, R5, R200, PT ;  /* 0x000000c80500720c */ /* 0x000fda0003f06270 */
[----:B------:R-:W-:Y:S05]  /*7510*/  @P0 BRA `(.L_x_15) ;  /* 0x000000d000000947 */ /* 0x000fea0003800000 */
[----:B--2---:R-:W-:Y:S01]  /*7520*/  IADD3 R2, P0, R216, 0x20, RZ ;  /* 0x00000020d8027810 */ /* 0x004fe20007f1e0ff */
[----:B------:R-:W-:Y:S01]  /*7530*/  IMAD.MOV.U32 R4, RZ, RZ, R8 ;  /* 0x000000ffff047224 */ /* 0x000fe200078e0008 */
[----:B------:R-:W-:-:S03]  /*7540*/  MOV R5, R7 ;  /* 0x0000000700057202 */ /* 0x000fc60000000f00 */
[----:B------:R-:W-:Y:S02]  /*7550*/  IMAD.X R0, RZ, RZ, R217, P0 ;  /* 0x000000ffff007224 */ /* 0x000fe400000e06d9 */
[----:B------:R-:W-:-:S04]  /*7560*/  IMAD.WIDE.U32 R4, R2, c[0x0][0x1e8], R4 ;  /* 0x00007a0002047a25 */ /* 0x000fc800078e0004 */
[----:B------:R-:W-:-:S04]  /*7570*/  IMAD R3, R0, c[0x0][0x1e8], RZ ;  /* 0x00007a0000037a24 */ /* 0x000fc800078e02ff */
[----:B------:R-:W-:Y:S01]  /*7580*/  IMAD R3, R2, c[0x0][0x1ec], R3 ;  /* 0x00007b0002037a24 */ /* 0x000fe200078e0203 */
[----:B------:R-:W-:-:S04]  /*7590*/  LEA R2, P0, R4, c[0x0][0x1d0], 0x1 ;  /* 0x0000740004027a11 */ /* 0x000fc800078008ff */
[----:B------:R-:W-:-:S04]  /*75a0*/  IADD3 R3, R5, R3, RZ ;  /* 0x0000000305037210 */ /* 0x000fc80007ffe0ff */
[----:B------:R-:W-:-:S05]  /*75b0*/  LEA.HI.X R3, R4, c[0x0][0x1d4], R3, 0x1, P0 ;  /* 0x0000750004037a11 */ /* 0x000fca00000f0c03 */
[----:B------:R2:W-:Y:S04]  /*75c0*/  STG.E.128 [R2.64], R48 ;  /* 0x0000003002007986 */ /* 0x0005e8000c101d06 */
[----:B-1----:R2:W-:Y:S04]  /*75d0*/  STG.E.128 [R2.64+0x80], R32 ;  /* 0x0000802002007986 */ /* 0x0025e8000c101d06 */
[----:B------:R2:W-:Y:S02]  /*75e0*/  STG.E.128 [R2.64+0x100], R16 ;  /* 0x0001001002007986 */ /* 0x0005e4000c101d06 */
.L_x_15:
[----:B------:R-:W-:Y:S05]  /*75f0*/  BSYNC B0 ;  /* 0x0000000000007941 */ /* 0x000fea0003800000 */
.L_x_14:
[----:B------:R-:W-:Y:S01]  /*7600*/  ISETP.GE.AND P0, PT, R207, R200, PT ;  /* 0x000000c8cf00720c */ /* 0x000fe20003f06270 */
[----:B------:R-:W-:-:S12]  /*7610*/  BSSY B0, `(.L_x_16) ;  /* 0x000000f000007945 */ /* 0x000fd80003800000 */
        /* <DEDUP_REMOVED lines=11> */
[----:B-1----:R1:W-:Y:S04]  /*76d0*/  STG.E.128 [R2.64], R44 ;  /* 0x0000002c02007986 */ /* 0x0023e8000c101d06 */
[----:B------:R1:W-:Y:S04]  /*76e0*/  STG.E.128 [R2.64+0x80], R28 ;  /* 0x0000801c02007986 */ /* 0x0003e8000c101d06 */
[----:B------:R1:W-:Y:S02]  /*76f0*/  STG.E.128 [R2.64+0x100], R12 ;  /* 0x0001000c02007986 */ /* 0x0003e4000c101d06 */
.L_x_17:
[----:B------:R-:W-:Y:S05]  /*7700*/  BSYNC B0 ;  /* 0x0000000000007941 */ /* 0x000fea0003800000 */
.L_x_16:
[----:B------:R-:W-:-:S13]  /*7710*/  ISETP.GE.AND P0, PT, R205, R200, PT ;  /* 0x000000c8cd00720c */ /* 0x000fda0003f06270 */
[----:B------:R-:W-:Y:S05]  /*7720*/  @P0 EXIT ;  /* 0x000000000000094d */ /* 0x000fea0003800000 */
[----:B------:R-:W-:Y:S01]  /*7730*/  IADD3 R0, P0, R216, 0x60, RZ ;  /* 0x00000060d8007810 */ /* 0x000fe20007f1e0ff */
[----:B------:R-:W-:Y:S01]  /*7740*/  IMAD.MOV.U32 R4, RZ, RZ, R8 ;  /* 0x000000ffff047224 */ /* 0x000fe200078e0008 */
[----:B------:R-:W-:-:S03]  /*7750*/  MOV R5, R7 ;  /* 0x0000000700057202 */ /* 0x000fc60000000f00 */
[----:B------:R-:W-:Y:S02]  /*7760*/  IMAD.X R216, RZ, RZ, R217, P0 ;  /* 0x000000ffffd87224 */ /* 0x000fe400000e06d9 */
[----:B------:R-:W-:-:S04]  /*7770*/  IMAD.WIDE.U32 R4, R0, c[0x0][0x1e8], R4 ;  /* 0x00007a0000047a25 */ /* 0x000fc800078e0004 */
[----:B-12---:R-:W-:Y:S01]  /*7780*/  IMAD R3, R216, c[0x0][0x1e8], RZ ;  /* 0x00007a00d8037a24 */ /* 0x006fe200078e02ff */
[----:B------:R-:W-:-:S03]  /*7790*/  LEA R2, P0, R4, c[0x0][0x1d0], 0x1 ;  /* 0x0000740004027a11 */ /* 0x000fc600078008ff */
[----:B------:R-:W-:-:S05]  /*77a0*/  IMAD R3, R0, c[0x0][0x1ec], R3 ;  /* 0x00007b0000037a24 */ /* 0x000fca00078e0203 */
[----:B------:R-:W-:-:S04]  /*77b0*/  IADD3 R3, R5, R3, RZ ;  /* 0x0000000305037210 */ /* 0x000fc80007ffe0ff */
[----:B------:R-:W-:-:S05]  /*77c0*/  LEA.HI.X R3, R4, c[0x0][0x1d4], R3, 0x1, P0 ;  /* 0x0000750004037a11 */ /* 0x000fca00000f0c03 */
[----:B------:R-:W-:Y:S04]  /*77d0*/  STG.E.128 [R2.64], R40 ;  /* 0x0000002802007986 */ /* 0x000fe8000c101d06 */
[----:B------:R-:W-:Y:S04]  /*77e0*/  STG.E.128 [R2.64+0x80], R24 ;  /* 0x0000801802007986 */ /* 0x000fe8000c101d06 */
[----:B------:R-:W-:Y:S01]  /*77f0*/  STG.E.128 [R2.64+0x100], R56 ;  /* 0x0001003802007986 */ /* 0x000fe2000c101d06 */
[----:B------:R-:W-:Y:S05]  /*7800*/  EXIT ;  /* 0x000000000000794d */ /* 0x000fea0003800000 */
.L_x_2:
[----:B------:R-:W1:Y:S01]  /*7810*/  LDC.U8 R3, c[0x0][0x329] ;  /* 0x0000ca40ff037b82 */ /* 0x000e620000000000 */
[C---:B------:R-:W-:Y:S01]  /*7820*/  ISETP.NE.AND P4, PT, R203.reuse, -0x1, PT ;  /* 0xffffffffcb00780c */ /* 0x040fe20003f85270 */
[----:B------:R-:W-:Y:S01]  /*7830*/  IMAD.IADD R206, R206, 0x1, -R5 ;  /* 0x00000001cece7824 */ /* 0x000fe200078e0a05 */
[----:B------:R-:W-:Y:S01]  /*7840*/  SHF.R.S32.HI R7, RZ, 0x1f, R6 ;  /* 0x0000001fff077819 */ /* 0x000fe20000011406 */
[----:B------:R-:W-:Y:S04]  /*7850*/  BSSY B0, `(.L_x_18) ;  /* 0x000003c000007945 */ /* 0x000fe80003800000 */
[----:B------:R-:W2:Y:S06]  /*7860*/  LDC.U8 R2, c[0x0][0x328] ;  /* 0x0000ca00ff027b82 */ /* 0x000eac0000000000 */
[----:B------:R-:W-:-:S04]  /*7870*/  @P4 IMAD.WIDE.U32 R10, R203, c[0x0][0x1e8], RZ ;  /* 0x00007a00cb0a4a25 */ /* 0x000fc800078e00ff */
[----:B------:R-:W-:Y:S01]  /*7880*/  @P4 IMAD R4, R203, c[0x0][0x1ec], R11 ;  /* 0x00007b00cb044a24 */ /* 0x000fe200078e020b */
[----:B------:R-:W-:Y:S01]  /*7890*/  @!P4 SHF.R.S32.HI R11, RZ, 0x1f, R0 ;  /* 0x0000001fff0bc819 */ /* 0x000fe20000011400 */
[----:B------:R-:W-:Y:S01]  /*78a0*/  @!P4 IMAD.WIDE.U32 R12, R0, c[0x0][0x1e0], RZ ;  /* 0x00007800000cca25 */ /* 0x000fe200078e00ff */
[----:B-1----:R-:W-:-:S03]  /*78b0*/  ISETP.NE.AND P1, PT, R3, RZ, PT ;  /* 0x000000ff0300720c */ /* 0x002fc60003f25270 */
[----:B------:R-:W-:Y:S01]  /*78c0*/  @!P4 IMAD R11, R11, c[0x0][0x1e0], RZ ;  /* 0x000078000b0bca24 */ /* 0x000fe200078e02ff */
[----:B------:R-:W-:-:S03]  /*78d0*/  @!P4 MOV R10, R12 ;  /* 0x0000000c000ac202 */ /* 0x000fc60000000f00 */
[----:B------:R-:W-:Y:S01]  /*78e0*/  @!P4 IMAD R8, R0, c[0x0][0x1e4], R11 ;  /* 0x000079000008ca24 */ /* 0x000fe200078e020b */
[----:B--2---:R-:W-:Y:S02]  /*78f0*/  ISETP.NE.AND P3, PT, R2, RZ, PT ;  /* 0x000000ff0200720c */ /* 0x004fe40003f65270 */
[----:B------:R-:W-:Y:S02]  /*7900*/  LEA.HI R2, R7, R6, RZ, 0x3 ;  /* 0x0000000607027211 */ /* 0x000fe400078f18ff */
[----:B------:R-:W-:Y:S01]  /*7910*/  ISETP.NE.OR P2, PT, R3, RZ, !P3 ;  /* 0x000000ff0300720c */ /* 0x000fe20005f45670 */
[----:B------:R-:W-:Y:S01]  /*7920*/  @P1 IMAD.MOV.U32 R3, RZ, RZ, c[0x0][0x210] ;  /* 0x00008400ff031624 */ /* 0x000fe200078e00ff */
[----:B------:R-:W-:Y:S01]  /*7930*/  LOP3.LUT R7, R2, 0x1ffffff8, RZ, 0xc0, !PT ;  /* 0x1ffffff802077812 */ /* 0x000fe200078ec0ff */
[----:B------:R-:W-:Y:S01]  /*7940*/  @!P1 IMAD.MOV.U32 R9, RZ, RZ, c[0x0][0x214] ;  /* 0x00008500ff099624 */ /* 0x000fe200078e00ff */
[----:B------:R-:W-:Y:S01]  /*7950*/  ISETP.NE.OR P0, PT, R203, -0x1, P2 ;  /* 0xffffffffcb00780c */ /* 0x000fe20001705670 */
[----:B------:R-:W-:Y:S01]  /*7960*/  @P1 IMAD R3, R3, c[0x0][0x214], RZ ;  /* 0x0000850003031a24 */ /* 0x000fe200078e02ff */
[----:B------:R-:W-:Y:S01]  /*7970*/  @!P4 IADD3 R4, R13, R8, RZ ;  /* 0x000000080d04c210 */ /* 0x000fe20007ffe0ff */
[----:B------:R-:W-:Y:S01]  /*7980*/  IMAD.IADD R7, R6, 0x1, -R7 ;  /* 0x0000000106077824 */ /* 0x000fe200078e0a07 */
[----:B------:R-:W-:Y:S01]  /*7990*/  @!P1 SEL R3, R9, c[0x0][0x234], !P3 ;  /* 0x00008d0009039a07 */ /* 0x000fe20005800000 */
[----:B------:R-:W-:Y:S01]  /*79a0*/  @P1 IMAD.MOV.U32 R11, RZ, RZ, 0x1 ;  /* 0x00000001ff0b1424 */ /* 0x000fe200078e00ff */
[----:B------:R-:W-:Y:S01]  /*79b0*/  SHF.R.S32.HI R2, RZ, 0x3, R2 ;  /* 0x00000003ff027819 */ /* 0x000fe20000011402 */
[----:B------:R-:W-:-:S02]  /*79c0*/  IMAD.SHL.U32 R7, R7, 0x8, RZ ;  /* 0x0000000807077824 */ /* 0x000fc400078e00ff */
[----:B------:R-:W-:-:S03]  /*79d0*/  @!P1 IMAD R11, R3, c[0x0][0x1c0], RZ ;  /* 0x00007000030b9a24 */ /* 0x000fc600078e02ff */
[C---:B------:R-:W-:Y:S01]  /*79e0*/  IADD3 R8, P3, R7.reuse, R10, RZ ;  /* 0x0000000a07087210 */ /* 0x040fe20007f7e0ff */
[C---:B------:R-:W-:Y:S02]  /*79f0*/  @!P0 IMAD R203, R0.reuse, c[0x0][0x214], RZ ;  /* 0x0000850000cb8a24 */ /* 0x040fe400078e02ff */
[----:B------:R-:W-:Y:S01]  /*7a00*/  IMAD R0, R0, R11, RZ ;  /* 0x0000000b00007224 */ /* 0x000fe200078e02ff */
[----:B------:R-:W-:Y:S01]  /*7a10*/  LEA.HI.X.SX32 R9, R7, R4, 0x1, P3 ;  /* 0x0000000407097211 */ /* 0x000fe200018f0eff */
[----:B------:R-:W-:Y:S01]  /*7a20*/  CS2R R10, SRZ ;  /* 0x00000000000a7805 */ /* 0x000fe2000001ff00 */
[----:B------:R-:W-:Y:S01]  /*7a30*/  @P1 IMAD.MOV.U32 R4, RZ, RZ, c[0x0][0x210] ;  /* 0x00008400ff041624 */ /* 0x000fe200078e00ff */
[----:B------:R-:W-:Y:S01]  /*7a40*/  @!P1 MOV R4, 0x1 ;  /* 0x0000000100049802 */ /* 0x000fe20000000f00 */
[----:B------:R-:W-:Y:S01]  /*7a50*/  @!P2 IMAD.MOV.U32 R10, RZ, RZ, R203 ;  /* 0x000000ffff0aa224 */ /* 0x000fe200078e00cb */
[----:B------:R-:W-:Y:S01]  /*7a60*/  SEL R0, R0, RZ, P2 ;  /* 0x000000ff00007207 */ /* 0x000fe20001000000 */
[----:B------:R-:W-:Y:S01]  /*7a70*/  IMAD.WIDE.U32 R8, R18, c[0x0][0x1f0], R8 ;  /* 0x00007c0012087a25 */ /* 0x000fe200078e0008 */
[----:B------:R-:W-:-:S02]  /*7a80*/  @!P2 SHF.R.S32.HI R11, RZ, 0x1f, R203 ;  /* 0x0000001fff0ba819 */ /* 0x000fc400000114cb */
[----:B------:R-:W-:Y:S01]  /*7a90*/  ISETP.GE.AND P2, PT, R2, R206, PT ;  /* 0x000000ce0200720c */ /* 0x000fe20003f46270 */
[----:B------:R-:W-:Y:S01]  /*7aa0*/  IMAD R5, R5, R4, RZ ;  /* 0x0000000405057224 */ /* 0x000fe200078e02ff */
[----:B------:R-:W-:Y:S01]  /*7ab0*/  SHF.R.S32.HI R7, RZ, 0x1f, R18 ;  /* 0x0000001fff077819 */ /* 0x000fe20000011412 */
[----:B------:R-:W-:Y:S01]  /*7ac0*/  IMAD R0, R18, R3, R0 ;  /* 0x0000000312007224 */ /* 0x000fe200078e0200 */
[----:B------:R-:W-:Y:S02]  /*7ad0*/  SHF.R.S32.HI R3, RZ, 0x1f, R2 ;  /* 0x0000001fff037819 */ /* 0x000fe40000011402 */
[----:B------:R-:W-:Y:S01]  /*7ae0*/  SHF.R.S32.HI R13, RZ, 0x1f, R5 ;  /* 0x0000001fff0d7819 */ /* 0x000fe20000011405 */
[----:B------:R-:W-:Y:S01]  /*7af0*/  IMAD R7, R7, c[0x0][0x1f0], RZ ;  /* 0x00007c0007077a24 */ /* 0x000fe200078e02ff */
[----:B------:R-:W-:Y:S01]  /*7b00*/  IADD3 R5, P1, P0, R5, R10, R0 ;  /* 0x0000000a05057210 */ /* 0x000fe2000783e000 */
[----:B------:R-:W-:Y:S01]  /*7b10*/  IMAD.WIDE R14, R217, 0x80, R2 ;  /* 0x00000080d90e7825 */ /* 0x000fe200078e0202 */
[----:B------:R-:W-:-:S03]  /*7b20*/  SHF.R.S32.HI R10, RZ, 0x1f, R0 ;  /* 0x0000001fff0a7819 */ /* 0x000fc60000011400 */
[----:B------:R-:W-:Y:S01]  /*7b30*/  IMAD R7, R18, c[0x0][0x1f4], R7 ;  /* 0x00007d0012077a24 */ /* 0x000fe200078e0207 */
[----:B------:R-:W-:-:S04]  /*7b40*/  IADD3.X R10, R13, R11, R10, P1, P0 ;  /* 0x0000000b0d0a7210 */ /* 0x000fc80000fe040a */
[----:B------:R-:W-:Y:S01]  /*7b50*/  IADD3 R17, R7, R9, RZ ;  /* 0x0000000907117210 */ /* 0x000fe20007ffe0ff */
        /* <DEDUP_REMOVED lines=8> */
[----:B------:R1:W-:Y:S04]  /*7be0*/  STG.E.128 [R18.64], RZ ;  /* 0x000000ff12007986 */ /* 0x0003e8000c101d06 */
[----:B------:R1:W-:Y:S04]  /*7bf0*/  STG.E.128 [R18.64+0x80], RZ ;  /* 0x000080ff12007986 */ /* 0x0003e8000c101d06 */
[----:B------:R1:W-:Y:S02]  /*7c00*/  STG.E.128 [R18.64+0x100], RZ ;  /* 0x000100ff12007986 */ /* 0x0003e4000c101d06 */
.L_x_19:
[----:B------:R-:W-:Y:S05]  /*7c10*/  BSYNC B0 ;  /* 0x0000000000007941 */ /* 0x000fea0003800000 */
.L_x_18:
[----:B------:R-:W-:Y:S01]  /*7c20*/  IADD3 R13, R2, 0x20, RZ ;  /* 0x00000020020d7810 */ /* 0x000fe20007ffe0ff */
[----:B------:R-:W-:Y:S03]  /*7c30*/  BSSY B0, `(.L_x_20) ;  /* 0x0000010000007945 */ /* 0x000fe60003800000 */
[----:B------:R-:W-:-:S13]  /*7c40*/  ISETP.GE.AND P0, PT, R13, R206, PT ;  /* 0x000000ce0d00720c */ /* 0x000fda0003f06270 */
[----:B------:R-:W-:Y:S05]  /*7c50*/  @P0 BRA `(.L_x_21) ;  /* 0x000000d000000947 */ /* 0x000fea0003800000 */
[----:B------:R-:W-:Y:S01]  /*7c60*/  IADD3 R7, P0, R14, 0x20, RZ ;  /* 0x000000200e077810 */ /* 0x000fe20007f1e0ff */
[----:B-1----:R-:W-:Y:S01]  /*7c70*/  IMAD.MOV.U32 R18, RZ, RZ, R8 ;  /* 0x000000ffff127224 */ /* 0x002fe200078e0008 */
[----:B------:R-:W-:-:S03]  /*7c80*/  MOV R19, R17 ;  /* 0x0000001100137202 */ /* 0x000fc60000000f00 */
[----:B------:R-:W-:Y:S02]  /*7c90*/  IMAD.X R0, RZ, RZ, R15, P0 ;  /* 0x000000ffff007224 */ /* 0x000fe400000e060f */
[----:B------:R-:W-:-:S04]  /*7ca0*/  IMAD.WIDE.U32 R18, R7, c[0x0][0x1e8], R18 ;  /* 0x00007a0007127a25 */ /* 0x000fc800078e0012 */
[----:B------:R-:W-:Y:S01]  /*7cb0*/  IMAD R0, R0, c[0x0][0x1e8], RZ ;  /* 0x00007a0000007a24 */ /* 0x000fe200078e02ff */
[----:B------:R-:W-:-:S03]  /*7cc0*/  LEA R20, P0, R18, c[0x0][0x1d0], 0x1 ;  /* 0x0000740012147a11 */ /* 0x000fc600078008ff */
[----:B------:R-:W-:-:S05]  /*7cd0*/  IMAD R0, R7, c[0x0][0x1ec], R0 ;  /* 0x00007b0007007a24 */ /* 0x000fca00078e0200 */
[----:B------:R-:W-:-:S04]  /*7ce0*/  IADD3 R0, R0, R19, RZ ;  /* 0x0000001300007210 */ /* 0x000fc80007ffe0ff */
[----:B------:R-:W-:-:S05]  /*7cf0*/  LEA.HI.X R21, R18, c[0x0][0x1d4], R0, 0x1, P0 ;  /* 0x0000750012157a11 */ /* 0x000fca00000f0c00 */
[----:B------:R1:W-:Y:S04]  /*7d00*/  STG.E.128 [R20.64], RZ ;  /* 0x000000ff14007986 */ /* 0x0003e8000c101d06 */
[----:B------:R1:W-:Y:S04]  /*7d10*/  STG.E.128 [R20.64+0x80], RZ ;  /* 0x000080ff14007986 */ /* 0x0003e8000c101d06 */
[----:B------:R1:W-:Y:S02]  /*7d20*/  STG.E.128 [R20.64+0x100], RZ ;  /* 0x000100ff14007986 */ /* 0x0003e4000c101d06 */
.L_x_21:
[----:B------:R-:W-:Y:S05]  /*7d30*/  BSYNC B0 ;  /* 0x0000000000007941 */ /* 0x000fea0003800000 */
.L_x_20:
        /* <DEDUP_REMOVED lines=17> */
.L_x_23:
[----:B------:R-:W-:Y:S05]  /*7e50*/  BSYNC B0 ;  /* 0x0000000000007941 */ /* 0x000fea0003800000 */
.L_x_22:
[----:B------:R-:W-:Y:S01]  /*7e60*/  IADD3 R7, R2, 0x60, RZ ;  /* 0x0000006002077810 */ /* 0x000fe20007ffe0ff */
[----:B------:R-:W-:Y:S03]  /*7e70*/  BSSY B0, `(.L_x_24) ;  /* 0x0000010000007945 */ /* 0x000fe60003800000 */
[----:B------:R-:W-:-:S13]  /*7e80*/  ISETP.GE.AND P0, PT, R7, R206, PT ;  /* 0x000000ce0700720c */ /* 0x000fda0003f06270 */
[----:B------:R-:W-:Y:S05]  /*7e90*/  @P0 BRA `(.L_x_25) ;  /* 0x000000d000000947 */ /* 0x000fea0003800000 */
[----:B------:R-:W-:Y:S01]  /*7ea0*/  IADD3 R0, P0, R14, 0x60, RZ ;  /* 0x000000600e007810 */ /* 0x000fe20007f1e0ff */
[----:B------:R-:W-:-:S04]  /*7eb0*/  IMAD.MOV.U32 R14, RZ, RZ, R8 ;  /* 0x000000ffff0e7224 */ /* 0x000fc800078e0008 */
[----:B------:R-:W-:Y:S01]  /*7ec0*/  IMAD.X R9, RZ, RZ, R15, P0 ;  /* 0x000000ffff097224 */ /* 0x000fe200000e060f */
[----:B------:R-:W-:-:S03]  /*7ed0*/  MOV R15, R17 ;  /* 0x00000011000f7202 */ /* 0x000fc60000000f00 */
[----:B------:R-:W-:Y:S02]  /*7ee0*/  IMAD R9, R9, c[0x0][0x1e8], RZ ;  /* 0x00007a0009097a24 */ /* 0x000fe400078e02ff */
        /* <DEDUP_REMOVED lines=8> */
.L_x_25:
[----:B------:R-:W-:Y:S05]  /*7f70*/  BSYNC B0 ;  /* 0x0000000000007941 */ /* 0x000fea0003800000 */
.L_x_24:
[----:B------:R-:W-:-:S04]  /*7f80*/  LOP3.LUT P6, RZ, R6, 0x7, RZ, 0xc0, !PT ;  /* 0x0000000706ff7812 */ /* 0x000fc800078cc0ff */
[-C--:B------:R-:W-:Y:S02]  /*7f90*/  ISETP.GE.OR P5, PT, R2, R206.reuse, P6 ;  /* 0x000000ce0200720c */ /* 0x080fe400037a6670 */
[-C--:B------:R-:W-:Y:S02]  /*7fa0*/  ISETP.GE.OR P4, PT, R13, R206.reuse, P6 ;  /* 0x000000ce0d00720c */ /* 0x080fe40003786670 */
[-C--:B------:R-:W-:Y:S02]  /*7fb0*/  ISETP.GE.OR P3, PT, R11, R206.reuse, P6 ;  /* 0x000000ce0b00720c */ /* 0x080fe40003766670 */
[----:B------:R-:W-:-:S07]  /*7fc0*/  ISETP.GE.OR P6, PT, R7, R206, P6 ;  /* 0x000000ce0700720c */ /* 0x000fce00037c6670 */
[-C--:B--2---:R-:W-:Y:S02]  /*7fd0*/  @!P5 IMAD R8, R2, R4.reuse, RZ ;  /* 0x000000040208d224 */ /* 0x084fe400078e02ff */
[-C--:B------:R-:W-:Y:S02]  /*7fe0*/  @!P4 IMAD R0, R13, R4.reuse, RZ ;  /* 0x000000040d00c224 */ /* 0x080fe400078e02ff */
[----:B------:R-:W-:Y:S01]  /*7ff0*/  @!P3 IMAD R2, R11, R4, RZ ;  /* 0x000000040b02b224 */ /* 0x000fe200078e02ff */
[-C--:B------:R-:W-:Y:S02]  /*8000*/  @!P5 IADD3 R6, P0, R8, R5.reuse, RZ ;  /* 0x000000050806d210 */ /* 0x080fe40007f1e0ff */
[-C--:B------:R-:W-:Y:S02]  /*8010*/  @!P4 IADD3 R3, P1, R0, R5.reuse, RZ ;  /* 0x000000050003c210 */ /* 0x080fe40007f3e0ff */
[----:B------:R-:W-:Y:S02]  /*8020*/  @!P5 LEA.HI.X.SX32 R11, R8, R10, 0x1, P0 ;  /* 0x0000000a080bd211 */ /* 0x000fe400000f0eff */
[----:B------:R-:W-:-:S02]  /*8030*/  @!P3 IADD3 R9, P0, R2, R5, RZ ;  /* 0x000000050209b210 */ /* 0x000fc40007f1e0ff */
[-C--:B------:R-:W-:Y:S02]  /*8040*/  @!P4 LEA.HI.X.SX32 R0, R0, R10.reuse, 0x1, P1 ;  /* 0x0000000a0000c211 */ /* 0x080fe400008f0eff */
[----:B------:R-:W-:Y:S02]  /*8050*/  @!P4 LEA R12, P1, R3, c[0x0][0x200], 0x2 ;  /* 0x00008000030cca11 */ /* 0x000fe400078210ff */
[----:B------:R-:W-:Y:S02]  /*8060*/  @!P5 LEA R14, P2, R6, c[0x0][0x200], 0x2 ;  /* 0x00008000060eda11 */ /* 0x000fe400078410ff */
[----:B------:R-:W-:Y:S02]  /*8070*/  @!P3 LEA.HI.X.SX32 R2, R2, R10, 0x1, P0 ;  /* 0x0000000a0202b211 */ /* 0x000fe400000f0eff */
[----:B------:R-:W-:Y:S02]  /*8080*/  @!P3 LEA R8, P0, R9, c[0x0][0x200], 0x2 ;  /* 0x000080000908ba11 */ /* 0x000fe400078010ff */
[----:B------:R-:W-:Y:S01]  /*8090*/  @!P4 LEA.HI.X R13, R3, c[0x0][0x204], R0, 0x2, P1 ;  /* 0x00008100030dca11 */ /* 0x000fe200008f1400 */
[----:B------:R-:W-:Y:S01]  /*80a0*/  @!P5 IMAD.MOV.U32 R0, RZ, RZ, 0x7f800000 ;  /* 0x7f800000ff00d424 */ /* 0x000fe200078e00ff */
[----:B------:R-:W-:Y:S01]  /*80b0*/  @!P5 LEA.HI.X R15, R6, c[0x0][0x204], R11, 0x2, P2 ;  /* 0x00008100060fda11 */ /* 0x000fe200010f140b */
[----:B------:R-:W-:Y:S01]  /*80c0*/  @!P4 IMAD.MOV.U32 R11, RZ, RZ, 0x7f800000 ;  /* 0x7f800000ff0bc424 */ /* 0x000fe200078e00ff */
[----:B------:R-:W-:Y:S01]  /*80d0*/  @!P3 LEA.HI.X R9, R9, c[0x0][0x204], R2, 0x2, P0 ;  /* 0x000081000909ba11 */ /* 0x000fe200000f1402 */
[----:B------:R-:W-:-:S02]  /*80e0*/  @!P3 IMAD.MOV.U32 R3, RZ, RZ, 0x7f800000 ;  /* 0x7f800000ff03b424 */ /* 0x000fc400078e00ff */
[----:B------:R2:W-:Y:S04]  /*80f0*/  @!P5 STG.E [R14.64], R0 ;  /* 0x000000000e00d986 */ /* 0x0005e8000c101906 */
[----:B------:R2:W-:Y:S04]  /*8100*/  @!P4 STG.E [R12.64], R11 ;  /* 0x0000000b0c00c986 */ /* 0x0005e8000c101906 */
[----:B------:R2:W-:Y:S01]  /*8110*/  @!P3 STG.E [R8.64], R3 ;  /* 0x000000030800b986 */ /* 0x0005e2000c101906 */
[----:B------:R-:W-:Y:S05]  /*8120*/  @P6 EXIT ;  /* 0x000000000000694d */ /* 0x000fea0003800000 */
[----:B------:R-:W-:-:S05]  /*8130*/  IMAD R4, R7, R4, RZ ;  /* 0x0000000407047224 */ /* 0x000fca00078e02ff */
[----:B------:R-:W-:-:S04]  /*8140*/  IADD3 R5, P0, R4, R5, RZ ;  /* 0x0000000504057210 */ /* 0x000fc80007f1e0ff */
[----:B------:R-:W-:Y:S02]  /*8150*/  LEA.HI.X.SX32 R4, R4, R10, 0x1, P0 ;  /* 0x0000000a04047211 */ /* 0x000fe400000f0eff */
[----:B------:R-:W-:-:S04]  /*8160*/  LEA R2, P0, R5, c[0x0][0x200], 0x2 ;  /* 0x0000800005027a11 */ /* 0x000fc800078010ff */
[----:B--2---:R-:W-:Y:S01]  /*8170*/  LEA.HI.X R3, R5, c[0x0][0x204], R4, 0x2, P0 ;  /* 0x0000810005037a11 */ /* 0x004fe200000f1404 */
[----:B------:R-:W-:-:S05]  /*8180*/  IMAD.MOV.U32 R5, RZ, RZ, 0x7f800000 ;  /* 0x7f800000ff057424 */ /* 0x000fca00078e00ff */
[----:B------:R-:W-:Y:S01]  /*8190*/  STG.E [R2.64], R5 ;  /* 0x0000000502007986 */ /* 0x000fe2000c101906 */
[----:B------:R-:W-:Y:S05]  /*81a0*/  EXIT ;  /* 0x000000000000794d */ /* 0x000fea0003800000 */
.L_x_26:
[----:B------:R-:W-:-:S00]  /*81b0*/  BRA `(.L_x_26) ;  /* 0xfffffff000007947 */ /* 0x000fc0000383ffff */
[----:B------:R-:W-:-:S00]  /*81c0*/  NOP ;  /* 0x0000000000007918 */ /* 0x000fc00000000000 */
        /* <DEDUP_REMOVED lines=11> */
.L_x_1274:


//--------------------- .text._ZN5flash16flash_fwd_kernelI23Flash_fwd_kernel_traitsILi192ELi128ELi64ELi8ELb0ELb0EN7cutlass10bfloat16_tE19Flash_kernel_traitsILi192ELi128ELi64ELi8ES3_EELb0ELb0ELb0ELb0ELb0ELb1ELb1ELb0EEEvNS_16Flash_fwd_paramsE --------------------------
	.section	.text._ZN5flash16flash_fwd_kernelI23Flash_fwd_kernel_traitsILi192ELi128ELi64ELi8ELb0ELb0EN7cutlass10bfloat16_tE19Flash_kernel_traitsILi192ELi128ELi64ELi8ES3_EELb0ELb0ELb0ELb0ELb0ELb1ELb1ELb0EEEvNS_16Flash_fwd_paramsE,"ax",@progbits
	.sectioninfo	@"SHI_REGISTERS=255"
	.align	128
        .global         _ZN5flash16flash_fwd_kernelI23Flash_fwd_kernel_traitsILi192ELi128ELi64ELi8ELb0ELb0EN7cutlass10bfloat16_tE19Flash_kernel_traitsILi192ELi128ELi64ELi8ES3_EELb0ELb0ELb0ELb0ELb0ELb1ELb1ELb0EEEvNS_16Flash_fwd_paramsE
        .type           _ZN5flash16flash_fwd_kernelI23Flash_fwd_kernel_traitsILi192ELi128ELi64ELi8ELb0ELb0EN7cutlass10bfloat16_tE19Flash_kernel_traitsILi192ELi128ELi64ELi8ES3_EELb0ELb0ELb0ELb0ELb0ELb1ELb1ELb0EEEvNS_16Flash_fwd_paramsE,@function
        .size           _ZN5flash16flash_fwd_kernelI23Flash_fwd_kernel_traitsILi192ELi128ELi64ELi8ELb0ELb0EN7cutlass10bfloat16_tE19Flash_kernel_traitsILi192ELi128ELi64ELi8ES3_EELb0ELb0ELb0ELb0ELb0ELb1ELb1ELb0EEEvNS_16Flash_fwd_paramsE,(.L_x_1275 - _ZN5flash16flash_fwd_kernelI23Flash_fwd_kernel_traitsILi192ELi128ELi64ELi8ELb0ELb0EN7cutlass10bfloat16_tE19Flash_kernel_traitsILi192ELi128ELi64ELi8ES3_EELb0ELb0ELb0ELb0ELb0ELb1ELb1ELb0EEEvNS_16Flash_fwd_paramsE)
        .other          _ZN5flash16flash_fwd_kernelI23Flash_fwd_kernel_traitsILi192ELi128ELi64ELi8ELb0ELb0EN7cutlass10bfloat16_tE19Flash_kernel_traitsILi192ELi128ELi64ELi8ES3_EELb0ELb0ELb0ELb0ELb0ELb1ELb1ELb0EEEvNS_16Flash_fwd_paramsE,@"STO_CUDA_ENTRY STV_DEFAULT"
_ZN5flash16flash_fwd_kernelI23Flash_fwd_kernel_traitsILi192ELi128ELi64ELi8ELb0ELb0EN7cutlass10bfloat16_tE19Flash_kernel_traitsILi192ELi128ELi64ELi8ES3_EELb0ELb0ELb0ELb0ELb0ELb1ELb1ELb0EEEvNS_16Flash_fwd_paramsE:
.text._ZN5flash16flash_fwd_kernelI23Flash_fwd_kernel_traitsILi192ELi128ELi64ELi8ELb0ELb0EN7cutlass10bfloat16_tE19Flash_kernel_traitsILi192ELi128ELi64ELi8ES3_EELb0ELb0ELb0ELb0ELb0ELb1ELb1ELb0EEEvNS_16Flash_fwd_paramsE:
        /* <DEDUP_REMOVED lines=34> */
.L_x_27:
[----:B-1-34-:R-:W-:Y:S02]  /*0220*/  MOV R2, c[0x0][0x218] ;  /* 0x0000860000027a02 */ /* 0x01afe40000000f00 */
.L_x_28:
        /* <DEDUP_REMOVED lines=42> */
.L_x_30:
        /* <DEDUP_REMOVED lines=39> */
.L_x_31:
        /* <DEDUP_REMOVED lines=14> */
[----:B------:R-:W-:Y:S01]  /*0820*/  IADD3 R13, R20, 0x40, RZ ;  /* 0x00000040140d7810 */ /* 0x000fe20007ffe0ff */
[----:B------:R-:W-:Y:S01]  /*0830*/  IMAD.SHL.U32 R222, R0, 0x8, RZ ;  /* 0x0000000800de7824 */ /* 0x000fe200078e00ff */
[----:B------:R-:W-:Y:S01]  /*0840*/  ISETP.GE.AND P2, PT, R5, R208, PT ;  /* 0x000000d00500720c */ /* 0x000fe20003f46270 */
[C---:B------:R-:W-:Y:S01]  /*0850*/  IMAD R221, R207.reuse, c[0x0][0x1b0], RZ ;  /* 0x00006c00cfdd7a24 */ /* 0x040fe200078e02ff */
[----:B------:R-:W-:Y:S01]  /*0860*/  SHF.R.S32.HI R21, RZ, 0x1f, R20 ;  /* 0x0000001fff157819 */ /* 0x000fe20000011414 */
[----:B------:R-:W-:Y:S01]  /*0870*/  IMAD R207, R207, c[0x0][0x1b8], RZ ;  /* 0x00006e00cfcf7a24 */ /* 0x000fe200078e02ff */
[----:B------:R-:W-:Y:S01]  /*0880*/  IADD3 R12, P0, R222, R12, RZ ;  /* 0x0000000cde0c7210 */ /* 0x000fe20007f1e0ff */
[----:B------:R-:W-:Y:S01]  /*0890*/  IMAD R221, R216, c[0x0][0x1b4], R221 ;  /* 0x00006d00d8dd7a24 */ /* 0x000fe200078e02dd */
[----:B------:R-:W-:Y:S01]  /*08a0*/  SHF.R.S32.HI R223, RZ, 0x1f, R222 ;  /* 0x0000001fffdf7819 */ /* 0x000fe200000114de */
[----:B------:R-:W-:Y:S01]  /*08b0*/  IMAD.WIDE R224, R225, 0x80, R20 ;  /* 0x00000080e1e07825 */ /* 0x000fe200078e0214 */
[----:B------:R-:W-:-:S02]  /*08c0*/  ISETP.GE.AND P1, PT, R13, R208, PT ;  /* 0x000000d00d00720c */ /* 0x000fc40003f26270 */
[C---:B------:R-:W-:Y:S01]  /*08d0*/  IADD3 R213, R20.reuse, 0x60, RZ ;  /* 0x0000006014d57810 */ /* 0x040fe20007ffe0ff */
[----:B------:R-:W-:Y:S01]  /*08e0*/  IMAD.X R13, R223, 0x1, R11, P0 ;  /* 0x00000001df0d7824 */ /* 0x000fe200000e060b */
[CC--:B------:R-:W-:Y:S01]  /*08f0*/  ISETP.GE.AND P3, PT, R20.reuse, R208.reuse, PT ;  /* 0x000000d01400720c */ /* 0x0c0fe20003f66270 */
[----:B------:R-:W-:Y:S01]  /*0900*/  IMAD.SHL.U32 R11, R20, 0x40, RZ ;  /* 0x00000040140b7824 */ /* 0x000fe200078e00ff */
[----:B------:R-:W-:Y:S01]  /*0910*/  @!P2 IADD3 R26, P4, R224, 0x20, RZ ;  /* 0x00000020e01aa810 */ /* 0x000fe20007f9e0ff */
[----:B------:R-:W-:Y:S01]  /*0920*/  IMAD.WIDE.U32 R18, R18, c[0x0][0x1a8], R12 ;  /* 0x00006a0012127a25 */ /* 0x000fe200078e000c */
[----:B------:R-:W-:Y:S02]  /*0930*/  ISETP.GE.AND P0, PT, R213, R208, PT ;  /* 0x000000d0d500720c */ /* 0x000fe40003f06270 */
        /* <DEDUP_REMOVED lines=114> */
[----:B------:R-:W-:Y:S01]  /*1060*/  IMAD.IADD R10, R19, 0x1, R13 ;  /* 0x00000001130a7824 */ /* 0x000fe200078e020d */
[----:B------:R2:W-:Y:S01]  /*1070*/  @!P5 LDGSTS.E.BYPASS.LTC128B.128 [R212+0x11000], [R24.64+0x100] ;  /* 0x1100010018d4dfae */ /* 0x0005e2000b901d46 */
[----:B------:R-:W-:-:S02]  /*1080*/  IMAD.IADD R205, R12, 0x1, -R205 ;  /* 0x000000010ccd7824 */ /* 0x000fc400078e0acd */
        /* <DEDUP_REMOVED lines=14> */
[----:B------:R-:W-:Y:S01]  /*1170*/  @!P3 LEA R7, P0, R10, R8, 0x5 ;  /* 0x000000080a07b211 */ /* 0x000fe200078028ff */
[----:B------:R-:W-:Y:S01]  /*1180*/  IMAD.SHL.U32 R6, R6, 0x2, RZ ;  /* 0x0000000206067824 */ /* 0x000fe200078e00ff */
[----:B------:R-:W-:Y:S02]  /*1190*/  SHF.R.U32.HI R12, RZ, 0x3, R12 ;  /* 0x00000003ff0c7819 */ /* 0x000fe4000001160c */
[----:B------:R-:W-:Y:S02]  /*11a0*/  SHF.R.U32.HI R96, RZ, 0x3, R96 ;  /* 0x00000003ff607819 */ /* 0x000fe40000011660 */
[----:B------:R-:W-:Y:S02]  /*11b0*/  SHF.R.S32.HI R14, RZ, 0x5, R14 ;  /* 0x00000005ff0e7819 */ /* 0x000fe4000001140e */
[----:B------:R-:W-:Y:S01]  /*11c0*/  LOP3.LUT R99, R99, 0xfffffe00, RZ, 0xc0, !PT ;  /* 0xfffffe0063637812 */ /* 0x000fe200078ec0ff */
[----:B------:R-:W-:-:S04]  /*11d0*/  DEPBAR.LE SB0, 0x0 ;  /* 0x000080000000791a */ /* 0x000fc80000000000 */
[----:B------:R-:W-:Y:S01]  /*11e0*/  BAR.SYNC.DEFER_BLOCKING 0x0 ;  /* 0x0000000000007b1d */ /* 0x000fe20000010000 */
[----:B---3--:R-:W-:Y:S02]  /*11f0*/  @!P4 LEA R16, P1, R8, c[0x0][0x170], 0x1 ;  /* 0x00005c000810ca11 */ /* 0x008fe400078208ff */
[----:B------:R-:W-:Y:S01]  /*1200*/  @!P3 LEA.HI.X R10, R10, R19, R9, 0x5, P0 ;  /* 0x000000130a0ab211 */ /* 0x000fe200000f2c09 */
[----:B------:R-:W-:Y:S01]  /*1210*/  IMAD R9, R14, 0x400, R99 ;  /* 0x000004000e097824 */ /* 0x000fe200078e0263 */
[----:B------:R-:W-:Y:S02]  /*1220*/  LOP3.LUT R12, R13, R12, RZ, 0x3c, !PT ;  /* 0x0000000c0d0c7212 */ /* 0x000fe400078e3cff */
[----:B------:R-:W-:Y:S02]  /*1230*/  LOP3.LUT R96, R11, R96, RZ, 0x3c, !PT ;  /* 0x000000600b607212 */ /* 0x000fe400078e3cff */
        /* <DEDUP_REMOVED lines=13> */
[----:B------:R-:W-:Y:S01]  /*1310*/  @P4 STS.128 [R212+0x12000], RZ ;  /* 0x012000ffd4004388 */ /* 0x000fe20000000c00 */
[----:B------:R-:W-:Y:S02]  /*1320*/  IMAD.IADD R200, R99, 0x1, R96 ;  /* 0x0000000163c87824 */ /* 0x000fe400078e0260 */
        /* <DEDUP_REMOVED lines=25> */
[C---:B------:R-:W-:Y:S01]  /*14c0*/  IADD3 R193, R203.reuse, 0x1800, RZ ;  /* 0x00001800cbc17810 */ /* 0x040fe20007ffe0ff */
[----:B------:R-:W-:Y:S01]  /*14d0*/  IMAD.IADD R192, R0, 0x1, R203 ;  /* 0x0000000100c07824 */ /* 0x000fe200078e02cb */
[----:B------:R-:W-:Y:S01]  /*14e0*/  @!PT LDS RZ, [RZ] ;  /* 0x00000000fffff984 */ /* 0x000fe20000000800 */
[----:B------:R-:W-:Y:S01]  /*14f0*/  @!PT LDS RZ, [RZ] ;  /* 0x00000000fffff984 */ /* 0x000fe20000000800 */
[----:B------:R-:W-:Y:S01]  /*1500*/  @!PT LDS RZ, [RZ] ;  /* 0x00000000fffff984 */ /* 0x000fe20000000800 */
[----:B------:R3:W-:Y:S01]  /*1510*/  @!P3 LDGSTS.E.BYPASS.LTC128B.128 [R212+0x13000], [R18.64] ;  /* 0x1300000012d4bfae */ /* 0x0007e2000b901d46 */
[----:B------:R-:W-:-:S02]  /*1520*/  IADD3 R191, R203, 0x2000, RZ ;  /* 0x00002000cbbf7810 */ /* 0x000fc40007ffe0ff */
[C---:B------:R-:W-:Y:S01]  /*1530*/  IADD3 R190, R203.reuse, 0x2800, RZ ;  /* 0x00002800cbbe7810 */ /* 0x040fe20007ffe0ff */
[----:B------:R3:W-:Y:S01]  /*1540*/  @!P3 LDGSTS.E.BYPASS.LTC128B.128 [R212+0x15000], [R18.64+0x80] ;  /* 0x1500008012d4bfae */ /* 0x0007e2000b901d46 */
[C---:B------:R-:W-:Y:S02]  /*1550*/  IADD3 R189, R203.reuse, 0x3000, RZ ;  /* 0x00003000cbbd7810 */ /* 0x040fe40007ffe0ff */
[C---:B------:R-:W-:Y:S01]  /*1560*/  IADD3 R188, R203.reuse, 0x3800, RZ ;  /* 0x00003800cbbc7810 */ /* 0x040fe20007ffe0ff */
[----:B------:R3:W-:Y:S01]  /*1570*/  @!P3 LDGSTS.E.BYPASS.LTC128B.128 [R212+0x17000], [R18.64+0x100] ;  /* 0x1700010012d4bfae */ /* 0x0007e2000b901d46 */
[C---:B------:R-:W-:Y:S02]  /*1580*/  IADD3 R187, R203.reuse, 0x4000, RZ ;  /* 0x00004000cbbb7810 */ /* 0x040fe40007ffe0ff */
[C---:B------:R-:W-:Y:S01]  /*1590*/  IADD3 R186, R203.reuse, 0x4800, RZ ;  /* 0x00004800cbba7810 */ /* 0x040fe20007ffe0ff */
[----:B------:R-:W-:Y:S01]  /*15a0*/  LDSM.16.M88.4 R12, [R206] ;  /* 0x00000000ce0c783b */ /* 0x000fe20000000200 */
[----:B------:R-:W-:-:S02]  /*15b0*/  IADD3 R185, R203, 0x5000, RZ ;  /* 0x00005000cbb97810 */ /* 0x000fc40007ffe0ff */
[----:B------:R-:W-:Y:S01]  /*15c0*/  IADD3 R184, R203, 0x5800, RZ ;  /* 0x00005800cbb87810 */ /* 0x000fe20007ffe0ff */
[----:B------:R-:W4:Y:S04]  /*15d0*/  LDSM.16.M88.4 R20, [R205+0xc000] ;  /* 0x00c00000cd14783b */ /* 0x000f280000000200 */
[----:B------:R-:W-:Y:S04]  /*15e0*/  LDSM.16.M88.4 R36, [R204] ;  /* 0x00000000cc24783b */ /* 0x000fe80000000200 */
[----:B------:R-:W5:Y:S04]  /*15f0*/  LDSM.16.M88.4 R44, [R205+0xc800] ;  /* 0x00c80000cd2c783b */ /* 0x000f680000000200 */
[----:B------:R-:W-:Y:S04]  /*1600*/  LDSM.16.M88.4 R56, [R205+0xd000] ;  /* 0x00d00000cd38783b */ /* 0x000fe80000000200 */
[----:B-1----:R-:W-:Y:S04]  /*1610*/  LDSM.16.M88.4 R28, [R205+0xd800] ;  /* 0x00d80000cd1c783b */ /* 0x002fe80000000200 */
[----:B---3--:R-:W1:Y:S04]  /*1620*/  LDSM.16.M88.4 R16, [R203] ;  /* 0x00000000cb10783b */ /* 0x008e680000000200 */
[----:B------:R-:W-:Y:S04]  /*1630*/  LDSM.16.M88.4 R72, [R202] ;  /* 0x00000000ca48783b */ /* 0x000fe80000000200 */
[----:B--2---:R-:W2:Y:S04]  /*1640*/  LDSM.16.M88.4 R24, [R199+0xc000] ;  /* 0x00c00000c718783b */ /* 0x004ea80000000200 */
[----:B------:R-:W3:Y:S04]  /*1650*/  LDSM.16.M88.4 R52, [R203+0x800] ;  /* 0x00080000cb34783b */ /* 0x000ee80000000200 */
[----:B------:R-:W2:Y:S01]  /*1660*/  LDSM.16.M88.4 R48, [R203+0x1000] ;  /* 0x00100000cb30783b */ /* 0x000ea20000000200 */
[C---:B----4-:R-:W-:Y:S03]  /*1670*/  HMMA.16816.F32.BF16 R8, R12.reuse, R20, RZ ;  /* 0x000000140c08723c */ /* 0x050fe600000418ff */
[----:B------:R-:W4:Y:S04]  /*1680*/  LDSM.16.M88.4 R40, [R203+0x1800] ;  /* 0x00180000cb28783b */ /* 0x000f280000000200 */
[----:B------:R-:W-:Y:S01]  /*1690*/  LDSM.16.M88.4 R80, [R199+0xc800] ;  /* 0x00c80000c750783b */ /* 0x000fe20000000200 */
[C---:B------:R-:W-:Y:S03]  /*16a0*/  HMMA.16816.F32.BF16 R20, R12.reuse, R22, RZ ;  /* 0x000000160c14723c */ /* 0x040fe600000418ff */
[----:B------:R-:W-:Y:S04]  /*16b0*/  LDSM.16.M88.4 R68, [R199+0xd000] ;  /* 0x00d00000c744783b */ /* 0x000fe80000000200 */
[----:B------:R-:W-:Y:S01]  /*16c0*/  LDSM.16.M88.4 R64, [R199+0xd800] ;  /* 0x00d80000c740783b */ /* 0x000fe20000000200 */
[----:B-----5:R-:W-:Y:S03]  /*16d0*/  HMMA.16816.F32.BF16 R32, R12, R44, RZ ;  /* 0x0000002c0c20723c */ /* 0x020fe600000418ff */
[----:B------:R-:W-:Y:S04]  /*16e0*/  LDSM.16.M88.4 R84, [R202+0x4000] ;  /* 0x00400000ca54783b */ /* 0x000fe80000000200 */
[----:B------:R-:W-:Y:S01]  /*16f0*/  LDSM.16.M88.4 R92, [R205+0x10800] ;  /* 0x01080000cd5c783b */ /* 0x000fe20000000200 */
[----:B-1----:R-:W-:Y:S03]  /*1700*/  HMMA.16816.F32.BF16 R8, R36, R16, R8 ;  /* 0x000000102408723c */ /* 0x002fe60000041808 */
[----:B------:R-:W-:Y:S04]  /*1710*/  LDSM.16.M88.4 R88, [R199+0x10000] ;  /* 0x01000000c758783b */ /* 0x000fe80000000200 */
[----:B------:R-:W0:Y:S01]  /*1720*/  LDGDEPBAR ;  /* 0x00000000000079af */ /* 0x000e220000000000 */
[C---:B------:R-:W-:Y:S08]  /*1730*/  HMMA.16816.F32.BF16 R60, R12.reuse, R56, RZ ;  /* 0x000000380c3c723c */ /* 0x040ff000000418ff */
[C---:B------:R-:W-:Y:S08]  /*1740*/  HMMA.16816.F32.BF16 R44, R12.reuse, R46, RZ ;  /* 0x0000002e0c2c723c */ /* 0x040ff000000418ff */
[C---:B------:R-:W-:Y:S08]  /*1750*/  HMMA.16816.F32.BF16 R56, R12.reuse, R58, RZ ;  /* 0x0000003a0c38723c */ /* 0x040ff000000418ff */
[----:B------:R-:W-:Y:S08]  /*1760*/  HMMA.16816.F32.BF16 R76, R12, R28, RZ ;  /* 0x0000001c0c4c723c */ /* 0x000ff000000418ff */
[----:B------:R-:W-:Y:S01]  /*1770*/  HMMA.16816.F32.BF16 R20, R36, R18, R20 ;  /* 0x000000122414723c */ /* 0x000fe20000041814 */
[----:B------:R-:W-:Y:S07]  /*1780*/  LDSM.16.M88.4 R16, [R192] ;  /* 0x00000000c010783b */ /* 0x000fee0000000200 */
[----:B------:R-:W-:Y:S01]  /*1790*/  HMMA.16816.F32.BF16 R12, R12, R30, RZ ;  /* 0x0000001e0c0c723c */ /* 0x000fe200000418ff */
[----:B------:R-:W1:Y:S07]  /*17a0*/  LDSM.16.M88.4 R28, [R201] ;  /* 0x00000000c91c783b */ /* 0x000e6e0000000200 */
[----:B--2---:R-:W-:Y:S08]  /*17b0*/  HMMA.16816.F32.BF16 R8, R72, R24, R8 ;  /* 0x000000184808723c */ /* 0x004ff00000041808 */
[C---:B---3--:R-:W-:Y:S08]  /*17c0*/  HMMA.16816.F32.BF16 R32, R36.reuse, R52, R32 ;  /* 0x000000342420723c */ /* 0x048ff00000041820 */
[C---:B------:R-:W-:Y:S01]  /*17d0*/  HMMA.16816.F32.BF16 R44, R36.reuse, R54, R44 ;  /* 0x00000036242c723c */ /* 0x040fe2000004182c */
[----:B------:R-:W-:Y:S07]  /*17e0*/  LDSM.16.M88.4 R52, [R192+0x800] ;  /* 0x00080000c034783b */ /* 0x000fee0000000200 */
[C---:B------:R-:W-:Y:S08]  /*17f0*/  HMMA.16816.F32.BF16 R60, R36.reuse, R48, R60 ;  /* 0x00000030243c723c */ /* 0x040ff0000004183c */
[C---:B------:R-:W-:Y:S01]  /*1800*/  HMMA.16816.F32.BF16 R56, R36.reuse, R50, R56 ;  /* 0x000000322438723c */ /* 0x040fe20000041838 */
[----:B------:R-:W-:Y:S07]  /*1810*/  LDSM.16.M88.4 R48, [R192+0x1000] ;  /* 0x00100000c030783b */ /* 0x000fee0000000200 */
[----:B----4-:R-:W-:Y:S08]  /*1820*/  HMMA.16816.F32.BF16 R76, R36, R40, R76 ;  /* 0x00000028244c723c */ /* 0x010ff0000004184c */
[----:B------:R-:W-:Y:S01]  /*1830*/  HMMA.16816.F32.BF16 R20, R72, R26, R20 ;  /* 0x0000001a4814723c */ /* 0x000fe20000041814 */
[----:B------:R-:W-:Y:S07]  /*1840*/  LDSM.16.M88.4 R24, [R205+0xe000] ;  /* 0x00e00000cd18783b */ /* 0x000fee0000000200 */
[----:B------:R-:W-:Y:S01]  /*1850*/  HMMA.16816.F32.BF16 R12, R36, R42, R12 ;  /* 0x0000002a240c723c */ /* 0x000fe2000004180c */
[----:B------:R-:W2:Y:S04]  /*1860*/  LDSM.16.M88.4 R36, [R206+0x4000] ;  /* 0x00400000ce24783b */ /* 0x000ea80000000200 */
[----:B------:R-:W-:Y:S03]  /*1870*/  LDSM.16.M88.4 R40, [R192+0x1800] ;  /* 0x00180000c028783b */ /* 0x000fe60000000200 */
[----:B-1----:R-:W-:Y:S08]  /*1880*/  HMMA.16816.F32.BF16 R8, R28, R16, R8 ;  /* 0x000000101c08723c */ /* 0x002ff00000041808 */
[C---:B------:R-:W-:Y:S08]  /*1890*/  HMMA.16816.F32.BF16 R32, R72.reuse, R80, R32 ;  /* 0x000000504820723c */ /* 0x040ff00000041820 */
[C---:B------:R-:W-:Y:S01]  /*18a0*/  HMMA.16816.F32.BF16 R44, R72.reuse, R82, R44 ;  /* 0x00000052482c723c */ /* 0x040fe2000004182c */
[----:B------:R-:W-:Y:S07]  /*18b0*/  LDSM.16.M88.4 R80, [R199+0xe800] ;  /* 0x00e80000c750783b */ /* 0x000fee0000000200 */
[C---:B------:R-:W-:Y:S08]  /*18c0*/  HMMA.16816.F32.BF16 R60, R72.reuse, R68, R60 ;  /* 0x00000044483c723c */ /* 0x040ff0000004183c */
[C---:B------:R-:W-:Y:S01]  /*18d0*/  HMMA.16816.F32.BF16 R56, R72.reuse, R70, R56 ;  /* 0x000000464838723c */ /* 0x040fe20000041838 */
[----:B------:R-:W-:Y:S07]  /*18e0*/  LDSM.16.M88.4 R68, [R201+0x4000] ;  /* 0x00400000c944783b */ /* 0x000fee0000000200 */
[----:B------:R-:W-:Y:S08]  /*18f0*/  HMMA.16816.F32.BF16 R76, R72, R64, R76 ;  /* 0x00000040484c723c */ /* 0x000ff0000004184c */
[----:B------:R-:W-:Y:S01]  /*1900*/  HMMA.16816.F32.BF16 R20, R28, R18, R20 ;  /* 0x000000121c14723c */ /* 0x000fe20000041814 */
[----:B------:R-:W-:Y:S07]  /*1910*/  LDSM.16.M88.4 R16, [R204+0x4000] ;  /* 0x00400000cc10783b */ /* 0x000fee0000000200 */
[----:B------:R-:W-:Y:S01]  /*1920*/  HMMA.16816.F32.BF16 R72, R72, R66, R12 ;  /* 0x000000424848723c */ /* 0x000fe2000004180c */
[----:B------:R-:W1:Y:S04]  /*1930*/  LDSM.16.M88.4 R64, [R203+0x2000] ;  /* 0x00200000cb40783b */ /* 0x000e680000000200 */
[----:B------:R-:W3:Y:S03]  /*1940*/  LDSM.16.M88.4 R12, [R205+0xe800] ;  /* 0x00e80000cd0c783b */ /* 0x000ee60000000200 */
[C---:B--2---:R-:W-:Y:S08]  /*1950*/  HMMA.16816.F32.BF16 R8, R36.reuse, R24, R8 ;  /* 0x000000182408723c */ /* 0x044ff00000041808 */
[----:B------:R-:W-:Y:S01]  /*1960*/  HMMA.16816.F32.BF16 R20, R36, R26, R20 ;  /* 0x0000001a2414723c */ /* 0x000fe20000041814 */
[----:B------:R-:W2:Y:S07]  /*1970*/  LDSM.16.M88.4 R24, [R199+0xe000] ;  /* 0x00e00000c718783b */ /* 0x000eae0000000200 */
[C---:B------:R-:W-:Y:S08]  /*1980*/  HMMA.16816.F32.BF16 R32, R28.reuse, R52, R32 ;  /* 0x000000341c20723c */ /* 0x040ff00000041820 */
[C---:B------:R-:W-:Y:S01]  /*1990*/  HMMA.16816.F32.BF16 R44, R28.reuse, R54, R44 ;  /* 0x000000361c2c723c */ /* 0x040fe2000004182c */
[----:B------:R-:W4:Y:S07]  /*19a0*/  LDSM.16.M88.4 R52, [R205+0xf000] ;  /* 0x00f00000cd34783b */ /* 0x000f2e0000000200 */
[C---:B------:R-:W-:Y:S08]  /*19b0*/  HMMA.16816.F32.BF16 R60, R28.reuse, R48, R60 ;  /* 0x000000301c3c723c */ /* 0x040ff0000004183c */
[----:B------:R-:W-:Y:S01]  /*19c0*/  HMMA.16816.F32.BF16 R56, R28, R50, R56 ;  /* 0x000000321c38723c */ /* 0x000fe20000041838 */
[----:B------:R-:W5:Y:S07]  /*19d0*/  LDSM.16.M88.4 R48, [R205+0xf800] ;  /* 0x00f80000cd30783b */ /* 0x000f6e0000000200 */
[C---:B-1----:R-:W-:Y:S08]  /*19e0*/  HMMA.16816.F32.BF16 R8, R16.reuse, R64, R8 ;  /* 0x000000401008723c */ /* 0x042ff00000041808 */
[----:B------:R-:W-:Y:S01]  /*19f0*/  HMMA.16816.F32.BF16 R20, R16, R66, R20 ;  /* 0x000000421014723c */ /* 0x000fe20000041814 */
[----:B------:R-:W-:Y:S07]  /*1a00*/  LDSM.16.M88.4 R64, [R203+0x3800] ;  /* 0x00380000cb40783b */ /* 0x000fee0000000200 */
[C---:B------:R-:W-:Y:S08]  /*1a10*/  HMMA.16816.F32.BF16 R76, R28.reuse, R40, R76 ;  /* 0x000000281c4c723c */ /* 0x040ff0000004184c */
[----:B------:R-:W-:Y:S01]  /*1a20*/  HMMA.16816.F32.BF16 R72, R28, R42, R72 ;  /* 0x0000002a1c48723c */ /* 0x000fe20000041848 */
[----:B------:R-:W1:Y:S04]  /*1a30*/  LDSM.16.M88.4 R40, [R203+0x2800] ;  /* 0x00280000cb28783b */ /* 0x000e680000000200 */
[----:B------:R-:W1:Y:S03]  /*1a40*/  LDSM.16.M88.4 R28, [R192+0x2000] ;  /* 0x00200000c01c783b */ /* 0x000e660000000200 */
[C---:B---3--:R-:W-:Y:S08]  /*1a50*/  HMMA.16816.F32.BF16 R32, R36.reuse, R12, R32 ;  /* 0x0000000c2420723c */ /* 0x048ff00000041820 */
[----:B------:R-:W-:Y:S01]  /*1a60*/  HMMA.16816.F32.BF16 R44, R36, R14, R44 ;  /* 0x0000000e242c723c */ /* 0x000fe2000004182c */
[----:B------:R-:W3:Y:S07]  /*1a70*/  LDSM.16.M88.4 R12, [R203+0x3000] ;  /* 0x00300000cb0c783b */ /* 0x000eee0000000200 */
[C---:B--2---:R-:W-:Y:S08]  /*1a80*/  HMMA.16816.F32.BF16 R8, R84.reuse, R24, R8 ;  /* 0x000000185408723c */ /* 0x044ff00000041808 */
[----:B------:R-:W-:Y:S01]  /*1a90*/  HMMA.16816.F32.BF16 R20, R84, R26, R20 ;  /* 0x0000001a5414723c */ /* 0x000fe20000041814 */
[----:B------:R-:W-:Y:S07]  /*1aa0*/  LDSM.16.M88.4 R24, [R199+0xf000] ;  /* 0x00f00000c718783b */ /* 0x000fee0000000200 */
[C---:B----4-:R-:W-:Y:S08]  /*1ab0*/  HMMA.16816.F32.BF16 R60, R36.reuse, R52, R60 ;  /* 0x00000034243c723c */ /* 0x050ff0000004183c */
[C---:B------:R-:W-:Y:S01]  /*1ac0*/  HMMA.16816.F32.BF16 R56, R36.reuse, R54, R56 ;  /* 0x000000362438723c */ /* 0x040fe20000041838 */
[----:B------:R-:W-:Y:S07]  /*1ad0*/  LDSM.16.M88.4 R52, [R206+0x8000] ;  /* 0x00800000ce34783b */ /* 0x000fee0000000200 */
[C---:B-----5:R-:W-:Y:S08]  /*1ae0*/  HMMA.16816.F32.BF16 R76, R36.reuse, R48, R76 ;  /* 0x00000030244c723c */ /* 0x060ff0000004184c */
[----:B------:R-:W-:Y:S01]  /*1af0*/  HMMA.16816.F32.BF16 R72, R36, R50, R72 ;  /* 0x000000322448723c */ /* 0x000fe20000041848 */
[----:B------:R-:W2:Y:S04]  /*1b00*/  LDSM.16.M88.4 R36, [R205+0x10000] ;  /* 0x01000000cd24783b */ /* 0x000ea80000000200 */
[----:B------:R-:W-:Y:S03]  /*1b10*/  LDSM.16.M88.4 R48, [R203+0x4000] ;  /* 0x00400000cb30783b */ /* 0x000fe60000000200 */
[C---:B-1----:R-:W-:Y:S08]  /*1b20*/  HMMA.16816.F32.BF16 R32, R16.reuse, R40, R32 ;  /* 0x000000281020723c */ /* 0x042ff00000041820 */
[----:B------:R-:W-:Y:S01]  /*1b30*/  HMMA.16816.F32.BF16 R44, R16, R42, R44 ;  /* 0x0000002a102c723c */ /* 0x000fe2000004182c */
[----:B------:R-:W-:Y:S07]  /*1b40*/  LDSM.16.M88.4 R40, [R204+0x8000] ;  /* 0x00800000cc28783b */ /* 0x000fee0000000200 */
[C---:B------:R-:W-:Y:S08]  /*1b50*/  HMMA.16816.F32.BF16 R8, R68.reuse, R28, R8 ;  /* 0x0000001c4408723c */ /* 0x040ff00000041808 */
[----:B------:R-:W-:Y:S01]  /*1b60*/  HMMA.16816.F32.BF16 R20, R68, R30, R20 ;  /* 0x0000001e4414723c */ /* 0x000fe20000041814 */
[----:B------:R-:W-:Y:S07]  /*1b70*/  LDSM.16.M88.4 R28, [R202+0x8000] ;  /* 0x00800000ca1c783b */ /* 0x000fee0000000200 */
[C---:B---3--:R-:W-:Y:S08]  /*1b80*/  HMMA.16816.F32.BF16 R60, R16.reuse, R12, R60 ;  /* 0x0000000c103c723c */ /* 0x048ff0000004183c */
[----:B------:R-:W-:Y:S01]  /*1b90*/  HMMA.16816.F32.BF16 R56, R16, R14, R56 ;  /* 0x0000000e1038723c */ /* 0x000fe20000041838 */
[----:B------:R-:W1:Y:S07]  /*1ba0*/  LDSM.16.M88.4 R12, [R192+0x2800] ;  /* 0x00280000c00c783b */ /* 0x000e6e0000000200 */
[----:B------:R-:W-:Y:S08]  /*1bb0*/  HMMA.16816.F32.BF16 R32, R84, R80, R32 ;  /* 0x000000505420723c */ /* 0x000ff00000041820 */
[----:B--2---:R-:W-:Y:S08]  /*1bc0*/  HMMA.16816.F32.BF16 R8, R52, R36, R8 ;  /* 0x000000243408723c */ /* 0x004ff00000041808 */
[----:B------:R-:W-:Y:S01]  /*1bd0*/  HMMA.16816.F32.BF16 R44, R84, R82, R44 ;  /* 0x00000052542c723c */ /* 0x000fe2000004182c */
[----:B------:R-:W-:Y:S07]  /*1be0*/  LDSM.16.M88.4 R80, [R199+0xf800] ;  /* 0x00f80000c750783b */ /* 0x000fee0000000200 */
[C---:B------:R-:W-:Y:S08]  /*1bf0*/  HMMA.16816.F32.BF16 R76, R16.reuse, R64, R76 ;  /* 0x00000040104c723c */ /* 0x040ff0000004184c */
[----:B------:R-:W-:Y:S01]  /*1c00*/  HMMA.16816.F32.BF16 R72, R16, R66, R72 ;  /* 0x000000421048723c */ /* 0x000fe20000041848 */
[----:B------:R-:W2:Y:S04]  /*1c10*/  LDSM.16.M88.4 R64, [R192+0x3000] ;  /* 0x00300000c040783b */ /* 0x000ea80000000200 */
[----:B------:R-:W-:Y:S03]  /*1c20*/  LDSM.16.M88.4 R16, [R201+0x8000] ;  /* 0x00800000c910783b */ /* 0x000fe60000000200 */
[----:B------:R-:W-:Y:S01]  /*1c30*/  HMMA.16816.F32.BF16 R20, R52, R38, R20 ;  /* 0x000000263414723c */ /* 0x000fe20000041814 */
[----:B------:R-:W-:Y:S07]  /*1c40*/  LDSM.16.M88.4 R36, [R203+0x4800] ;  /* 0x00480000cb24783b */ /* 0x000fee0000000200 */
[----:B------:R-:W-:Y:S08]  /*1c50*/  HMMA.16816.F32.BF16 R60, R84, R24, R60 ;  /* 0x00000018543c723c */ /* 0x000ff0000004183c */
[----:B-1----:R-:W-:Y:S08]  /*1c60*/  HMMA.16816.F32.BF16 R32, R68, R12, R32 ;  /* 0x0000000c4420723c */ /* 0x002ff00000041820 */
[----:B------:R-:W-:Y:S08]  /*1c70*/  HMMA.16816.F32.BF16 R8, R40, R48, R8 ;  /* 0x000000302808723c */ /* 0x000ff00000041808 */
[----:B------:R-:W-:Y:S01]  /*1c80*/  HMMA.16816.F32.BF16 R44, R68, R14, R44 ;  /* 0x0000000e442c723c */ /* 0x000fe2000004182c */
[----:B------:R-:W-:Y:S07]  /*1c90*/  LDSM.16.M88.4 R12, [R192+0x4000] ;  /* 0x00400000c00c783b */ /* 0x000fee0000000200 */
[----:B------:R-:W-:Y:S01]  /*1ca0*/  HMMA.16816.F32.BF16 R20, R40, R50, R20 ;  /* 0x000000322814723c */ /* 0x000fe20000041814 */
[----:B------:R-:W1:Y:S07]  /*1cb0*/  LDSM.16.M88.4 R48, [R205+0x11000] ;  /* 0x01100000cd30783b */ /* 0x000e6e0000000200 */
[----:B--2---:R-:W-:Y:S08]  /*1cc0*/  HMMA.16816.F32.BF16 R60, R68, R64, R60 ;  /* 0x00000040443c723c */ /* 0x004ff0000004183c */
[----:B------:R-:W-:Y:S08]  /*1cd0*/  HMMA.16816.F32.BF16 R32, R52, R92, R32 ;  /* 0x0000005c3420723c */ /* 0x000ff00000041820 */
[----:B------:R-:W-:Y:S08]  /*1ce0*/  HMMA.16816.F32.BF16 R8, R28, R88, R8 ;  /* 0x000000581c08723c */ /* 0x000ff00000041808 */
[----:B------:R-:W-:Y:S08]  /*1cf0*/  HMMA.16816.F32.BF16 R44, R52, R94, R44 ;  /* 0x0000005e342c723c */ /* 0x000ff0000004182c */
[----:B------:R-:W-:Y:S01]  /*1d00*/  HMMA.16816.F32.BF16 R20, R28, R90, R20 ;  /* 0x0000005a1c14723c */ /* 0x000fe20000041814 */
[----:B------:R-:W2:Y:S07]  /*1d10*/  LDSM.16.M88.4 R88, [R203+0x5000] ;  /* 0x00500000cb58783b */ /* 0x000eae0000000200 */
[----:B------:R-:W-:Y:S01]  /*1d20*/  HMMA.16816.F32.BF16 R56, R84, R26, R56 ;  /* 0x0000001a5438723c */ /* 0x000fe20000041838 */
[----:B------:R-:W3:Y:S07]  /*1d30*/  LDSM.16.M88.4 R24, [R199+0x10800] ;  /* 0x01080000c718783b */ /* 0x000eee0000000200 */
[----:B-1----:R-:W-:Y:S08]  /*1d40*/  HMMA.16816.F32.BF16 R60, R52, R48, R60 ;  /* 0x00000030343c723c */ /* 0x002ff0000004183c */
[----:B------:R-:W-:Y:S08]  /*1d50*/  HMMA.16816.F32.BF16 R32, R40, R36, R32 ;  /* 0x000000242820723c */ /* 0x000ff00000041820 */
[----:B------:R-:W-:Y:S08]  /*1d60*/  HMMA.16816.F32.BF16 R8, R16, R12, R8 ;  /* 0x0000000c1008723c */ /* 0x000ff00000041808 */
[----:B------:R-:W-:Y:S01]  /*1d70*/  HMMA.16816.F32.BF16 R44, R40, R38, R44 ;  /* 0x00000026282c723c */ /* 0x000fe2000004182c */
[----:B------:R-:W1:Y:S07]  /*1d80*/  LDSM.16.M88.4 R36, [R192+0x3800] ;  /* 0x00380000c024783b */ /* 0x000e6e0000000200 */
[----:B------:R-:W-:Y:S08]  /*1d90*/  HMMA.16816.F32.BF16 R76, R84, R80, R76 ;  /* 0x00000050544c723c */ /* 0x000ff0000004184c */
[----:B------:R-:W-:Y:S01]  /*1da0*/  HMMA.16816.F32.BF16 R20, R16, R14, R20 ;  /* 0x0000000e1014723c */ /* 0x000fe20000041814 */
[----:B------:R-:W4:Y:S01]  /*1db0*/  LDSM.16.M88.4 R12, [R199+0x11000] ;  /* 0x01100000c70c783b */ /* 0x000f220000000200 */
[----:B------:R-:W-:-:S02]  /*1dc0*/  FMUL.FTZ R0, R8, c[0x0][0x2ec] ;  /* 0x0000bb0008007a20 */ /* 0x000fc40000410000 */
[----:B------:R-:W-:Y:S02]  /*1dd0*/  FMUL.FTZ R48, R9, c[0x0][0x2ec] ;  /* 0x0000bb0009307a20 */ /* 0x000fe40000410000 */
[----:B------:R-:W-:Y:S02]  /*1de0*/  FMUL.FTZ R49, R10, c[0x0][0x2ec] ;  /* 0x0000bb000a317a20 */ /* 0x000fe40000410000 */
[----:B------:R-:W-:Y:S01]  /*1df0*/  HMMA.16816.F32.BF16 R80, R84, R82, R72 ;  /* 0x000000525450723c */ /* 0x000fe20000041848 */
[----:B------:R-:W5:Y:S01]  /*1e00*/  LDSM.16.M88.4 R72, [R192+0x4800] ;  /* 0x00480000c048783b */ /* 0x000f620000000200 */
[----:B------:R-:W-:Y:S01]  /*1e10*/  FMUL.FTZ R64, R11, c[0x0][0x2ec] ;  /* 0x0000bb000b407a20 */ /* 0x000fe20000410000 */
[----:B------:R-:W-:Y:S02]  /*1e20*/  MUFU.TANH R0, R0 ;  /* 0x0000000000007308 */ /* 0x000fe40000002400 */
[----:B------:R-:W4:Y:S03]  /*1e30*/  LDSM.16.M88.4 R8, [R205+0x11800] ;  /* 0x01180000cd08783b */ /* 0x000f260000000200 */
[----:B------:R-:W-:Y:S03]  /*1e40*/  HMMA.16816.F32.BF16 R56, R68, R66, R56 ;  /* 0x000000424438723c */ /* 0x000fe60000041838 */
[----:B------:R-:W1:Y:S05]  /*1e50*/  MUFU.TANH R49, R49 ;  /* 0x0000003100317308 */ /* 0x000e6a0000002400 */
[----:B--2---:R-:W-:Y:S01]  /*1e60*/  HMMA.16816.F32.BF16 R60, R40, R88, R60 ;  /* 0x00000058283c723c */ /* 0x004fe2000004183c */
[----:B------:R-:W-:-:S02]  /*1e70*/  FMUL.FTZ R65, R20, c[0x0][0x2ec] ;  /* 0x0000bb0014417a20 */ /* 0x000fc40000410000 */
[----:B------:R-:W-:Y:S05]  /*1e80*/  MUFU.TANH R48, R48 ;  /* 0x0000003000307308 */ /* 0x000fea0000002400 */
[----:B---3--:R-:W-:Y:S03]  /*1e90*/  HMMA.16816.F32.BF16 R32, R28, R24, R32 ;  /* 0x000000181c20723c */ /* 0x008fe60000041820 */
[----:B------:R-:W-:Y:S01]  /*1ea0*/  MUFU.TANH R64, R64 ;  /* 0x0000004000407308 */ /* 0x000fe20000002400 */
[----:B-1----:R-:W-:-:S04]  /*1eb0*/  FSEL R49, R49, -INF , !P2 ;  /* 0xff80000031317808 */ /* 0x002fc80005000000 */
[----:B------:R-:W-:Y:S03]  /*1ec0*/  HMMA.16816.F32.BF16 R76, R68, R36, R76 ;  /* 0x00000024444c723c */ /* 0x000fe6000004184c */
[----:B------:R-:W-:Y:S04]  /*1ed0*/  MUFU.TANH R65, R65 ;  /* 0x0000004100417308 */ /* 0x000fe80000002400 */
[----:B------:R-:W-:Y:S01]  /*1ee0*/  FMUL.FTZ R36, R22, c[0x0][0x2ec] ;  /* 0x0000bb0016247a20 */ /* 0x000fe20000410000 */
[----:B------:R-:W-:Y:S05]  /*1ef0*/  HMMA.16816.F32.BF16 R56, R52, R50, R56 ;  /* 0x000000323438723c */ /* 0x000fea0000041838 */
[----:B------:R-:W-:Y:S02]  /*1f00*/  MUFU.TANH R36, R36 ;  /* 0x0000002400247308 */ /* 0x000fe40000002400 */
[----:B------:R-:W-:Y:S01]  /*1f10*/  FMUL.FTZ R50, R21, c[0x0][0x2ec] ;  /* 0x0000bb0015327a20 */ /* 0x000fe20000410000 */
[----:B----4-:R-:W-:Y:S05]  /*1f20*/  HMMA.16816.F32.BF16 R60, R28, R12, R60 ;  /* 0x0000000c1c3c723c */ /* 0x010fea000004183c */
[----:B------:R-:W-:Y:S02]  /*1f30*/  MUFU.TANH R50, R50 ;  /* 0x0000003200327308 */ /* 0x000fe40000002400 */
[----:B------:R-:W-:Y:S01]  /*1f40*/  FMUL.FTZ R12, R23, c[0x0][0x2ec] ;  /* 0x0000bb00170c7a20 */ /* 0x000fe20000410000 */
[----:B-----5:R-:W-:Y:S01]  /*1f50*/  HMMA.16816.F32.BF16 R32, R16, R72, R32 ;  /* 0x000000481020723c */ /* 0x020fe20000041820 */
[----:B------:R-:W1:Y:S04]  /*1f60*/  LDSM.16.M88.4 R20, [R203+0x5800] ;  /* 0x00580000cb14783b */ /* 0x000e680000000200 */
[----:B------:R-:W2:Y:S03]  /*1f70*/  MUFU.TANH R12, R12 ;  /* 0x0000000c000c7308 */ /* 0x000ea60000002400 */
[----:B------:R-:W-:Y:S08]  /*1f80*/  HMMA.16816.F32.BF16 R80, R68, R38, R80 ;  /* 0x000000264450723c */ /* 0x000ff00000041850 */
[----:B------:R-:W-:Y:S08]  /*1f90*/  HMMA.16816.F32.BF16 R76, R52, R8, R76 ;  /* 0x00000008344c723c */ /* 0x000ff0000004184c */
[----:B------:R-:W-:Y:S01]  /*1fa0*/  FMUL.FTZ R13, R32, c[0x0][0x2ec] ;  /* 0x0000bb00200d7a20 */ /* 0x000fe20000410000 */
[----:B------:R-:W-:Y:S01]  /*1fb0*/  HMMA.16816.F32.BF16 R44, R28, R26, R44 ;  /* 0x0000001a1c2c723c */ /* 0x000fe2000004182c */
[----:B------:R-:W-:Y:S01]  /*1fc0*/  FMUL.FTZ R37, R33, c[0x0][0x2ec] ;  /* 0x0000bb0021257a20 */ /* 0x000fe20000410000 */
[----:B------:R-:W-:Y:S01]  /*1fd0*/  LDSM.16.M88.4 R24, [R192+0x5000] ;  /* 0x00500000c018783b */ /* 0x000fe20000000200 */
[----:B------:R-:W-:-:S02]  /*1fe0*/  FMUL.FTZ R51, R34, c[0x0][0x2ec] ;  /* 0x0000bb0022337a20 */ /* 0x000fc40000410000 */
[----:B------:R-:W-:Y:S01]  /*1ff0*/  FMUL.FTZ R38, R35, c[0x0][0x2ec] ;  /* 0x0000bb0023267a20 */ /* 0x000fe20000410000 */
[----:B------:R-:W-:Y:S01]  /*2000*/  MUFU.TANH R13, R13 ;  /* 0x0000000d000d7308 */ /* 0x000fe20000002400 */
[----:B------:R-:W3:Y:S01]  /*2010*/  LDSM.16.M88.4 R32, [R199+0x11800] ;  /* 0x01180000c720783b */ /* 0x000ee20000000200 */
[----:B------:R-:W-:Y:S03]  /*2020*/  HMMA.16816.F32.BF16 R80, R52, R10, R80 ;  /* 0x0000000a3450723c */ /* 0x000fe60000041850 */
[----:B------:R-:W4:Y:S01]  /*2030*/  LDSM.16.M88.4 R8, [R192+0x5800] ;  /* 0x00580000c008783b */ /* 0x000f220000000200 */
[----:B------:R-:W-:-:S04]  /*2040*/  DEPBAR.LE SB0, 0x0 ;  /* 0x000080000000791a */ /* 0x000fc80000000000 */
[C---:B-1----:R-:W-:Y:S01]  /*2050*/  HMMA.16816.F32.BF16 R76, R40.reuse, R20, R76 ;  /* 0x00000014284c723c */ /* 0x042fe2000004184c */
[----:B------:R-:W1:Y:S07]  /*2060*/  MUFU.TANH R51, R51 ;  /* 0x0000003300337308 */ /* 0x000e6e0000002400 */
[C---:B------:R-:W-:Y:S01]  /*2070*/  HMMA.16816.F32.BF16 R56, R40.reuse, R90, R56 ;  /* 0x0000005a2838723c */ /* 0x040fe20000041838 */
[----:B------:R-:W-:Y:S07]  /*2080*/  MUFU.TANH R37, R37 ;  /* 0x0000002500257308 */ /* 0x000fee0000002400 */
[----:B------:R-:W-:Y:S01]  /*2090*/  HMMA.16816.F32.BF16 R80, R40, R22, R80 ;  /* 0x000000162850723c */ /* 0x000fe20000041850 */
[----:B------:R-:W-:Y:S06]  /*20a0*/  MUFU.TANH R38, R38 ;  /* 0x0000002600267308 */ /* 0x000fec0000002400 */
[----:B------:R-:W-:Y:S01]  /*20b0*/  FSEL R23, R0, -INF , !P2 ;  /* 0xff80000000177808 */ /* 0x000fe20005000000 */
[----:B------:R-:W-:Y:S08]  /*20c0*/  HMMA.16816.F32.BF16 R44, R16, R74, R44 ;  /* 0x0000004a102c723c */ /* 0x000ff0000004182c */
[C---:B---3--:R-:W-:Y:S08]  /*20d0*/  HMMA.16816.F32.BF16 R76, R28.reuse, R32, R76 ;  /* 0x000000201c4c723c */ /* 0x048ff0000004184c */
[C---:B------:R-:W-:Y:S07]  /*20e0*/  HMMA.16816.F32.BF16 R56, R28.reuse, R14, R56 ;  /* 0x0000000e1c38723c */ /* 0x040fee0000041838 */
[----:B------:R-:W-:Y:S01]  /*20f0*/  IADD3 R15, R97, 0x9, RZ ;  /* 0x00000009610f7810 */ /* 0x000fe20007ffe0ff */
[----:B------:R-:W-:Y:S01]  /*2100*/  HMMA.16816.F32.BF16 R80, R28, R34, R80 ;  /* 0x000000221c50723c */ /* 0x000fe20000041850 */
[----:B------:R-:W-:-:S02]  /*2110*/  FMUL.FTZ R20, R46, c[0x0][0x2ec] ;  /* 0x0000bb002e147a20 */ /* 0x000fc40000410000 */
[----:B------:R-:W-:Y:S01]  /*2120*/  FMUL.FTZ R14, R45, c[0x0][0x2ec] ;  /* 0x0000bb002d0e7a20 */ /* 0x000fe20000410000 */
[-C--:B------:R-:W-:Y:S01]  /*2130*/  ISETP.GE.AND P6, PT, R15, R98.reuse, PT ;  /* 0x000000620f00720c */ /* 0x080fe20003fc6270 */
[----:B------:R-:W-:Y:S01]  /*2140*/  FMUL.FTZ R21, R47, c[0x0][0x2ec] ;  /* 0x0000bb002f157a20 */ /* 0x000fe20000410000 */
[----:B------:R-:W-:Y:S01]  /*2150*/  IADD3 R15, R97, 0x11, RZ ;  /* 0x00000011610f7810 */ /* 0x000fe20007ffe0ff */
[----:B------:R-:W-:Y:S01]  /*2160*/  MUFU.TANH R20, R20 ;  /* 0x0000001400147308 */ /* 0x000fe20000002400 */
[----:B----4-:R-:W-:Y:S01]  /*2170*/  HMMA.16816.F32.BF16 R76, R16, R8, R76 ;  /* 0x00000008104c723c */ /* 0x010fe2000004184c */
[----:B--2---:R-:W-:Y:S02]  /*2180*/  FSEL R6, R12, -INF , !P6 ;  /* 0xff8000000c067808 */ /* 0x004fe40007000000 */
[----:B------:R-:W-:-:S04]  /*2190*/  ISETP.GE.AND P4, PT, R15, R98, PT ;  /* 0x000000620f00720c */ /* 0x000fc80003f86270 */
[----:B------:R-:W-:Y:S01]  /*21a0*/  IADD3 R9, R97, 0x1, RZ ;  /* 0x0000000161097810 */ /* 0x000fe20007ffe0ff */
[C---:B------:R-:W-:Y:S01]  /*21b0*/  HMMA.16816.F32.BF16 R60, R16.reuse, R24, R60 ;  /* 0x00000018103c723c */ /* 0x040fe2000004183c */
[----:B------:R-:W-:Y:S02]  /*21c0*/  MUFU.TANH R14, R14 ;  /* 0x0000000e000e7308 */ /* 0x000fe40000002400 */
[-C--:B------:R-:W-:Y:S02]  /*21d0*/  ISETP.GE.AND P0, PT, R9, R98.reuse, PT ;  /* 0x000000620900720c */ /* 0x080fe40003f06270 */
[----:B------:R-:W-:Y:S02]  /*21e0*/  IADD3 R9, R97, 0x8, RZ ;  /* 0x0000000861097810 */ /* 0x000fe40007ffe0ff */
[----:B------:R-:W-:Y:S01]  /*21f0*/  FSEL R64, R64, -INF , !P0 ;  /* 0xff80000040407808 */ /* 0x000fe20004000000 */
[----:B------:R-:W-:Y:S01]  /*2200*/  HMMA.16816.F32.BF16 R56, R16, R26, R56 ;  /* 0x0000001a1038723c */ /* 0x000fe20000041838 */
[----:B------:R-:W-:Y:S01]  /*2210*/  ISETP.GE.AND P1, PT, R9, R98, PT ;  /* 0x000000620900720c */ /* 0x000fe20003f26270 */
[----:B------:R-:W-:Y:S01]  /*2220*/  FMUL.FTZ R24, R44, c[0x0][0x2ec] ;  /* 0x0000bb002c187a20 */ /* 0x000fe20000410000 */
[----:B------:R-:W-:Y:S01]  /*2230*/  IADD3 R9, R97, 0x10, RZ ;  /* 0x0000001061097810 */ /* 0x000fe20007ffe0ff */
[----:B------:R-:W-:Y:S01]  /*2240*/  MUFU.TANH R21, R21 ;  /* 0x0000001500157308 */ /* 0x000fe20000002400 */
[----:B------:R-:W-:-:S02]  /*2250*/  FSEL R48, R48, -INF , !P0 ;  /* 0xff80000030307808 */ /* 0x000fc40004000000 */
[-C--:B------:R-:W-:Y:S01]  /*2260*/  ISETP.GE.AND P5, PT, R9, R98.reuse, PT ;  /* 0x000000620900720c */ /* 0x080fe20003fa6270 */
[----:B------:R-:W-:Y:S01]  /*2270*/  HMMA.16816.F32.BF16 R80, R16, R10, R80 ;  /* 0x0000000a1050723c */ /* 0x000fe20000041850 */
[----:B------:R-:W-:Y:S01]  /*2280*/  IADD3 R9, R97, 0x18, RZ ;  /* 0x0000001861097810 */ /* 0x000fe20007ffe0ff */
[----:B------:R-:W-:Y:S01]  /*2290*/  FMUL.FTZ R76, R76, c[0x0][0x2ec] ;  /* 0x0000bb004c4c7a20 */ /* 0x000fe20000410000 */
[----:B------:R-:W-:Y:S01]  /*22a0*/  FSEL R36, R36, -INF , !P1 ;  /* 0xff80000024247808 */ /* 0x000fe20004800000 */
[----:B------:R-:W-:Y:S01]  /*22b0*/  MUFU.TANH R24, R24 ;  /* 0x0000001800187308 */ /* 0x000fe20000002400 */
[-C--:B------:R-:W-:Y:S01]  /*22c0*/  ISETP.GE.AND P3, PT, R9, R98.reuse, PT ;  /* 0x000000620900720c */ /* 0x080fe20003f66270 */
[----:B------:R-:W-:Y:S01]  /*22d0*/  FMUL.FTZ R78, R78, c[0x0][0x2ec] ;  /* 0x0000bb004e4e7a20 */ /* 0x000fe20000410000 */
[----:B------:R-:W-:Y:S01]  /*22e0*/  IADD3 R9, R97, 0x19, RZ ;  /* 0x0000001961097810 */ /* 0x000fe20007ffe0ff */
[----:B------:R-:W-:Y:S01]  /*22f0*/  FMUL.FTZ R60, R60, c[0x0][0x2ec] ;  /* 0x0000bb003c3c7a20 */ /* 0x000fe20000410000 */
[----:B------:R-:W-:Y:S01]  /*2300*/  FSEL R65, R65, -INF , !P1 ;  /* 0xff80000041417808 */ /* 0x000fe20004800000 */
[----:B------:R-:W-:Y:S01]  /*2310*/  FMUL.FTZ R62, R62, c[0x0][0x2ec] ;  /* 0x0000bb003e3e7a20 */ /* 0x000fe20000410000 */
[-C--:B------:R-:W-:Y:S01]  /*2320*/  ISETP.GE.AND P2, PT, R9, R98.reuse, PT ;  /* 0x000000620900720c */ /* 0x080fe20003f46270 */
[----:B------:R-:W-:Y:S01]  /*2330*/  MUFU.TANH R165, R60 ;  /* 0x0000003c00a57308 */ /* 0x000fe20000002400 */
[----:B------:R-:W-:Y:S01]  /*2340*/  IADD3 R9, R97, 0x20, RZ ;  /* 0x0000002061097810 */ /* 0x000fe20007ffe0ff */
[----:B------:R-:W-:Y:S01]  /*2350*/  FMUL.FTZ R61, R61, c[0x0][0x2ec] ;  /* 0x0000bb003d3d7a20 */ /* 0x000fe20000410000 */
[----:B------:R-:W-:Y:S01]  /*2360*/  FSEL R17, R50, -INF , !P6 ;  /* 0xff80000032117808 */ /* 0x000fe20007000000 */
[----:B------:R-:W-:Y:S01]  /*2370*/  FMUL.FTZ R63, R63, c[0x0][0x2ec] ;  /* 0x0000bb003f3f7a20 */ /* 0x000fe20000410000 */
[-C--:B------:R-:W-:Y:S01]  /*2380*/  ISETP.GE.AND P0, PT, R9, R98.reuse, PT ;  /* 0x000000620900720c */ /* 0x080fe20003f06270 */
[----:B------:R-:W-:Y:S01]  /*2390*/  FMUL.FTZ R56, R56, c[0x0][0x2ec] ;  /* 0x0000bb0038387a20 */ /* 0x000fe20000410000 */
[----:B------:R-:W-:Y:S01]  /*23a0*/  IADD3 R9, R97, 0x21, RZ ;  /* 0x0000002161097810 */ /* 0x000fe20007ffe0ff */
[----:B------:R-:W2:Y:S01]  /*23b0*/  MUFU.TANH R162, R62 ;  /* 0x0000003e00a27308 */ /* 0x000ea20000002400 */
[----:B------:R-:W-:Y:S01]  /*23c0*/  FMUL.FTZ R57, R57, c[0x0][0x2ec] ;  /* 0x0000bb0039397a20 */ /* 0x000fe20000410000 */
[----:B-1----:R-:W-:Y:S01]  /*23d0*/  FSEL R12, R51, -INF , !P5 ;  /* 0xff800000330c7808 */ /* 0x002fe20006800000 */
[----:B------:R-:W-:Y:S01]  /*23e0*/  FMUL.FTZ R58, R58, c[0x0][0x2ec] ;  /* 0x0000bb003a3a7a20 */ /* 0x000fe20000410000 */
[-C--:B------:R-:W-:Y:S01]  /*23f0*/  ISETP.GE.AND P1, PT, R9, R98.reuse, PT ;  /* 0x000000620900720c */ /* 0x080fe20003f26270 */
[----:B------:R-:W-:Y:S01]  /*2400*/  FMUL.FTZ R59, R59, c[0x0][0x2ec] ;  /* 0x0000bb003b3b7a20 */ /* 0x000fe20000410000 */
[----:B------:R-:W-:Y:S01]  /*2410*/  IADD3 R9, R97, 0x28, RZ ;  /* 0x0000002861097810 */ /* 0x000fe20007ffe0ff */
[----:B------:R-:W-:Y:S01]  /*2420*/  FMUL.FTZ R77, R77, c[0x0][0x2ec] ;  /* 0x0000bb004d4d7a20 */ /* 0x000fe20000410000 */
[----:B------:R-:W-:Y:S01]  /*2430*/  MUFU.TANH R159, R61 ;  /* 0x0000003d009f7308 */ /* 0x000fe20000002400 */
[----:B------:R-:W-:Y:S01]  /*2440*/  FMUL.FTZ R79, R79, c[0x0][0x2ec] ;  /* 0x0000bb004f4f7a20 */ /* 0x000fe20000410000 */
[-C--:B------:R-:W-:Y:S01]  /*2450*/  ISETP.GE.AND P6, PT, R9, R98.reuse, PT ;  /* 0x000000620900720c */ /* 0x080fe20003fc6270 */
[----:B------:R-:W-:Y:S01]  /*2460*/  FMUL.FTZ R80, R80, c[0x0][0x2ec] ;  /* 0x0000bb0050507a20 */ /* 0x000fe20000410000 */
[----:B------:R-:W-:Y:S01]  /*2470*/  IADD3 R9, R97, 0x29, RZ ;  /* 0x0000002961097810 */ /* 0x000fe20007ffe0ff */
[----:B------:R-:W-:Y:S01]  /*2480*/  FMUL.FTZ R82, R82, c[0x0][0x2ec] ;  /* 0x0000bb0052527a20 */ /* 0x000fe20000410000 */
[----:B------:R-:W-:Y:S01]  /*2490*/  FSEL R15, R13, -INF , !P5 ;  /* 0xff8000000d0f7808 */ /* 0x000fe20006800000 */
[----:B------:R-:W-:Y:S01]  /*24a0*/  FMUL.FTZ R81, R81, c[0x0][0x2ec] ;  /* 0x0000bb0051517a20 */ /* 0x000fe20000410000 */
[----:B------:R-:W1:Y:S01]  /*24b0*/  MUFU.TANH R172, R63 ;  /* 0x0000003f00ac7308 */ /* 0x000e620000002400 */
[----:B------:R-:W-:Y:S01]  /*24c0*/  FMUL.FTZ R83, R83, c[0x0][0x2ec] ;  /* 0x0000bb0053537a20 */ /* 0x000fe20000410000 */
[----:B------:R-:W-:-:S02]  /*24d0*/  ISETP.GE.AND P5, PT, R9, R98, PT ;  /* 0x000000620900720c */ /* 0x000fc40003fa6270 */
[----:B--2---:R-:W-:Y:S02]  /*24e0*/  FSEL R162, R162, -INF , !P0 ;  /* 0xff800000a2a27808 */ /* 0x004fe40004000000 */
[----:B------:R-:W-:Y:S02]  /*24f0*/  FSEL R165, R165, -INF , !P0 ;  /* 0xff800000a5a57808 */ /* 0x000fe40004000000 */
[----:B------:R-:W-:Y:S01]  /*2500*/  MUFU.TANH R157, R56 ;  /* 0x00000038009d7308 */ /* 0x000fe20000002400 */
[----:B------:R-:W-:Y:S02]  /*2510*/  IADD3 R9, R97, 0x30, RZ ;  /* 0x0000003061097810 */ /* 0x000fe40007ffe0ff */
[----:B------:R-:W-:Y:S02]  /*2520*/  ISETP.GE.AND P0, PT, R98, 0x41, PT ;  /* 0x000000416200780c */ /* 0x000fe40003f06270 */
[----:B------:R-:W-:Y:S02]  /*2530*/  FSEL R10, R38, -INF , !P4 ;  /* 0xff800000260a7808 */ /* 0x000fe40006000000 */
[----:B------:R-:W-:Y:S01]  /*2540*/  FSEL R13, R37, -INF , !P4 ;  /* 0xff800000250d7808 */ /* 0x000fe20006000000 */
[----:B------:R-:W-:Y:S01]  /*2550*/  MUFU.TANH R163, R57 ;  /* 0x0000003900a37308 */ /* 0x000fe20000002400 */
[----:B------:R-:W-:-:S02]  /*2560*/  ISETP.GE.AND P4, PT, R9, R98, PT ;  /* 0x000000620900720c */ /* 0x000fc40003f86270 */
[C---:B------:R-:W-:Y:S02]  /*2570*/  IADD3 R9, R97.reuse, 0x31, RZ ;  /* 0x0000003161097810 */ /* 0x040fe40007ffe0ff */
[C---:B------:R-:W-:Y:S02]  /*2580*/  IADD3 R19, R97.reuse, 0x38, RZ ;  /* 0x0000003861137810 */ /* 0x040fe40007ffe0ff */
[----:B------:R-:W-:Y:S01]  /*2590*/  IADD3 R97, R97, 0x39, RZ ;  /* 0x0000003961617810 */ /* 0x000fe20007ffe0ff */
[----:B------:R-:W2:Y:S01]  /*25a0*/  MUFU.TANH R164, R58 ;  /* 0x0000003a00a47308 */ /* 0x000ea20000002400 */
[----:B------:R-:W-:Y:S02]  /*25b0*/  FSEL R8, R20, -INF , !P3 ;  /* 0xff80000014087808 */ /* 0x000fe40005800000 */
[----:B------:R-:W-:Y:S02]  /*25c0*/  FSEL R11, R24, -INF , !P3 ;  /* 0xff800000180b7808 */ /* 0x000fe40005800000 */
[----:B------:R-:W-:-:S02]  /*25d0*/  ISETP.GE.AND P3, PT, R9, R98, PT ;  /* 0x000000620900720c */ /* 0x000fc40003f66270 */
[----:B------:R-:W-:Y:S01]  /*25e0*/  FSEL R0, R21, -INF , !P2 ;  /* 0xff80000015007808 */ /* 0x000fe20005000000 */
[----:B------:R-:W3:Y:S01]  /*25f0*/  MUFU.TANH R170, R59 ;  /* 0x0000003b00aa7308 */ /* 0x000ee20000002400 */
[----:B------:R-:W-:Y:S02]  /*2600*/  FSEL R9, R14, -INF , !P2 ;  /* 0xff8000000e097808 */ /* 0x000fe40005000000 */
[----:B-1----:R-:W-:Y:S02]  /*2610*/  FSEL R172, R172, -INF , !P1 ;  /* 0xff800000acac7808 */ /* 0x002fe40004800000 */
[----:B------:R-:W-:Y:S02]  /*2620*/  FSEL R159, R159, -INF , !P1 ;  /* 0xff8000009f9f7808 */ /* 0x000fe40004800000 */
[-C--:B------:R-:W-:Y:S01]  /*2630*/  ISETP.GE.AND P2, PT, R19, R98.reuse, PT ;  /* 0x000000621300720c */ /* 0x080fe20003f46270 */
[----:B------:R-:W1:Y:S01]  /*2640*/  MUFU.TANH R169, R76 ;  /* 0x0000004c00a97308 */ /* 0x000e620000002400 */
[----:B------:R-:W-:-:S02]  /*2650*/  ISETP.GE.AND P1, PT, R97, R98, PT ;  /* 0x000000626100720c */ /* 0x000fc40003f26270 */
[----:B--2---:R-:W-:Y:S02]  /*2660*/  FSEL R164, R164, -INF , !P6 ;  /* 0xff800000a4a47808 */ /* 0x004fe40007000000 */
[----:B------:R-:W-:Y:S02]  /*2670*/  FSEL R157, R157, -INF , !P6 ;  /* 0xff8000009d9d7808 */ /* 0x000fe40007000000 */
[----:B------:R-:W-:Y:S01]  /*2680*/  FSEL R163, R163, -INF , !P5 ;  /* 0xff800000a3a37808 */ /* 0x000fe20006800000 */
[----:B------:R-:W2:Y:S01]  /*2690*/  MUFU.TANH R166, R78 ;  /* 0x0000004e00a67308 */ /* 0x000ea20000002400 */
[----:B---3--:R-:W-:-:S07]  /*26a0*/  FSEL R170, R170, -INF , !P5 ;  /* 0xff800000aaaa7808 */ /* 0x008fce0006800000 */
[----:B------:R-:W3:Y:S01]  /*26b0*/  MUFU.TANH R167, R77 ;  /* 0x0000004d00a77308 */ /* 0x000ee20000002400 */
[----:B-1----:R-:W-:-:S07]  /*26c0*/  FSEL R169, R169, -INF , !P4 ;  /* 0xff800000a9a97808 */ /* 0x002fce0006000000 */
[----:B------:R-:W1:Y:S01]  /*26d0*/  MUFU.TANH R142, R79 ;  /* 0x0000004f008e7308 */ /* 0x000e620000002400 */
[----:B--2---:R-:W-:-:S07]  /*26e0*/  FSEL R166, R166, -INF , !P4 ;  /* 0xff800000a6a67808 */ /* 0x004fce0006000000 */
[----:B------:R-:W2:Y:S01]  /*26f0*/  MUFU.TANH R143, R80 ;  /* 0x00000050008f7308 */ /* 0x000ea20000002400 */
[----:B---3--:R-:W-:-:S07]  /*2700*/  FSEL R167, R167, -INF , !P3 ;  /* 0xff800000a7a77808 */ /* 0x008fce0005800000 */
[----:B------:R-:W3:Y:S01]  /*2710*/  MUFU.TANH R140, R82 ;  /* 0x00000052008c7308 */ /* 0x000ee20000002400 */
[----:B-1----:R-:W-:-:S07]  /*2720*/  FSEL R142, R142, -INF , !P3 ;  /* 0xff8000008e8e7808 */ /* 0x002fce0005800000 */
[----:B------:R-:W1:Y:S01]  /*2730*/  MUFU.TANH R160, R83 ;  /* 0x0000005300a07308 */ /* 0x000e620000002400 */
[----:B--2---:R-:W-:-:S07]  /*2740*/  FSEL R143, R143, -INF , !P2 ;  /* 0xff8000008f8f7808 */ /* 0x004fce0005000000 */
[----:B------:R-:W2:Y:S01]  /*2750*/  MUFU.TANH R141, R81 ;  /* 0x00000051008d7308 */ /* 0x000ea20000002400 */
[----:B---3--:R-:W-:Y:S02]  /*2760*/  FSEL R140, R140, -INF , !P2 ;  /* 0xff8000008c8c7808 */ /* 0x008fe40005000000 */
[----:B-1----:R-:W-:Y:S02]  /*2770*/  FSEL R160, R160, -INF , !P1 ;  /* 0xff800000a0a07808 */ /* 0x002fe40004800000 */
[----:B--2---:R-:W-:Y:S01]  /*2780*/  FSEL R141, R141, -INF , !P1 ;  /* 0xff8000008d8d7808 */ /* 0x004fe20004800000 */
        /* <DEDUP_REMOVED lines=22> */
.L_x_32:
        /* <DEDUP_REMOVED lines=31> */
[----:B-1----:R-:W1:Y:S03]  /*2ae0*/  SHFL.BFLY PT, R19, R14, 0x2, 0x1f ;  /* 0x0c401f000e137f89 */ /* 0x002e6600000e0000 */
[-C--:B------:R-:W-:Y:S01]  /*2af0*/  LEA R197, R5, R200.reuse, 0x1 ;  /* 0x000000c805c57211 */ /* 0x080fe200078e08ff */
[----:B------:R-:W2:Y:S01]  /*2b00*/  SHFL.BFLY PT, R4, R21, 0x2, 0x1f ;  /* 0x0c401f0015047f89 */ /* 0x000ea200000e0000 */
[----:B------:R-:W-:-:S03]  /*2b10*/  LEA R198, R7, R200, 0x1 ;  /* 0x000000c807c67211 */ /* 0x000fc600078e08ff */
[----:B------:R-:W-:Y:S01]  /*2b20*/  LDSM.16.MT88.4 R40, [R200+0x14000] ;  /* 0x01400000c828783b */ /* 0x000fe20000004200 */
[----:B------:R-:W-:-:S03]  /*2b30*/  LEA R196, R5, R198, 0x1 ;  /* 0x000000c605c47211 */ /* 0x000fc600078e08ff */
[----:B------:R-:W-:Y:S04]  /*2b40*/  LDSM.16.MT88.4 R56, [R197+0x14000] ;  /* 0x01400000c538783b */ /* 0x000fe80000004200 */
[----:B------:R-:W-:Y:S04]  /*2b50*/  LDSM.16.MT88.4 R124, [R200+0x12000] ;  /* 0x01200000c87c783b */ /* 0x000fe80000004200 */
[----:B------:R-:W-:Y:S01]  /*2b60*/  LDSM.16.MT88.4 R116, [R198+0x12000] ;  /* 0x01200000c674783b */ /* 0x000fe20000004200 */
[----:B-1----:R-:W-:-:S03]  /*2b70*/  FMNMX.FTZ R19, R14, R19, !PT ;  /* 0x000000130e137209 */ /* 0x002fc60007810000 */
[----:B------:R-:W-:Y:S01]  /*2b80*/  LDSM.16.MT88.4 R108, [R197+0x12000] ;  /* 0x01200000c56c783b */ /* 0x000fe20000004200 */
[----:B--2---:R-:W-:-:S03]  /*2b90*/  FMNMX.FTZ R4, R21, R4, !PT ;  /* 0x0000000415047209 */ /* 0x004fc60007810000 */
[----:B------:R-:W1:Y:S04]  /*2ba0*/  SHFL.BFLY PT, R132, R19, 0x1, 0x1f ;  /* 0x0c201f0013847f89 */ /* 0x000e6800000e0000 */
[----:B------:R-:W2:Y:S04]  /*2bb0*/  SHFL.BFLY PT, R3, R4, 0x1, 0x1f ;  /* 0x0c201f0004037f89 */ /* 0x000ea800000e0000 */
[----:B------:R-:W3:Y:S04]  /*2bc0*/  LDSM.16.MT88.4 R100, [R196+0x12000] ;  /* 0x01200000c464783b */ /* 0x000ee80000004200 */
[----:B------:R-:W-:Y:S04]  /*2bd0*/  LDSM.16.MT88.4 R72, [R200+0x16000] ;  /* 0x01600000c848783b */ /* 0x000fe80000004200 */
[----:B------:R-:W-:Y:S04]  /*2be0*/  LDSM.16.MT88.4 R80, [R198+0x16000] ;  /* 0x01600000c650783b */ /* 0x000fe80000004200 */
[----:B------:R-:W-:Y:S01]  /*2bf0*/  LDSM.16.MT88.4 R88, [R197+0x16000] ;  /* 0x01600000c558783b */ /* 0x000fe20000004200 */
[----:B-1----:R-:W-:-:S03]  /*2c00*/  FMNMX.FTZ R132, R19, R132, !PT ;  /* 0x0000008413847209 */ /* 0x002fc60007810000 */
[----:B------:R-:W-:Y:S01]  /*2c10*/  LDSM.16.MT88.4 R136, [R198+0x12800] ;  /* 0x01280000c688783b */ /* 0x000fe20000004200 */
[----:B--2---:R-:W-:Y:S01]  /*2c20*/  FMNMX.FTZ R3, R4, R3, !PT ;  /* 0x0000000304037209 */ /* 0x004fe20007810000 */
[C---:B------:R-:W-:Y:S01]  /*2c30*/  FMUL.FTZ R168, R132.reuse, c[0x0][0x23c] ;  /* 0x00008f0084a87a20 */ /* 0x040fe20000410000 */
[----:B------:R-:W-:Y:S01]  /*2c40*/  FSETP.NEU.FTZ.AND P1, PT, R132, -INF , PT ;  /* 0xff8000008400780b */ /* 0x000fe20003f3d000 */
[----:B------:R-:W-:Y:S02]  /*2c50*/  LDSM.16.MT88.4 R32, [R197+0x12800] ;  /* 0x01280000c520783b */ /* 0x000fe40000004200 */
        /* <DEDUP_REMOVED lines=19> */
[----:B------:R-:W4:Y:S01]  /*2d90*/  LDSM.16.MT88.4 R64, [R196+0x14000] ;  /* 0x01400000c440783b */ /* 0x000f220000004200 */
[--C-:B------:R-:W-:Y:S02]  /*2da0*/  FFMA.FTZ R133, R9, c[0x0][0x23c], -R168.reuse ;  /* 0x00008f0009857a23 */ /* 0x100fe400000108a8 */
[--C-:B------:R-:W-:Y:S01]  /*2db0*/  FFMA.FTZ R134, R10, c[0x0][0x23c], -R161.reuse ;  /* 0x00008f000a867a23 */ /* 0x100fe200000108a1 */
[----:B------:R-:W5:Y:S01]  /*2dc0*/  LDSM.16.MT88.4 R4, [R196+0x16000] ;  /* 0x01600000c404783b */ /* 0x000f620000004200 */
[----:B------:R-:W-:Y:S01]  /*2dd0*/  FFMA.FTZ R135, R8, c[0x0][0x23c], -R161 ;  /* 0x00008f0008877a23 */ /* 0x000fe200000108a1 */
[----:B------:R-:W-:Y:S01]  /*2de0*/  MUFU.EX2 R149, R149 ;  /* 0x0000009500957308 */ /* 0x000fe20000000800 */
[--C-:B------:R-:W-:Y:S01]  /*2df0*/  FFMA.FTZ R150, R15, c[0x0][0x23c], -R168.reuse ;  /* 0x00008f000f967a23 */ /* 0x100fe200000108a8 */
[----:B------:R-:W1:Y:S01]  /*2e00*/  LDSM.16.MT88.4 R8, [R200+0x14800] ;  /* 0x01480000c808783b */ /* 0x000e620000004200 */
[----:B------:R-:W-:-:S02]  /*2e10*/  FFMA.FTZ R145, R13, c[0x0][0x23c], -R168 ;  /* 0x00008f000d917a23 */ /* 0x000fc400000108a8 */
[--C-:B------:R-:W-:Y:S01]  /*2e20*/  FFMA.FTZ R147, R12, c[0x0][0x23c], -R161.reuse ;  /* 0x00008f000c937a23 */ /* 0x100fe200000108a1 */
[----:B------:R-:W-:Y:S01]  /*2e30*/  LDSM.16.MT88.4 R24, [R198+0x14800] ;  /* 0x01480000c618783b */ /* 0x000fe20000004200 */
[----:B------:R-:W-:Y:S01]  /*2e40*/  FFMA.FTZ R0, R0, c[0x0][0x23c], -R161 ;  /* 0x00008f0000007a23 */ /* 0x000fe200000108a1 */
[----:B------:R-:W3:Y:S01]  /*2e50*/  MUFU.EX2 R146, R146 ;  /* 0x0000009200927308 */ /* 0x000ee20000000800 */
[----:B--2---:R-:W-:Y:S01]  /*2e60*/  F2FP.BF16.PACK_AB R96, R151, R152 ;  /* 0x000000989760723e */ /* 0x004fe200000010ff */
[----:B------:R-:W2:Y:S01]  /*2e70*/  LDSM.16.MT88.4 R12, [R196+0x14800] ;  /* 0x01480000c40c783b */ /* 0x000ea20000004200 */
[--C-:B------:R-:W-:Y:S02]  /*2e80*/  FFMA.FTZ R156, R165, c[0x0][0x23c], -R168.reuse ;  /* 0x00008f00a59c7a23 */ /* 0x100fe400000108a8 */
[--C-:B------:R-:W-:Y:S02]  /*2e90*/  FFMA.FTZ R158, R163, c[0x0][0x23c], -R168.reuse ;  /* 0x00008f00a39e7a23 */ /* 0x100fe400000108a8 */
[--C-:B------:R-:W-:Y:S01]  /*2ea0*/  FFMA.FTZ R159, R159, c[0x0][0x23c], -R168.reuse ;  /* 0x00008f009f9f7a23 */ /* 0x100fe200000108a8 */
[----:B------:R-:W-:Y:S01]  /*2eb0*/  MUFU.EX2 R153, R153 ;  /* 0x0000009900997308 */ /* 0x000fe20000000800 */
[----:B------:R-:W-:-:S02]  /*2ec0*/  FFMA.FTZ R157, R157, c[0x0][0x23c], -R168 ;  /* 0x00008f009d9d7a23 */ /* 0x000fc400000108a8 */
[--C-:B------:R-:W-:Y:S02]  /*2ed0*/  FFMA.FTZ R162, R162, c[0x0][0x23c], -R161.reuse ;  /* 0x00008f00a2a27a23 */ /* 0x100fe400000108a1 */
[--C-:B------:R-:W-:Y:S02]  /*2ee0*/  FFMA.FTZ R163, R172, c[0x0][0x23c], -R161.reuse ;  /* 0x00008f00aca37a23 */ /* 0x100fe400000108a1 */
[--C-:B------:R-:W-:Y:S01]  /*2ef0*/  FFMA.FTZ R164, R164, c[0x0][0x23c], -R161.reuse ;  /* 0x00008f00a4a47a23 */ /* 0x100fe200000108a1 */
[----:B------:R-:W4:Y:S01]  /*2f00*/  MUFU.EX2 R154, R154 ;  /* 0x0000009a009a7308 */ /* 0x000f220000000800 */
[----:B---3--:R-:W-:Y:S01]  /*2f10*/  F2FP.BF16.PACK_AB R98, R146, R149 ;  /* 0x000000959262723e */ /* 0x008fe200000010ff */
[----:B------:R-:W-:Y:S02]  /*2f20*/  FFMA.FTZ R165, R170, c[0x0][0x23c], -R161 ;  /* 0x00008f00aaa57a23 */ /* 0x000fe400000108a1 */
[--C-:B------:R-:W-:Y:S02]  /*2f30*/  FFMA.FTZ R170, R167, c[0x0][0x23c], -R168.reuse ;  /* 0x00008f00a7aa7a23 */ /* 0x100fe400000108a8 */
[----:B------:R-:W-:-:S02]  /*2f40*/  FFMA.FTZ R169, R169, c[0x0][0x23c], -R168 ;  /* 0x00008f00a9a97a23 */ /* 0x000fc400000108a8 */
[----:B------:R-:W-:Y:S01]  /*2f50*/  MUFU.EX2 R155, R155 ;  /* 0x0000009b009b7308 */ /* 0x000fe20000000800 */
[--C-:B------:R-:W-:Y:S02]  /*2f60*/  FFMA.FTZ R167, R143, c[0x0][0x23c], -R168.reuse ;  /* 0x00008f008fa77a23 */ /* 0x100fe400000108a8 */
[----:B------:R-:W-:Y:S02]  /*2f70*/  FFMA.FTZ R168, R141, c[0x0][0x23c], -R168 ;  /* 0x00008f008da87a23 */ /* 0x000fe400000108a8 */
[--C-:B------:R-:W-:Y:S02]  /*2f80*/  FFMA.FTZ R166, R166, c[0x0][0x23c], -R161.reuse ;  /* 0x00008f00a6a67a23 */ /* 0x100fe400000108a1 */
[--C-:B------:R-:W-:Y:S01]  /*2f90*/  FFMA.FTZ R171, R142, c[0x0][0x23c], -R161.reuse ;  /* 0x00008f008eab7a23 */ /* 0x100fe200000108a1 */
[----:B------:R-:W3:Y:S01]  /*2fa0*/  MUFU.EX2 R148, R148 ;  /* 0x0000009400947308 */ /* 0x000ee20000000800 */
[----:B----4-:R-:W-:Y:S01]  /*2fb0*/  F2FP.BF16.PACK_AB R97, R154, R153 ;  /* 0x000000999a61723e */ /* 0x010fe200000010ff */
[----:B------:R-:W-:-:S02]  /*2fc0*/  FFMA.FTZ R172, R140, c[0x0][0x23c], -R161 ;  /* 0x00008f008cac7a23 */ /* 0x000fc400000108a1 */
[----:B------:R-:W-:Y:S01]  /*2fd0*/  FFMA.FTZ R227, R160, c[0x0][0x23c], -R161 ;  /* 0x00008f00a0e37a23 */ /* 0x000fe200000108a1 */
[----:B------:R-:W-:Y:S01]  /*2fe0*/  LDSM.16.MT88.4 R140, [R198+0x13800] ;  /* 0x01380000c68c783b */ /* 0x000fe20000004200 */
[----:B------:R-:W-:Y:S02]  /*2ff0*/  FADD.FTZ R152, R152, R151 ;  /* 0x0000009798987221 */ /* 0x000fe40000010000 */
[----:B------:R-:W-:Y:S01]  /*3000*/  MUFU.EX2 R150, R150 ;  /* 0x0000009600967308 */ /* 0x000fe20000000800 */
[----:B------:R-:W-:Y:S02]  /*3010*/  FADD.FTZ R154, R153, R154 ;  /* 0x0000009a999a7221 */ /* 0x000fe40000010000 */
[----:B------:R-:W-:-:S04]  /*3020*/  FADD.FTZ R149, R149, R152 ;  /* 0x0000009895957221 */ /* 0x000fc80000010000 */
[----:B------:R-:W-:Y:S01]  /*3030*/  FADD.FTZ R149, R146, R149 ;  /* 0x0000009592957221 */ /* 0x000fe20000010000 */
[----:B---3--:R-:W-:Y:S01]  /*3040*/  F2FP.BF16.PACK_AB R99, R148, R155 ;  /* 0x0000009b9463723e */ /* 0x008fe200000010ff */
[----:B------:R-:W3:Y:S01]  /*3050*/  MUFU.EX2 R145, R145 ;  /* 0x0000009100917308 */ /* 0x000ee20000000800 */
[----:B------:R-:W-:-:S04]  /*3060*/  FADD.FTZ R155, R155, R154 ;  /* 0x0000009a9b9b7221 */ /* 0x000fc80000010000 */
        /* <DEDUP_REMOVED lines=17> */
[C---:B-1----:R-:W-:Y:S02]  /*3180*/  HMMA.16816.F32.BF16 R44, R96.reuse, R48, RZ ;  /* 0x00000030602c723c */ /* 0x042fe400000418ff */
        /* <DEDUP_REMOVED lines=27> */
[C---:B-----5:R-:W-:Y:S07]  /*3340*/  HMMA.16816.F32.BF16 R92, R96.reuse, R4, RZ ;  /* 0x00000004605c723c */ /* 0x060fee00000418ff */
[----:B---3--:R-:W-:Y:S01]  /*3350*/  F2FP.BF16.PACK_AB R4, R145, R150 ;  /* 0x000000969104723e */ /* 0x008fe200000010ff */
        /* <DEDUP_REMOVED lines=11> */
[----:B------:R-:W-:Y:S01]  /*3410*/  HMMA.16816.F32.BF16 R36, R4, R8, R36 ;  /* 0x000000080424723c */ /* 0x000fe20000041824 */
[----:B------:R-:W-:-:S07]  /*3420*/  FADD.FTZ R135, R0, R135 ;  /* 0x0000008700877221 */ /* 0x000fce0000010000 */
        /* <DEDUP_REMOVED lines=8> */
[C---:B--2---:R-:W-:Y:S08]  /*34b0*/  HMMA.16816.F32.BF16 R60, R4.reuse, R12, R60 ;  /* 0x0000000c043c723c */ /* 0x044ff0000004183c */
[C---:B------:R-:W-:Y:S01]  /*34c0*/  HMMA.16816.F32.BF16 R64, R4.reuse, R14, R64 ;  /* 0x0000000e0440723c */ /* 0x040fe20000041840 */
[----:B------:R-:W2:Y:S07]  /*34d0*/  LDSM.16.MT88.4 R12, [R196+0x16800] ;  /* 0x01680000c40c783b */ /* 0x000eae0000004200 */
[C---:B---3--:R-:W-:Y:S08]  /*34e0*/  HMMA.16816.F32.BF16 R76, R4.reuse, R8, R76 ;  /* 0x00000008044c723c */ /* 0x048ff0000004184c */
[C---:B------:R-:W-:Y:S01]  /*34f0*/  HMMA.16816.F32.BF16 R80, R4.reuse, R10, R80 ;  /* 0x0000000a0450723c */ /* 0x040fe20000041850 */
[----:B------:R-:W3:Y:S07]  /*3500*/  LDSM.16.MT88.4 R8, [R200+0x13000] ;  /* 0x01300000c808783b */ /* 0x000eee0000004200 */
[C---:B----4-:R-:W-:Y:S08]  /*3510*/  HMMA.16816.F32.BF16 R84, R4.reuse, R16, R84 ;  /* 0x000000100454723c */ /* 0x050ff00000041854 */
[C---:B------:R-:W-:Y:S01]  /*3520*/  HMMA.16816.F32.BF16 R88, R4.reuse, R18, R88 ;  /* 0x000000120458723c */ /* 0x040fe20000041858 */
[----:B------:R-:W4:Y:S07]  /*3530*/  LDSM.16.MT88.4 R16, [R198+0x13000] ;  /* 0x01300000c610783b */ /* 0x000f2e0000004200 */
        /* <DEDUP_REMOVED lines=16> */
[----:B------:R-:W-:Y:S01]  /*3640*/  HMMA.16816.F32.BF16 R96, R4, R14, R96 ;  /* 0x0000000e0460723c */ /* 0x000fe20000041860 */
[----:B------:R-:W2:Y:S06]  /*3650*/  LDSM.16.MT88.4 R12, [R200+0x15000] ;  /* 0x01500000c80c783b */ /* 0x000eac0000004200 */
[----:B------:R-:W-:Y:S01]  /*3660*/  F2FP.BF16.PACK_AB R4, R159, R156 ;  /* 0x0000009c9f04723e */ /* 0x000fe200000010ff */
[----:B------:R-:W-:Y:S01]  /*3670*/  FADD.FTZ R156, R156, R133 ;  /* 0x000000859c9c7221 */ /* 0x000fe20000010000 */
[----:B-1----:R-:W-:Y:S01]  /*3680*/  F2FP.BF16.PACK_AB R5, R163, R162 ;  /* 0x000000a2a305723e */ /* 0x002fe200000010ff */
[----:B------:R-:W-:Y:S01]  /*3690*/  FADD.FTZ R162, R162, R135 ;  /* 0x00000087a2a27221 */ /* 0x000fe20000010000 */
[----:B------:R-:W-:Y:S01]  /*36a0*/  F2FP.BF16.PACK_AB R6, R158, R157 ;  /* 0x0000009d9e06723e */ /* 0x000fe200000010ff */
[----:B------:R-:W-:Y:S01]  /*36b0*/  FADD.FTZ R156, R159, R156 ;  /* 0x0000009c9f9c7221 */ /* 0x000fe20000010000 */
[----:B------:R-:W-:Y:S01]  /*36c0*/  F2FP.BF16.PACK_AB R7, R165, R164 ;  /* 0x000000a4a507723e */ /* 0x000fe200000010ff */
[----:B------:R-:W-:-:S02]  /*36d0*/  FADD.FTZ R163, R163, R162 ;  /* 0x000000a2a3a37221 */ /* 0x000fc40000010000 */
[----:B------:R-:W-:Y:S02]  /*36e0*/  FADD.FTZ R157, R157, R156 ;  /* 0x0000009c9d9d7221 */ /* 0x000fe40000010000 */
[----:B------:R-:W-:Y:S02]  /*36f0*/  FADD.FTZ R164, R164, R163 ;  /* 0x000000a3a4a47221 */ /* 0x000fe40000010000 */
[----:B---3--:R-:W-:Y:S01]  /*3700*/  HMMA.16816.F32.BF16 R128, R4, R8, R128 ;  /* 0x000000080480723c */ /* 0x008fe20000041880 */
[----:B------:R-:W-:Y:S02]  /*3710*/  FADD.FTZ R158, R158, R157 ;  /* 0x0000009d9e9e7221 */ /* 0x000fe40000010000 */
[----:B------:R-:W-:-:S05]  /*3720*/  FADD.FTZ R165, R165, R164 ;  /* 0x000000a4a5a57221 */ /* 0x000fca0000010000 */
[C---:B------:R-:W-:Y:S01]  /*3730*/  HMMA.16816.F32.BF16 R124, R4.reuse, R10, R124 ;  /* 0x0000000a047c723c */ /* 0x040fe2000004187c */
[----:B------:R-:W1:Y:S07]  /*3740*/  LDSM.16.MT88.4 R8, [R197+0x15000] ;  /* 0x01500000c508783b */ /* 0x000e6e0000004200 */
[C---:B----4-:R-:W-:Y:S08]  /*3750*/  HMMA.16816.F32.BF16 R120, R4.reuse, R16, R120 ;  /* 0x000000100478723c */ /* 0x050ff00000041878 */
        /* <DEDUP_REMOVED lines=79> */
.L_x_36:
        /* <DEDUP_REMOVED lines=23> */
.L_x_34:
[----:B------:R-:W-:Y:S01]  /*3dc0*/  SHF.R.S32.HI R2, RZ, 0x1f, R215 ;  /* 0x0000001fff027819 */ /* 0x000fe200000114d7 */
[----:B------:R-:W-:Y:S04]  /*3dd0*/  DEPBAR.LE SB0, 0x0 ;  /* 0x000080000000791a */ /* 0x000fe80000000000 */
[----:B------:R-:W-:Y:S01]  /*3de0*/  BAR.SYNC.DEFER_BLOCKING 0x0 ;  /* 0x0000000000007b1d */ /* 0x000fe20000010000 */
[----:B------:R-:W-:Y:S02]  /*3df0*/  IMAD R2, R2, c[0x0][0x1a0], RZ ;  /* 0x0000680002027a24 */ /* 0x000fe400078e02ff */
[C---:B------:R-:W-:Y:S04]  /*3e00*/  IMAD.WIDE.U32 R132, R215.reuse, c[0x0][0x1a0], RZ ;  /* 0x00006800d7847a25 */ /* 0x040fe800078e00ff */
[----:B------:R-:W-:Y:S01]  /*3e10*/  IMAD R2, R215, c[0x0][0x1a4], R2 ;  /* 0x00006900d7027a24 */ /* 0x000fe200078e0202 */
[C---:B------:R-:W-:Y:S04]  /*3e20*/  LEA R3, P0, R132.reuse, R216, 0x6 ;  /* 0x000000d884037211 */ /* 0x040fe800078030ff */
[----:B------:R-:W-:Y:S02]  /*3e30*/  IADD3 R2, R133, R2, RZ ;  /* 0x0000000285027210 */ /* 0x000fe40007ffe0ff */
[C---:B------:R-:W-:Y:S02]  /*3e40*/  LEA R230, P1, R3.reuse, c[0x0][0x170], 0x1 ;  /* 0x00005c0003e67a11 */ /* 0x040fe400078208ff */
        /* <DEDUP_REMOVED lines=8> */
[----:B------:R-:W-:Y:S06]  /*3ed0*/  ISETP.GT.AND P0, PT, R215, RZ, PT ;  /* 0x000000ffd700720c */ /* 0x000fec0003f04270 */
[----:B------:R1:W-:Y:S07]  /*3ee0*/  LDGSTS.E.BYPASS.LTC128B.128 [R212+0x14000], [R230.64+0x80] ;  /* 0x14000080e6d47fae */ /* 0x0003ee000b901d46 */
[----:B------:R1:W-:Y:S07]  /*3ef0*/  LDGSTS.E.BYPASS.LTC128B.128 [R212+0x16000], [R230.64+0x100] ;  /* 0x16000100e6d47fae */ /* 0x0003ee000b901d46 */
[----:B------:R2:W-:Y:S07]  /*3f00*/  LDGSTS.E.BYPASS.LTC128B.128 [R212+0x13000], [R132.64] ;  /* 0x1300000084d47fae */ /* 0x0005ee000b901d46 */
[----:B------:R2:W-:Y:S07]  /*3f10*/  LDGSTS.E.BYPASS.LTC128B.128 [R212+0x15000], [R132.64+0x80] ;  /* 0x1500008084d47fae */ /* 0x0005ee000b901d46 */
[----:B------:R2:W-:Y:S07]  /*3f20*/  LDGSTS.E.BYPASS.LTC128B.128 [R212+0x17000], [R132.64+0x100] ;  /* 0x1700010084d47fae */ /* 0x0005ee000b901d46 */
[----:B------:R-:W-:Y:S07]  /*3f30*/  LDSM.16.M88.4 R136, [R206] ;  /* 0x00000000ce88783b */ /* 0x000fee0000000200 */
[----:B------:R-:W3:Y:S07]  /*3f40*/  LDSM.16.M88.4 R140, [R205+0xc000] ;  /* 0x00c00000cd8c783b */ /* 0x000eee0000000200 */
[----:B------:R-:W4:Y:S07]  /*3f50*/  LDSM.16.M88.4 R144, [R205+0xc800] ;  /* 0x00c80000cd90783b */ /* 0x000f2e0000000200 */
[----:B------:R-:W5:Y:S07]  /*3f60*/  LDSM.16.M88.4 R148, [R205+0xd000] ;  /* 0x00d00000cd94783b */ /* 0x000f6e0000000200 */
[----:B------:R-:W0:Y:S07]  /*3f70*/  LDGDEPBAR ;  /* 0x00000000000079af */ /* 0x000e2e0000000000 */
[----:B------:R-:W1:Y:S07]  /*3f80*/  LDSM.16.M88.4 R152, [R205+0xd800] ;  /* 0x00d80000cd98783b */ /* 0x000e6e0000000200 */
[----:B------:R-:W-:Y:S01]  /*3f90*/  LDSM.16.M88.4 R156, [R204] ;  /* 0x00000000cc9c783b */ /* 0x000fe20000000200 */
[C---:B---3--:R-:W-:Y:S06]  /*3fa0*/  HMMA.16816.F32.BF16 R4, R136.reuse, R140, RZ ;  /* 0x0000008c8804723c */ /* 0x048fec00000418ff */
[----:B------:R-:W3:Y:S02]  /*3fb0*/  LDSM.16.M88.4 R160, [R203] ;  /* 0x00000000cba0783b */ /* 0x000ee40000000200 */
[C---:B------:R-:W-:Y:S05]  /*3fc0*/  HMMA.16816.F32.BF16 R8, R136.reuse, R142, RZ ;  /* 0x0000008e8808723c */ /* 0x040fea00000418ff */
[----:B------:R-:W2:Y:S03]  /*3fd0*/  LDSM.16.M88.4 R164, [R195] ;  /* 0x00000000c3a4783b */ /* 0x000ea60000000200 */
[C---:B----4-:R-:W-:Y:S04]  /*3fe0*/  HMMA.16816.F32.BF16 R12, R136.reuse, R144, RZ ;  /* 0x00000090880c723c */ /* 0x050fe800000418ff */
[----:B------:R-:W4:Y:S04]  /*3ff0*/  LDSM.16.M88.4 R168, [R194] ;  /* 0x00000000c2a8783b */ /* 0x000f280000000200 */
[C---:B------:R-:W-:Y:S03]  /*4000*/  HMMA.16816.F32.BF16 R16, R136.reuse, R146, RZ ;  /* 0x000000928810723c */ /* 0x040fe600000418ff */
[----:B------:R-:W2:Y:S05]  /*4010*/  LDSM.16.M88.4 R172, [R193] ;  /* 0x00000000c1ac783b */ /* 0x000eaa0000000200 */
[C---:B-----5:R-:W-:Y:S02]  /*4020*/  HMMA.16816.F32.BF16 R20, R136.reuse, R148, RZ ;  /* 0x000000948814723c */ /* 0x060fe400000418ff */
[----:B------:R-:W-:Y:S06]  /*4030*/  LDSM.16.M88.4 R176, [R202] ;  /* 0x00000000cab0783b */ /* 0x000fec0000000200 */
[C---:B------:R-:W-:Y:S01]  /*4040*/  HMMA.16816.F32.BF16 R24, R136.reuse, R150, RZ ;  /* 0x000000968818723c */ /* 0x040fe200000418ff */
[----:B------:R-:W5:Y:S07]  /*4050*/  LDSM.16.M88.4 R180, [R199+0xc000] ;  /* 0x00c00000c7b4783b */ /* 0x000f6e0000000200 */
[C---:B-1----:R-:W-:Y:S01]  /*4060*/  HMMA.16816.F32.BF16 R28, R136.reuse, R152, RZ ;  /* 0x00000098881c723c */ /* 0x042fe200000418ff */
[----:B------:R-:W-:Y:S07]  /*4070*/  LDSM.16.M88.4 R140, [R199+0xd000] ;  /* 0x00d00000c78c783b */ /* 0x000fee0000000200 */
[----:B------:R-:W-:Y:S01]  /*4080*/  HMMA.16816.F32.BF16 R32, R136, R154, RZ ;  /* 0x0000009a8820723c */ /* 0x000fe200000418ff */
[----:B------:R-:W1:Y:S07]  /*4090*/  LDSM.16.M88.4 R136, [R199+0xc800] ;  /* 0x00c80000c788783b */ /* 0x000e6e0000000200 */
[C---:B---3--:R-:W-:Y:S01]  /*40a0*/  HMMA.16816.F32.BF16 R4, R156.reuse, R160, R4 ;  /* 0x000000a09c04723c */ /* 0x048fe20000041804 */
[----:B------:R-:W3:Y:S07]  /*40b0*/  LDSM.16.M88.4 R144, [R199+0xd800] ;  /* 0x00d80000c790783b */ /* 0x000eee0000000200 */
[C---:B------:R-:W-:Y:S01]  /*40c0*/  HMMA.16816.F32.BF16 R8, R156.reuse, R162, R8 ;  /* 0x000000a29c08723c */ /* 0x040fe20000041808 */
[----:B------:R-:W-:Y:S07]  /*40d0*/  LDSM.16.M88.4 R148, [R201] ;  /* 0x00000000c994783b */ /* 0x000fee0000000200 */
[C---:B--2---:R-:W-:Y:S01]  /*40e0*/  HMMA.16816.F32.BF16 R12, R156.reuse, R164, R12 ;  /* 0x000000a49c0c723c */ /* 0x044fe2000004180c */
[----:B------:R-:W2:Y:S07]  /*40f0*/  LDSM.16.M88.4 R152, [R192] ;  /* 0x00000000c098783b */ /* 0x000eae0000000200 */
[C---:B------:R-:W-:Y:S01]  /*4100*/  HMMA.16816.F32.BF16 R16, R156.reuse, R166, R16 ;  /* 0x000000a69c10723c */ /* 0x040fe20000041810 */
[----:B------:R-:W-:Y:S07]  /*4110*/  LDSM.16.M88.4 R160, [R192+0x1000] ;  /* 0x00100000c0a0783b */ /* 0x000fee0000000200 */
[C---:B----4-:R-:W-:Y:S01]  /*4120*/  HMMA.16816.F32.BF16 R20, R156.reuse, R168, R20 ;  /* 0x000000a89c14723c */ /* 0x050fe20000041814 */
[----:B------:R-:W-:Y:S07]  /*4130*/  LDSM.16.M88.4 R164, [R192+0x1800] ;  /* 0x00180000c0a4783b */ /* 0x000fee0000000200 */
[C---:B------:R-:W-:Y:S01]  /*4140*/  HMMA.16816.F32.BF16 R24, R156.reuse, R170, R24 ;  /* 0x000000aa9c18723c */ /* 0x040fe20000041818 */
[----:B------:R-:W-:Y:S07]  /*4150*/  LDSM.16.M88.4 R168, [R206+0x4000] ;  /* 0x00400000cea8783b */ /* 0x000fee0000000200 */
[C---:B------:R-:W-:Y:S08]  /*4160*/  HMMA.16816.F32.BF16 R28, R156.reuse, R172, R28 ;  /* 0x000000ac9c1c723c */ /* 0x040ff0000004181c */
[----:B------:R-:W-:Y:S01]  /*4170*/  HMMA.16816.F32.BF16 R32, R156, R174, R32 ;  /* 0x000000ae9c20723c */ /* 0x000fe20000041820 */
[----:B------:R-:W4:Y:S07]  /*4180*/  LDSM.16.M88.4 R156, [R192+0x800] ;  /* 0x00080000c09c783b */ /* 0x000f2e0000000200 */
[C---:B-----5:R-:W-:Y:S01]  /*4190*/  HMMA.16816.F32.BF16 R4, R176.reuse, R180, R4 ;  /* 0x000000b4b004723c */ /* 0x060fe20000041804 */
[----:B------:R-:W5:Y:S07]  /*41a0*/  LDSM.16.M88.4 R172, [R205+0xe000] ;  /* 0x00e00000cdac783b */ /* 0x000f6e0000000200 */
[C---:B------:R-:W-:Y:S01]  /*41b0*/  HMMA.16816.F32.BF16 R8, R176.reuse, R182, R8 ;  /* 0x000000b6b008723c */ /* 0x040fe20000041808 */
[----:B------:R-:W-:Y:S07]  /*41c0*/  LDSM.16.M88.4 R180, [R191] ;  /* 0x00000000bfb4783b */ /* 0x000fee0000000200 */
[C---:B-1----:R-:W-:Y:S08]  /*41d0*/  HMMA.16816.F32.BF16 R12, R176.reuse, R136, R12 ;  /* 0x00000088b00c723c */ /* 0x042ff0000004180c */
[C---:B------:R-:W-:Y:S01]  /*41e0*/  HMMA.16816.F32.BF16 R16, R176.reuse, R138, R16 ;  /* 0x0000008ab010723c */ /* 0x040fe20000041810 */
[----:B------:R-:W1:Y:S07]  /*41f0*/  LDSM.16.M88.4 R136, [R205+0xe800] ;  /* 0x00e80000cd88783b */ /* 0x000e6e0000000200 */
[C---:B------:R-:W-:Y:S08]  /*4200*/  HMMA.16816.F32.BF16 R20, R176.reuse, R140, R20 ;  /* 0x0000008cb014723c */ /* 0x040ff00000041814 */
[C---:B------:R-:W-:Y:S01]  /*4210*/  HMMA.16816.F32.BF16 R24, R176.reuse, R142, R24 ;  /* 0x0000008eb018723c */ /* 0x040fe20000041818 */
[----:B------:R-:W1:Y:S07]  /*4220*/  LDSM.16.M88.4 R140, [R205+0xf000] ;  /* 0x00f00000cd8c783b */ /* 0x000e6e0000000200 */
[C---:B---3--:R-:W-:Y:S08]  /*4230*/  HMMA.16816.F32.BF16 R28, R176.reuse, R144, R28 ;  /* 0x00000090b01c723c */ /* 0x048ff0000004181c */
[----:B------:R-:W-:Y:S01]  /*4240*/  HMMA.16816.F32.BF16 R32, R176, R146, R32 ;  /* 0x00000092b020723c */ /* 0x000fe20000041820 */
[----:B------:R-:W3:Y:S07]  /*4250*/  LDSM.16.M88.4 R144, [R205+0xf800] ;  /* 0x00f80000cd90783b */ /* 0x000eee0000000200 */
[C---:B--2---:R-:W-:Y:S01]  /*4260*/  HMMA.16816.F32.BF16 R4, R148.reuse, R152, R4 ;  /* 0x000000989404723c */ /* 0x044fe20000041804 */
[----:B------:R-:W2:Y:S07]  /*4270*/  LDSM.16.M88.4 R176, [R204+0x4000] ;  /* 0x00400000ccb0783b */ /* 0x000eae0000000200 */
[C---:B------:R-:W-:Y:S01]  /*4280*/  HMMA.16816.F32.BF16 R8, R148.reuse, R154, R8 ;  /* 0x0000009a9408723c */ /* 0x040fe20000041808 */
[----:B------:R-:W-:Y:S07]  /*4290*/  LDSM.16.M88.4 R152, [R189] ;  /* 0x00000000bd98783b */ /* 0x000fee0000000200 */
[C---:B----4-:R-:W-:Y:S08]  /*42a0*/  HMMA.16816.F32.BF16 R12, R148.reuse, R156, R12 ;  /* 0x0000009c940c723c */ /* 0x050ff0000004180c */
[C---:B------:R-:W-:Y:S01]  /*42b0*/  HMMA.16816.F32.BF16 R16, R148.reuse, R158, R16 ;  /* 0x0000009e9410723c */ /* 0x040fe20000041810 */
[----:B------:R-:W-:Y:S07]  /*42c0*/  LDSM.16.M88.4 R156, [R188] ;  /* 0x00000000bc9c783b */ /* 0x000fee0000000200 */
[C---:B------:R-:W-:Y:S08]  /*42d0*/  HMMA.16816.F32.BF16 R20, R148.reuse, R160, R20 ;  /* 0x000000a09414723c */ /* 0x040ff00000041814 */
[C---:B------:R-:W-:Y:S01]  /*42e0*/  HMMA.16816.F32.BF16 R24, R148.reuse, R162, R24 ;  /* 0x000000a29418723c */ /* 0x040fe20000041818 */
[----:B------:R-:W-:Y:S07]  /*42f0*/  LDSM.16.M88.4 R160, [R202+0x4000] ;  /* 0x00400000caa0783b */ /* 0x000fee0000000200 */
[C---:B------:R-:W-:Y:S08]  /*4300*/  HMMA.16816.F32.BF16 R28, R148.reuse, R164, R28 ;  /* 0x000000a4941c723c */ /* 0x040ff0000004181c */
[----:B------:R-:W-:Y:S01]  /*4310*/  HMMA.16816.F32.BF16 R32, R148, R166, R32 ;  /* 0x000000a69420723c */ /* 0x000fe20000041820 */
[----:B------:R-:W4:Y:S07]  /*4320*/  LDSM.16.M88.4 R148, [R190] ;  /* 0x00000000be94783b */ /* 0x000f2e0000000200 */
[C---:B-----5:R-:W-:Y:S01]  /*4330*/  HMMA.16816.F32.BF16 R4, R168.reuse, R172, R4 ;  /* 0x000000aca804723c */ /* 0x060fe20000041804 */
[----:B------:R-:W5:Y:S07]  /*4340*/  LDSM.16.M88.4 R164, [R199+0xe000] ;  /* 0x00e00000c7a4783b */ /* 0x000f6e0000000200 */
[C---:B------:R-:W-:Y:S01]  /*4350*/  HMMA.16816.F32.BF16 R8, R168.reuse, R174, R8 ;  /* 0x000000aea808723c */ /* 0x040fe20000041808 */
[----:B------:R-:W-:Y:S07]  /*4360*/  LDSM.16.M88.4 R172, [R192+0x2000] ;  /* 0x00200000c0ac783b */ /* 0x000fee0000000200 */
        /* <DEDUP_REMOVED lines=12> */
[----:B------:R-:W-:Y:S07]  /*4430*/  LDSM.16.M88.4 R180, [R205+0x10000] ;  /* 0x01000000cdb4783b */ /* 0x000fee0000000200 */
[C---:B----4-:R-:W-:Y:S08]  /*4440*/  HMMA.16816.F32.BF16 R12, R176.reuse, R148, R12 ;  /* 0x00000094b00c723c */ /* 0x050ff0000004180c */
[C---:B------:R-:W-:Y:S01]  /*4450*/  HMMA.16816.F32.BF16 R16, R176.reuse, R150, R16 ;  /* 0x00000096b010723c */ /* 0x040fe20000041810 */
[----:B------:R-:W4:Y:S07]  /*4460*/  LDSM.16.M88.4 R148, [R192+0x2800] ;  /* 0x00280000c094783b */ /* 0x000f2e0000000200 */
[C---:B------:R-:W-:Y:S08]  /*4470*/  HMMA.16816.F32.BF16 R20, R176.reuse, R152, R20 ;  /* 0x00000098b014723c */ /* 0x040ff00000041814 */
[C---:B------:R-:W-:Y:S01]  /*4480*/  HMMA.16816.F32.BF16 R24, R176.reuse, R154, R24 ;  /* 0x0000009ab018723c */ /* 0x040fe20000041818 */
[----:B------:R-:W2:Y:S07]  /*4490*/  LDSM.16.M88.4 R152, [R192+0x3000] ;  /* 0x00300000c098783b */ /* 0x000eae0000000200 */
[C---:B------:R-:W-:Y:S08]  /*44a0*/  HMMA.16816.F32.BF16 R28, R176.reuse, R156, R28 ;  /* 0x0000009cb01c723c */ /* 0x040ff0000004181c */
[----:B------:R-:W-:Y:S01]  /*44b0*/  HMMA.16816.F32.BF16 R32, R176, R158, R32 ;  /* 0x0000009eb020723c */ /* 0x000fe20000041820 */
[----:B------:R-:W2:Y:S07]  /*44c0*/  LDSM.16.M88.4 R156, [R192+0x3800] ;  /* 0x00380000c09c783b */ /* 0x000eae0000000200 */
        /* <DEDUP_REMOVED lines=19> */
[----:B------:R-:W4:Y:S07]  /*4600*/  LDSM.16.M88.4 R148, [R186] ;  /* 0x00000000ba94783b */ /* 0x000f2e0000000200 */
[C---:B------:R-:W-:Y:S08]  /*4610*/  HMMA.16816.F32.BF16 R20, R168.reuse, R152, R20 ;  /* 0x00000098a814723c */ /* 0x040ff00000041814 */
[C---:B------:R-:W-:Y:S01]  /*4620*/  HMMA.16816.F32.BF16 R24, R168.reuse, R154, R24 ;  /* 0x0000009aa818723c */ /* 0x040fe20000041818 */
[----:B------:R-:W1:Y:S07]  /*4630*/  LDSM.16.M88.4 R152, [R185] ;  /* 0x00000000b998783b */ /* 0x000e6e0000000200 */
[C---:B------:R-:W-:Y:S08]  /*4640*/  HMMA.16816.F32.BF16 R28, R168.reuse, R156, R28 ;  /* 0x0000009ca81c723c */ /* 0x040ff0000004181c */
[----:B------:R-:W-:Y:S01]  /*4650*/  HMMA.16816.F32.BF16 R32, R168, R158, R32 ;  /* 0x0000009ea820723c */ /* 0x000fe20000041820 */
[----:B------:R-:W2:Y:S07]  /*4660*/  LDSM.16.M88.4 R156, [R184] ;  /* 0x00000000b89c783b */ /* 0x000eae0000000200 */
[----:B------:R-:W2:Y:S01]  /*4670*/  LDSM.16.M88.4 R168, [R202+0x8000] ;  /* 0x00800000caa8783b */ /* 0x000ea20000000200 */
[C---:B-----5:R-:W-:Y:S08]  /*4680*/  HMMA.16816.F32.BF16 R4, R176.reuse, R180, R4 ;  /* 0x000000b4b004723c */ /* 0x060ff00000041804 */
[C---:B------:R-:W-:Y:S01]  /*4690*/  HMMA.16816.F32.BF16 R8, R176.reuse, R182, R8 ;  /* 0x000000b6b008723c */ /* 0x040fe20000041808 */
[----:B------:R-:W-:Y:S07]  /*46a0*/  LDSM.16.M88.4 R180, [R192+0x4000] ;  /* 0x00400000c0b4783b */ /* 0x000fee0000000200 */
[C---:B-1----:R-:W-:Y:S08]  /*46b0*/  HMMA.16816.F32.BF16 R12, R176.reuse, R136, R12 ;  /* 0x00000088b00c723c */ /* 0x042ff0000004180c */
[C---:B------:R-:W-:Y:S01]  /*46c0*/  HMMA.16816.F32.BF16 R16, R176.reuse, R138, R16 ;  /* 0x0000008ab010723c */ /* 0x040fe20000041810 */
[----:B------:R-:W1:Y:S07]  /*46d0*/  LDSM.16.M88.4 R136, [R199+0x10800] ;  /* 0x01080000c788783b */ /* 0x000e6e0000000200 */
[C---:B------:R-:W-:Y:S08]  /*46e0*/  HMMA.16816.F32.BF16 R20, R176.reuse, R140, R20 ;  /* 0x0000008cb014723c */ /* 0x040ff00000041814 */
[C---:B------:R-:W-:Y:S01]  /*46f0*/  HMMA.16816.F32.BF16 R24, R176.reuse, R142, R24 ;  /* 0x0000008eb018723c */ /* 0x040fe20000041818 */
[----:B------:R-:W5:Y:S07]  /*4700*/  LDSM.16.M88.4 R140, [R199+0x11000] ;  /* 0x01100000c78c783b */ /* 0x000f6e0000000200 */
[C---:B---3--:R-:W-:Y:S08]  /*4710*/  HMMA.16816.F32.BF16 R28, R176.reuse, R144, R28 ;  /* 0x00000090b01c723c */ /* 0x048ff0000004181c */
[----:B------:R-:W-:Y:S01]  /*4720*/  HMMA.16816.F32.BF16 R32, R176, R146, R32 ;  /* 0x00000092b020723c */ /* 0x000fe20000041820 */
[----:B------:R-:W3:Y:S07]  /*4730*/  LDSM.16.M88.4 R144, [R199+0x11800] ;  /* 0x01180000c790783b */ /* 0x000eee0000000200 */
[----:B------:R-:W1:Y:S01]  /*4740*/  LDSM.16.M88.4 R176, [R201+0x8000] ;  /* 0x00800000c9b0783b */ /* 0x000e620000000200 */
[C---:B--2---:R-:W-:Y:S08]  /*4750*/  HMMA.16816.F32.BF16 R4, R160.reuse, R164, R4 ;  /* 0x000000a4a004723c */ /* 0x044ff00000041804 */
[C---:B------:R-:W-:Y:S08]  /*4760*/  HMMA.16816.F32.BF16 R8, R160.reuse, R166, R8 ;  /* 0x000000a6a008723c */ /* 0x040ff00000041808 */
[C---:B----4-:R-:W-:Y:S08]  /*4770*/  HMMA.16816.F32.BF16 R12, R160.reuse, R148, R12 ;  /* 0x00000094a00c723c */ /* 0x050ff0000004180c */
[C---:B------:R-:W-:Y:S08]  /*4780*/  HMMA.16816.F32.BF16 R16, R160.reuse, R150, R16 ;  /* 0x00000096a010723c */ /* 0x040ff00000041810 */
[C---:B------:R-:W-:Y:S08]  /*4790*/  HMMA.16816.F32.BF16 R20, R160.reuse, R152, R20 ;  /* 0x00000098a014723c */ /* 0x040ff00000041814 */
[C---:B------:R-:W-:Y:S08]  /*47a0*/  HMMA.16816.F32.BF16 R24, R160.reuse, R154, R24 ;  /* 0x0000009aa018723c */ /* 0x040ff00000041818 */
[C---:B------:R-:W-:Y:S08]  /*47b0*/  HMMA.16816.F32.BF16 R28, R160.reuse, R156, R28 ;  /* 0x0000009ca01c723c */ /* 0x040ff0000004181c */
[----:B------:R-:W-:Y:S08]  /*47c0*/  HMMA.16816.F32.BF16 R32, R160, R158, R32 ;  /* 0x0000009ea020723c */ /* 0x000ff00000041820 */
[C---:B------:R-:W-:Y:S08]  /*47d0*/  HMMA.16816.F32.BF16 R4, R168.reuse, R172, R4 ;  /* 0x000000aca804723c */ /* 0x040ff00000041804 */
[C---:B------:R-:W-:Y:S08]  /*47e0*/  HMMA.16816.F32.BF16 R8, R168.reuse, R174, R8 ;  /* 0x000000aea808723c */ /* 0x040ff00000041808 */
[C---:B-1----:R-:W-:Y:S08]  /*47f0*/  HMMA.16816.F32.BF16 R12, R168.reuse, R136, R12 ;  /* 0x00000088a80c723c */ /* 0x042ff0000004180c */
[C---:B------:R-:W-:Y:S01]  /*4800*/  HMMA.16816.F32.BF16 R16, R168.reuse, R138, R16 ;  /* 0x0000008aa810723c */ /* 0x040fe20000041810 */
[----:B------:R-:W1:Y:S07]  /*4810*/  LDSM.16.M88.4 R136, [R192+0x4800] ;  /* 0x00480000c088783b */ /* 0x000e6e0000000200 */
[C---:B-----5:R-:W-:Y:S08]  /*4820*/  HMMA.16816.F32.BF16 R20, R168.reuse, R140, R20 ;  /* 0x0000008ca814723c */ /* 0x060ff00000041814 */
[C---:B------:R-:W-:Y:S01]  /*4830*/  HMMA.16816.F32.BF16 R24, R168.reuse, R142, R24 ;  /* 0x0000008ea818723c */ /* 0x040fe20000041818 */
[----:B------:R-:W2:Y:S07]  /*4840*/  LDSM.16.M88.4 R140, [R192+0x5000] ;  /* 0x00500000c08c783b */ /* 0x000eae0000000200 */
[C---:B---3--:R-:W-:Y:S08]  /*4850*/  HMMA.16816.F32.BF16 R28, R168.reuse, R144, R28 ;  /* 0x00000090a81c723c */ /* 0x048ff0000004181c */
[----:B------:R-:W-:Y:S08]  /*4860*/  HMMA.16816.F32.BF16 R32, R168, R146, R32 ;  /* 0x00000092a820723c */ /* 0x000ff00000041820 */
[C---:B------:R-:W-:Y:S08]  /*4870*/  HMMA.16816.F32.BF16 R4, R176.reuse, R180, R4 ;  /* 0x000000b4b004723c */ /* 0x040ff00000041804 */
[C---:B------:R-:W-:Y:S08]  /*4880*/  HMMA.16816.F32.BF16 R8, R176.reuse, R182, R8 ;  /* 0x000000b6b008723c */ /* 0x040ff00000041808 */
[C---:B-1----:R-:W-:Y:S08]  /*4890*/  HMMA.16816.F32.BF16 R12, R176.reuse, R136, R12 ;  /* 0x00000088b00c723c */ /* 0x042ff0000004180c */
[C---:B------:R-:W-:Y:S01]  /*48a0*/  HMMA.16816.F32.BF16 R16, R176.reuse, R138, R16 ;  /* 0x0000008ab010723c */ /* 0x040fe20000041810 */
[----:B------:R-:W1:Y:S01]  /*48b0*/  LDSM.16.M88.4 R136, [R192+0x5800] ;  /* 0x00580000c088783b */ /* 0x000e620000000200 */
[----:B------:R-:W-:Y:S04]  /*48c0*/  DEPBAR.LE SB0, 0x0 ;  /* 0x000080000000791a */ /* 0x000fe80000000000 */
[----:B------:R-:W-:Y:S02]  /*48d0*/  FMUL.FTZ R3, R4, c[0x0][0x2ec] ;  /* 0x0000bb0004037a20 */ /* 0x000fe40000410000 */
[C---:B--2---:R-:W-:Y:S02]  /*48e0*/  HMMA.16816.F32.BF16 R20, R176.reuse, R140, R20 ;  /* 0x0000008cb014723c */ /* 0x044fe40000041814 */
[----:B------:R2:W3:Y:S01]  /*48f0*/  MUFU.TANH R170, R3 ;  /* 0x0000000300aa7308 */ /* 0x0004e20000002400 */
[----:B------:R-:W-:Y:S02]  /*4900*/  BAR.SYNC.DEFER_BLOCKING 0x0 ;  /* 0x0000000000007b1d */ /* 0x000fe40000010000 */
[----:B------:R-:W-:Y:S02]  /*4910*/  FMUL.FTZ R2, R6, c[0x0][0x2ec] ;  /* 0x0000bb0006027a20 */ /* 0x000fe40000410000 */
[----:B------:R-:W-:Y:S01]  /*4920*/  FMUL.FTZ R252, R5, c[0x0][0x2ec] ;  /* 0x0000bb0005fc7a20 */ /* 0x000fe20000410000 */
[C---:B------:R-:W-:Y:S04]  /*4930*/  HMMA.16816.F32.BF16 R24, R176.reuse, R142, R24 ;  /* 0x0000008eb018723c */ /* 0x040fe80000041818 */
[----:B------:R4:W2:Y:S01]  /*4940*/  MUFU.TANH R169, R2 ;  /* 0x0000000200a97308 */ /* 0x0008a20000002400 */
[----:B------:R-:W-:Y:S02]  /*4950*/  FMUL.FTZ R251, R7, c[0x0][0x2ec] ;  /* 0x0000bb0007fb7a20 */ /* 0x000fe40000410000 */
[----:B------:R-:W-:Y:S02]  /*4960*/  FMUL.FTZ R250, R8, c[0x0][0x2ec] ;  /* 0x0000bb0008fa7a20 */ /* 0x000fe40000410000 */
[----:B------:R-:W-:Y:S03]  /*4970*/  FMUL.FTZ R248, R12, c[0x0][0x2ec] ;  /* 0x0000bb000cf87a20 */ /* 0x000fe60000410000 */
[----:B------:R-:W-:Y:S02]  /*4980*/  FMUL.FTZ R246, R13, c[0x0][0x2ec] ;  /* 0x0000bb000df67a20 */ /* 0x000fe40000410000 */
[----:B------:R-:W2:Y:S01]  /*4990*/  MUFU.TANH R252, R252 ;  /* 0x000000fc00fc7308 */ /* 0x000ea20000002400 */
[----:B------:R-:W-:Y:S02]  /*49a0*/  FMUL.FTZ R249, R14, c[0x0][0x2ec] ;  /* 0x0000bb000ef97a20 */ /* 0x000fe40000410000 */
[----:B------:R-:W-:Y:S02]  /*49b0*/  FMUL.FTZ R247, R15, c[0x0][0x2ec] ;  /* 0x0000bb000ff77a20 */ /* 0x000fe40000410000 */
[----:B------:R-:W-:Y:S02]  /*49c0*/  FMUL.FTZ R244, R16, c[0x0][0x2ec] ;  /* 0x0000bb0010f47a20 */ /* 0x000fe40000410000 */
[----:B------:R-:W-:Y:S02]  /*49d0*/  FMUL.FTZ R242, R17, c[0x0][0x2ec] ;  /* 0x0000bb0011f27a20 */ /* 0x000fe40000410000 */
[----:B------:R-:W-:Y:S01]  /*49e0*/  FMUL.FTZ R245, R18, c[0x0][0x2ec] ;  /* 0x0000bb0012f57a20 */ /* 0x000fe20000410000 */
[----:B------:R-:W2:Y:S01]  /*49f0*/  MUFU.TANH R251, R251 ;  /* 0x000000fb00fb7308 */ /* 0x000ea20000002400 */
[C---:B-1----:R-:W-:Y:S03]  /*4a00*/  HMMA.16816.F32.BF16 R28, R176.reuse, R136, R28 ;  /* 0x00000088b01c723c */ /* 0x042fe6000004181c */
[----:B------:R-:W-:Y:S02]  /*4a10*/  FMUL.FTZ R243, R19, c[0x0][0x2ec] ;  /* 0x0000bb0013f37a20 */ /* 0x000fe40000410000 */
[----:B------:R-:W-:Y:S02]  /*4a20*/  FMUL.FTZ R240, R20, c[0x0][0x2ec] ;  /* 0x0000bb0014f07a20 */ /* 0x000fe40000410000 */
[----:B------:R-:W-:Y:S01]  /*4a30*/  FMUL.FTZ R238, R21, c[0x0][0x2ec] ;  /* 0x0000bb0015ee7a20 */ /* 0x000fe20000410000 */
[----:B------:R-:W-:Y:S01]  /*4a40*/  HMMA.16816.F32.BF16 R32, R176, R138, R32 ;  /* 0x0000008ab020723c */ /* 0x000fe20000041820 */
[----:B------:R-:W1:Y:S03]  /*4a50*/  MUFU.TANH R250, R250 ;  /* 0x000000fa00fa7308 */ /* 0x000e660000002400 */
[----:B------:R-:W-:Y:S02]  /*4a60*/  FMUL.FTZ R241, R22, c[0x0][0x2ec] ;  /* 0x0000bb0016f17a20 */ /* 0x000fe40000410000 */
[----:B------:R-:W-:Y:S02]  /*4a70*/  FMUL.FTZ R239, R23, c[0x0][0x2ec] ;  /* 0x0000bb0017ef7a20 */ /* 0x000fe40000410000 */
[----:B------:R-:W-:Y:S03]  /*4a80*/  FMUL.FTZ R236, R24, c[0x0][0x2ec] ;  /* 0x0000bb0018ec7a20 */ /* 0x000fe60000410000 */
[----:B------:R-:W1:Y:S01]  /*4a90*/  MUFU.TANH R248, R248 ;  /* 0x000000f800f87308 */ /* 0x000e620000002400 */
[----:B------:R-:W-:Y:S02]  /*4aa0*/  FMUL.FTZ R234, R25, c[0x0][0x2ec] ;  /* 0x0000bb0019ea7a20 */ /* 0x000fe40000410000 */
[----:B------:R-:W-:Y:S02]  /*4ab0*/  FMUL.FTZ R237, R26, c[0x0][0x2ec] ;  /* 0x0000bb001aed7a20 */ /* 0x000fe40000410000 */
[----:B------:R-:W-:Y:S02]  /*4ac0*/  FMUL.FTZ R235, R27, c[0x0][0x2ec] ;  /* 0x0000bb001beb7a20 */ /* 0x000fe40000410000 */
[----:B------:R-:W-:Y:S02]  /*4ad0*/  FMUL.FTZ R230, R28, c[0x0][0x2ec] ;  /* 0x0000bb001ce67a20 */ /* 0x000fe40000410000 */
[----:B------:R-:W-:Y:S01]  /*4ae0*/  FMUL.FTZ R232, R29, c[0x0][0x2ec] ;  /* 0x0000bb001de87a20 */ /* 0x000fe20000410000 */
        /* <DEDUP_REMOVED lines=8> */
[----:B--2---:R-:W-:Y:S02]  /*4b70*/  FMUL.FTZ R3, R10, c[0x0][0x2ec] ;  /* 0x0000bb000a037a20 */ /* 0x004fe40000410000 */
[----:B----4-:R-:W-:Y:S02]  /*4b80*/  FMUL.FTZ R2, R11, c[0x0][0x2ec] ;  /* 0x0000bb000b027a20 */ /* 0x010fe40000410000 */
[----:B------:R-:W-:Y:S03]  /*4b90*/  FMUL.FTZ R35, R35, c[0x0][0x2ec] ;  /* 0x0000bb0023237a20 */ /* 0x000fe60000410000 */
[----:B------:R2:W4:Y:S10]  /*4ba0*/  MUFU.TANH R182, R132 ;  /* 0x0000008400b67308 */ /* 0x0005340000002400 */
[----:B------:R2:W1:Y:S10]  /*4bb0*/  MUFU.TANH R183, R3 ;  /* 0x0000000300b77308 */ /* 0x0004740000002400 */
[----:B------:R2:W1:Y:S10]  /*4bc0*/  MUFU.TANH R181, R2 ;  /* 0x0000000200b57308 */ /* 0x0004740000002400 */
[----:B------:R-:W1:Y:S10]  /*4bd0*/  MUFU.TANH R247, R247 ;  /* 0x000000f700f77308 */ /* 0x000e740000002400 */
        /* <DEDUP_REMOVED lines=19> */
[----:B------:R2:W1:Y:S02]  /*4d10*/  MUFU.TANH R133, R35 ;  /* 0x0000002300857308 */ /* 0x0004640000002400 */
[----:B-1234-:R-:W-:-:S05]  /*4d20*/  @P0 BRA `(.L_x_36) ;  /* 0xffffef2000000947 */ /* 0x01efca000383ffff */
.L_x_35:
        /* <DEDUP_REMOVED lines=39> */
[----:B-1----:R-:W-:Y:S02]  /*4fa0*/  FMNMX.FTZ R7, R133, R2, !PT ;  /* 0x0000000285077209 */ /* 0x002fe40007810000 */
[----:B------:R-:W-:Y:S01]  /*4fb0*/  IADD3 R215, R215, -0x1, RZ ;  /* 0xffffffffd7d77810 */ /* 0x000fe20007ffe0ff */
[----:B------:R-:W1:Y:S08]  /*4fc0*/  SHFL.BFLY PT, R6, R5, 0x2, 0x1f ;  /* 0x0c401f0005067f89 */ /* 0x000e7000000e0000 */
[----:B------:R-:W2:Y:S08]  /*4fd0*/  SHFL.BFLY PT, R2, R7, 0x2, 0x1f ;  /* 0x0c401f0007027f89 */ /* 0x000eb000000e0000 */
[----:B------:R-:W-:Y:S08]  /*4fe0*/  LDSM.16.MT88.4 R160, [R196+0x15800] ;  /* 0x01580000c4a0783b */ /* 0x000ff00000004200 */
[----:B------:R-:W-:Y:S01]  /*4ff0*/  LDSM.16.MT88.4 R164, [R200+0x17800] ;  /* 0x01780000c8a4783b */ /* 0x000fe20000004200 */
[----:B-1----:R-:W-:Y:S02]  /*5000*/  FMNMX.FTZ R9, R5, R6, !PT ;  /* 0x0000000605097209 */ /* 0x002fe40007810000 */
[----:B--2---:R-:W-:Y:S05]  /*5010*/  FMNMX.FTZ R4, R7, R2, !PT ;  /* 0x0000000207047209 */ /* 0x004fea0007810000 */
[----:B------:R-:W1:Y:S08]  /*5020*/  SHFL.BFLY PT, R132, R9, 0x1, 0x1f ;  /* 0x0c201f0009847f89 */ /* 0x000e7000000e0000 */
[----:B------:R-:W2:Y:S01]  /*5030*/  SHFL.BFLY PT, R3, R4, 0x1, 0x1f ;  /* 0x0c201f0004037f89 */ /* 0x000ea200000e0000 */
[----:B-1----:R-:W-:Y:S04]  /*5040*/  FMNMX.FTZ R132, R9, R132, !PT ;  /* 0x0000008409847209 */ /* 0x002fe80007810000 */
[C---:B------:R-:W-:Y:S01]  /*5050*/  FSETP.NEU.FTZ.AND P1, PT, R132.reuse, -INF , PT ;  /* 0xff8000008400780b */ /* 0x040fe20003f3d000 */
[C---:B------:R-:W-:Y:S02]  /*5060*/  FMUL.FTZ R145, R132.reuse, c[0x0][0x23c] ;  /* 0x00008f0084917a20 */ /* 0x040fe40000410000 */
[----:B------:R-:W-:Y:S01]  /*5070*/  FADD.FTZ R2, -R132, R135 ;  /* 0x0000008784027221 */ /* 0x000fe20000010100 */
[----:B--2---:R-:W-:Y:S02]  /*5080*/  FMNMX.FTZ R3, R4, R3, !PT ;  /* 0x0000000304037209 */ /* 0x004fe40007810000 */
[----:B------:R-:W-:Y:S01]  /*5090*/  FSEL R145, R145, RZ, P1 ;  /* 0x000000ff91917208 */ /* 0x000fe20000800000 */
[----:B------:R-:W-:Y:S01]  /*50a0*/  FMUL.FTZ R6, R2, c[0x0][0x23c] ;  /* 0x00008f0002067a20 */ /* 0x000fe20000410000 */
[C---:B------:R-:W-:Y:S01]  /*50b0*/  FSETP.NEU.FTZ.AND P1, PT, R3.reuse, -INF , PT ;  /* 0xff8000000300780b */ /* 0x040fe20003f3d000 */
[C---:B------:R-:W-:Y:S01]  /*50c0*/  FMUL.FTZ R144, R3.reuse, c[0x0][0x23c] ;  /* 0x00008f0003907a20 */ /* 0x040fe20000410000 */
[----:B------:R-:W-:Y:S01]  /*50d0*/  MOV R135, R132 ;  /* 0x0000008400877202 */ /* 0x000fe20000000f00 */
[----:B------:R-:W-:Y:S01]  /*50e0*/  FADD.FTZ R5, -R3, R0 ;  /* 0x0000000003057221 */ /* 0x000fe20000010100 */
[----:B------:R-:W1:Y:S01]  /*50f0*/  MUFU.EX2 R2, R6 ;  /* 0x0000000600027308 */ /* 0x000e620000000800 */
[--C-:B------:R-:W-:Y:S01]  /*5100*/  FFMA.FTZ R175, R170, c[0x0][0x23c], -R145.reuse ;  /* 0x00008f00aaaf7a23 */ /* 0x100fe20000010891 */
[----:B------:R-:W-:Y:S01]  /*5110*/  FSEL R144, R144, RZ, P1 ;  /* 0x000000ff90907208 */ /* 0x000fe20000800000 */
[--C-:B------:R-:W-:Y:S02]  /*5120*/  FFMA.FTZ R174, R252, c[0x0][0x23c], -R145.reuse ;  /* 0x00008f00fcae7a23 */ /* 0x100fe40000010891 */
[--C-:B------:R-:W-:Y:S02]  /*5130*/  FFMA.FTZ R173, R250, c[0x0][0x23c], -R145.reuse ;  /* 0x00008f00faad7a23 */ /* 0x100fe40000010891 */
[--C-:B------:R-:W-:Y:S02]  /*5140*/  FFMA.FTZ R171, R169, c[0x0][0x23c], -R144.reuse ;  /* 0x00008f00a9ab7a23 */ /* 0x100fe40000010890 */
[--C-:B------:R-:W-:Y:S01]  /*5150*/  FFMA.FTZ R170, R251, c[0x0][0x23c], -R144.reuse ;  /* 0x00008f00fbaa7a23 */ /* 0x100fe20000010890 */
[----:B------:R-:W-:Y:S01]  /*5160*/  MUFU.EX2 R175, R175 ;  /* 0x000000af00af7308 */ /* 0x000fe20000000800 */
[--C-:B------:R-:W-:Y:S02]  /*5170*/  FFMA.FTZ R172, R182, c[0x0][0x23c], -R145.reuse ;  /* 0x00008f00b6ac7a23 */ /* 0x100fe40000010891 */
[--C-:B------:R-:W-:Y:S02]  /*5180*/  FFMA.FTZ R169, R183, c[0x0][0x23c], -R144.reuse ;  /* 0x00008f00b7a97a23 */ /* 0x100fe40000010890 */
[--C-:B------:R-:W-:Y:S02]  /*5190*/  FFMA.FTZ R168, R181, c[0x0][0x23c], -R144.reuse ;  /* 0x00008f00b5a87a23 */ /* 0x100fe40000010890 */
[----:B------:R-:W-:Y:S02]  /*51a0*/  FMUL.FTZ R0, R5, c[0x0][0x23c] ;  /* 0x00008f0005007a20 */ /* 0x000fe40000410000 */
[--C-:B------:R-:W-:Y:S01]  /*51b0*/  FFMA.FTZ R176, R248, c[0x0][0x23c], -R145.reuse ;  /* 0x00008f00f8b07a23 */ /* 0x100fe20000010891 */
[----:B------:R-:W2:Y:S01]  /*51c0*/  MUFU.EX2 R174, R174 ;  /* 0x000000ae00ae7308 */ /* 0x000ea20000000800 */
[--C-:B------:R-:W-:Y:S02]  /*51d0*/  FFMA.FTZ R177, R246, c[0x0][0x23c], -R145.reuse ;  /* 0x00008f00f6b17a23 */ /* 0x100fe40000010891 */
[--C-:B------:R-:W-:Y:S02]  /*51e0*/  FFMA.FTZ R178, R249, c[0x0][0x23c], -R144.reuse ;  /* 0x00008f00f9b27a23 */ /* 0x100fe40000010890 */
[C---:B-1----:R-:W-:Y:S02]  /*51f0*/  FMUL.FTZ R4, R2.reuse, R128 ;  /* 0x0000008002047220 */ /* 0x042fe40000410000 */
[C---:B------:R-:W-:Y:S02]  /*5200*/  FMUL.FTZ R5, R2.reuse, R129 ;  /* 0x0000008102057220 */ /* 0x040fe40000410000 */
[C---:B------:R-:W-:Y:S01]  /*5210*/  FMUL.FTZ R8, R2.reuse, R124 ;  /* 0x0000007c02087220 */ /* 0x040fe20000410000 */
[----:B------:R-:W1:Y:S01]  /*5220*/  MUFU.EX2 R0, R0 ;  /* 0x0000000000007308 */ /* 0x000e620000000800 */
[C---:B------:R-:W-:Y:S02]  /*5230*/  FMUL.FTZ R9, R2.reuse, R125 ;  /* 0x0000007d02097220 */ /* 0x040fe40000410000 */
[C---:B------:R-:W-:Y:S02]  /*5240*/  FMUL.FTZ R16, R2.reuse, R116 ;  /* 0x0000007402107220 */ /* 0x040fe40000410000 */
[C---:B------:R-:W-:Y:S02]  /*5250*/  FMUL.FTZ R17, R2.reuse, R117 ;  /* 0x0000007502117220 */ /* 0x040fe40000410000 */
[C---:B------:R-:W-:Y:S02]  /*5260*/  FMUL.FTZ R24, R2.reuse, R108 ;  /* 0x0000006c02187220 */ /* 0x040fe40000410000 */
[C---:B------:R-:W-:Y:S01]  /*5270*/  FMUL.FTZ R25, R2.reuse, R109 ;  /* 0x0000006d02197220 */ /* 0x040fe20000410000 */
[----:B------:R-:W-:Y:S01]  /*5280*/  MUFU.EX2 R171, R171 ;  /* 0x000000ab00ab7308 */ /* 0x000fe20000000800 */
[C---:B------:R-:W-:Y:S02]  /*5290*/  FMUL.FTZ R32, R2.reuse, R100 ;  /* 0x0000006402207220 */ /* 0x040fe40000410000 */
[----:B------:R-:W-:Y:S01]  /*52a0*/  FMUL.FTZ R33, R2, R101 ;  /* 0x0000006502217220 */ /* 0x000fe20000410000 */
[----:B--2---:R-:W-:Y:S01]  /*52b0*/  F2FP.BF16.PACK_AB R128, R174, R175 ;  /* 0x000000afae80723e */ /* 0x004fe200000010ff */
[C---:B------:R-:W-:Y:S02]  /*52c0*/  FMUL.FTZ R36, R2.reuse, R36 ;  /* 0x0000002402247220 */ /* 0x040fe40000410000 */
[C---:B------:R-:W-:Y:S02]  /*52d0*/  FMUL.FTZ R37, R2.reuse, R37 ;  /* 0x0000002502257220 */ /* 0x040fe40000410000 */
[C---:B------:R-:W-:Y:S01]  /*52e0*/  FMUL.FTZ R40, R2.reuse, R40 ;  /* 0x0000002802287220 */ /* 0x040fe20000410000 */
[----:B------:R-:W2:Y:S01]  /*52f0*/  MUFU.EX2 R170, R170 ;  /* 0x000000aa00aa7308 */ /* 0x000ea20000000800 */
[C---:B------:R-:W-:Y:S02]  /*5300*/  FMUL.FTZ R41, R2.reuse, R41 ;  /* 0x0000002902297220 */ /* 0x040fe40000410000 */
[----:B------:R-:W-:Y:S02]  /*5310*/  FMUL.FTZ R44, R2, R44 ;  /* 0x0000002c022c7220 */ /* 0x000fe40000410000 */
[C---:B-1----:R-:W-:Y:S02]  /*5320*/  FMUL.FTZ R6, R0.reuse, R130 ;  /* 0x0000008200067220 */ /* 0x042fe40000410000 */
[C---:B------:R-:W-:Y:S02]  /*5330*/  FMUL.FTZ R7, R0.reuse, R131 ;  /* 0x0000008300077220 */ /* 0x040fe40000410000 */
[C---:B------:R-:W-:Y:S01]  /*5340*/  FMUL.FTZ R10, R0.reuse, R126 ;  /* 0x0000007e000a7220 */ /* 0x040fe20000410000 */
[----:B------:R-:W-:Y:S01]  /*5350*/  MUFU.EX2 R173, R173 ;  /* 0x000000ad00ad7308 */ /* 0x000fe20000000800 */
[C---:B------:R-:W-:Y:S02]  /*5360*/  FMUL.FTZ R11, R0.reuse, R127 ;  /* 0x0000007f000b7220 */ /* 0x040fe40000410000 */
[C---:B------:R-:W-:Y:S01]  /*5370*/  FMUL.FTZ R18, R0.reuse, R118 ;  /* 0x0000007600127220 */ /* 0x040fe20000410000 */
[----:B------:R-:W-:Y:S01]  /*5380*/  LDSM.16.MT88.4 R124, [R200+0x14800] ;  /* 0x01480000c87c783b */ /* 0x000fe20000004200 */
[C---:B------:R-:W-:Y:S02]  /*5390*/  FMUL.FTZ R19, R0.reuse, R119 ;  /* 0x0000007700137220 */ /* 0x040fe40000410000 */
[C---:B------:R-:W-:Y:S02]  /*53a0*/  FMUL.FTZ R26, R0.reuse, R110 ;  /* 0x0000006e001a7220 */ /* 0x040fe40000410000 */
[C---:B------:R-:W-:Y:S01]  /*53b0*/  FMUL.FTZ R27, R0.reuse, R111 ;  /* 0x0000006f001b7220 */ /* 0x040fe20000410000 */
[----:B------:R-:W1:Y:S01]  /*53c0*/  MUFU.EX2 R172, R172 ;  /* 0x000000ac00ac7308 */ /* 0x000e620000000800 */
[C---:B------:R-:W-:Y:S01]  /*53d0*/  FMUL.FTZ R34, R0.reuse, R102 ;  /* 0x0000006600227220 */ /* 0x040fe20000410000 */
[----:B------:R-:W-:Y:S01]  /*53e0*/  LDSM.16.MT88.4 R108, [R196+0x14000] ;  /* 0x01400000c46c783b */ /* 0x000fe20000004200 */
[----:B------:R-:W-:Y:S01]  /*53f0*/  FMUL.FTZ R35, R0, R103 ;  /* 0x0000006700237220 */ /* 0x000fe20000410000 */
[----:B--2---:R-:W-:Y:S01]  /*5400*/  F2FP.BF16.PACK_AB R129, R170, R171 ;  /* 0x000000abaa81723e */ /* 0x004fe200000010ff */
[C---:B------:R-:W-:Y:S02]  /*5410*/  FMUL.FTZ R38, R0.reuse, R38 ;  /* 0x0000002600267220 */ /* 0x040fe40000410000 */
[C---:B------:R-:W-:Y:S02]  /*5420*/  FMUL.FTZ R39, R0.reuse, R39 ;  /* 0x0000002700277220 */ /* 0x040fe40000410000 */
[C---:B------:R-:W-:Y:S01]  /*5430*/  FMUL.FTZ R42, R0.reuse, R42 ;  /* 0x0000002a002a7220 */ /* 0x040fe20000410000 */
[----:B------:R-:W-:Y:S01]  /*5440*/  MUFU.EX2 R169, R169 ;  /* 0x000000a900a97308 */ /* 0x000fe20000000800 */
[----:B------:R-:W-:Y:S01]  /*5450*/  LDSM.16.MT88.4 R100, [R197+0x14000] ;  /* 0x01400000c564783b */ /* 0x000fe20000004200 */
[----:B------:R-:W-:Y:S02]  /*5460*/  FMUL.FTZ R43, R0, R43 ;  /* 0x0000002b002b7220 */ /* 0x000fe40000410000 */
[----:B------:R-:W-:Y:S02]  /*5470*/  FMUL.FTZ R45, R2, R45 ;  /* 0x0000002d022d7220 */ /* 0x000fe40000410000 */
[C---:B------:R-:W-:Y:S02]  /*5480*/  FMUL.FTZ R46, R0.reuse, R46 ;  /* 0x0000002e002e7220 */ /* 0x040fe40000410000 */
[----:B------:R-:W-:Y:S01]  /*5490*/  FMUL.FTZ R47, R0, R47 ;  /* 0x0000002f002f7220 */ /* 0x000fe20000410000 */
[----:B------:R-:W-:Y:S01]  /*54a0*/  LDSM.16.MT88.4 R116, [R198+0x12800] ;  /* 0x01280000c674783b */ /* 0x000fe20000004200 */
[----:B------:R-:W2:Y:S01]  /*54b0*/  MUFU.EX2 R168, R168 ;  /* 0x000000a800a87308 */ /* 0x000ea20000000800 */
[C---:B------:R-:W-:Y:S02]  /*54c0*/  FMUL.FTZ R48, R2.reuse, R48 ;  /* 0x0000003002307220 */ /* 0x040fe40000410000 */
[----:B------:R-:W-:Y:S01]  /*54d0*/  FMUL.FTZ R49, R2, R49 ;  /* 0x0000003102317220 */ /* 0x000fe20000410000 */
[----:B-1----:R-:W-:Y:S01]  /*54e0*/  F2FP.BF16.PACK_AB R130, R172, R173 ;  /* 0x000000adac82723e */ /* 0x002fe200000010ff */
        /* <DEDUP_REMOVED lines=9> */
[----:B------:R-:W1:Y:S01]  /*5580*/  MUFU.EX2 R177, R177 ;  /* 0x000000b100b17308 */ /* 0x000e620000000800 */
[C---:B------:R-:W-:Y:S02]  /*5590*/  FMUL.FTZ R58, R0.reuse, R58 ;  /* 0x0000003a003a7220 */ /* 0x040fe40000410000 */
[----:B------:R-:W-:Y:S01]  /*55a0*/  FMUL.FTZ R59, R0, R59 ;  /* 0x0000003b003b7220 */ /* 0x000fe20000410000 */
[----:B--2---:R-:W-:Y:S01]  /*55b0*/  F2FP.BF16.PACK_AB R131, R168, R169 ;  /* 0x000000a9a883723e */ /* 0x004fe200000010ff */
[C---:B------:R-:W-:Y:S02]  /*55c0*/  FMUL.FTZ R60, R2.reuse, R60 ;  /* 0x0000003c023c7220 */ /* 0x040fe40000410000 */
[----:B------:R-:W-:Y:S02]  /*55d0*/  FMUL.FTZ R61, R2, R61 ;  /* 0x0000003d023d7220 */ /* 0x000fe40000410000 */
[C---:B------:R-:W-:Y:S01]  /*55e0*/  FMUL.FTZ R62, R0.reuse, R62 ;  /* 0x0000003e003e7220 */ /* 0x040fe20000410000 */
[----:B------:R-:W-:Y:S01]  /*55f0*/  MUFU.EX2 R178, R178 ;  /* 0x000000b200b27308 */ /* 0x000fe20000000800 */
[C---:B------:R-:W-:Y:S05]  /*5600*/  HMMA.16816.F32.BF16 R4, R128.reuse, R12, R4 ;  /* 0x0000000c8004723c */ /* 0x040fea0000041804 */
[----:B------:R-:W-:Y:S02]  /*5610*/  FMUL.FTZ R63, R0, R63 ;  /* 0x0000003f003f7220 */ /* 0x000fe40000410000 */
[C---:B------:R-:W-:Y:S01]  /*5620*/  FMUL.FTZ R12, R2.reuse, R120 ;  /* 0x00000078020c7220 */ /* 0x040fe20000410000 */
[C---:B------:R-:W-:Y:S04]  /*5630*/  HMMA.16816.F32.BF16 R8, R128.reuse, R14, R8 ;  /* 0x0000000e8008723c */ /* 0x040fe80000041808 */
[C---:B------:R-:W-:Y:S02]  /*5640*/  FMUL.FTZ R13, R2.reuse, R121 ;  /* 0x00000079020d7220 */ /* 0x040fe40000410000 */
[----:B------:R-:W-:Y:S02]  /*5650*/  FMUL.FTZ R64, R2, R64 ;  /* 0x0000004002407220 */ /* 0x000fe40000410000 */
[C---:B------:R-:W-:Y:S04]  /*5660*/  FMUL.FTZ R14, R0.reuse, R122 ;  /* 0x0000007a000e7220 */ /* 0x040fe80000410000 */
[----:B------:R-:W-:Y:S02]  /*5670*/  FMUL.FTZ R15, R0, R123 ;  /* 0x0000007b000f7220 */ /* 0x000fe40000410000 */
[----:B------:R-:W2:Y:S01]  /*5680*/  LDSM.16.MT88.4 R120, [R196+0x12000] ;  /* 0x01200000c478783b */ /* 0x000ea20000004200 */
[----:B------:R-:W-:Y:S02]  /*5690*/  FMUL.FTZ R65, R2, R65 ;  /* 0x0000004102417220 */ /* 0x000fe40000410000 */
[C---:B------:R-:W-:Y:S02]  /*56a0*/  FMUL.FTZ R66, R0.reuse, R66 ;  /* 0x0000004200427220 */ /* 0x040fe40000410000 */
[C---:B------:R-:W-:Y:S03]  /*56b0*/  HMMA.16816.F32.BF16 R12, R128.reuse, R20, R12 ;  /* 0x00000014800c723c */ /* 0x040fe6000004180c */
[----:B------:R-:W-:Y:S02]  /*56c0*/  FMUL.FTZ R67, R0, R67 ;  /* 0x0000004300437220 */ /* 0x000fe40000410000 */
[C---:B------:R-:W-:Y:S02]  /*56d0*/  FMUL.FTZ R68, R2.reuse, R68 ;  /* 0x0000004402447220 */ /* 0x040fe40000410000 */
[C---:B------:R-:W-:Y:S01]  /*56e0*/  FMUL.FTZ R20, R2.reuse, R112 ;  /* 0x0000007002147220 */ /* 0x040fe20000410000 */
[C---:B------:R-:W-:Y:S04]  /*56f0*/  HMMA.16816.F32.BF16 R16, R128.reuse, R22, R16 ;  /* 0x000000168010723c */ /* 0x040fe80000041810 */
[C---:B------:R-:W-:Y:S02]  /*5700*/  FMUL.FTZ R21, R2.reuse, R113 ;  /* 0x0000007102157220 */ /* 0x040fe40000410000 */
[----:B------:R-:W-:Y:S02]  /*5710*/  FMUL.FTZ R69, R2, R69 ;  /* 0x0000004502457220 */ /* 0x000fe40000410000 */
[C---:B------:R-:W-:Y:S04]  /*5720*/  FMUL.FTZ R22, R0.reuse, R114 ;  /* 0x0000007200167220 */ /* 0x040fe80000410000 */
[C---:B------:R-:W-:Y:S02]  /*5730*/  FMUL.FTZ R23, R0.reuse, R115 ;  /* 0x0000007300177220 */ /* 0x040fe40000410000 */
[----:B------:R-:W3:Y:S01]  /*5740*/  LDSM.16.MT88.4 R112, [R200+0x14000] ;  /* 0x01400000c870783b */ /* 0x000ee20000004200 */
[C---:B------:R-:W-:Y:S02]  /*5750*/  FMUL.FTZ R70, R0.reuse, R70 ;  /* 0x0000004600467220 */ /* 0x040fe40000410000 */
[----:B------:R-:W-:Y:S02]  /*5760*/  FMUL.FTZ R71, R0, R71 ;  /* 0x0000004700477220 */ /* 0x000fe40000410000 */
[C---:B------:R-:W-:Y:S03]  /*5770*/  HMMA.16816.F32.BF16 R20, R128.reuse, R28, R20 ;  /* 0x0000001c8014723c */ /* 0x040fe60000041814 */
[C---:B------:R-:W-:Y:S02]  /*5780*/  FMUL.FTZ R72, R2.reuse, R72 ;  /* 0x0000004802487220 */ /* 0x040fe40000410000 */
[C---:B------:R-:W-:Y:S02]  /*5790*/  FMUL.FTZ R73, R2.reuse, R73 ;  /* 0x0000004902497220 */ /* 0x040fe40000410000 */
[C---:B------:R-:W-:Y:S01]  /*57a0*/  FMUL.FTZ R28, R2.reuse, R104 ;  /* 0x00000068021c7220 */ /* 0x040fe20000410000 */
[C---:B------:R-:W-:Y:S04]  /*57b0*/  HMMA.16816.F32.BF16 R24, R128.reuse, R30, R24 ;  /* 0x0000001e8018723c */ /* 0x040fe80000041818 */
[----:B------:R-:W-:Y:S02]  /*57c0*/  FMUL.FTZ R29, R2, R105 ;  /* 0x00000069021d7220 */ /* 0x000fe40000410000 */
[C---:B------:R-:W-:Y:S02]  /*57d0*/  FMUL.FTZ R74, R0.reuse, R74 ;  /* 0x0000004a004a7220 */ /* 0x040fe40000410000 */
[C---:B------:R-:W-:Y:S04]  /*57e0*/  FMUL.FTZ R30, R0.reuse, R106 ;  /* 0x0000006a001e7220 */ /* 0x040fe80000410000 */
[C---:B------:R-:W-:Y:S02]  /*57f0*/  FMUL.FTZ R31, R0.reuse, R107 ;  /* 0x0000006b001f7220 */ /* 0x040fe40000410000 */
[----:B------:R-:W4:Y:S01]  /*5800*/  LDSM.16.MT88.4 R104, [R198+0x14000] ;  /* 0x01400000c668783b */ /* 0x000f220000004200 */
[----:B------:R-:W-:Y:S02]  /*5810*/  FMUL.FTZ R75, R0, R75 ;  /* 0x0000004b004b7220 */ /* 0x000fe40000410000 */
[C---:B------:R-:W-:Y:S02]  /*5820*/  FMUL.FTZ R76, R2.reuse, R76 ;  /* 0x0000004c024c7220 */ /* 0x040fe40000410000 */
[C---:B--2---:R-:W-:Y:S03]  /*5830*/  HMMA.16816.F32.BF16 R28, R128.reuse, R120, R28 ;  /* 0x00000078801c723c */ /* 0x044fe6000004181c */
[----:B------:R-:W-:Y:S02]  /*5840*/  FMUL.FTZ R77, R2, R77 ;  /* 0x0000004d024d7220 */ /* 0x000fe40000410000 */
[C---:B------:R-:W-:Y:S02]  /*5850*/  FMUL.FTZ R78, R0.reuse, R78 ;  /* 0x0000004e004e7220 */ /* 0x040fe40000410000 */
[----:B------:R-:W-:Y:S01]  /*5860*/  FMUL.FTZ R79, R0, R79 ;  /* 0x0000004f004f7220 */ /* 0x000fe20000410000 */
[C---:B------:R-:W-:Y:S01]  /*5870*/  HMMA.16816.F32.BF16 R32, R128.reuse, R122, R32 ;  /* 0x0000007a8020723c */ /* 0x040fe20000041820 */
[----:B------:R-:W-:Y:S03]  /*5880*/  LDSM.16.MT88.4 R120, [R196+0x12800] ;  /* 0x01280000c478783b */ /* 0x000fe60000004200 */
[C---:B------:R-:W-:Y:S02]  /*5890*/  FMUL.FTZ R80, R2.reuse, R80 ;  /* 0x0000005002507220 */ /* 0x040fe40000410000 */
[----:B------:R-:W-:Y:S02]  /*58a0*/  FMUL.FTZ R81, R2, R81 ;  /* 0x0000005102517220 */ /* 0x000fe40000410000 */
[C---:B---3--:R-:W-:Y:S04]  /*58b0*/  HMMA.16816.F32.BF16 R36, R128.reuse, R112, R36 ;  /* 0x000000708024723c */ /* 0x048fe80000041824 */
[C---:B------:R-:W-:Y:S02]  /*58c0*/  FMUL.FTZ R82, R0.reuse, R82 ;  /* 0x0000005200527220 */ /* 0x040fe40000410000 */
[----:B------:R-:W-:Y:S02]  /*58d0*/  FMUL.FTZ R83, R0, R83 ;  /* 0x0000005300537220 */ /* 0x000fe40000410000 */
[C---:B------:R-:W-:Y:S01]  /*58e0*/  HMMA.16816.F32.BF16 R40, R128.reuse, R114, R40 ;  /* 0x000000728028723c */ /* 0x040fe20000041828 */
[----:B------:R-:W-:Y:S03]  /*58f0*/  LDSM.16.MT88.4 R112, [R200+0x12800] ;  /* 0x01280000c870783b */ /* 0x000fe60000004200 */
[C---:B------:R-:W-:Y:S02]  /*5900*/  FMUL.FTZ R84, R2.reuse, R84 ;  /* 0x0000005402547220 */ /* 0x040fe40000410000 */
[----:B------:R-:W-:Y:S02]  /*5910*/  FMUL.FTZ R85, R2, R85 ;  /* 0x0000005502557220 */ /* 0x000fe40000410000 */
[C---:B------:R-:W-:Y:S01]  /*5920*/  FMUL.FTZ R86, R0.reuse, R86 ;  /* 0x0000005600567220 */ /* 0x040fe20000410000 */
[C---:B----4-:R-:W-:Y:S03]  /*5930*/  HMMA.16816.F32.BF16 R44, R128.reuse, R104, R44 ;  /* 0x00000068802c723c */ /* 0x050fe6000004182c */
[----:B------:R-:W-:Y:S02]  /*5940*/  FMUL.FTZ R87, R0, R87 ;  /* 0x0000005700577220 */ /* 0x000fe40000410000 */
[--C-:B------:R-:W-:Y:S02]  /*5950*/  FFMA.FTZ R179, R247, c[0x0][0x23c], -R144.reuse ;  /* 0x00008f00f7b37a23 */ /* 0x100fe40000010890 */
[--C-:B------:R-:W-:Y:S01]  /*5960*/  FFMA.FTZ R181, R244, c[0x0][0x23c], -R145.reuse ;  /* 0x00008f00f4b57a23 */ /* 0x100fe20000010891 */
[C---:B------:R-:W-:Y:S01]  /*5970*/  HMMA.16816.F32.BF16 R48, R128.reuse, R106, R48 ;  /* 0x0000006a8030723c */ /* 0x040fe20000041830 */
[----:B------:R-:W2:Y:S02]  /*5980*/  LDSM.16.MT88.4 R104, [R200+0x16000] ;  /* 0x01600000c868783b */ /* 0x000ea40000004200 */
[----:B------:R-:W3:Y:S01]  /*5990*/  MUFU.EX2 R179, R179 ;  /* 0x000000b300b37308 */ /* 0x000ee20000000800 */
[--C-:B------:R-:W-:Y:S02]  /*59a0*/  FFMA.FTZ R180, R242, c[0x0][0x23c], -R145.reuse ;  /* 0x00008f00f2b47a23 */ /* 0x100fe40000010891 */
[--C-:B------:R-:W-:Y:S02]  /*59b0*/  FFMA.FTZ R182, R245, c[0x0][0x23c], -R144.reuse ;  /* 0x00008f00f5b67a23 */ /* 0x100fe40000010890 */
[C---:B------:R-:W-:Y:S04]  /*59c0*/  HMMA.16816.F32.BF16 R52, R128.reuse, R100, R52 ;  /* 0x000000648034723c */ /* 0x040fe80000041834 */
[--C-:B------:R-:W-:Y:S01]  /*59d0*/  FFMA.FTZ R183, R243, c[0x0][0x23c], -R144.reuse ;  /* 0x00008f00f3b77a23 */ /* 0x100fe20000010890 */
[----:B------:R-:W-:Y:S01]  /*59e0*/  MUFU.EX2 R181, R181 ;  /* 0x000000b500b57308 */ /* 0x000fe20000000800 */
[C---:B------:R-:W-:Y:S02]  /*59f0*/  FMUL.FTZ R88, R2.reuse, R88 ;  /* 0x0000005802587220 */ /* 0x040fe40000410000 */
[C---:B------:R-:W-:Y:S01]  /*5a00*/  HMMA.16816.F32.BF16 R56, R128.reuse, R102, R56 ;  /* 0x000000668038723c */ /* 0x040fe20000041838 */
[----:B------:R-:W4:Y:S03]  /*5a10*/  LDSM.16.MT88.4 R100, [R198+0x16000] ;  /* 0x01600000c664783b */ /* 0x000f260000004200 */
[----:B------:R-:W-:Y:S02]  /*5a20*/  FMUL.FTZ R89, R2, R89 ;  /* 0x0000005902597220 */ /* 0x000fe40000410000 */
[C---:B------:R-:W-:Y:S01]  /*5a30*/  FMUL.FTZ R90, R0.reuse, R90 ;  /* 0x0000005a005a7220 */ /* 0x040fe20000410000 */
[----:B------:R-:W5:Y:S01]  /*5a40*/  MUFU.EX2 R180, R180 ;  /* 0x000000b400b47308 */ /* 0x000f620000000800 */
[C---:B------:R-:W-:Y:S04]  /*5a50*/  HMMA.16816.F32.BF16 R60, R128.reuse, R108, R60 ;  /* 0x0000006c803c723c */ /* 0x040fe8000004183c */
[----:B------:R-:W-:Y:S02]  /*5a60*/  FMUL.FTZ R91, R0, R91 ;  /* 0x0000005b005b7220 */ /* 0x000fe40000410000 */
[C---:B------:R-:W-:Y:S02]  /*5a70*/  FMUL.FTZ R92, R2.reuse, R92 ;  /* 0x0000005c025c7220 */ /* 0x040fe40000410000 */
[C---:B------:R-:W-:Y:S01]  /*5a80*/  HMMA.16816.F32.BF16 R64, R128.reuse, R110, R64 ;  /* 0x0000006e8040723c */ /* 0x040fe20000041840 */
[----:B------:R-:W5:Y:S01]  /*5a90*/  LDSM.16.MT88.4 R108, [R197+0x16000] ;  /* 0x01600000c56c783b */ /* 0x000f620000004200 */
[----:B------:R-:W-:Y:S02]  /*5aa0*/  MUFU.EX2 R182, R182 ;  /* 0x000000b600b67308 */ /* 0x000fe40000000800 */
[----:B------:R-:W-:Y:S02]  /*5ab0*/  FMUL.FTZ R93, R2, R93 ;  /* 0x0000005d025d7220 */ /* 0x000fe40000410000 */
[C---:B------:R-:W-:Y:S02]  /*5ac0*/  FMUL.FTZ R94, R0.reuse, R94 ;  /* 0x0000005e005e7220 */ /* 0x040fe40000410000 */
[----:B------:R-:W-:Y:S01]  /*5ad0*/  FMUL.FTZ R95, R0, R95 ;  /* 0x0000005f005f7220 */ /* 0x000fe20000410000 */
[C---:B--2---:R-:W-:Y:S03]  /*5ae0*/  HMMA.16816.F32.BF16 R68, R128.reuse, R104, R68 ;  /* 0x000000688044723c */ /* 0x044fe60000041844 */
[C---:B------:R-:W-:Y:S01]  /*5af0*/  FMUL.FTZ R96, R2.reuse, R96 ;  /* 0x0000006002607220 */ /* 0x040fe20000410000 */
[----:B------:R-:W2:Y:S01]  /*5b00*/  MUFU.EX2 R183, R183 ;  /* 0x000000b700b77308 */ /* 0x000ea20000000800 */
[----:B------:R-:W-:Y:S02]  /*5b10*/  FMUL.FTZ R97, R2, R97 ;  /* 0x0000006102617220 */ /* 0x000fe40000410000 */
[C---:B------:R-:W-:Y:S01]  /*5b20*/  FMUL.FTZ R98, R0.reuse, R98 ;  /* 0x0000006200627220 */ /* 0x040fe20000410000 */
[C---:B------:R-:W-:Y:S01]  /*5b30*/  HMMA.16816.F32.BF16 R72, R128.reuse, R106, R72 ;  /* 0x0000006a8048723c */ /* 0x040fe20000041848 */
[----:B------:R-:W2:Y:S03]  /*5b40*/  LDSM.16.MT88.4 R104, [R196+0x16000] ;  /* 0x01600000c468783b */ /* 0x000ea60000004200 */
[----:B------:R-:W-:Y:S02]  /*5b50*/  FMUL.FTZ R99, R0, R99 ;  /* 0x0000006300637220 */ /* 0x000fe40000410000 */
[--C-:B------:R-:W-:Y:S02]  /*5b60*/  FFMA.FTZ R240, R240, c[0x0][0x23c], -R145.reuse ;  /* 0x00008f00f0f07a23 */ /* 0x100fe40000010891 */
[C---:B----4-:R-:W-:Y:S04]  /*5b70*/  HMMA.16816.F32.BF16 R76, R128.reuse, R100, R76 ;  /* 0x00000064804c723c */ /* 0x050fe8000004184c */
[--C-:B------:R-:W-:Y:S01]  /*5b80*/  FFMA.FTZ R243, R238, c[0x0][0x23c], -R145.reuse ;  /* 0x00008f00eef37a23 */ /* 0x100fe20000010891 */
[----:B------:R-:W-:Y:S01]  /*5b90*/  MUFU.EX2 R240, R240 ;  /* 0x000000f000f07308 */ /* 0x000fe20000000800 */
[--C-:B------:R-:W-:Y:S01]  /*5ba0*/  FFMA.FTZ R238, R241, c[0x0][0x23c], -R144.reuse ;  /* 0x00008f00f1ee7a23 */ /* 0x100fe20000010890 */
[----:B-1----:R-:W-:Y:S01]  /*5bb0*/  F2FP.BF16.PACK_AB R100, R177, R176 ;  /* 0x000000b0b164723e */ /* 0x002fe200000010ff */
[C---:B------:R-:W-:Y:S04]  /*5bc0*/  HMMA.16816.F32.BF16 R80, R128.reuse, R102, R80 ;  /* 0x000000668050723c */ /* 0x040fe80000041850 */
[----:B---3--:R-:W-:Y:S01]  /*5bd0*/  F2FP.BF16.PACK_AB R101, R179, R178 ;  /* 0x000000b2b365723e */ /* 0x008fe200000010ff */
[--C-:B------:R-:W-:Y:S02]  /*5be0*/  FFMA.FTZ R239, R239, c[0x0][0x23c], -R144.reuse ;  /* 0x00008f00efef7a23 */ /* 0x100fe40000010890 */
[----:B-----5:R-:W-:Y:S01]  /*5bf0*/  F2FP.BF16.PACK_AB R102, R180, R181 ;  /* 0x000000b5b466723e */ /* 0x020fe200000010ff */
[C---:B------:R-:W-:Y:S01]  /*5c00*/  HMMA.16816.F32.BF16 R84, R128.reuse, R108, R84 ;  /* 0x0000006c8054723c */ /* 0x040fe20000041854 */
[----:B------:R-:W1:Y:S03]  /*5c10*/  MUFU.EX2 R243, R243 ;  /* 0x000000f300f37308 */ /* 0x000e660000000800 */
[----:B--2---:R-:W-:Y:S01]  /*5c20*/  F2FP.BF16.PACK_AB R103, R183, R182 ;  /* 0x000000b6b767723e */ /* 0x004fe200000010ff */
[--C-:B------:R-:W-:Y:S02]  /*5c30*/  FFMA.FTZ R236, R236, c[0x0][0x23c], -R145.reuse ;  /* 0x00008f00ecec7a23 */ /* 0x100fe40000010891 */
[--C-:B------:R-:W-:Y:S01]  /*5c40*/  FFMA.FTZ R241, R234, c[0x0][0x23c], -R145.reuse ;  /* 0x00008f00eaf17a23 */ /* 0x100fe20000010891 */
[C---:B------:R-:W-:Y:S01]  /*5c50*/  HMMA.16816.F32.BF16 R88, R128.reuse, R110, R88 ;  /* 0x0000006e8058723c */ /* 0x040fe20000041858 */
[----:B------:R-:W2:Y:S02]  /*5c60*/  LDSM.16.MT88.4 R108, [R197+0x12800] ;  /* 0x01280000c56c783b */ /* 0x000ea40000004200 */
[----:B------:R-:W-:Y:S01]  /*5c70*/  MUFU.EX2 R238, R238 ;  /* 0x000000ee00ee7308 */ /* 0x000fe20000000800 */
[--C-:B------:R-:W-:Y:S02]  /*5c80*/  FFMA.FTZ R234, R237, c[0x0][0x23c], -R144.reuse ;  /* 0x00008f00edea7a23 */ /* 0x100fe40000010890 */
[--C-:B------:R-:W-:Y:S02]  /*5c90*/  FFMA.FTZ R235, R235, c[0x0][0x23c], -R144.reuse ;  /* 0x00008f00ebeb7a23 */ /* 0x100fe40000010890 */
[--C-:B------:R-:W-:Y:S01]  /*5ca0*/  FFMA.FTZ R230, R230, c[0x0][0x23c], -R145.reuse ;  /* 0x00008f00e6e67a23 */ /* 0x100fe20000010891 */
[C---:B------:R-:W-:Y:S03]  /*5cb0*/  HMMA.16816.F32.BF16 R92, R128.reuse, R104, R92 ;  /* 0x00000068805c723c */ /* 0x040fe6000004185c */
[--C-:B------:R-:W-:Y:S01]  /*5cc0*/  FFMA.FTZ R237, R232, c[0x0][0x23c], -R145.reuse ;  /* 0x00008f00e8ed7a23 */ /* 0x100fe20000010891 */
[----:B------:R-:W3:Y:S01]  /*5cd0*/  MUFU.EX2 R239, R239 ;  /* 0x000000ef00ef7308 */ /* 0x000ee20000000800 */
[--C-:B------:R-:W-:Y:S02]  /*5ce0*/  FFMA.FTZ R232, R233, c[0x0][0x23c], -R144.reuse ;  /* 0x00008f00e9e87a23 */ /* 0x100fe40000010890 */
[--C-:B------:R-:W-:Y:S01]  /*5cf0*/  FFMA.FTZ R231, R231, c[0x0][0x23c], -R144.reuse ;  /* 0x00008f00e7e77a23 */ /* 0x100fe20000010890 */
[----:B------:R-:W-:Y:S01]  /*5d00*/  HMMA.16816.F32.BF16 R96, R128, R106, R96 ;  /* 0x0000006a8060723c */ /* 0x000fe20000041860 */
[----:B------:R-:W4:Y:S03]  /*5d10*/  LDSM.16.MT88.4 R104, [R196+0x14800] ;  /* 0x01480000c468783b */ /* 0x000f260000004200 */
[--C-:B------:R-:W-:Y:S02]  /*5d20*/  FFMA.FTZ R228, R228, c[0x0][0x23c], -R145.reuse ;  /* 0x00008f00e4e47a23 */ /* 0x100fe40000010891 */
[----:B------:R-:W-:Y:S01]  /*5d30*/  FFMA.FTZ R145, R226, c[0x0][0x23c], -R145 ;  /* 0x00008f00e2917a23 */ /* 0x000fe20000010891 */
[----:B------:R-:W-:Y:S01]  /*5d40*/  MUFU.EX2 R236, R236 ;  /* 0x000000ec00ec7308 */ /* 0x000fe20000000800 */
[C---:B------:R-:W-:Y:S01]  /*5d50*/  HMMA.16816.F32.BF16 R4, R100.reuse, R112, R4 ;  /* 0x000000706404723c */ /* 0x040fe20000041804 */
[----:B------:R-:W-:Y:S04]  /*5d60*/  LDSM.16.MT88.4 R128, [R198+0x15000] ;  /* 0x01500000c680783b */ /* 0x000fe80000004200 */
[--C-:B------:R-:W-:Y:S02]  /*5d70*/  FFMA.FTZ R134, R134, c[0x0][0x23c], -R144.reuse ;  /* 0x00008f0086867a23 */ /* 0x100fe40000010890 */
[----:B------:R-:W-:Y:S01]  /*5d80*/  FFMA.FTZ R144, R133, c[0x0][0x23c], -R144 ;  /* 0x00008f0085907a23 */ /* 0x000fe20000010890 */
[C---:B------:R-:W-:Y:S01]  /*5d90*/  HMMA.16816.F32.BF16 R8, R100.reuse, R114, R8 ;  /* 0x000000726408723c */ /* 0x040fe20000041808 */
[----:B------:R-:W-:Y:S01]  /*5da0*/  LDSM.16.MT88.4 R112, [R198+0x16800] ;  /* 0x01680000c670783b */ /* 0x000fe20000004200 */
[----:B------:R-:W-:Y:S02]  /*5db0*/  MUFU.EX2 R233, R145 ;  /* 0x0000009100e97308 */ /* 0x000fe40000000800 */
[----:B------:R-:W-:Y:S02]  /*5dc0*/  FFMA.FTZ R175, R2, R229, R175 ;  /* 0x000000e502af7223 */ /* 0x000fe400000100af */
[----:B------:R-:W-:Y:S01]  /*5dd0*/  FFMA.FTZ R171, R0, R227, R171 ;  /* 0x000000e300ab7223 */ /* 0x000fe200000100ab */
[----:B------:R-:W-:Y:S01]  /*5de0*/  MOV R0, R3 ;  /* 0x0000000300007202 */ /* 0x000fe20000000f00 */
[C---:B------:R-:W-:Y:S04]  /*5df0*/  HMMA.16816.F32.BF16 R12, R100.reuse, R116, R12 ;  /* 0x00000074640c723c */ /* 0x040fe8000004180c */
[----:B------:R5:W-:Y:S01]  /*5e00*/  MUFU.EX2 R133, R144 ;  /* 0x0000009000857308 */ /* 0x000be20000000800 */
[----:B------:R-:W-:Y:S02]  /*5e10*/  FADD.FTZ R174, R174, R175 ;  /* 0x000000afaeae7221 */ /* 0x000fe40000010000 */
[----:B------:R-:W-:Y:S01]  /*5e20*/  FADD.FTZ R170, R170, R171 ;  /* 0x000000abaaaa7221 */ /* 0x000fe20000010000 */
[C---:B------:R-:W-:Y:S01]  /*5e30*/  HMMA.16816.F32.BF16 R16, R100.reuse, R118, R16 ;  /* 0x000000766410723c */ /* 0x040fe20000041810 */
[----:B------:R-:W-:Y:S03]  /*5e40*/  LDSM.16.MT88.4 R116, [R197+0x16800] ;  /* 0x01680000c574783b */ /* 0x000fe60000004200 */
[----:B------:R-:W-:Y:S02]  /*5e50*/  FADD.FTZ R173, R173, R174 ;  /* 0x000000aeadad7221 */ /* 0x000fe40000010000 */
[----:B------:R-:W1:Y:S02]  /*5e60*/  MUFU.EX2 R241, R241 ;  /* 0x000000f100f17308 */ /* 0x000e640000000800 */
[C---:B--2---:R-:W-:Y:S04]  /*5e70*/  HMMA.16816.F32.BF16 R20, R100.reuse, R108, R20 ;  /* 0x0000006c6414723c */ /* 0x044fe80000041814 */
[----:B------:R-:W-:Y:S04]  /*5e80*/  FADD.FTZ R173, R172, R173 ;  /* 0x000000adacad7221 */ /* 0x000fe80000010000 */
[C---:B------:R-:W-:Y:S01]  /*5e90*/  HMMA.16816.F32.BF16 R24, R100.reuse, R110, R24 ;  /* 0x0000006e6418723c */ /* 0x040fe20000041818 */
[----:B------:R-:W2:Y:S01]  /*5ea0*/  LDSM.16.MT88.4 R108, [R200+0x16800] ;  /* 0x01680000c86c783b */ /* 0x000ea20000004200 */
[----:B------:R-:W-:Y:S02]  /*5eb0*/  MUFU.EX2 R234, R234 ;  /* 0x000000ea00ea7308 */ /* 0x000fe40000000800 */
[----:B------:R-:W-:Y:S04]  /*5ec0*/  FADD.FTZ R176, R176, R173 ;  /* 0x000000adb0b07221 */ /* 0x000fe80000010000 */
[C---:B------:R-:W-:Y:S01]  /*5ed0*/  HMMA.16816.F32.BF16 R28, R100.reuse, R120, R28 ;  /* 0x00000078641c723c */ /* 0x040fe2000004181c */
[----:B-----5:R-:W-:Y:S03]  /*5ee0*/  LDSM.16.MT88.4 R144, [R196+0x13800] ;  /* 0x01380000c490783b */ /* 0x020fe60000004200 */
[----:B------:R-:W5:Y:S01]  /*5ef0*/  MUFU.EX2 R235, R235 ;  /* 0x000000eb00eb7308 */ /* 0x000f620000000800 */
[----:B------:R-:W-:Y:S03]  /*5f00*/  FADD.FTZ R176, R177, R176 ;  /* 0x000000b0b1b07221 */ /* 0x000fe60000010000 */
[C---:B------:R-:W-:Y:S01]  /*5f10*/  HMMA.16816.F32.BF16 R32, R100.reuse, R122, R32 ;  /* 0x0000007a6420723c */ /* 0x040fe20000041820 */
[----:B------:R-:W-:Y:S03]  /*5f20*/  LDSM.16.MT88.4 R120, [R198+0x13000] ;  /* 0x01300000c678783b */ /* 0x000fe60000004200 */
[----:B------:R-:W-:Y:S02]  /*5f30*/  FADD.FTZ R181, R181, R176 ;  /* 0x000000b0b5b57221 */ /* 0x000fe40000010000 */
[----:B------:R-:W-:Y:S02]  /*5f40*/  MUFU.EX2 R230, R230 ;  /* 0x000000e600e67308 */ /* 0x000fe40000000800 */
[C---:B------:R-:W-:Y:S04]  /*5f50*/  HMMA.16816.F32.BF16 R36, R100.reuse, R124, R36 ;  /* 0x0000007c6424723c */ /* 0x040fe80000041824 */
[----:B------:R-:W-:Y:S04]  /*5f60*/  FADD.FTZ R181, R180, R181 ;  /* 0x000000b5b4b57221 */ /* 0x000fe80000010000 */
[C---:B------:R-:W-:Y:S01]  /*5f70*/  HMMA.16816.F32.BF16 R40, R100.reuse, R126, R40 ;  /* 0x0000007e6428723c */ /* 0x040fe20000041828 */
[----:B------:R-:W-:Y:S01]  /*5f80*/  LDSM.16.MT88.4 R124, [R196+0x13000] ;  /* 0x01300000c47c783b */ /* 0x000fe20000004200 */
[----:B------:R-:W1:Y:S06]  /*5f90*/  MUFU.EX2 R237, R237 ;  /* 0x000000ed00ed7308 */ /* 0x000e6c0000000800 */
[C---:B------:R-:W-:Y:S04]  /*5fa0*/  HMMA.16816.F32.BF16 R44, R100.reuse, R136, R44 ;  /* 0x00000088642c723c */ /* 0x040fe8000004182c */
[----:B------:R-:W-:Y:S04]  /*5fb0*/  MUFU.EX2 R232, R232 ;  /* 0x000000e800e87308 */ /* 0x000fe80000000800 */
[C---:B------:R-:W-:Y:S01]  /*5fc0*/  HMMA.16816.F32.BF16 R48, R100.reuse, R138, R48 ;  /* 0x0000008a6430723c */ /* 0x040fe20000041830 */
[----:B------:R-:W-:Y:S05]  /*5fd0*/  LDSM.16.MT88.4 R136, [R197+0x15000] ;  /* 0x01500000c588783b */ /* 0x000fea0000004200 */
[----:B------:R-:W1:Y:S02]  /*5fe0*/  MUFU.EX2 R231, R231 ;  /* 0x000000e700e77308 */ /* 0x000e640000000800 */
[C---:B------:R-:W-:Y:S08]  /*5ff0*/  HMMA.16816.F32.BF16 R52, R100.reuse, R140, R52 ;  /* 0x0000008c6434723c */ /* 0x040ff00000041834 */
[C---:B------:R-:W-:Y:S01]  /*6000*/  HMMA.16816.F32.BF16 R56, R100.reuse, R142, R56 ;  /* 0x0000008e6438723c */ /* 0x040fe20000041838 */
[----:B------:R-:W-:Y:S01]  /*6010*/  LDSM.16.MT88.4 R140, [R197+0x13800] ;  /* 0x01380000c58c783b */ /* 0x000fe20000004200 */
[----:B------:R-:W1:Y:S06]  /*6020*/  MUFU.EX2 R228, R228 ;  /* 0x000000e400e47308 */ /* 0x000e6c0000000800 */
[C---:B----4-:R-:W-:Y:S04]  /*6030*/  HMMA.16816.F32.BF16 R60, R100.reuse, R104, R60 ;  /* 0x00000068643c723c */ /* 0x050fe8000004183c */
[----:B------:R-:W4:Y:S04]  /*6040*/  MUFU.EX2 R134, R134 ;  /* 0x0000008600867308 */ /* 0x000f280000000800 */
[C---:B------:R-:W-:Y:S01]  /*6050*/  HMMA.16816.F32.BF16 R64, R100.reuse, R106, R64 ;  /* 0x0000006a6440723c */ /* 0x040fe20000041840 */
[----:B------:R-:W1:Y:S07]  /*6060*/  LDSM.16.MT88.4 R104, [R196+0x16800] ;  /* 0x01680000c468783b */ /* 0x000e6e0000004200 */
[C---:B--2---:R-:W-:Y:S08]  /*6070*/  HMMA.16816.F32.BF16 R68, R100.reuse, R108, R68 ;  /* 0x0000006c6444723c */ /* 0x044ff00000041844 */
[C---:B------:R-:W-:Y:S01]  /*6080*/  HMMA.16816.F32.BF16 R72, R100.reuse, R110, R72 ;  /* 0x0000006e6448723c */ /* 0x040fe20000041848 */
[----:B------:R-:W2:Y:S07]  /*6090*/  LDSM.16.MT88.4 R108, [R200+0x13000] ;  /* 0x01300000c86c783b */ /* 0x000eae0000004200 */
[C---:B------:R-:W-:Y:S08]  /*60a0*/  HMMA.16816.F32.BF16 R76, R100.reuse, R112, R76 ;  /* 0x00000070644c723c */ /* 0x040ff0000004184c */
[C---:B------:R-:W-:Y:S01]  /*60b0*/  HMMA.16816.F32.BF16 R80, R100.reuse, R114, R80 ;  /* 0x000000726450723c */ /* 0x040fe20000041850 */
[----:B------:R-:W2:Y:S07]  /*60c0*/  LDSM.16.MT88.4 R112, [R197+0x13000] ;  /* 0x01300000c570783b */ /* 0x000eae0000004200 */
[C---:B------:R-:W-:Y:S08]  /*60d0*/  HMMA.16816.F32.BF16 R84, R100.reuse, R116, R84 ;  /* 0x000000746454723c */ /* 0x040ff00000041854 */
[C---:B------:R-:W-:Y:S01]  /*60e0*/  HMMA.16816.F32.BF16 R88, R100.reuse, R118, R88 ;  /* 0x000000766458723c */ /* 0x040fe20000041858 */
[----:B------:R-:W4:Y:S07]  /*60f0*/  LDSM.16.MT88.4 R116, [R200+0x15000] ;  /* 0x01500000c874783b */ /* 0x000f2e0000004200 */
[C---:B-1----:R-:W-:Y:S08]  /*6100*/  HMMA.16816.F32.BF16 R92, R100.reuse, R104, R92 ;  /* 0x00000068645c723c */ /* 0x042ff0000004185c */
[----:B------:R-:W-:Y:S01]  /*6110*/  HMMA.16816.F32.BF16 R96, R100, R106, R96 ;  /* 0x0000006a6460723c */ /* 0x000fe20000041860 */
[----:B------:R-:W1:Y:S06]  /*6120*/  LDSM.16.MT88.4 R104, [R196+0x15000] ;  /* 0x01500000c468783b */ /* 0x000e6c0000004200 */
[----:B------:R-:W-:Y:S01]  /*6130*/  F2FP.BF16.PACK_AB R100, R243, R240 ;  /* 0x000000f0f364723e */ /* 0x000fe200000010ff */
[----:B------:R-:W-:Y:S01]  /*6140*/  FADD.FTZ R240, R240, R181 ;  /* 0x000000b5f0f07221 */ /* 0x000fe20000010000 */
[----:B---3--:R-:W-:Y:S03]  /*6150*/  F2FP.BF16.PACK_AB R101, R239, R238 ;  /* 0x000000eeef65723e */ /* 0x008fe600000010ff */
[----:B------:R-:W-:Y:S01]  /*6160*/  F2FP.BF16.PACK_AB R102, R241, R236 ;  /* 0x000000ecf166723e */ /* 0x000fe200000010ff */
[----:B------:R-:W-:Y:S01]  /*6170*/  FADD.FTZ R243, R243, R240 ;  /* 0x000000f0f3f37221 */ /* 0x000fe20000010000 */
[----:B-----5:R-:W-:Y:S03]  /*6180*/  F2FP.BF16.PACK_AB R103, R235, R234 ;  /* 0x000000eaeb67723e */ /* 0x020fe600000010ff */
[----:B------:R-:W-:Y:S04]  /*6190*/  FADD.FTZ R236, R236, R243 ;  /* 0x000000f3ecec7221 */ /* 0x000fe80000010000 */
[C---:B--2---:R-:W-:Y:S03]  /*61a0*/  HMMA.16816.F32.BF16 R4, R100.reuse, R108, R4 ;  /* 0x0000006c6404723c */ /* 0x044fe60000041804 */
[----:B------:R-:W-:Y:S05]  /*61b0*/  FADD.FTZ R241, R241, R236 ;  /* 0x000000ecf1f17221 */ /* 0x000fea0000010000 */
[C---:B------:R-:W-:Y:S01]  /*61c0*/  HMMA.16816.F32.BF16 R8, R100.reuse, R110, R8 ;  /* 0x0000006e6408723c */ /* 0x040fe20000041808 */
[----:B------:R-:W2:Y:S07]  /*61d0*/  LDSM.16.MT88.4 R108, [R200+0x17000] ;  /* 0x01700000c86c783b */ /* 0x000eae0000004200 */
[C---:B------:R-:W-:Y:S08]  /*61e0*/  HMMA.16816.F32.BF16 R12, R100.reuse, R120, R12 ;  /* 0x00000078640c723c */ /* 0x040ff0000004180c */
[C---:B------:R-:W-:Y:S08]  /*61f0*/  HMMA.16816.F32.BF16 R16, R100.reuse, R122, R16 ;  /* 0x0000007a6410723c */ /* 0x040ff00000041810 */
[C---:B------:R-:W-:Y:S08]  /*6200*/  HMMA.16816.F32.BF16 R20, R100.reuse, R112, R20 ;  /* 0x000000706414723c */ /* 0x040ff00000041814 */
[C---:B------:R-:W-:Y:S01]  /*6210*/  HMMA.16816.F32.BF16 R24, R100.reuse, R114, R24 ;  /* 0x000000726418723c */ /* 0x040fe20000041818 */
[----:B------:R-:W3:Y:S07]  /*6220*/  LDSM.16.MT88.4 R112, [R198+0x17000] ;  /* 0x01700000c670783b */ /* 0x000eee0000004200 */
[C---:B------:R-:W-:Y:S08]  /*6230*/  HMMA.16816.F32.BF16 R28, R100.reuse, R124, R28 ;  /* 0x0000007c641c723c */ /* 0x040ff0000004181c */
[C---:B------:R-:W-:Y:S01]  /*6240*/  HMMA.16816.F32.BF16 R32, R100.reuse, R126, R32 ;  /* 0x0000007e6420723c */ /* 0x040fe20000041820 */
[----:B------:R-:W-:Y:S07]  /*6250*/  LDSM.16.MT88.4 R124, [R200+0x13800] ;  /* 0x01380000c87c783b */ /* 0x000fee0000004200 */
[C---:B----4-:R-:W-:Y:S08]  /*6260*/  HMMA.16816.F32.BF16 R36, R100.reuse, R116, R36 ;  /* 0x000000746424723c */ /* 0x050ff00000041824 */
[C---:B------:R-:W-:Y:S01]  /*6270*/  HMMA.16816.F32.BF16 R40, R100.reuse, R118, R40 ;  /* 0x000000766428723c */ /* 0x040fe20000041828 */
[----:B------:R-:W4:Y:S07]  /*6280*/  LDSM.16.MT88.4 R116, [R197+0x17000] ;  /* 0x01700000c574783b */ /* 0x000f2e0000004200 */
[C---:B------:R-:W-:Y:S08]  /*6290*/  HMMA.16816.F32.BF16 R44, R100.reuse, R128, R44 ;  /* 0x00000080642c723c */ /* 0x040ff0000004182c */
[C---:B------:R-:W-:Y:S08]  /*62a0*/  HMMA.16816.F32.BF16 R48, R100.reuse, R130, R48 ;  /* 0x000000826430723c */ /* 0x040ff00000041830 */
[C---:B------:R-:W-:Y:S07]  /*62b0*/  HMMA.16816.F32.BF16 R52, R100.reuse, R136, R52 ;  /* 0x000000886434723c */ /* 0x040fee0000041834 */
[----:B------:R-:W-:Y:S01]  /*62c0*/  F2FP.BF16.PACK_AB R136, R237, R230 ;  /* 0x000000e6ed88723e */ /* 0x000fe200000010ff */
[C---:B------:R-:W-:Y:S04]  /*62d0*/  HMMA.16816.F32.BF16 R56, R100.reuse, R138, R56 ;  /* 0x0000008a6438723c */ /* 0x040fe80000041838 */
[----:B------:R-:W-:Y:S01]  /*62e0*/  F2FP.BF16.PACK_AB R137, R231, R232 ;  /* 0x000000e8e789723e */ /* 0x000fe200000010ff */
[----:B------:R-:W-:Y:S02]  /*62f0*/  FADD.FTZ R230, R230, R241 ;  /* 0x000000f1e6e67221 */ /* 0x000fe40000010000 */
[----:B------:R-:W-:Y:S01]  /*6300*/  F2FP.BF16.PACK_AB R138, R233, R228 ;  /* 0x000000e4e98a723e */ /* 0x000fe200000010ff */
[C---:B-1----:R-:W-:Y:S04]  /*6310*/  HMMA.16816.F32.BF16 R60, R100.reuse, R104, R60 ;  /* 0x00000068643c723c */ /* 0x042fe8000004183c */
[----:B------:R-:W-:Y:S01]  /*6320*/  F2FP.BF16.PACK_AB R139, R133, R134 ;  /* 0x00000086858b723e */ /* 0x000fe200000010ff */
[----:B------:R-:W-:Y:S03]  /*6330*/  FADD.FTZ R237, R237, R230 ;  /* 0x000000e6eded7221 */ /* 0x000fe60000010000 */
[C---:B------:R-:W-:Y:S01]  /*6340*/  HMMA.16816.F32.BF16 R64, R100.reuse, R106, R64 ;  /* 0x0000006a6440723c */ /* 0x040fe20000041840 */
[----:B------:R-:W1:Y:S03]  /*6350*/  LDSM.16.MT88.4 R104, [R196+0x17000] ;  /* 0x01700000c468783b */ /* 0x000e660000004200 */
[----:B------:R-:W-:Y:S04]  /*6360*/  FADD.FTZ R228, R228, R237 ;  /* 0x000000ede4e47221 */ /* 0x000fe80000010000 */
[C---:B--2---:R-:W-:Y:S04]  /*6370*/  HMMA.16816.F32.BF16 R68, R100.reuse, R108, R68 ;  /* 0x0000006c6444723c */ /* 0x044fe80000041844 */
[----:B------:R-:W-:Y:S04]  /*6380*/  FADD.FTZ R229, R233, R228 ;  /* 0x000000e4e9e57221 */ /* 0x000fe80000010000 */
[C---:B------:R-:W-:Y:S01]  /*6390*/  HMMA.16816.F32.BF16 R72, R100.reuse, R110, R72 ;  /* 0x0000006e6448723c */ /* 0x040fe20000041848 */
[----:B------:R-:W2:Y:S07]  /*63a0*/  LDSM.16.MT88.4 R108, [R198+0x13800] ;  /* 0x01380000c66c783b */ /* 0x000eae0000004200 */
[C---:B---3--:R-:W-:Y:S08]  /*63b0*/  HMMA.16816.F32.BF16 R76, R100.reuse, R112, R76 ;  /* 0x00000070644c723c */ /* 0x048ff0000004184c */
[C---:B------:R-:W-:Y:S08]  /*63c0*/  HMMA.16816.F32.BF16 R80, R100.reuse, R114, R80 ;  /* 0x000000726450723c */ /* 0x040ff00000041850 */
[C---:B----4-:R-:W-:Y:S08]  /*63d0*/  HMMA.16816.F32.BF16 R84, R100.reuse, R116, R84 ;  /* 0x000000746454723c */ /* 0x050ff00000041854 */
[C---:B------:R-:W-:Y:S08]  /*63e0*/  HMMA.16816.F32.BF16 R88, R100.reuse, R118, R88 ;  /* 0x000000766458723c */ /* 0x040ff00000041858 */
[C---:B-1----:R-:W-:Y:S08]  /*63f0*/  HMMA.16816.F32.BF16 R92, R100.reuse, R104, R92 ;  /* 0x00000068645c723c */ /* 0x042ff0000004185c */
[----:B------:R-:W-:Y:S08]  /*6400*/  HMMA.16816.F32.BF16 R96, R100, R106, R96 ;  /* 0x0000006a6460723c */ /* 0x000ff00000041860 */
[C---:B------:R-:W-:Y:S01]  /*6410*/  HMMA.16816.F32.BF16 R128, R136.reuse, R124, R4 ;  /* 0x0000007c8880723c */ /* 0x040fe20000041804 */
[----:B------:R-:W1:Y:S07]  /*6420*/  LDSM.16.MT88.4 R4, [R198+0x17800] ;  /* 0x01780000c604783b */ /* 0x000e6e0000004200 */
[C---:B------:R-:W-:Y:S01]  /*6430*/  HMMA.16816.F32.BF16 R124, R136.reuse, R126, R8 ;  /* 0x0000007e887c723c */ /* 0x040fe20000041808 */
[----:B------:R-:W3:Y:S07]  /*6440*/  LDSM.16.MT88.4 R8, [R197+0x17800] ;  /* 0x01780000c508783b */ /* 0x000eee0000004200 */
[C---:B--2---:R-:W-:Y:S01]  /*6450*/  HMMA.16816.F32.BF16 R120, R136.reuse, R108, R12 ;  /* 0x0000006c8878723c */ /* 0x044fe2000004180c */
[----:B------:R-:W2:Y:S07]  /*6460*/  LDSM.16.MT88.4 R12, [R196+0x17800] ;  /* 0x01780000c40c783b */ /* 0x000eae0000004200 */
[C---:B------:R-:W-:Y:S08]  /*6470*/  HMMA.16816.F32.BF16 R116, R136.reuse, R110, R16 ;  /* 0x0000006e8874723c */ /* 0x040ff00000041810 */
        /* <DEDUP_REMOVED lines=14> */
[C---:B-1----:R-:W-:Y:S07]  /*6560*/  HMMA.16816.F32.BF16 R76, R136.reuse, R4, R76 ;  /* 0x00000004884c723c */ /* 0x042fee000004184c */
[----:B------:R-:W-:Y:S01]  /*6570*/  FADD.FTZ R5, R169, R170 ;  /* 0x000000aaa9057221 */ /* 0x000fe20000010000 */
[C---:B------:R-:W-:Y:S04]  /*6580*/  HMMA.16816.F32.BF16 R80, R136.reuse, R6, R80 ;  /* 0x000000068850723c */ /* 0x040fe80000041850 */
[----:B------:R-:W-:Y:S04]  /*6590*/  FADD.FTZ R5, R168, R5 ;  /* 0x00000005a8057221 */ /* 0x000fe80000010000 */
[C---:B---3--:R-:W-:Y:S04]  /*65a0*/  HMMA.16816.F32.BF16 R84, R136.reuse, R8, R84 ;  /* 0x000000088854723c */ /* 0x048fe80000041854 */
[----:B------:R-:W-:Y:S04]  /*65b0*/  FADD.FTZ R178, R178, R5 ;  /* 0x00000005b2b27221 */ /* 0x000fe80000010000 */
[C---:B------:R-:W-:Y:S04]  /*65c0*/  HMMA.16816.F32.BF16 R88, R136.reuse, R10, R88 ;  /* 0x0000000a8858723c */ /* 0x040fe80000041858 */
[----:B------:R-:W-:Y:S04]  /*65d0*/  FADD.FTZ R179, R179, R178 ;  /* 0x000000b2b3b37221 */ /* 0x000fe80000010000 */
[----:B------:R-:W-:Y:S01]  /*65e0*/  FADD.FTZ R182, R182, R179 ;  /* 0x000000b3b6b67221 */ /* 0x000fe20000010000 */
[C---:B--2---:R-:W-:Y:S03]  /*65f0*/  HMMA.16816.F32.BF16 R92, R136.reuse, R12, R92 ;  /* 0x0000000c885c723c */ /* 0x044fe6000004185c */
[----:B------:R-:W-:Y:S04]  /*6600*/  FADD.FTZ R183, R183, R182 ;  /* 0x000000b6b7b77221 */ /* 0x000fe80000010000 */
[----:B------:R-:W-:Y:S01]  /*6610*/  FADD.FTZ R238, R238, R183 ;  /* 0x000000b7eeee7221 */ /* 0x000fe20000010000 */
[----:B------:R-:W-:Y:S04]  /*6620*/  HMMA.16816.F32.BF16 R96, R136, R14, R96 ;  /* 0x0000000e8860723c */ /* 0x000fe80000041860 */
[----:B------:R-:W-:Y:S04]  /*6630*/  FADD.FTZ R239, R239, R238 ;  /* 0x000000eeefef7221 */ /* 0x000fe80000010000 */
[----:B------:R-:W-:Y:S04]  /*6640*/  FADD.FTZ R234, R234, R239 ;  /* 0x000000efeaea7221 */ /* 0x000fe80000010000 */
[----:B------:R-:W-:Y:S04]  /*6650*/  FADD.FTZ R235, R235, R234 ;  /* 0x000000eaebeb7221 */ /* 0x000fe80000010000 */
[----:B------:R-:W-:Y:S04]  /*6660*/  FADD.FTZ R232, R232, R235 ;  /* 0x000000ebe8e87221 */ /* 0x000fe80000010000 */
[----:B------:R-:W-:Y:S04]  /*6670*/  FADD.FTZ R231, R231, R232 ;  /* 0x000000e8e7e77221 */ /* 0x000fe80000010000 */
[----:B------:R-:W-:Y:S04]  /*6680*/  FADD.FTZ R134, R134, R231 ;  /* 0x000000e786867221 */ /* 0x000fe80000010000 */
[----:B------:R-:W-:Y:S01]  /*6690*/  FADD.FTZ R227, R133, R134 ;  /* 0x0000008685e37221 */ /* 0x000fe20000010000 */
[----:B------:R-:W-:-:S05]  /*66a0*/  @P0 BRA `(.L_x_34) ;  /* 0xffffd71000000947 */ /* 0x000fca000383ffff */
.L_x_33:
        /* <DEDUP_REMOVED lines=230> */
[----:B------:R-:W-:Y:S01]  /*7510*/  STS [R25], R100 ;  /* 0x0000006419007388 */ /* 0x000fe20000000800 */
[----:B------:R-:W-:Y:S02]  /*7520*/  @P1 MOV R63, 0x1 ;  /* 0x00000001003f1802 */ /* 0x000fe40000000f00 */
[----:B-1----:R-:W-:Y:S01]  /*7530*/  ISETP.NE.AND P2, PT, R8, RZ, PT ;  /* 0x000000ff0800720c */ /* 0x002fe20003f45270 */
[----:B------:R-:W-:Y:S01]  /*7540*/  STS [R25+0x400], R102 ;  /* 0x0004006619007388 */ /* 0x000fe20000000800 */
[----:B------:R-:W-:Y:S02]  /*7550*/  @P1 IMAD R61, R61, c[0x0][0x214], RZ ;  /* 0x000085003d3d1a24 */ /* 0x000fe400078e02ff */
[----:B------:R-:W-:Y:S01]  /*7560*/  ISETP.NE.OR P3, PT, R12, RZ, !P2 ;  /* 0x000000ff0c00720c */ /* 0x000fe20005765670 */
        /* <DEDUP_REMOVED lines=13> */
[----:B------:R-:W-:Y:S04]  /*7640*/  STS [R21+0x4400], R62 ;  /* 0x0044003e15007388 */ /* 0x000fe80000000800 */
[----:B------:R-:W-:Y:S04]  /*7650*/  STS [R25+0x4000], R64 ;  /* 0x0040004019007388 */ /* 0x000fe80000000800 */
[----:B------:R2:W-:Y:S04]  /*7660*/  STS [R25+0x4400], R66 ;  /* 0x0044004219007388 */ /* 0x0005e80000000800 */
[----:B------:R-:W-:Y:S04]  /*7670*/  STS [R13+0x8000], R68 ;  /* 0x008000440d007388 */ /* 0x000fe80000000800 */
[----:B------:R-:W-:Y:S04]  /*7680*/  STS [R13+0x8400], R70 ;  /* 0x008400460d007388 */ /* 0x000fe80000000800 */
[----:B------:R-:W-:Y:S01]  /*7690*/  STS [R15+0x8000], R72 ;  /* 0x008000480f007388 */ /* 0x000fe20000000800 */
[----:B-1----:R-:W-:-:S03]  /*76a0*/  @!P3 IMAD R60, R0, c[0x0][0x214], RZ ;  /* 0x00008500003cba24 */ /* 0x002fc600078e02ff */
[----:B------:R-:W-:Y:S02]  /*76b0*/  STS [R15+0x8400], R74 ;  /* 0x0084004a0f007388 */ /* 0x000fe40000000800 */
[----:B------:R-:W-:Y:S02]  /*76c0*/  @!P3 SEL R211, R60, R211, !P0 ;  /* 0x000000d33cd3b207 */ /* 0x000fe40004000000 */
[----:B------:R-:W-:Y:S01]  /*76d0*/  STS [R7+0x8000], R76 ;  /* 0x0080004c07007388 */ /* 0x000fe20000000800 */
[----:B------:R-:W-:Y:S02]  /*76e0*/  @P1 MOV R60, c[0x0][0x210] ;  /* 0x00008400003c1a02 */ /* 0x000fe40000000f00 */
[----:B------:R-:W-:Y:S01]  /*76f0*/  @!P1 MOV R60, 0x1 ;  /* 0x00000001003c9802 */ /* 0x000fe20000000f00 */
[----:B------:R1:W-:Y:S01]  /*7700*/  STS [R7+0x8400], R78 ;  /* 0x0084004e07007388 */ /* 0x0003e20000000800 */
[----:B------:R-:W-:Y:S01]  /*7710*/  LOP3.LUT P0, RZ, R10, 0x3, RZ, 0xc0, !PT ;  /* 0x000000030aff7812 */ /* 0x000fe2000780c0ff */
[----:B--2---:R-:W-:-:S02]  /*7720*/  CS2R R66, SRZ ;  /* 0x0000000000427805 */ /* 0x004fc4000001ff00 */
[----:B------:R2:W-:Y:S01]  /*7730*/  STS [R17+0x8000], R80 ;  /* 0x0080005011007388 */ /* 0x0005e20000000800 */
[----:B------:R-:W-:Y:S02]  /*7740*/  @!P3 MOV R66, R211 ;  /* 0x000000d30042b202 */ /* 0x000fe40000000f00 */
[----:B------:R-:W-:Y:S01]  /*7750*/  @!P3 SHF.R.S32.HI R67, RZ, 0x1f, R211 ;  /* 0x0000001fff43b819 */ /* 0x000fe200000114d3 */
        /* <DEDUP_REMOVED lines=62> */
.L_x_38:
[----:B--2-4-:R-:W-:Y:S05]  /*7b40*/  BSYNC B0 ;  /* 0x0000000000007941 */ /* 0x014fea0003800000 */
.L_x_37:
        /* <DEDUP_REMOVED lines=24> */
.L_x_40:
[----:B------:R-:W-:Y:S05]  /*7cd0*/  BSYNC B0 ;  /* 0x0000000000007941 */ /* 0x000fea0003800000 */
.L_x_39:
[----:B--2---:R-:W-:Y:S01]  /*7ce0*/  IADD3 R3, R5, 0x20, RZ ;  /* 0x0000002005037810 */ /* 0x004fe20007ffe0ff */
[----:B------:R-:W-:Y:S03]  /*7cf0*/  BSSY B0, `(.L_x_41) ;  /* 0x0000010000007945 */ /* 0x000fe60003800000 */
[----:B------:R-:W-:-:S13]  /*7d00*/  ISETP.GE.AND P0, PT, R3, R208, PT ;  /* 0x000000d00300720c */ /* 0x000fda0003f06270 */
[----:B------:R-:W-:Y:S05]  /*7d10*/  @P0 BRA `(.L_x_42) ;  /* 0x000000d000000947 */ /* 0x000fea0003800000 */
[----:B------:R-:W-:Y:S01]  /*7d20*/  IADD3 R2, P0, R224, 0x20, RZ ;  /* 0x00000020e0027810 */ /* 0x000fe20007f1e0ff */
        /* <DEDUP_REMOVED lines=12> */
.L_x_42:
[----:B------:R-:W-:Y:S05]  /*7df0*/  BSYNC B0 ;  /* 0x0000000000007941 */ /* 0x000fea0003800000 */
.L_x_41:
        /* <DEDUP_REMOVED lines=17> */
.L_x_44:
[----:B------:R-:W-:Y:S05]  /*7f10*/  BSYNC B0 ;  /* 0x0000000000007941 */ /* 0x000fea0003800000 */
.L_x_43:
        /* <DEDUP_REMOVED lines=16> */
.L_x_29:
        /* <DEDUP_REMOVED lines=64> */
.L_x_46:
[----:B------:R-:W-:Y:S05]  /*8420*/  BSYNC B0 ;  /* 0x0000000000007941 */ /* 0x000fea0003800000 */
.L_x_45:
        /* <DEDUP_REMOVED lines=17> */
.L_x_48:
[----:B------:R-:W-:Y:S05]  /*8540*/  BSYNC B0 ;  /* 0x0000000000007941 */ /* 0x000fea0003800000 */
.L_x_47:
        /* <DEDUP_REMOVED lines=17> */
.L_x_50:
[----:B------:R-:W-:Y:S05]  /*8660*/  BSYNC B0 ;  /* 0x0000000000007941 */ /* 0x000fea0003800000 */
.L_x_49:
        /* <DEDUP_REMOVED lines=17> */
.L_x_52:
[----:B------:R-:W-:Y:S05]  /*8780*/  BSYNC B0 ;  /* 0x0000000000007941 */ /* 0x000fea0003800000 */
.L_x_51:
        /* <DEDUP_REMOVED lines=35> */
.L_x_53:
        /* <DEDUP_REMOVED lines=12> */
.L_x_1275:


//--------------------- .text._ZN5flash16flash_fwd_kernelI23Flash_fwd_kernel_traitsILi192ELi128ELi64ELi8ELb0ELb0EN7cutlass10bfloat16_tE19Flash_kernel_traitsILi192ELi128ELi64ELi8ES3_EELb0ELb0ELb0ELb0ELb0ELb0ELb0ELb0EEEvNS_16Flash_fwd_paramsE --------------------------
	.section	.text._ZN5flash16flash_fwd_kernelI23Flash_fwd_kernel_traitsILi192ELi128ELi64ELi8ELb0ELb0EN7cutlass10bfloat16_tE19Flash_kernel_traitsILi192ELi128ELi64ELi8ES3_EELb0ELb0ELb0ELb0ELb0ELb0ELb0ELb0EEEvNS_16Flash_fwd_paramsE,"ax",@progbits
	.sectioninfo	@"SHI_REGISTERS=234"
	.align	128
        .global         _ZN5flash16flash_fwd_kernelI23Flash_fwd_kernel_traitsILi192ELi128ELi64ELi8ELb0ELb0EN7cutlass10bfloat16_tE19Flash_kernel_traitsILi192ELi128ELi64ELi8ES3_EELb0ELb0ELb0ELb0ELb0ELb0ELb0ELb0EEEvNS_16Flash_fwd_paramsE
        .type           _ZN5flash16flash_fwd_kernelI23Flash_fwd_kernel_traitsILi192ELi128ELi64ELi8ELb0ELb0EN7cutlass10bfloat16_tE19Flash_kernel_traitsILi192ELi128ELi64ELi8ES3_EELb0ELb0ELb0ELb0ELb0ELb0ELb0ELb0EEEvNS_16Flash_fwd_paramsE,@function
        .size           _ZN5flash16flash_fwd_kernelI23Flash_fwd_kernel_traitsILi192ELi128ELi64ELi8ELb0ELb0EN7cutlass10bfloat16_tE19Flash_kernel_traitsILi192ELi128ELi64ELi8ES3_EELb0ELb0ELb0ELb0ELb0ELb0ELb0ELb0EEEvNS_16Flash_fwd_paramsE,(.L_x_1276 - _ZN5flash16flash_fwd_kernelI23Flash_fwd_kernel_traitsILi192ELi128ELi64ELi8ELb0ELb0EN7cutlass10bfloat16_tE19Flash_kernel_traitsILi192ELi128ELi64ELi8ES3_EELb0ELb0ELb0ELb0ELb0ELb0ELb0ELb0EEEvNS_16Flash_fwd_paramsE)
        .other          _ZN5flash16flash_fwd_kernelI23Flash_fwd_kernel_traitsILi192ELi128ELi64ELi8ELb0ELb0EN7cutlass10bfloat16_tE19Flash_kernel_traitsILi192ELi128ELi64ELi8ES3_EELb0ELb0ELb0ELb0ELb0ELb0ELb0ELb0EEEvNS_16Flash_fwd_paramsE,@"STO_CUDA_ENTRY STV_DEFAULT"
_ZN5flash16flash_fwd_kernelI23Flash_fwd_kernel_traitsILi192ELi128ELi64ELi8ELb0ELb0EN7cutlass10bfloat16_tE19Flash_kernel_traitsILi192ELi128ELi64ELi8ES3_EELb0ELb0ELb0ELb0ELb0ELb0ELb0ELb0EEEvNS_16Flash_fwd_paramsE:
.text._ZN5flash16flash_fwd_kernelI23Flash_fwd_kernel_traitsILi192ELi128ELi64ELi8ELb0ELb0EN7cutlass10bfloat16_tE19Flash_kernel_traitsILi192ELi128ELi64ELi8ES3_EELb0ELb0ELb0ELb0ELb0ELb0ELb0ELb0EEEvNS_16Flash_fwd_paramsE:
        /* <DEDUP_REMOVED lines=34> */
.L_x_54:
[----:B-1-34-:R-:W-:Y:S02]  /*0220*/  MOV R5, c[0x0][0x218] ;  /* 0x0000860000057a02 */ /* 0x01afe40000000f00 */
.L_x_55:
        /* <DEDUP_REMOVED lines=22> */
[----:B------:R-:W-:Y:S02]  /*0390*/  @!P1 IMAD R5, R5, c[0x0][0x178], RZ ;  /* 0x00005e0005059a24 */ /* 0x000fe400078e02ff */
[----:B------:R-:W-:-:S04]  /*03a0*/  @!P1 IMAD.WIDE.U32 R10, R0, c[0x0][0x178], RZ ;  /* 0x00005e00000a9a25 */ /* 0x000fc800078e00ff */
[----:B------:R-:W-:Y:S01]  /*03b0*/  @!P1 IMAD R5, R0, c[0x0][0x17c], R5 ;  /* 0x00005f0000059a24 */ /* 0x000fe200078e0205 */
[----:B------:R-:W-:Y:S01]  /*03c0*/  @!P1 MOV R12, R10 ;  /* 0x0000000a000c9202 */ /* 0x000fe20000000f00 */
[----:B------:R-:W-:-:S04]  /*03d0*/  @P0 IMAD.WIDE.U32 R210, R3, c[0x0][0x198], RZ ;  /* 0x0000660003d20a25 */ /* 0x000fc800078e00ff */
[----:B------:R-:W-:Y:S01]  /*03e0*/  @P1 IMAD R13, R201, c[0x0][0x194], R13 ;  /* 0x00006500c90d1a24 */ /* 0x000fe200078e020d */
        /* <DEDUP_REMOVED lines=13> */
.L_x_57:
[----:B------:R-:W-:Y:S01]  /*04c0*/  IABS R8, c[0x0][0x1c8] ;  /* 0x0000720000087a13 */ /* 0x000fe20000000000 */
[----:B------:R-:W-:Y:S01]  /*04d0*/  IMAD.MOV.U32 R10, RZ, RZ, RZ ;  /* 0x000000ffff0a7224 */ /* 0x000fe200078e00ff */
[----:B------:R-:W-:Y:S02]  /*04e0*/  SHF.R.S32.HI R19, RZ, 0x1f, R16 ;  /* 0x0000001fff137819 */ /* 0x000fe40000011410 */
[----:B------:R-:W1:Y:S08]  /*04f0*/  I2F.RP R14, R8 ;  /* 0x00000008000e7306 */ /* 0x000e700000209400 */
        /* <DEDUP_REMOVED lines=8> */
[----:B------:R-:W-:-:S05]  /*0580*/  IMAD.HI.U32 R208, R10, R7, RZ ;  /* 0x000000070ad07227 */ /* 0x000fca00078e00ff */
[----:B------:R-:W-:-:S05]  /*0590*/  IADD3 R5, -R208, RZ, RZ ;  /* 0x000000ffd0057210 */ /* 0x000fca0007ffe1ff */
[----:B------:R-:W-:Y:S02]  /*05a0*/  IMAD R5, R8, R5, R7 ;  /* 0x0000000508057224 */ /* 0x000fe400078e0207 */
[----:B------:R-:W-:-:S03]  /*05b0*/  @P0 IMAD.IADD R7, R2, 0x1, R9 ;  /* 0x0000000102070824 */ /* 0x000fc600078e0209 */
[----:B------:R-:W-:Y:S01]  /*05c0*/  ISETP.GT.U32.AND P2, PT, R8, R5, PT ;  /* 0x000000050800720c */ /* 0x000fe20003f44070 */
[----:B------:R-:W-:-:S04]  /*05d0*/  @P0 IMAD.WIDE.U32 R10, R7, c[0x0][0x1a0], RZ ;  /* 0x00006800070a0a25 */ /* 0x000fc800078e00ff */
[----:B------:R-:W-:-:S08]  /*05e0*/  @P0 IMAD R7, R7, c[0x0][0x1a4], R11 ;  /* 0x0000690007070a24 */ /* 0x000fd000078e020b */
[----:B------:R-:W-:Y:S01]  /*05f0*/  @!P2 IMAD.IADD R5, R5, 0x1, -R8 ;  /* 0x000000010505a824 */ /* 0x000fe200078e0a08 */
[----:B------:R-:W-:Y:S02]  /*0600*/  @!P2 IADD3 R208, R208, 0x1, RZ ;  /* 0x00000001d0d0a810 */ /* 0x000fe40007ffe0ff */
[----:B------:R-:W-:Y:S02]  /*0610*/  ISETP.NE.AND P2, PT, RZ, c[0x0][0x1c8], PT ;  /* 0x00007200ff007a0c */ /* 0x000fe40003f45270 */
[----:B------:R-:W-:Y:S02]  /*0620*/  ISETP.GE.U32.AND P3, PT, R5, R8, PT ;  /* 0x000000080500720c */ /* 0x000fe40003f66070 */
[----:B------:R-:W-:-:S04]  /*0630*/  LOP3.LUT R5, R16, c[0x0][0x1c8], RZ, 0x3c, !PT ;  /* 0x0000720010057a12 */ /* 0x000fc800078e3cff */
[----:B------:R-:W-:-:S07]  /*0640*/  ISETP.GE.AND P1, PT, R5, RZ, PT ;  /* 0x000000ff0500720c */ /* 0x000fce0003f26270 */
        /* <DEDUP_REMOVED lines=14> */
.L_x_58:
[----:B------:R-:W-:Y:S01]  /*0730*/  SHF.R.S32.HI R9, RZ, 0x1f, R4 ;  /* 0x0000001fff097819 */ /* 0x000fe20000011404 */
[----:B------:R-:W-:Y:S01]  /*0740*/  IMAD R19, R19, c[0x0][0x1a8], RZ ;  /* 0x00006a0013137a24 */ /* 0x000fe200078e02ff */
[----:B------:R-:W-:Y:S01]  /*0750*/  BSSY B0, `(.L_x_59) ;  /* 0x0000066000007945 */ /* 0x000fe20003800000 */
[----:B------:R-:W-:Y:S01]  /*0760*/  IMAD.IADD R199, R206, 0x1, -R199 ;  /* 0x00000001cec77824 */ /* 0x000fe200078e0ac7 */
[CC--:B------:R-:W-:Y:S01]  /*0770*/  LEA.HI R5, R9.reuse, R4.reuse, RZ, 0x3 ;  /* 0x0000000409057211 */ /* 0x0c0fe200078f18ff */
[----:B------:R-:W-:Y:S01]  /*0780*/  IMAD R19, R16, c[0x0][0x1ac], R19 ;  /* 0x00006b0010137a24 */ /* 0x000fe200078e0213 */
[----:B------:R-:W-:Y:S02]  /*0790*/  LEA.HI R197, R9, R4, RZ, 0x4 ;  /* 0x0000000409c57211 */ /* 0x000fe400078f20ff */
[----:B------:R-:W-:Y:S02]  /*07a0*/  SHF.R.S32.HI R14, RZ, 0x3, R5 ;  /* 0x00000003ff0e7819 */ /* 0x000fe40000011405 */
[----:B------:R-:W-:-:S02]  /*07b0*/  LOP3.LUT R5, R5, 0xfffffff8, RZ, 0xc0, !PT ;  /* 0xfffffff805057812 */ /* 0x000fc400078ec0ff */
[----:B------:R-:W-:Y:S01]  /*07c0*/  SHF.R.S32.HI R8, RZ, 0x4, R197 ;  /* 0x00000004ff087819 */ /* 0x000fe200000114c5 */
[----:B------:R-:W-:Y:S01]  /*07d0*/  IMAD.SHL.U32 R203, R14, 0x40, RZ ;  /* 0x000000400ecb7824 */ /* 0x000fe200078e00ff */
[C---:B------:R-:W-:Y:S01]  /*07e0*/  LOP3.LUT R17, R197.reuse, 0xfffffff0, RZ, 0xc0, !PT ;  /* 0xfffffff0c5117812 */ /* 0x040fe200078ec0ff */
[----:B------:R-:W-:Y:S01]  /*07f0*/  IMAD.IADD R2, R4, 0x1, -R5 ;  /* 0x0000000104027824 */ /* 0x000fe200078e0a05 */
[----:B------:R-:W-:Y:S02]  /*0800*/  LEA.HI R197, R197, R8, RZ, 0x1 ;  /* 0x00000008c5c57211 */ /* 0x000fe400078f08ff */
[----:B------:R-:W-:Y:S01]  /*0810*/  LOP3.LUT R203, R203, 0x1c0, RZ, 0xc0, !PT ;  /* 0x000001c0cbcb7812 */ /* 0x000fe200078ec0ff */
[----:B------:R-:W-:Y:S01]  /*0820*/  IMAD.SHL.U32 R214, R2, 0x8, RZ ;  /* 0x0000000802d67824 */ /* 0x000fe200078e00ff */
[----:B------:R-:W-:Y:S01]  /*0830*/  LOP3.LUT R197, R197, 0xfffffffe, RZ, 0xc0, !PT ;  /* 0xfffffffec5c57812 */ /* 0x000fe200078ec0ff */
[----:B------:R-:W-:Y:S01]  /*0840*/  IMAD.IADD R17, R4, 0x1, -R17 ;  /* 0x0000000104117824 */ /* 0x000fe200078e0a11 */
[----:B------:R-:W-:-:S02]  /*0850*/  SHF.R.S32.HI R15, RZ, 0x1f, R14 ;  /* 0x0000001fff0f7819 */ /* 0x000fc4000001140e */
[--C-:B------:R-:W-:Y:S01]  /*0860*/  LOP3.LUT R0, R203, 0x38, R214.reuse, 0xf8, !PT ;  /* 0x00000038cb007812 */ /* 0x100fe200078ef8d6 */
[----:B------:R-:W-:Y:S01]  /*0870*/  IMAD.IADD R197, R8, 0x1, -R197 ;  /* 0x0000000108c57824 */ /* 0x000fe200078e0ac5 */
[----:B------:R-:W-:Y:S01]  /*0880*/  SHF.R.U32.HI R203, RZ, 0x3, R203 ;  /* 0x00000003ffcb7819 */ /* 0x000fe200000116cb */
[----:B------:R-:W-:Y:S01]  /*0890*/  IMAD R11, R15, c[0x0][0x198], RZ ;  /* 0x000066000f0b7a24 */ /* 0x000fe200078e02ff */
[--C-:B------:R-:W-:Y:S02]  /*08a0*/  SHF.R.S32.HI R215, RZ, 0x1f, R214.reuse ;  /* 0x0000001fffd77819 */ /* 0x100fe400000114d6 */
[----:B------:R-:W-:Y:S02]  /*08b0*/  LOP3.LUT R203, R0, R203, RZ, 0x3c, !PT ;  /* 0x000000cb00cb7212 */ /* 0x000fe400078e3cff */
[----:B------:R-:W-:Y:S01]  /*08c0*/  LEA.HI R0, R9, R4, RZ, 0x6 ;  /* 0x0000000409007211 */ /* 0x000fe200078f30ff */
[----:B------:R-:W-:Y:S01]  /*08d0*/  IMAD.WIDE.U32 R20, R14, c[0x0][0x198], R214 ;  /* 0x000066000e147a25 */ /* 0x000fe200078e00d6 */
[----:B------:R-:W-:-:S02]  /*08e0*/  SHF.R.S32.HI R8, RZ, 0x1f, R17 ;  /* 0x0000001fff087819 */ /* 0x000fc40000011411 */
[----:B------:R-:W-:Y:S01]  /*08f0*/  IADD3 R12, P0, R214, R12, RZ ;  /* 0x0000000cd60c7210 */ /* 0x000fe20007f1e0ff */
[----:B------:R-:W-:Y:S01]  /*0900*/  IMAD.SHL.U32 R0, R0, 0x8, RZ ;  /* 0x0000000800007824 */ /* 0x000fe200078e00ff */
[----:B------:R-:W-:Y:S02]  /*0910*/  LEA.HI R5, R8, R17, RZ, 0x3 ;  /* 0x0000001108057211 */ /* 0x000fe400078f18ff */
[----:B------:R-:W-:Y:S01]  /*0920*/  IADD3 R205, R214, 0x40, RZ ;  /* 0x00000040d6cd7810 */ /* 0x000fe20007ffe0ff */
[----:B------:R-:W-:Y:S01]  /*0930*/  IMAD.X R13, R215, 0x1, R13, P0 ;  /* 0x00000001d70d7824 */ /* 0x000fe200000e060d */
[----:B------:R-:W-:Y:S01]  /*0940*/  LOP3.LUT R203, R203, 0xfffffe00, R0, 0xf8, !PT ;  /* 0xfffffe00cbcb7812 */ /* 0x000fe200078ef800 */
[----:B------:R-:W-:Y:S01]  /*0950*/  IMAD R0, R14, c[0x0][0x19c], R11 ;  /* 0x000067000e007a24 */ /* 0x000fe200078e020b */
[----:B------:R-:W-:Y:S01]  /*0960*/  LOP3.LUT R8, R5, 0xfffffff8, RZ, 0xc0, !PT ;  /* 0xfffffff805087812 */ /* 0x000fe200078ec0ff */
[----:B------:R-:W-:Y:S01]  /*0970*/  IMAD R11, R15, c[0x0][0x1a0], RZ ;  /* 0x000068000f0b7a24 */ /* 0x000fe200078e02ff */
[----:B------:R-:W-:Y:S01]  /*0980*/  IADD3 R210, P0, R210, R20, RZ ;  /* 0x00000014d2d27210 */ /* 0x000fe20007f1e0ff */
[----:B------:R-:W-:Y:S01]  /*0990*/  IMAD.SHL.U32 R5, R5, 0x40, RZ ;  /* 0x0000004005057824 */ /* 0x000fe200078e00ff */
[----:B------:R-:W-:Y:S01]  /*09a0*/  IADD3 R204, R214, 0x80, RZ ;  /* 0x00000080d6cc7810 */ /* 0x000fe20007ffe0ff */
[----:B------:R-:W-:Y:S01]  /*09b0*/  IMAD.IADD R8, R17, 0x1, -R8 ;  /* 0x0000000111087824 */ /* 0x000fe200078e0a08 */
[----:B------:R-:W-:Y:S01]  /*09c0*/  IADD3.X R211, R3, R21, R0, P0, !PT ;  /* 0x0000001503d37210 */ /* 0x000fe200007fe400 */
[----:B------:R-:W-:Y:S01]  /*09d0*/  IMAD.WIDE.U32 R20, R14, c[0x0][0x1a0], R214 ;  /* 0x000068000e147a25 */ /* 0x000fe200078e00d6 */
[----:B------:R-:W-:-:S02]  /*09e0*/  SHF.R.S32.HI R3, RZ, 0x1f, R208 ;  /* 0x0000001fff037819 */ /* 0x000fc400000114d0 */
[----:B------:R-:W-:Y:S01]  /*09f0*/  LOP3.LUT P2, RZ, R8, 0x4, RZ, 0xc0, !PT ;  /* 0x0000000408ff7812 */ /* 0x000fe2000784c0ff */
[----:B------:R-:W-:Y:S01]  /*0a00*/  IMAD R0, R14, c[0x0][0x1a4], R11 ;  /* 0x000069000e007a24 */ /* 0x000fe200078e020b */
[C---:B------:R-:W-:Y:S01]  /*0a10*/  LOP3.LUT P1, RZ, R8.reuse, 0x2, RZ, 0xc0, !PT ;  /* 0x0000000208ff7812 */ /* 0x040fe2000782c0ff */
[----:B------:R-:W-:Y:S01]  /*0a20*/  IMAD.SHL.U32 R8, R8, 0x40, RZ ;  /* 0x0000004008087824 */ /* 0x000fe200078e00ff */
[----:B------:R-:W-:Y:S01]  /*0a30*/  IADD3 R10, P0, R10, R20, RZ ;  /* 0x000000140a0a7210 */ /* 0x000fe20007f1e0ff */
[----:B------:R-:W-:-:S03]  /*0a40*/  IMAD.WIDE.U32 R16, R16, c[0x0][0x1a8], R12 ;  /* 0x00006a0010107a25 */ /* 0x000fc600078e000c */
[----:B------:R-:W-:Y:S01]  /*0a50*/  IADD3.X R11, R7, R21, R0, P0, !PT ;  /* 0x00000015070b7210 */ /* 0x000fe200007fe400 */
[----:B------:R-:W-:Y:S01]  /*0a60*/  IMAD.SHL.U32 R13, R197, 0x8, RZ ;  /* 0x00000008c50d7824 */ /* 0x000fe200078e00ff */
[----:B------:R-:W-:Y:S01]  /*0a70*/  LOP3.LUT R8, R8, 0x1c0, RZ, 0xc0, !PT ;  /* 0x000001c008087812 */ /* 0x000fe200078ec0ff */
[C---:B------:R-:W-:Y:S01]  /*0a80*/  IMAD R213, R3.reuse, c[0x0][0x1b0], RZ ;  /* 0x00006c0003d57a24 */ /* 0x040fe200078e02ff */
[----:B------:R-:W-:Y:S01]  /*0a90*/  ISETP.GE.AND P0, PT, R14, R199, PT ;  /* 0x000000c70e00720c */ /* 0x000fe20003f06270 */
[----:B------:R-:W-:Y:S01]  /*0aa0*/  IMAD R3, R3, c[0x0][0x1b8], RZ ;  /* 0x00006e0003037a24 */ /* 0x000fe200078e02ff */
[----:B------:R-:W-:Y:S01]  /*0ab0*/  LOP3.LUT R13, R8, 0x8, R13, 0xf8, !PT ;  /* 0x00000008080d7812 */ /* 0x000fe200078ef80d */
[C---:B------:R-:W-:Y:S01]  /*0ac0*/  IMAD R213, R208.reuse, c[0x0][0x1b4], R213 ;  /* 0x00006d00d0d57a24 */ /* 0x040fe200078e02d5 */
[----:B------:R-:W-:Y:S01]  /*0ad0*/  SHF.R.U32.HI R8, RZ, 0x3, R8 ;  /* 0x00000003ff087819 */ /* 0x000fe20000011608 */
[C---:B------:R-:W-:Y:S02]  /*0ae0*/  IMAD R3, R208.reuse, c[0x0][0x1bc], R3 ;  /* 0x00006f00d0037a24 */ /* 0x040fe400078e0203 */
[----:B------:R-:W-:Y:S01]  /*0af0*/  IMAD.WIDE.U32 R210, R208, c[0x0][0x1b0], R210 ;  /* 0x00006c00d0d27a25 */ /* 0x000fe200078e00d2 */
[----:B------:R-:W-:-:S03]  /*0b00*/  LOP3.LUT R0, R13, R8, RZ, 0x3c, !PT ;  /* 0x000000080d007212 */ /* 0x000fc600078e3cff */
[----:B------:R-:W-:Y:S01]  /*0b10*/  IMAD.MOV.U32 R7, RZ, RZ, 0x10 ;  /* 0x00000010ff077424 */ /* 0x000fe200078e00ff */
[----:B------:R-:W-:Y:S01]  /*0b20*/  LOP3.LUT R0, R0, 0xfffffe00, R5, 0xf8, !PT ;  /* 0xfffffe0000007812 */ /* 0x000fe200078ef805 */
[----:B------:R-:W-:Y:S02]  /*0b30*/  IMAD.MOV.U32 R8, RZ, RZ, 0x20 ;  /* 0x00000020ff087424 */ /* 0x000fe400078e00ff */
[----:B------:R-:W-:Y:S01]  /*0b40*/  IMAD.WIDE.U32 R208, R208, c[0x0][0x1b8], R10 ;  /* 0x00006e00d0d07a25 */ /* 0x000fe200078e000a */
[----:B------:R-:W-:Y:S02]  /*0b50*/  SEL R7, R7, 0xfffffff0, !P1 ;  /* 0xfffffff007077807 */ /* 0x000fe40004800000 */
[----:B------:R-:W-:Y:S01]  /*0b60*/  SEL R5, R8, 0xffffffe0, !P2 ;  /* 0xffffffe008057807 */ /* 0x000fe20005000000 */
[----:B------:R-:W-:-:S04]  /*0b70*/  IMAD.WIDE R20, R202, 0x80, R14 ;  /* 0x00000080ca147825 */ /* 0x000fc800078e020e */
[----:B------:R-:W-:Y:S02]  /*0b80*/  IMAD.SHL.U32 R203, R203, 0x2, RZ ;  /* 0x00000002cbcb7824 */ /* 0x000fe400078e00ff */
[----:B------:R-:W-:Y:S02]  /*0b90*/  IMAD.IADD R19, R17, 0x1, R19 ;  /* 0x0000000111137824 */ /* 0x000fe400078e0213 */
[----:B------:R-:W-:Y:S02]  /*0ba0*/  IMAD.IADD R213, R211, 0x1, R213 ;  /* 0x00000001d3d57824 */ /* 0x000fe400078e02d5 */
[----:B------:R-:W-:Y:S01]  /*0bb0*/  IMAD.IADD R200, R209, 0x1, R3 ;  /* 0x00000001d1c87824 */ /* 0x000fe200078e0203 */
[----:B------:R-:W-:Y:S05]  /*0bc0*/  @P0 BRA `(.L_x_60) ;  /* 0x000001e000000947 */ /* 0x000fea0003800000 */
[----:B------:R-:W-:Y:S01]  /*0bd0*/  ISETP.GE.AND P4, PT, R214, c[0x0][0x220], PT ;  /* 0x00008800d6007a0c */ /* 0x000fe20003f86270 */
[----:B------:R-:W-:Y:S01]  /*0be0*/  IMAD R3, R21, c[0x0][0x190], RZ ;  /* 0x0000640015037a24 */ /* 0x000fe200078e02ff */
[----:B------:R-:W-:Y:S01]  /*0bf0*/  ISETP.GE.AND P3, PT, R205, c[0x0][0x220], PT ;  /* 0x00008800cd007a0c */ /* 0x000fe20003f66270 */
[----:B------:R-:W-:Y:S01]  /*0c00*/  IMAD.MOV.U32 R18, RZ, RZ, R16 ;  /* 0x000000ffff127224 */ /* 0x000fe200078e0010 */
[----:B------:R-:W-:Y:S01]  /*0c10*/  ISETP.GE.AND P2, PT, R204, c[0x0][0x220], PT ;  /* 0x00008800cc007a0c */ /* 0x000fe20003f46270 */
[----:B------:R-:W-:-:S02]  /*0c20*/  IMAD R3, R20, c[0x0][0x194], R3 ;  /* 0x0000650014037a24 */ /* 0x000fc400078e0203 */
[----:B------:R-:W-:-:S04]  /*0c30*/  IMAD.WIDE.U32 R10, R20, c[0x0][0x190], R18 ;  /* 0x00006400140a7a25 */ /* 0x000fc800078e0012 */
[----:B------:R-:W-:Y:S02]  /*0c40*/  IMAD.IADD R3, R11, 0x1, R3 ;  /* 0x000000010b037824 */ /* 0x000fe400078e0203 */
[C---:B------:R-:W-:Y:S01]  /*0c50*/  @!P4 LEA R22, P1, R10.reuse, c[0x0][0x160], 0x1 ;  /* 0x000058000a16ca11 */ /* 0x040fe200078208ff */
[----:B------:R1:W-:Y:S01]  /*0c60*/  @P4 STS.128 [R203], RZ ;  /* 0x000000ffcb004388 */ /* 0x0003e20000000c00 */
[C---:B------:R-:W-:Y:S02]  /*0c70*/  @!P3 LEA R12, P0, R10.reuse, c[0x0][0x160], 0x1 ;  /* 0x000058000a0cba11 */ /* 0x040fe400078008ff */
[C-C-:B------:R-:W-:Y:S02]  /*0c80*/  @!P4 LEA.HI.X R23, R10.reuse, c[0x0][0x164], R3.reuse, 0x1, P1 ;  /* 0x000059000a17ca11 */ /* 0x140fe400008f0c03 */
[----:B------:R-:W-:-:S03]  /*0c90*/  @!P3 LEA.HI.X R13, R10, c[0x0][0x164], R3, 0x1, P0 ;  /* 0x000059000a0dba11 */ /* 0x000fc600000f0c03 */
[----:B------:R-:W-:Y:S01]  /*0ca0*/  @!PT LDS RZ, [RZ] ;  /* 0x00000000fffff984 */ /* 0x000fe20000000800 */
[----:B------:R-:W-:Y:S01]  /*0cb0*/  @!PT LDS RZ, [RZ] ;  /* 0x00000000fffff984 */ /* 0x000fe20000000800 */
[----:B------:R-:W-:Y:S01]  /*0cc0*/  @!PT LDS RZ, [RZ] ;  /* 0x00000000fffff984 */ /* 0x000fe20000000800 */
[----:B------:R1:W-:Y:S04]  /*0cd0*/  @!P4 LDGSTS.E.BYPASS.LTC128B.128 [R203], [R22.64] ;  /* 0x0000000016cbcfae */ /* 0x0003e8000b901d4a */
[----:B------:R1:W-:Y:S04]  /*0ce0*/  @P3 STS.128 [R203+0x4000], RZ ;  /* 0x004000ffcb003388 */ /* 0x0003e80000000c00 */
[----:B------:R-:W-:Y:S01]  /*0cf0*/  @!PT LDS RZ, [RZ] ;  /* 0x00000000fffff984 */ /* 0x000fe20000000800 */
[----:B------:R-:W-:Y:S01]  /*0d00*/  @!PT LDS RZ, [RZ] ;  /* 0x00000000fffff984 */ /* 0x000fe20000000800 */
[----:B------:R-:W-:Y:S01]  /*0d10*/  @!PT LDS RZ, [RZ] ;  /* 0x00000000fffff984 */ /* 0x000fe20000000800 */
[----:B------:R1:W-:Y:S04]  /*0d20*/  @!P3 LDGSTS.E.BYPASS.LTC128B.128 [R203+0x4000], [R12.64+0x80] ;  /* 0x040000800ccbbfae */ /* 0x0003e8000b901d4a */
[----:B------:R1:W-:Y:S01]  /*0d30*/  @P2 STS.128 [R203+0x8000], RZ ;  /* 0x008000ffcb002388 */ /* 0x0003e20000000c00 */
[----:B------:R-:W-:Y:S05]  /*0d40*/  @P2 BRA `(.L_x_60) ;  /* 0x0000006000002947 */ /* 0x000fea0003800000 */
[----:B-1----:R-:W-:-:S04]  /*0d50*/  LEA R12, P0, R10, c[0x0][0x160], 0x1 ;  /* 0x000058000a0c7a11 */ /* 0x002fc800078008ff */
[----:B------:R-:W-:-:S05]  /*0d60*/  LEA.HI.X R13, R10, c[0x0][0x164], R3, 0x1, P0 ;  /* 0x000059000a0d7a11 */ /* 0x000fca00000f0c03 */
[----:B------:R-:W-:Y:S01]  /*0d70*/  @!PT LDS RZ, [RZ] ;  /* 0x00000000fffff984 */ /* 0x000fe20000000800 */
[----:B------:R-:W-:Y:S01]  /*0d80*/  @!PT LDS RZ, [RZ] ;  /* 0x00000000fffff984 */ /* 0x000fe20000000800 */
[----:B------:R-:W-:Y:S01]  /*0d90*/  @!PT LDS RZ, [RZ] ;  /* 0x00000000fffff984 */ /* 0x000fe20000000800 */
[----:B------:R1:W-:Y:S04]  /*0da0*/  LDGSTS.E.BYPASS.LTC128B.128 [R203+0x8000], [R12.64+0x100] ;  /* 0x080001000ccb7fae */ /* 0x0003e8000b901d4a */
.L_x_60:
[----:B------:R-:W-:Y:S05]  /*0db0*/  BSYNC B0 ;  /* 0x0000000000007941 */ /* 0x000fea0003800000 */
.L_x_59:
[----:B------:R-:W-:Y:S01]  /*0dc0*/  IADD3 R10, R14, 0x20, RZ ;  /* 0x000000200e0a7810 */ /* 0x000fe20007ffe0ff */
[----:B------:R-:W-:Y:S03]  /*0dd0*/  BSSY B0, `(.L_x_61) ;  /* 0x0000024000007945 */ /* 0x000fe60003800000 */
[----:B------:R-:W-:-:S13]  /*0de0*/  ISETP.GE.AND P0, PT, R10, R199, PT ;  /* 0x000000c70a00720c */ /* 0x000fda0003f06270 */
[----:B------:R-:W-:Y:S05]  /*0df0*/  @P0 BRA `(.L_x_62) ;  /* 0x0000021000000947 */ /* 0x000fea0003800000 */
[----:B-1----:R-:W-:Y:S01]  /*0e00*/  IADD3 R12, P0, R20, 0x20, RZ ;  /* 0x00000020140c7810 */ /* 0x002fe20007f1e0ff */
[----:B------:R-:W-:Y:S01]  /*0e10*/  IMAD.MOV.U32 R22, RZ, RZ, R16 ;  /* 0x000000ffff167224 */ /* 0x000fe200078e0010 */
[----:B------:R-:W-:Y:S01]  /*0e20*/  ISETP.GE.AND P3, PT, R214, c[0x0][0x220], PT ;  /* 0x00008800d6007a0c */ /* 0x000fe20003f66270 */
[----:B------:R-:W-:Y:S01]  /*0e30*/  IMAD.MOV.U32 R23, RZ, RZ, R19 ;  /* 0x000000ffff177224 */ /* 0x000fe200078e0013 */
[----:B------:R-:W-:Y:S01]  /*0e40*/  ISETP.GE.AND P2, PT, R205, c[0x0][0x220], PT ;  /* 0x00008800cd007a0c */ /* 0x000fe20003f46270 */
[----:B------:R-:W-:Y:S01]  /*0e50*/  IMAD.X R3, RZ, RZ, R21, P0 ;  /* 0x000000ffff037224 */ /* 0x000fe200000e0615 */
[----:B------:R-:W-:Y:S01]  /*0e60*/  ISETP.GE.AND P0, PT, R204, c[0x0][0x220], PT ;  /* 0x00008800cc007a0c */ /* 0x000fe20003f06270 */
[----:B------:R-:W-:-:S04]  /*0e70*/  IMAD.WIDE.U32 R22, R12, c[0x0][0x190], R22 ;  /* 0x000064000c167a25 */ /* 0x000fc800078e0016 */
[----:B------:R-:W-:-:S04]  /*0e80*/  IMAD R3, R3, c[0x0][0x190], RZ ;  /* 0x0000640003037a24 */ /* 0x000fc800078e02ff */
[----:B------:R-:W-:Y:S01]  /*0e90*/  IMAD R3, R12, c[0x0][0x194], R3 ;  /* 0x000065000c037a24 */ /* 0x000fe200078e0203 */
[C---:B------:R-:W-:Y:S01]  /*0ea0*/  @!P3 LEA R12, P4, R22.reuse, c[0x0][0x160], 0x1 ;  /* 0x00005800160cba11 */ /* 0x040fe200078808ff */
[----:B------:R1:W-:Y:S01]  /*0eb0*/  @P3 STS.128 [R203+0x1000], RZ ;  /* 0x001000ffcb003388 */ /* 0x0003e20000000c00 */
[----:B------:R-:W-:Y:S01]  /*0ec0*/  @!P2 LEA R24, P1, R22, c[0x0][0x160], 0x1 ;  /* 0x000058001618aa11 */ /* 0x000fe200078208ff */
[----:B------:R-:W-:-:S05]  /*0ed0*/  IMAD.IADD R3, R23, 0x1, R3 ;  /* 0x0000000117037824 */ /* 0x000fca00078e0203 */
[C-C-:B------:R-:W-:Y:S02]  /*0ee0*/  @!P3 LEA.HI.X R13, R22.reuse, c[0x0][0x164], R3.reuse, 0x1, P4 ;  /* 0x00005900160dba11 */ /* 0x140fe400020f0c03 */
[----:B------:R-:W-:-:S03]  /*0ef0*/  @!P2 LEA.HI.X R25, R22, c[0x0][0x164], R3, 0x1, P1 ;  /* 0x000059001619aa11 */ /* 0x000fc600008f0c03 */
[----:B------:R-:W-:Y:S01]  /*0f00*/  @!PT LDS RZ, [RZ] ;  /* 0x00000000fffff984 */ /* 0x000fe20000000800 */
[----:B------:R-:W-:Y:S01]  /*0f10*/  @!PT LDS RZ, [RZ] ;  /* 0x00000000fffff984 */ /* 0x000fe20000000800 */
[----:B------:R-:W-:Y:S01]  /*0f20*/  @!PT LDS RZ, [RZ] ;  /* 0x00000000fffff984 */ /* 0x000fe20000000800 */
[----:B------:R1:W-:Y:S04]  /*0f30*/  @!P3 LDGSTS.E.BYPASS.LTC128B.128 [R203+0x1000], [R12.64] ;  /* 0x010000000ccbbfae */ /* 0x0003e8000b901d4a */
        /* <DEDUP_REMOVED lines=13> */
.L_x_62:
[----:B------:R-:W-:Y:S05]  /*1010*/  BSYNC B0 ;  /* 0x0000000000007941 */ /* 0x000fea0003800000 */
.L_x_61:
[----:B-1----:R-:W-:Y:S01]  /*1020*/  IADD3 R12, R14, 0x40, RZ ;  /* 0x000000400e0c7810 */ /* 0x002fe20007ffe0ff */
[----:B------:R-:W-:Y:S03]  /*1030*/  BSSY B0, `(.L_x_63) ;  /* 0x0000024000007945 */ /* 0x000fe60003800000 */
[----:B------:R-:W-:-:S13]  /*1040*/  ISETP.GE.AND P0, PT, R12, R199, PT ;  /* 0x000000c70c00720c */ /* 0x000fda0003f06270 */
[----:B------:R-:W-:Y:S05]  /*1050*/  @P0 BRA `(.L_x_64) ;  /* 0x0000021000000947 */ /* 0x000fea0003800000 */
[----:B------:R-:W-:Y:S01]  /*1060*/  IADD3 R12, P0, R20, 0x40, RZ ;  /* 0x00000040140c7810 */ /* 0x000fe20007f1e0ff */
        /* <DEDUP_REMOVED lines=32> */
.L_x_64:
[----:B------:R-:W-:Y:S05]  /*1270*/  BSYNC B0 ;  /* 0x0000000000007941 */ /* 0x000fea0003800000 */
.L_x_63:
[----:B-1----:R-:W-:Y:S01]  /*1280*/  IADD3 R12, R14, 0x60, RZ ;  /* 0x000000600e0c7810 */ /* 0x002fe20007ffe0ff */
[----:B------:R-:W-:Y:S01]  /*1290*/  UMOV UR7, 0x6 ;  /* 0x0000000600077882 */ /* 0x000fe20000000000 */
[----:B------:R-:W-:Y:S01]  /*12a0*/  BSSY B0, `(.L_x_65) ;  /* 0x0000026000007945 */ /* 0x000fe20003800000 */
[----:B------:R-:W-:Y:S01]  /*12b0*/  ULDC.64 UR4, c[0x0][0x198] ;  /* 0x0000660000047ab9 */ /* 0x000fe20000000a00 */
[----:B------:R-:W-:Y:S01]  /*12c0*/  ISETP.GE.AND P0, PT, R12, R199, PT ;  /* 0x000000c70c00720c */ /* 0x000fe20003f06270 */
[----:B------:R-:W-:Y:S02]  /*12d0*/  USHF.L.U64.HI UR7, UR4, UR7, UR5 ;  /* 0x0000000704077299 */ /* 0x000fe40008010205 */
[----:B------:R-:W-:-:S10]  /*12e0*/  USHF.L.U32 UR8, UR4, 0x6, URZ ;  /* 0x0000000604087899 */ /* 0x000fd4000800063f */
[----:B------:R-:W-:Y:S05]  /*12f0*/  @P0 BRA `(.L_x_66) ;  /* 0x0000020000000947 */ /* 0x000fea0003800000 */
[----:B------:R-:W-:Y:S01]  /*1300*/  IADD3 R3, P0, R20, 0x60, RZ ;  /* 0x0000006014037810 */ /* 0x000fe20007f1e0ff */
[----:B------:R-:W-:Y:S01]  /*1310*/  IMAD.MOV.U32 R17, RZ, RZ, R19 ;  /* 0x000000ffff117224 */ /* 0x000fe200078e0013 */
[----:B------:R-:W-:Y:S02]  /*1320*/  ISETP.GE.AND P3, PT, R214, c[0x0][0x220], PT ;  /* 0x00008800d6007a0c */ /* 0x000fe40003f66270 */
        /* <DEDUP_REMOVED lines=29> */
.L_x_66:
[----:B------:R-:W-:Y:S05]  /*1500*/  BSYNC B0 ;  /* 0x0000000000007941 */ /* 0x000fea0003800000 */
.L_x_65:
[----:B------:R-:W-:Y:S01]  /*1510*/  LEA.HI.SX32 R3, R133, 0xffffffff, 0x1a ;  /* 0xffffffff85037811 */ /* 0x000fe200078fd2ff */
[----:B------:R-:W-:Y:S01]  /*1520*/  BSSY B0, `(.L_x_67) ;  /* 0x0000023000007945 */ /* 0x000fe20003800000 */
[----:B------:R-:W-:Y:S02]  /*1530*/  MOV R212, R210 ;  /* 0x000000d200d47202 */ /* 0x000fe40000000f00 */
[----:B------:R-:W-:Y:S01]  /*1540*/  SHF.R.S32.HI R16, RZ, 0x1f, R3 ;  /* 0x0000001fff107819 */ /* 0x000fe20000011403 */
[C---:B-1----:R-:W-:Y:S02]  /*1550*/  IMAD R13, R3.reuse, -0x40, R6 ;  /* 0xffffffc0030d7824 */ /* 0x042fe400078e0206 */
[C---:B------:R-:W-:Y:S02]  /*1560*/  IMAD R11, R3.reuse, UR7, RZ ;  /* 0x00000007030b7c24 */ /* 0x040fe4000f8e02ff */
[----:B------:R-:W-:Y:S01]  /*1570*/  IMAD.WIDE.U32 R18, R3, UR8, R212 ;  /* 0x0000000803127c25 */ /* 0x000fe2000f8e00d4 */
[----:B------:R-:W-:-:S03]  /*1580*/  ISETP.GE.AND P0, PT, R14, R13, PT ;  /* 0x0000000d0e00720c */ /* 0x000fc60003f06270 */
[----:B------:R-:W-:-:S05]  /*1590*/  IMAD R11, R16, UR8, R11 ;  /* 0x00000008100b7c24 */ /* 0x000fca000f8e020b */
[----:B------:R-:W-:-:S05]  /*15a0*/  IADD3 R11, R19, R11, RZ ;  /* 0x0000000b130b7210 */ /* 0x000fca0007ffe0ff */
[----:B------:R-:W-:Y:S05]  /*15b0*/  @P0 BRA `(.L_x_68) ;  /* 0x0000019000000947 */ /* 0x000fea0003800000 */
[----:B------:R-:W-:Y:S02]  /*15c0*/  ISETP.GE.AND P3, PT, R214, c[0x0][0x220], PT ;  /* 0x00008800d6007a0c */ /* 0x000fe40003f66270 */
[----:B------:R-:W-:Y:S02]  /*15d0*/  ISETP.GE.AND P2, PT, R205, c[0x0][0x220], PT ;  /* 0x00008800cd007a0c */ /* 0x000fe40003f46270 */
[----:B------:R-:W-:-:S09]  /*15e0*/  ISETP.GE.AND P0, PT, R204, c[0x0][0x220], PT ;  /* 0x00008800cc007a0c */ /* 0x000fd20003f06270 */
[C---:B------:R-:W-:Y:S01]  /*15f0*/  @!P3 LEA R22, P4, R18.reuse, c[0x0][0x168], 0x1 ;  /* 0x00005a001216ba11 */ /* 0x040fe200078808ff */
[----:B------:R1:W-:Y:S01]  /*1600*/  @P3 STS.128 [R203+0xc000], RZ ;  /* 0x00c000ffcb003388 */ /* 0x0003e20000000c00 */
[C---:B------:R-:W-:Y:S02]  /*1610*/  @!P2 LEA R20, P1, R18.reuse, c[0x0][0x168], 0x1 ;  /* 0x00005a001214aa11 */ /* 0x040fe400078208ff */
        /* <DEDUP_REMOVED lines=19> */
.L_x_68:
[----:B------:R-:W-:Y:S05]  /*1750*/  BSYNC B0 ;  /* 0x0000000000007941 */ /* 0x000fea0003800000 */
.L_x_67:
[----:B------:R-:W-:Y:S01]  /*1760*/  ISETP.GE.AND P0, PT, R10, R13, PT ;  /* 0x0000000d0a00720c */ /* 0x000fe20003f06270 */
[----:B------:R-:W-:Y:S01]  /*1770*/  UMOV UR6, 0x5 ;  /* 0x0000000500067882 */ /* 0x000fe20000000000 */
[----:B------:R-:W-:Y:S01]  /*1780*/  BSSY B0, `(.L_x_69) ;  /* 0x0000020000007945 */ /* 0x000fe20003800000 */
[----:B------:R-:W-:Y:S02]  /*1790*/  ULDC UR5, c[0x0][0x19c] ;  /* 0x0000670000057ab9 */ /* 0x000fe40000000800 */
[----:B------:R-:W-:Y:S02]  /*17a0*/  USHF.L.U32 UR9, UR4, 0x5, URZ ;  /* 0x0000000504097899 */ /* 0x000fe4000800063f */
[----:B------:R-:W-:-:S06]  /*17b0*/  USHF.L.U64.HI UR5, UR4, UR6, UR5 ;  /* 0x0000000604057299 */ /* 0x000fcc0008010205 */
[----:B------:R-:W-:Y:S05]  /*17c0*/  @P0 BRA `(.L_x_70) ;  /* 0x000001b000000947 */ /* 0x000fea0003800000 */
[----:B------:R-:W-:Y:S02]  /*17d0*/  ISETP.GE.AND P3, PT, R214, c[0x0][0x220], PT ;  /* 0x00008800d6007a0c */ /* 0x000fe40003f66270 */
[----:B------:R-:W-:Y:S02]  /*17e0*/  ISETP.GE.AND P2, PT, R205, c[0x0][0x220], PT ;  /* 0x00008800cd007a0c */ /* 0x000fe40003f46270 */
[----:B------:R-:W-:Y:S02]  /*17f0*/  IADD3 R12, P1, R18, UR9, RZ ;  /* 0x00000009120c7c10 */ /* 0x000fe4000ff3e0ff */
[----:B------:R-:W-:Y:S02]  /*1800*/  ISETP.GE.AND P0, PT, R204, c[0x0][0x220], PT ;  /* 0x00008800cc007a0c */ /* 0x000fe40003f06270 */
[----:B------:R-:W-:-:S05]  /*1810*/  IADD3.X R11, R11, UR5, RZ, P1, !PT ;  /* 0x000000050b0b7c10 */ /* 0x000fca0008ffe4ff */
[C---:B-1----:R-:W-:Y:S01]  /*1820*/  @!P3 LEA R20, P4, R12.reuse, c[0x0][0x168], 0x1 ;  /* 0x00005a000c14ba11 */ /* 0x042fe200078808ff */
        /* <DEDUP_REMOVED lines=21> */
.L_x_70:
[----:B------:R-:W-:Y:S05]  /*1980*/  BSYNC B0 ;  /* 0x0000000000007941 */ /* 0x000fea0003800000 */
.L_x_69:
[----:B------:R-:W0:Y:S01]  /*1990*/  LDGDEPBAR ;  /* 0x00000000000079af */ /* 0x000e220000000000 */
[----:B------:R-:W-:Y:S01]  /*19a0*/  ISETP.GE.AND P1, PT, R14, R13, PT ;  /* 0x0000000d0e00720c */ /* 0x000fe20003f26270 */
[----:B------:R-:W-:Y:S01]  /*19b0*/  IMAD R16, R16, c[0x0][0x1a0], RZ ;  /* 0x0000680010107a24 */ /* 0x000fe200078e02ff */
[----:B------:R-:W-:Y:S01]  /*19c0*/  BSSY B0, `(.L_x_71) ;  /* 0x0000025000007945 */ /* 0x000fe20003800000 */
[----:B-1----:R-:W-:-:S04]  /*19d0*/  IMAD.WIDE.U32 R18, R3, c[0x0][0x1a0], RZ ;  /* 0x0000680003127a25 */ /* 0x002fc800078e00ff */
[----:B------:R-:W-:Y:S01]  /*19e0*/  IMAD R11, R3, c[0x0][0x1a4], R16 ;  /* 0x00006900030b7a24 */ /* 0x000fe200078e0210 */
[----:B------:R-:W-:-:S04]  /*19f0*/  LEA R12, P0, R18, R208, 0x6 ;  /* 0x000000d0120c7211 */ /* 0x000fc800078030ff */
[----:B------:R-:W-:-:S04]  /*1a00*/  IADD3 R11, R19, R11, RZ ;  /* 0x0000000b130b7210 */ /* 0x000fc80007ffe0ff */
[----:B------:R-:W-:Y:S01]  /*1a10*/  LEA.HI.X R11, R18, R200, R11, 0x6, P0 ;  /* 0x000000c8120b7211 */ /* 0x000fe200000f340b */
[----:B------:R-:W-:-:S04]  /*1a20*/  DEPBAR.LE SB0, 0x0 ;  /* 0x000080000000791a */ /* 0x000fc80000000000 */
[----:B------:R-:W-:Y:S06]  /*1a30*/  BAR.SYNC.DEFER_BLOCKING 0x0 ;  /* 0x0000000000007b1d */ /* 0x000fec0000010000 */
[----:B------:R1:W-:Y:S04]  /*1a40*/  @P1 STS.128 [R203+0x12000], RZ ;  /* 0x012000ffcb001388 */ /* 0x0003e80000000c00 */
[----:B------:R1:W-:Y:S04]  /*1a50*/  @P1 STS.128 [R203+0x14000], RZ ;  /* 0x014000ffcb001388 */ /* 0x0003e80000000c00 */
[----:B------:R1:W-:Y:S01]  /*1a60*/  @P1 STS.128 [R203+0x16000], RZ ;  /* 0x016000ffcb001388 */ /* 0x0003e20000000c00 */
[----:B------:R-:W-:Y:S05]  /*1a70*/  @P1 BRA `(.L_x_72) ;  /* 0x0000019000001947 */ /* 0x000fea0003800000 */
[----:B------:R-:W-:Y:S02]  /*1a80*/  ISETP.GE.AND P3, PT, R214, c[0x0][0x220], PT ;  /* 0x00008800d6007a0c */ /* 0x000fe40003f66270 */
[----:B------:R-:W-:-:S02]  /*1a90*/  ISETP.GE.AND P2, PT, R205, c[0x0][0x220], PT ;  /* 0x00008800cd007a0c */ /* 0x000fc40003f46270 */
        /* <DEDUP_REMOVED lines=17> */
[----:B--2---:R-:W-:-:S04]  /*1bb0*/  LEA R16, P0, R12, c[0x0][0x170], 0x1 ;  /* 0x00005c000c107a11 */ /* 0x004fc800078008ff */
[----:B------:R-:W-:-:S05]  /*1bc0*/  LEA.HI.X R17, R12, c[0x0][0x174], R11, 0x1, P0 ;  /* 0x00005d000c117a11 */ /* 0x000fca00000f0c0b */
[----:B------:R-:W-:Y:S01]  /*1bd0*/  @!PT LDS RZ, [RZ] ;  /* 0x00000000fffff984 */ /* 0x000fe20000000800 */
[----:B------:R-:W-:Y:S01]  /*1be0*/  @!PT LDS RZ, [RZ] ;  /* 0x00000000fffff984 */ /* 0x000fe20000000800 */
[----:B------:R-:W-:Y:S01]  /*1bf0*/  @!PT LDS RZ, [RZ] ;  /* 0x00000000fffff984 */ /* 0x000fe20000000800 */
[----:B------:R2:W-:Y:S04]  /*1c00*/  LDGSTS.E.BYPASS.LTC128B.128 [R203+0x16000], [R16.64+0x100] ;  /* 0x1600010010cb7fae */ /* 0x0005e8000b901d4a */
.L_x_72:
[----:B------:R-:W-:Y:S05]  /*1c10*/  BSYNC B0 ;  /* 0x0000000000007941 */ /* 0x000fea0003800000 */
.L_x_71:
[----:B------:R-:W-:Y:S01]  /*1c20*/  ISETP.GE.AND P0, PT, R10, R13, PT ;  /* 0x0000000d0a00720c */ /* 0x000fe20003f06270 */
[----:B------:R-:W-:Y:S01]  /*1c30*/  BSSY B0, `(.L_x_73) ;  /* 0x0000024000007945 */ /* 0x000fe20003800000 */
[----:B------:R-:W-:-:S04]  /*1c40*/  LEA.HI R9, R9, R4, RZ, 0x5 ;  /* 0x0000000409097211 */ /* 0x000fc800078f28ff */
[----:B------:R-:W-:-:S07]  /*1c50*/  SHF.R.S32.HI R9, RZ, 0x5, R9 ;  /* 0x00000005ff097819 */ /* 0x000fce0000011409 */
[----:B------:R3:W-:Y:S04]  /*1c60*/  @P0 STS.128 [R203+0x13000], RZ ;  /* 0x013000ffcb000388 */ /* 0x0007e80000000c00 */
[----:B------:R3:W-:Y:S04]  /*1c70*/  @P0 STS.128 [R203+0x15000], RZ ;  /* 0x015000ffcb000388 */ /* 0x0007e80000000c00 */
[----:B------:R3:W-:Y:S01]  /*1c80*/  @P0 STS.128 [R203+0x17000], RZ ;  /* 0x017000ffcb000388 */ /* 0x0007e20000000c00 */
[----:B------:R-:W-:Y:S05]  /*1c90*/  @P0 BRA `(.L_x_74) ;  /* 0x000001d000000947 */ /* 0x000fea0003800000 */
[----:B------:R-:W-:Y:S01]  /*1ca0*/  ISETP.GE.AND P3, PT, R214, c[0x0][0x220], PT ;  /* 0x00008800d6007a0c */ /* 0x000fe20003f66270 */
[----:B--2---:R-:W-:Y:S01]  /*1cb0*/  IMAD.WIDE.U32 R16, R8, c[0x0][0x1a0], RZ ;  /* 0x0000680008107a25 */ /* 0x004fe200078e00ff */
[----:B------:R-:W-:-:S03]  /*1cc0*/  ISETP.GE.AND P2, PT, R205, c[0x0][0x220], PT ;  /* 0x00008800cd007a0c */ /* 0x000fc60003f46270 */
[----:B------:R-:W-:Y:S01]  /*1cd0*/  IMAD R8, R8, c[0x0][0x1a4], RZ ;  /* 0x0000690008087a24 */ /* 0x000fe200078e02ff */
[----:B------:R-:W-:-:S04]  /*1ce0*/  IADD3 R12, P0, R12, R16, RZ ;  /* 0x000000100c0c7210 */ /* 0x000fc80007f1e0ff */
[----:B------:R-:W-:Y:S02]  /*1cf0*/  IADD3.X R11, R11, R17, R8, P0, !PT ;  /* 0x000000110b0b7210 */ /* 0x000fe400007fe408 */
[----:B------:R-:W-:Y:S01]  /*1d00*/  ISETP.GE.AND P0, PT, R204, c[0x0][0x220], PT ;  /* 0x00008800cc007a0c */ /* 0x000fe20003f06270 */
[----:B------:R2:W-:Y:S01]  /*1d10*/  @P3 STS.128 [R203+0x13000], RZ ;  /* 0x013000ffcb003388 */ /* 0x0005e20000000c00 */
[C---:B------:R-:W-:Y:S02]  /*1d20*/  @!P3 LEA R18, P4, R12.reuse, c[0x0][0x170], 0x1 ;  /* 0x00005c000c12ba11 */ /* 0x040fe400078808ff */
        /* <DEDUP_REMOVED lines=14> */
[----:B------:R-:W-:-:S04]  /*1e10*/  LEA R10, P0, R12, c[0x0][0x170], 0x1 ;  /* 0x00005c000c0a7a11 */ /* 0x000fc800078008ff */
[----:B------:R-:W-:-:S05]  /*1e20*/  LEA.HI.X R11, R12, c[0x0][0x174], R11, 0x1, P0 ;  /* 0x00005d000c0b7a11 */ /* 0x000fca00000f0c0b */
[----:B------:R-:W-:Y:S01]  /*1e30*/  @!PT LDS RZ, [RZ] ;  /* 0x00000000fffff984 */ /* 0x000fe20000000800 */
[----:B------:R-:W-:Y:S01]  /*1e40*/  @!PT LDS RZ, [RZ] ;  /* 0x00000000fffff984 */ /* 0x000fe20000000800 */
[----:B------:R-:W-:Y:S01]  /*1e50*/  @!PT LDS RZ, [RZ] ;  /* 0x00000000fffff984 */ /* 0x000fe20000000800 */
[----:B------:R4:W-:Y:S04]  /*1e60*/  LDGSTS.E.BYPASS.LTC128B.128 [R203+0x17000], [R10.64+0x100] ;  /* 0x170001000acb7fae */ /* 0x0009e8000b901d4a */
.L_x_74:
[----:B------:R-:W-:Y:S05]  /*1e70*/  BSYNC B0 ;  /* 0x0000000000007941 */ /* 0x000fea0003800000 */
.L_x_73:
[C---:B------:R-:W-:Y:S01]  /*1e80*/  IMAD.SHL.U32 R8, R2.reuse, 0x40, RZ ;  /* 0x0000004002087824 */ /* 0x040fe200078e00ff */
[----:B------:R-:W-:Y:S01]  /*1e90*/  R2P PR, R2, 0x6 ;  /* 0x0000000602007804 */ /* 0x000fe20000000000 */
[----:B------:R-:W-:Y:S01]  /*1ea0*/  IMAD.SHL.U32 R14, R14, 0x8, RZ ;  /* 0x000000080e0e7824 */ /* 0x000fe200078e00ff */
[----:B------:R-:W0:Y:S01]  /*1eb0*/  LDGDEPBAR ;  /* 0x00000000000079af */ /* 0x000e220000000000 */
[----:B------:R-:W-:Y:S01]  /*1ec0*/  IMAD R198, R9, 0x400, R0 ;  /* 0x0000040009c67824 */ /* 0x000fe200078e0200 */
[----:B----4-:R-:W-:Y:S01]  /*1ed0*/  LOP3.LUT R11, R8, 0x1c0, RZ, 0xc0, !PT ;  /* 0x000001c0080b7812 */ /* 0x010fe200078ec0ff */
[----:B------:R-:W-:Y:S02]  /*1ee0*/  IMAD.SHL.U32 R4, R4, 0x2, RZ ;  /* 0x0000000204047824 */ /* 0x000fe400078e00ff */
[----:B------:R-:W-:Y:S01]  /*1ef0*/  IMAD.SHL.U32 R198, R198, 0x2, RZ ;  /* 0x00000002c6c67824 */ /* 0x000fe200078e00ff */
[----:B------:R-:W-:Y:S02]  /*1f00*/  LOP3.LUT R8, R11, 0x8, R14, 0xf8, !PT ;  /* 0x000000080b087812 */ /* 0x000fe400078ef80e */
[----:B------:R-:W-:Y:S01]  /*1f10*/  SHF.R.U32.HI R11, RZ, 0x3, R11 ;  /* 0x00000003ff0b7819 */ /* 0x000fe2000001160b */
[--C-:B------:R-:W-:Y:S01]  /*1f20*/  IMAD R196, R7, 0x2, R198.reuse ;  /* 0x0000000207c47824 */ /* 0x100fe200078e02c6 */
[----:B------:R-:W-:Y:S01]  /*1f30*/  LDSM.16.M88.4 R48, [R198] ;  /* 0x00000000c630783b */ /* 0x000fe20000000200 */
[C---:B------:R-:W-:Y:S01]  /*1f40*/  IMAD R194, R5.reuse, 0x2, R198 ;  /* 0x0000000205c27824 */ /* 0x040fe200078e02c6 */
[----:B------:R-:W-:Y:S01]  /*1f50*/  LOP3.LUT R8, R8, R11, RZ, 0x3c, !PT ;  /* 0x0000000b08087212 */ /* 0x000fe200078e3cff */
[----:B------:R-:W-:Y:S01]  /*1f60*/  IMAD R193, R5, 0x2, R196 ;  /* 0x0000000205c17824 */ /* 0x000fe200078e02c4 */
[----:B------:R-:W-:Y:S01]  /*1f70*/  LDSM.16.M88.4 R76, [R198+0x4000] ;  /* 0x00400000c64c783b */ /* 0x000fe20000000200 */
[----:B------:R-:W-:-:S02]  /*1f80*/  LOP3.LUT R4, R4, 0x6, RZ, 0xc0, !PT ;  /* 0x0000000604047812 */ /* 0x000fc400078ec0ff */
[----:B------:R-:W-:Y:S01]  /*1f90*/  IMAD R197, R197, 0x200, R8 ;  /* 0x00000200c5c57824 */ /* 0x000fe200078e0208 */
[----:B------:R-:W-:Y:S03]  /*1fa0*/  LDSM.16.M88.4 R52, [R194] ;  /* 0x00000000c234783b */ /* 0x000fe60000000200 */
[----:B------:R-:W-:Y:S01]  /*1fb0*/  IMAD.SHL.U32 R197, R197, 0x2, RZ ;  /* 0x00000002c5c57824 */ /* 0x000fe200078e00ff */
[----:B------:R-:W-:Y:S04]  /*1fc0*/  LDSM.16.M88.4 R8, [R196] ;  /* 0x00000000c408783b */ /* 0x000fe80000000200 */
[----:B------:R-:W4:Y:S01]  /*1fd0*/  LDSM.16.M88.4 R24, [R197+0xc000] ;  /* 0x00c00000c518783b */ /* 0x000f220000000200 */
[----:B------:R-:W-:-:S02]  /*1fe0*/  IADD3 R2, R197, 0xc000, RZ ;  /* 0x0000c000c5027810 */ /* 0x000fc40007ffe0ff */
[----:B------:R-:W-:Y:S01]  /*1ff0*/  IADD3 R195, R197, 0xc020, RZ ;  /* 0x0000c020c5c37810 */ /* 0x000fe20007ffe0ff */
[----:B--2---:R-:W2:Y:S01]  /*2000*/  LDSM.16.M88.4 R16, [R197+0xc800] ;  /* 0x00c80000c510783b */ /* 0x004ea20000000200 */
[----:B------:R-:W-:Y:S01]  /*2010*/  @P1 IADD3 R195, R2, -0x20, RZ ;  /* 0xffffffe002c31810 */ /* 0x000fe20007ffe0ff */
[----:B------:R-:W-:Y:S02]  /*2020*/  IMAD.MOV.U32 R2, RZ, RZ, 0x40 ;  /* 0x00000040ff027424 */ /* 0x000fe400078e00ff */
[----:B------:R-:W5:Y:S01]  /*2030*/  LDSM.16.M88.4 R60, [R197+0xd000] ;  /* 0x00d00000c53c783b */ /* 0x000f620000000200 */
[C---:B------:R-:W-:Y:S02]  /*2040*/  IADD3 R187, R195.reuse, 0x800, RZ ;  /* 0x00000800c3bb7810 */ /* 0x040fe40007ffe0ff */
[----:B------:R-:W-:Y:S01]  /*2050*/  SEL R2, R2, 0xffffffc0, !P2 ;  /* 0xffffffc002027807 */ /* 0x000fe20005000000 */
[----:B------:R-:W1:Y:S01]  /*2060*/  LDSM.16.M88.4 R32, [R197+0xd800] ;  /* 0x00d80000c520783b */ /* 0x000e620000000200 */
[----:B------:R-:W-:-:S02]  /*2070*/  IADD3 R186, R195, 0x1000, RZ ;  /* 0x00001000c3ba7810 */ /* 0x000fc40007ffe0ff */
[----:B------:R-:W-:Y:S01]  /*2080*/  IADD3 R185, R195, 0x1800, RZ ;  /* 0x00001800c3b97810 */ /* 0x000fe20007ffe0ff */
[----:B------:R-:W3:Y:S01]  /*2090*/  LDSM.16.M88.4 R36, [R195] ;  /* 0x00000000c324783b */ /* 0x000ee20000000200 */
[----:B------:R-:W-:Y:S01]  /*20a0*/  IMAD.IADD R191, R197, 0x1, R2 ;  /* 0x00000001c5bf7824 */ /* 0x000fe200078e0202 */
[C---:B------:R-:W-:Y:S01]  /*20b0*/  IADD3 R183, R195.reuse, 0x2000, RZ ;  /* 0x00002000c3b77810 */ /* 0x040fe20007ffe0ff */
[----:B------:R-:W-:Y:S01]  /*20c0*/  IMAD.IADD R184, R2, 0x1, R195 ;  /* 0x0000000102b87824 */ /* 0x000fe200078e02c3 */
[----:B------:R-:W1:Y:S01]  /*20d0*/  LDSM.16.M88.4 R12, [R195+0x800] ;  /* 0x00080000c30c783b */ /* 0x000e620000000200 */
[C---:B------:R-:W-:Y:S02]  /*20e0*/  IADD3 R182, R195.reuse, 0x2800, RZ ;  /* 0x00002800c3b67810 */ /* 0x040fe40007ffe0ff */
[C---:B------:R-:W-:Y:S01]  /*20f0*/  IADD3 R181, R195.reuse, 0x3000, RZ ;  /* 0x00003000c3b57810 */ /* 0x040fe20007ffe0ff */
[----:B------:R-:W1:Y:S01]  /*2100*/  LDSM.16.M88.4 R40, [R195+0x1000] ;  /* 0x00100000c328783b */ /* 0x000e620000000200 */
[----:B------:R-:W-:-:S02]  /*2110*/  IADD3 R180, R195, 0x3800, RZ ;  /* 0x00003800c3b47810 */ /* 0x000fc40007ffe0ff */
[C---:B------:R-:W-:Y:S01]  /*2120*/  IADD3 R179, R195.reuse, 0x4000, RZ ;  /* 0x00004000c3b37810 */ /* 0x040fe20007ffe0ff */
[----:B------:R-:W-:Y:S01]  /*2130*/  LDSM.16.M88.4 R72, [R191+0xc800] ;  /* 0x00c80000bf48783b */ /* 0x000fe20000000200 */
[C---:B------:R-:W-:Y:S02]  /*2140*/  IADD3 R178, R195.reuse, 0x4800, RZ ;  /* 0x00004800c3b27810 */ /* 0x040fe40007ffe0ff */
[C---:B------:R-:W-:Y:S01]  /*2150*/  IADD3 R177, R195.reuse, 0x5000, RZ ;  /* 0x00005000c3b17810 */ /* 0x040fe20007ffe0ff */
[----:B------:R-:W-:Y:S01]  /*2160*/  LDSM.16.M88.4 R68, [R191+0xd800] ;  /* 0x00d80000bf44783b */ /* 0x000fe20000000200 */
[----:B------:R-:W-:-:S03]  /*2170*/  IADD3 R176, R195, 0x5800, RZ ;  /* 0x00005800c3b07810 */ /* 0x000fc60007ffe0ff */
[----:B------:R-:W-:Y:S01]  /*2180*/  LDSM.16.M88.4 R44, [R184+0x800] ;  /* 0x00080000b82c783b */ /* 0x000fe20000000200 */
[C---:B----4-:R-:W-:Y:S08]  /*2190*/  HMMA.16816.F32.BF16 R28, R48.reuse, R24, RZ ;  /* 0x00000018301c723c */ /* 0x050ff000000418ff */
[C---:B------:R-:W-:Y:S08]  /*21a0*/  HMMA.16816.F32.BF16 R24, R48.reuse, R26, RZ ;  /* 0x0000001a3018723c */ /* 0x040ff000000418ff */
[C---:B--2---:R-:W-:Y:S08]  /*21b0*/  HMMA.16816.F32.BF16 R20, R48.reuse, R16, RZ ;  /* 0x000000103014723c */ /* 0x044ff000000418ff */
[C---:B-----5:R-:W-:Y:S08]  /*21c0*/  HMMA.16816.F32.BF16 R64, R48.reuse, R60, RZ ;  /* 0x0000003c3040723c */ /* 0x060ff000000418ff */
[C---:B------:R-:W-:Y:S08]  /*21d0*/  HMMA.16816.F32.BF16 R16, R48.reuse, R18, RZ ;  /* 0x000000123010723c */ /* 0x040ff000000418ff */
[C---:B------:R-:W-:Y:S08]  /*21e0*/  HMMA.16816.F32.BF16 R60, R48.reuse, R62, RZ ;  /* 0x0000003e303c723c */ /* 0x040ff000000418ff */
[C---:B-1----:R-:W-:Y:S08]  /*21f0*/  HMMA.16816.F32.BF16 R56, R48.reuse, R32, RZ ;  /* 0x000000203038723c */ /* 0x042ff000000418ff */
[----:B------:R-:W-:Y:S01]  /*2200*/  HMMA.16816.F32.BF16 R48, R48, R34, RZ ;  /* 0x000000223030723c */ /* 0x000fe200000418ff */
[----:B------:R-:W1:Y:S07]  /*2210*/  LDSM.16.M88.4 R32, [R195+0x1800] ;  /* 0x00180000c320783b */ /* 0x000e6e0000000200 */
[C---:B---3--:R-:W-:Y:S08]  /*2220*/  HMMA.16816.F32.BF16 R28, R8.reuse, R36, R28 ;  /* 0x00000024081c723c */ /* 0x048ff0000004181c */
[C---:B------:R-:W-:Y:S01]  /*2230*/  HMMA.16816.F32.BF16 R24, R8.reuse, R38, R24 ;  /* 0x000000260818723c */ /* 0x040fe20000041818 */
[----:B------:R-:W2:Y:S07]  /*2240*/  LDSM.16.M88.4 R36, [R191+0xc000] ;  /* 0x00c00000bf24783b */ /* 0x000eae0000000200 */
[C---:B------:R-:W-:Y:S08]  /*2250*/  HMMA.16816.F32.BF16 R20, R8.reuse, R12, R20 ;  /* 0x0000000c0814723c */ /* 0x040ff00000041814 */
[C---:B------:R-:W-:Y:S01]  /*2260*/  HMMA.16816.F32.BF16 R16, R8.reuse, R14, R16 ;  /* 0x0000000e0810723c */ /* 0x040fe20000041810 */
[----:B------:R-:W3:Y:S07]  /*2270*/  LDSM.16.M88.4 R12, [R191+0xd000] ;  /* 0x00d00000bf0c783b */ /* 0x000eee0000000200 */
[C---:B------:R-:W-:Y:S08]  /*2280*/  HMMA.16816.F32.BF16 R64, R8.reuse, R40, R64 ;  /* 0x000000280840723c */ /* 0x040ff00000041840 */
[C---:B------:R-:W-:Y:S01]  /*2290*/  HMMA.16816.F32.BF16 R60, R8.reuse, R42, R60 ;  /* 0x0000002a083c723c */ /* 0x040fe2000004183c */
[----:B------:R-:W-:Y:S07]  /*22a0*/  LDSM.16.M88.4 R40, [R184+0x1000] ;  /* 0x00100000b828783b */ /* 0x000fee0000000200 */
[C---:B-1----:R-:W-:Y:S08]  /*22b0*/  HMMA.16816.F32.BF16 R56, R8.reuse, R32, R56 ;  /* 0x000000200838723c */ /* 0x042ff00000041838 */
[----:B------:R-:W-:Y:S01]  /*22c0*/  HMMA.16816.F32.BF16 R48, R8, R34, R48 ;  /* 0x000000220830723c */ /* 0x000fe20000041830 */
[----:B------:R-:W-:Y:S04]  /*22d0*/  LDSM.16.M88.4 R32, [R193] ;  /* 0x00000000c120783b */ /* 0x000fe80000000200 */
[----:B------:R-:W1:Y:S03]  /*22e0*/  LDSM.16.M88.4 R8, [R184] ;  /* 0x00000000b808783b */ /* 0x000e660000000200 */
[C---:B--2---:R-:W-:Y:S08]  /*22f0*/  HMMA.16816.F32.BF16 R28, R52.reuse, R36, R28 ;  /* 0x00000024341c723c */ /* 0x044ff0000004181c */
[C---:B------:R-:W-:Y:S01]  /*2300*/  HMMA.16816.F32.BF16 R24, R52.reuse, R38, R24 ;  /* 0x000000263418723c */ /* 0x040fe20000041818 */
[----:B------:R-:W2:Y:S07]  /*2310*/  LDSM.16.M88.4 R36, [R184+0x1800] ;  /* 0x00180000b824783b */ /* 0x000eae0000000200 */
[C---:B------:R-:W-:Y:S08]  /*2320*/  HMMA.16816.F32.BF16 R20, R52.reuse, R72, R20 ;  /* 0x000000483414723c */ /* 0x040ff00000041814 */
[C---:B------:R-:W-:Y:S01]  /*2330*/  HMMA.16816.F32.BF16 R16, R52.reuse, R74, R16 ;  /* 0x0000004a3410723c */ /* 0x040fe20000041810 */
[----:B------:R-:W-:Y:S07]  /*2340*/  LDSM.16.M88.4 R72, [R197+0xf000] ;  /* 0x00f00000c548783b */ /* 0x000fee0000000200 */
[C---:B---3--:R-:W-:Y:S08]  /*2350*/  HMMA.16816.F32.BF16 R64, R52.reuse, R12, R64 ;  /* 0x0000000c3440723c */ /* 0x048ff00000041840 */
[----:B------:R-:W-:Y:S01]  /*2360*/  HMMA.16816.F32.BF16 R60, R52, R14, R60 ;  /* 0x0000000e343c723c */ /* 0x000fe2000004183c */
[----:B------:R-:W3:Y:S07]  /*2370*/  LDSM.16.M88.4 R12, [R197+0xe000] ;  /* 0x00e00000c50c783b */ /* 0x000eee0000000200 */
[C---:B-1----:R-:W-:Y:S08]  /*2380*/  HMMA.16816.F32.BF16 R28, R32.reuse, R8, R28 ;  /* 0x00000008201c723c */ /* 0x042ff0000004181c */
[----:B------:R-:W-:Y:S01]  /*2390*/  HMMA.16816.F32.BF16 R24, R32, R10, R24 ;  /* 0x0000000a2018723c */ /* 0x000fe20000041818 */
[----:B------:R-:W1:Y:S07]  /*23a0*/  LDSM.16.M88.4 R8, [R197+0xe800] ;  /* 0x00e80000c508783b */ /* 0x000e6e0000000200 */
[C---:B------:R-:W-:Y:S08]  /*23b0*/  HMMA.16816.F32.BF16 R56, R52.reuse, R68, R56 ;  /* 0x000000443438723c */ /* 0x040ff00000041838 */
[----:B------:R-:W-:Y:S01]  /*23c0*/  HMMA.16816.F32.BF16 R52, R52, R70, R48 ;  /* 0x000000463434723c */ /* 0x000fe20000041830 */
[----:B------:R-:W4:Y:S04]  /*23d0*/  LDSM.16.M88.4 R68, [R197+0xf800] ;  /* 0x00f80000c544783b */ /* 0x000f280000000200 */
[----:B------:R-:W-:Y:S03]  /*23e0*/  LDSM.16.M88.4 R48, [R196+0x4000] ;  /* 0x00400000c430783b */ /* 0x000fe60000000200 */
[C---:B------:R-:W-:Y:S08]  /*23f0*/  HMMA.16816.F32.BF16 R20, R32.reuse, R44, R20 ;  /* 0x0000002c2014723c */ /* 0x040ff00000041814 */
[C---:B------:R-:W-:Y:S01]  /*2400*/  HMMA.16816.F32.BF16 R16, R32.reuse, R46, R16 ;  /* 0x0000002e2010723c */ /* 0x040fe20000041810 */
[----:B------:R-:W5:Y:S07]  /*2410*/  LDSM.16.M88.4 R44, [R195+0x2000] ;  /* 0x00200000c32c783b */ /* 0x000f6e0000000200 */
[C---:B------:R-:W-:Y:S08]  /*2420*/  HMMA.16816.F32.BF16 R64, R32.reuse, R40, R64 ;  /* 0x000000282040723c */ /* 0x040ff00000041840 */
[C---:B------:R-:W-:Y:S01]  /*2430*/  HMMA.16816.F32.BF16 R60, R32.reuse, R42, R60 ;  /* 0x0000002a203c723c */ /* 0x040fe2000004183c */
[----:B------:R-:W4:Y:S07]  /*2440*/  LDSM.16.M88.4 R40, [R195+0x2800] ;  /* 0x00280000c328783b */ /* 0x000f2e0000000200 */
[C---:B--2---:R-:W-:Y:S08]  /*2450*/  HMMA.16816.F32.BF16 R56, R32.reuse, R36, R56 ;  /* 0x000000242038723c */ /* 0x044ff00000041838 */
[----:B------:R-:W-:Y:S01]  /*2460*/  HMMA.16816.F32.BF16 R52, R32, R38, R52 ;  /* 0x000000262034723c */ /* 0x000fe20000041834 */
[----:B------:R-:W2:Y:S04]  /*2470*/  LDSM.16.M88.4 R36, [R195+0x3000] ;  /* 0x00300000c324783b */ /* 0x000ea80000000200 */
[----:B------:R-:W2:Y:S03]  /*2480*/  LDSM.16.M88.4 R32, [R195+0x3800] ;  /* 0x00380000c320783b */ /* 0x000ea60000000200 */
[C---:B---3--:R-:W-:Y:S08]  /*2490*/  HMMA.16816.F32.BF16 R28, R76.reuse, R12, R28 ;  /* 0x0000000c4c1c723c */ /* 0x048ff0000004181c */
[C---:B------:R-:W-:Y:S01]  /*24a0*/  HMMA.16816.F32.BF16 R24, R76.reuse, R14, R24 ;  /* 0x0000000e4c18723c */ /* 0x040fe20000041818 */
[----:B------:R-:W-:Y:S07]  /*24b0*/  LDSM.16.M88.4 R12, [R194+0x4000] ;  /* 0x00400000c20c783b */ /* 0x000fee0000000200 */
[C---:B-1----:R-:W-:Y:S08]  /*24c0*/  HMMA.16816.F32.BF16 R20, R76.reuse, R8, R20 ;  /* 0x000000084c14723c */ /* 0x042ff00000041814 */
[C---:B------:R-:W-:Y:S01]  /*24d0*/  HMMA.16816.F32.BF16 R16, R76.reuse, R10, R16 ;  /* 0x0000000a4c10723c */ /* 0x040fe20000041810 */
[----:B------:R-:W1:Y:S07]  /*24e0*/  LDSM.16.M88.4 R8, [R191+0xe000] ;  /* 0x00e00000bf08783b */ /* 0x000e6e0000000200 */
[C---:B------:R-:W-:Y:S08]  /*24f0*/  HMMA.16816.F32.BF16 R64, R76.reuse, R72, R64 ;  /* 0x000000484c40723c */ /* 0x040ff00000041840 */
[C---:B------:R-:W-:Y:S01]  /*2500*/  HMMA.16816.F32.BF16 R60, R76.reuse, R74, R60 ;  /* 0x0000004a4c3c723c */ /* 0x040fe2000004183c */
[----:B------:R-:W-:Y:S07]  /*2510*/  LDSM.16.M88.4 R72, [R198+0x8000] ;  /* 0x00800000c648783b */ /* 0x000fee0000000200 */
[C---:B----4-:R-:W-:Y:S08]  /*2520*/  HMMA.16816.F32.BF16 R56, R76.reuse, R68, R56 ;  /* 0x000000444c38723c */ /* 0x050ff00000041838 */
[----:B------:R-:W-:Y:S01]  /*2530*/  HMMA.16816.F32.BF16 R52, R76, R70, R52 ;  /* 0x000000464c34723c */ /* 0x000fe20000041834 */
[----:B------:R-:W-:Y:S07]  /*2540*/  LDSM.16.M88.4 R68, [R191+0xf000] ;  /* 0x00f00000bf44783b */ /* 0x000fee0000000200 */
[C---:B-----5:R-:W-:Y:S08]  /*2550*/  HMMA.16816.F32.BF16 R28, R48.reuse, R44, R28 ;  /* 0x0000002c301c723c */ /* 0x060ff0000004181c */
[C---:B------:R-:W-:Y:S01]  /*2560*/  HMMA.16816.F32.BF16 R24, R48.reuse, R46, R24 ;  /* 0x0000002e3018723c */ /* 0x040fe20000041818 */
[----:B------:R-:W3:Y:S07]  /*2570*/  LDSM.16.M88.4 R44, [R191+0xe800] ;  /* 0x00e80000bf2c783b */ /* 0x000eee0000000200 */
[C---:B------:R-:W-:Y:S08]  /*2580*/  HMMA.16816.F32.BF16 R20, R48.reuse, R40, R20 ;  /* 0x000000283014723c */ /* 0x040ff00000041814 */
[C---:B------:R-:W-:Y:S01]  /*2590*/  HMMA.16816.F32.BF16 R16, R48.reuse, R42, R16 ;  /* 0x0000002a3010723c */ /* 0x040fe20000041810 */
[----:B------:R-:W4:Y:S07]  /*25a0*/  LDSM.16.M88.4 R40, [R191+0xf800] ;  /* 0x00f80000bf28783b */ /* 0x000f2e0000000200 */
[C---:B--2---:R-:W-:Y:S08]  /*25b0*/  HMMA.16816.F32.BF16 R64, R48.reuse, R36, R64 ;  /* 0x000000243040723c */ /* 0x044ff00000041840 */
[C---:B------:R-:W-:Y:S01]  /*25c0*/  HMMA.16816.F32.BF16 R60, R48.reuse, R38, R60 ;  /* 0x00000026303c723c */ /* 0x040fe2000004183c */
[----:B------:R-:W-:Y:S07]  /*25d0*/  LDSM.16.M88.4 R36, [R184+0x2000] ;  /* 0x00200000b824783b */ /* 0x000fee0000000200 */
[C---:B------:R-:W-:Y:S08]  /*25e0*/  HMMA.16816.F32.BF16 R56, R48.reuse, R32, R56 ;  /* 0x000000203038723c */ /* 0x040ff00000041838 */
[----:B------:R-:W-:Y:S01]  /*25f0*/  HMMA.16816.F32.BF16 R52, R48, R34, R52 ;  /* 0x000000223034723c */ /* 0x000fe20000041834 */
[----:B------:R-:W-:Y:S04]  /*2600*/  LDSM.16.M88.4 R48, [R193+0x4000] ;  /* 0x00400000c130783b */ /* 0x000fe80000000200 */
[----:B------:R-:W2:Y:S03]  /*2610*/  LDSM.16.M88.4 R32, [R184+0x2800] ;  /* 0x00280000b820783b */ /* 0x000ea60000000200 */
[C---:B-1----:R-:W-:Y:S08]  /*2620*/  HMMA.16816.F32.BF16 R28, R12.reuse, R8, R28 ;  /* 0x000000080c1c723c */ /* 0x042ff0000004181c */
[C---:B------:R-:W-:Y:S01]  /*2630*/  HMMA.16816.F32.BF16 R24, R12.reuse, R10, R24 ;  /* 0x0000000a0c18723c */ /* 0x040fe20000041818 */
[----:B------:R-:W1:Y:S07]  /*2640*/  LDSM.16.M88.4 R8, [R184+0x3000] ;  /* 0x00300000b808783b */ /* 0x000e6e0000000200 */
[C---:B---3--:R-:W-:Y:S08]  /*2650*/  HMMA.16816.F32.BF16 R20, R12.reuse, R44, R20 ;  /* 0x0000002c0c14723c */ /* 0x048ff00000041814 */
[C---:B------:R-:W-:Y:S01]  /*2660*/  HMMA.16816.F32.BF16 R16, R12.reuse, R46, R16 ;  /* 0x0000002e0c10723c */ /* 0x040fe20000041810 */
[----:B------:R-:W3:Y:S07]  /*2670*/  LDSM.16.M88.4 R44, [R184+0x3800] ;  /* 0x00380000b82c783b */ /* 0x000eee0000000200 */
[C---:B------:R-:W-:Y:S08]  /*2680*/  HMMA.16816.F32.BF16 R64, R12.reuse, R68, R64 ;  /* 0x000000440c40723c */ /* 0x040ff00000041840 */
[C---:B------:R-:W-:Y:S01]  /*2690*/  HMMA.16816.F32.BF16 R60, R12.reuse, R70, R60 ;  /* 0x000000460c3c723c */ /* 0x040fe2000004183c */
[----:B------:R-:W-:Y:S07]  /*26a0*/  LDSM.16.M88.4 R68, [R197+0x10000] ;  /* 0x01000000c544783b */ /* 0x000fee0000000200 */
[C---:B----4-:R-:W-:Y:S01]  /*26b0*/  HMMA.16816.F32.BF16 R76, R12.reuse, R40, R56 ;  /* 0x000000280c4c723c */ /* 0x050fe20000041838 */
[----:B------:R-:W4:Y:S07]  /*26c0*/  LDSM.16.M88.4 R56, [R197+0x10800] ;  /* 0x01080000c538783b */ /* 0x000f2e0000000200 */
[----:B------:R-:W-:Y:S01]  /*26d0*/  HMMA.16816.F32.BF16 R52, R12, R42, R52 ;  /* 0x0000002a0c34723c */ /* 0x000fe20000041834 */
[----:B------:R-:W5:Y:S04]  /*26e0*/  LDSM.16.M88.4 R12, [R197+0x11000] ;  /* 0x01100000c50c783b */ /* 0x000f680000000200 */
[----:B------:R-:W-:Y:S03]  /*26f0*/  LDSM.16.M88.4 R40, [R196+0x8000] ;  /* 0x00800000c428783b */ /* 0x000fe60000000200 */
[C---:B--2---:R-:W-:Y:S08]  /*2700*/  HMMA.16816.F32.BF16 R20, R48.reuse, R32, R20 ;  /* 0x000000203014723c */ /* 0x044ff00000041814 */
[C---:B------:R-:W-:Y:S01]  /*2710*/  HMMA.16816.F32.BF16 R16, R48.reuse, R34, R16 ;  /* 0x000000223010723c */ /* 0x040fe20000041810 */
[----:B------:R-:W-:Y:S07]  /*2720*/  LDSM.16.M88.4 R32, [R197+0x11800] ;  /* 0x01180000c520783b */ /* 0x000fee0000000200 */
[C---:B-1----:R-:W-:Y:S08]  /*2730*/  HMMA.16816.F32.BF16 R64, R48.reuse, R8, R64 ;  /* 0x000000083040723c */ /* 0x042ff00000041840 */
[C---:B------:R-:W-:Y:S01]  /*2740*/  HMMA.16816.F32.BF16 R60, R48.reuse, R10, R60 ;  /* 0x0000000a303c723c */ /* 0x040fe2000004183c */
[----:B------:R-:W1:Y:S07]  /*2750*/  LDSM.16.M88.4 R8, [R195+0x4800] ;  /* 0x00480000c308783b */ /* 0x000e6e0000000200 */
[C---:B------:R-:W-:Y:S08]  /*2760*/  HMMA.16816.F32.BF16 R28, R48.reuse, R36, R28 ;  /* 0x00000024301c723c */ /* 0x040ff0000004181c */
[C---:B---3--:R-:W-:Y:S08]  /*2770*/  HMMA.16816.F32.BF16 R76, R48.reuse, R44, R76 ;  /* 0x0000002c304c723c */ /* 0x048ff0000004184c */
[----:B------:R-:W-:Y:S01]  /*2780*/  HMMA.16816.F32.BF16 R52, R48, R46, R52 ;  /* 0x0000002e3034723c */ /* 0x000fe20000041834 */
[----:B------:R-:W2:Y:S07]  /*2790*/  LDSM.16.M88.4 R44, [R195+0x5000] ;  /* 0x00500000c32c783b */ /* 0x000eae0000000200 */
[C---:B----4-:R-:W-:Y:S08]  /*27a0*/  HMMA.16816.F32.BF16 R20, R72.reuse, R56, R20 ;  /* 0x000000384814723c */ /* 0x050ff00000041814 */
[----:B------:R-:W-:Y:S01]  /*27b0*/  HMMA.16816.F32.BF16 R16, R72, R58, R16 ;  /* 0x0000003a4810723c */ /* 0x000fe20000041810 */
[----:B------:R-:W-:Y:S07]  /*27c0*/  LDSM.16.M88.4 R56, [R194+0x8000] ;  /* 0x00800000c238783b */ /* 0x000fee0000000200 */
[----:B------:R-:W-:Y:S01]  /*27d0*/  HMMA.16816.F32.BF16 R24, R48, R38, R24 ;  /* 0x000000263018723c */ /* 0x000fe20000041818 */
[----:B------:R-:W3:Y:S04]  /*27e0*/  LDSM.16.M88.4 R36, [R195+0x4000] ;  /* 0x00400000c324783b */ /* 0x000ee80000000200 */
[----:B------:R-:W4:Y:S03]  /*27f0*/  LDSM.16.M88.4 R48, [R195+0x5800] ;  /* 0x00580000c330783b */ /* 0x000f260000000200 */
[C---:B-----5:R-:W-:Y:S08]  /*2800*/  HMMA.16816.F32.BF16 R64, R72.reuse, R12, R64 ;  /* 0x0000000c4840723c */ /* 0x060ff00000041840 */
[C---:B------:R-:W-:Y:S01]  /*2810*/  HMMA.16816.F32.BF16 R60, R72.reuse, R14, R60 ;  /* 0x0000000e483c723c */ /* 0x040fe2000004183c */
[----:B------:R-:W-:Y:S07]  /*2820*/  LDSM.16.M88.4 R12, [R191+0x10000] ;  /* 0x01000000bf0c783b */ /* 0x000fee0000000200 */
[----:B------:R-:W-:Y:S08]  /*2830*/  HMMA.16816.F32.BF16 R28, R72, R68, R28 ;  /* 0x00000044481c723c */ /* 0x000ff0000004181c */
[C---:B-1----:R-:W-:Y:S08]  /*2840*/  HMMA.16816.F32.BF16 R20, R40.reuse, R8, R20 ;  /* 0x000000082814723c */ /* 0x042ff00000041814 */
[----:B------:R-:W-:Y:S01]  /*2850*/  HMMA.16816.F32.BF16 R16, R40, R10, R16 ;  /* 0x0000000a2810723c */ /* 0x000fe20000041810 */
[----:B------:R-:W1:Y:S07]  /*2860*/  LDSM.16.M88.4 R8, [R191+0x11000] ;  /* 0x01100000bf08783b */ /* 0x000e6e0000000200 */
[C---:B------:R-:W-:Y:S01]  /*2870*/  HMMA.16816.F32.BF16 R24, R72.reuse, R70, R24 ;  /* 0x000000464818723c */ /* 0x040fe20000041818 */
[----:B------:R-:W-:Y:S07]  /*2880*/  LDSM.16.M88.4 R68, [R193+0x8000] ;  /* 0x00800000c144783b */ /* 0x000fee0000000200 */
[C---:B------:R-:W-:Y:S08]  /*2890*/  HMMA.16816.F32.BF16 R76, R72.reuse, R32, R76 ;  /* 0x00000020484c723c */ /* 0x040ff0000004184c */
[----:B------:R-:W-:Y:S01]  /*28a0*/  HMMA.16816.F32.BF16 R52, R72, R34, R52 ;  /* 0x000000224834723c */ /* 0x000fe20000041834 */
[----:B------:R-:W5:Y:S07]  /*28b0*/  LDSM.16.M88.4 R32, [R191+0x10800] ;  /* 0x01080000bf20783b */ /* 0x000f6e0000000200 */
[C---:B--2---:R-:W-:Y:S08]  /*28c0*/  HMMA.16816.F32.BF16 R64, R40.reuse, R44, R64 ;  /* 0x0000002c2840723c */ /* 0x044ff00000041840 */
[C---:B------:R-:W-:Y:S01]  /*28d0*/  HMMA.16816.F32.BF16 R60, R40.reuse, R46, R60 ;  /* 0x0000002e283c723c */ /* 0x040fe2000004183c */
[----:B------:R-:W2:Y:S07]  /*28e0*/  LDSM.16.M88.4 R44, [R184+0x4000] ;  /* 0x00400000b82c783b */ /* 0x000eae0000000200 */
[C---:B---3--:R-:W-:Y:S08]  /*28f0*/  HMMA.16816.F32.BF16 R28, R40.reuse, R36, R28 ;  /* 0x00000024281c723c */ /* 0x048ff0000004181c */
[C---:B------:R-:W-:Y:S01]  /*2900*/  HMMA.16816.F32.BF16 R24, R40.reuse, R38, R24 ;  /* 0x000000262818723c */ /* 0x040fe20000041818 */
[----:B------:R-:W3:Y:S07]  /*2910*/  LDSM.16.M88.4 R36, [R191+0x11800] ;  /* 0x01180000bf24783b */ /* 0x000eee0000000200 */
[C---:B----4-:R-:W-:Y:S08]  /*2920*/  HMMA.16816.F32.BF16 R76, R40.reuse, R48, R76 ;  /* 0x00000030284c723c */ /* 0x050ff0000004184c */
[----:B------:R-:W-:Y:S01]  /*2930*/  HMMA.16816.F32.BF16 R52, R40, R50, R52 ;  /* 0x000000322834723c */ /* 0x000fe20000041834 */
[----:B------:R-:W4:Y:S07]  /*2940*/  LDSM.16.M88.4 R40, [R184+0x4800] ;  /* 0x00480000b828783b */ /* 0x000f2e0000000200 */
[C---:B-1----:R-:W-:Y:S08]  /*2950*/  HMMA.16816.F32.BF16 R64, R56.reuse, R8, R64 ;  /* 0x000000083840723c */ /* 0x042ff00000041840 */
[C---:B------:R-:W-:Y:S01]  /*2960*/  HMMA.16816.F32.BF16 R60, R56.reuse, R10, R60 ;  /* 0x0000000a383c723c */ /* 0x040fe2000004183c */
[----:B------:R-:W1:Y:S07]  /*2970*/  LDSM.16.M88.4 R8, [R184+0x5000] ;  /* 0x00500000b808783b */ /* 0x000e6e0000000200 */
[C---:B------:R-:W-:Y:S08]  /*2980*/  HMMA.16816.F32.BF16 R28, R56.reuse, R12, R28 ;  /* 0x0000000c381c723c */ /* 0x040ff0000004181c */
[----:B------:R-:W-:Y:S01]  /*2990*/  HMMA.16816.F32.BF16 R24, R56, R14, R24 ;  /* 0x0000000e3818723c */ /* 0x000fe20000041818 */
[----:B------:R-:W1:Y:S01]  /*29a0*/  LDSM.16.M88.4 R12, [R184+0x5800] ;  /* 0x00580000b80c783b */ /* 0x000e620000000200 */
[----:B------:R-:W-:-:S06]  /*29b0*/  DEPBAR.LE SB0, 0x0 ;  /* 0x000080000000791a */ /* 0x000fcc0000000000 */
[C---:B-----5:R-:W-:Y:S08]  /*29c0*/  HMMA.16816.F32.BF16 R20, R56.reuse, R32, R20 ;  /* 0x000000203814723c */ /* 0x060ff00000041814 */
[----:B------:R-:W-:Y:S07]  /*29d0*/  HMMA.16816.F32.BF16 R16, R56, R34, R16 ;  /* 0x000000223810723c */ /* 0x000fee0000041810 */
[----:B------:R-:W-:Y:S01]  /*29e0*/  IMAD R35, R3, 0x40, R4 ;  /* 0x0000004003237824 */ /* 0x000fe200078e0204 */
[----:B--2---:R-:W-:Y:S04]  /*29f0*/  HMMA.16816.F32.BF16 R28, R68, R44, R28 ;  /* 0x0000002c441c723c */ /* 0x004fe8000004181c */
[----:B------:R-:W-:-:S02]  /*2a00*/  IADD3 R3, R35, 0x10, RZ ;  /* 0x0000001023037810 */ /* 0x000fc40007ffe0ff */
[----:B------:R-:W-:Y:S02]  /*2a10*/  IADD3 R33, R35, 0x9, RZ ;  /* 0x0000000923217810 */ /* 0x000fe40007ffe0ff */
[C---:B---3--:R-:W-:Y:S01]  /*2a20*/  HMMA.16816.F32.BF16 R76, R56.reuse, R36, R76 ;  /* 0x00000024384c723c */ /* 0x048fe2000004184c */
[-C--:B------:R-:W-:Y:S02]  /*2a30*/  ISETP.GE.AND P4, PT, R3, R6.reuse, PT ;  /* 0x000000060300720c */ /* 0x080fe40003f86270 */
[----:B------:R-:W-:Y:S02]  /*2a40*/  IADD3 R3, R35, 0x11, RZ ;  /* 0x0000001123037810 */ /* 0x000fe40007ffe0ff */
[-C--:B------:R-:W-:Y:S02]  /*2a50*/  ISETP.GE.AND P6, PT, R33, R6.reuse, PT ;  /* 0x000000062100720c */ /* 0x080fe40003fc6270 */
[C---:B------:R-:W-:Y:S01]  /*2a60*/  ISETP.GE.AND P1, PT, R35.reuse, R6, PT ;  /* 0x000000062300720c */ /* 0x040fe20003f26270 */
[----:B------:R-:W-:Y:S01]  /*2a70*/  HMMA.16816.F32.BF16 R52, R56, R38, R52 ;  /* 0x000000263834723c */ /* 0x000fe20000041834 */
[----:B------:R-:W-:-:S02]  /*2a80*/  IADD3 R33, R35, 0x19, RZ ;  /* 0x0000001923217810 */ /* 0x000fc40007ffe0ff */
[----:B------:R-:W-:Y:S02]  /*2a90*/  IADD3 R37, R35, 0x8, RZ ;  /* 0x0000000823257810 */ /* 0x000fe40007ffe0ff */
[-C--:B------:R-:W-:Y:S02]  /*2aa0*/  ISETP.GE.AND P3, PT, R3, R6.reuse, PT ;  /* 0x000000060300720c */ /* 0x080fe40003f66270 */
[----:B------:R-:W-:Y:S01]  /*2ab0*/  IADD3 R39, R35, 0x1, RZ ;  /* 0x0000000123277810 */ /* 0x000fe20007ffe0ff */
[----:B------:R-:W-:Y:S01]  /*2ac0*/  HMMA.16816.F32.BF16 R24, R68, R46, R24 ;  /* 0x0000002e4418723c */ /* 0x000fe20000041818 */
[----:B------:R-:W-:Y:S02]  /*2ad0*/  FSEL R30, R30, -INF , !P1 ;  /* 0xff8000001e1e7808 */ /* 0x000fe40004800000 */
[----:B------:R-:W-:Y:S02]  /*2ae0*/  FSEL R3, R28, -INF , !P1 ;  /* 0xff8000001c037808 */ /* 0x000fe40004800000 */
[----:B------:R-:W-:-:S02]  /*2af0*/  ISETP.GE.AND P5, PT, R39, R6, PT ;  /* 0x000000062700720c */ /* 0x000fc40003fa6270 */
[-C--:B------:R-:W-:Y:S01]  /*2b00*/  ISETP.GE.AND P1, PT, R33, R6.reuse, PT ;  /* 0x000000062100720c */ /* 0x080fe20003f26270 */
[C---:B----4-:R-:W-:Y:S01]  /*2b10*/  HMMA.16816.F32.BF16 R20, R68.reuse, R40, R20 ;  /* 0x000000284414723c */ /* 0x050fe20000041814 */
[----:B------:R-:W-:Y:S02]  /*2b20*/  IADD3 R33, R35, 0x20, RZ ;  /* 0x0000002023217810 */ /* 0x000fe40007ffe0ff */
[-C--:B------:R-:W-:Y:S02]  /*2b30*/  ISETP.GE.AND P0, PT, R37, R6.reuse, PT ;  /* 0x000000062500720c */ /* 0x080fe40003f06270 */
[----:B------:R-:W-:Y:S02]  /*2b40*/  FSEL R31, R31, -INF , !P5 ;  /* 0xff8000001f1f7808 */ /* 0x000fe40006800000 */
[----:B------:R-:W-:Y:S01]  /*2b50*/  FSEL R29, R29, -INF , !P5 ;  /* 0xff8000001d1d7808 */ /* 0x000fe20006800000 */
[----:B-1----:R-:W-:Y:S01]  /*2b60*/  HMMA.16816.F32.BF16 R64, R68, R8, R64 ;  /* 0x000000084440723c */ /* 0x002fe20000041840 */
[----:B------:R-:W-:-:S02]  /*2b70*/  ISETP.GE.AND P5, PT, R33, R6, PT ;  /* 0x000000062100720c */ /* 0x000fc40003fa6270 */
[----:B------:R-:W-:-:S04]  /*2b80*/  IADD3 R37, R35, 0x18, RZ ;  /* 0x0000001823257810 */ /* 0x000fc80007ffe0ff */
[----:B------:R-:W-:Y:S01]  /*2b90*/  IADD3 R9, R35, 0x21, RZ ;  /* 0x0000002123097810 */ /* 0x000fe20007ffe0ff */
[C---:B------:R-:W-:Y:S01]  /*2ba0*/  HMMA.16816.F32.BF16 R16, R68.reuse, R42, R16 ;  /* 0x0000002a4410723c */ /* 0x040fe20000041810 */
[----:B------:R-:W-:Y:S02]  /*2bb0*/  FSEL R26, R26, -INF , !P0 ;  /* 0xff8000001a1a7808 */ /* 0x000fe40004000000 */
[----:B------:R-:W-:Y:S02]  /*2bc0*/  FSEL R33, R24, -INF , !P0 ;  /* 0xff80000018217808 */ /* 0x000fe40004000000 */
[----:B------:R-:W-:Y:S02]  /*2bd0*/  ISETP.GE.AND P0, PT, R9, R6, PT ;  /* 0x000000060900720c */ /* 0x000fe40003f06270 */
[----:B------:R-:W-:Y:S01]  /*2be0*/  IADD3 R9, R35, 0x29, RZ ;  /* 0x0000002923097810 */ /* 0x000fe20007ffe0ff */
[----:B------:R-:W-:Y:S01]  /*2bf0*/  HMMA.16816.F32.BF16 R60, R68, R10, R60 ;  /* 0x0000000a443c723c */ /* 0x000fe2000004183c */
[----:B------:R-:W-:-:S02]  /*2c00*/  FSEL R2, R27, -INF , !P6 ;  /* 0xff8000001b027808 */ /* 0x000fc40007000000 */
[----:B------:R-:W-:Y:S02]  /*2c10*/  FSEL R25, R25, -INF , !P6 ;  /* 0xff80000019197808 */ /* 0x000fe40007000000 */
[----:B------:R-:W-:Y:S02]  /*2c20*/  FSEL R22, R22, -INF , !P4 ;  /* 0xff80000016167808 */ /* 0x000fe40006000000 */
[----:B------:R-:W-:Y:S01]  /*2c30*/  IADD3 R11, R35, 0x28, RZ ;  /* 0x00000028230b7810 */ /* 0x000fe20007ffe0ff */
[----:B------:R-:W-:Y:S01]  /*2c40*/  HMMA.16816.F32.BF16 R76, R68, R12, R76 ;  /* 0x0000000c444c723c */ /* 0x000fe2000004184c */
[----:B------:R-:W-:Y:S02]  /*2c50*/  FSEL R160, R66, -INF , !P5 ;  /* 0xff80000042a07808 */ /* 0x000fe40006800000 */
[----:B------:R-:W-:Y:S02]  /*2c60*/  ISETP.GE.AND P6, PT, R11, R6, PT ;  /* 0x000000060b00720c */ /* 0x000fe40003fc6270 */
[----:B------:R-:W-:-:S02]  /*2c70*/  FSEL R11, R20, -INF , !P4 ;  /* 0xff800000140b7808 */ /* 0x000fc40006000000 */
[-C--:B------:R-:W-:Y:S01]  /*2c80*/  ISETP.GE.AND P4, PT, R9, R6.reuse, PT ;  /* 0x000000060900720c */ /* 0x080fe20003f86270 */
[----:B------:R-:W-:Y:S01]  /*2c90*/  HMMA.16816.F32.BF16 R52, R68, R14, R52 ;  /* 0x0000000e4434723c */ /* 0x000fe20000041834 */
[----:B------:R-:W-:Y:S02]  /*2ca0*/  IADD3 R9, R35, 0x30, RZ ;  /* 0x0000003023097810 */ /* 0x000fe40007ffe0ff */
[----:B------:R-:W-:Y:S02]  /*2cb0*/  FSEL R167, R64, -INF , !P5 ;  /* 0xff80000040a77808 */ /* 0x000fe40006800000 */
[----:B------:R-:W-:Y:S02]  /*2cc0*/  ISETP.GE.AND P2, PT, R37, R6, PT ;  /* 0x000000062500720c */ /* 0x000fe40003f46270 */
[----:B------:R-:W-:Y:S02]  /*2cd0*/  ISETP.GE.AND P5, PT, R6, 0x41, PT ;  /* 0x000000410600780c */ /* 0x000fe40003fa6270 */
[----:B------:R-:W-:-:S02]  /*2ce0*/  IADD3 R13, R35, 0x31, RZ ;  /* 0x00000031230d7810 */ /* 0x000fc40007ffe0ff */
[----:B------:R-:W-:Y:S02]  /*2cf0*/  FSEL R10, R23, -INF , !P3 ;  /* 0xff800000170a7808 */ /* 0x000fe40005800000 */
[----:B------:R-:W-:Y:S02]  /*2d00*/  FSEL R21, R21, -INF , !P3 ;  /* 0xff80000015157808 */ /* 0x000fe40005800000 */
[-C--:B------:R-:W-:Y:S02]  /*2d10*/  ISETP.GE.AND P3, PT, R9, R6.reuse, PT ;  /* 0x000000060900720c */ /* 0x080fe40003f66270 */
[----:B------:R-:W-:Y:S02]  /*2d20*/  FSEL R18, R18, -INF , !P2 ;  /* 0xff80000012127808 */ /* 0x000fe40005000000 */
[----:B------:R-:W-:Y:S02]  /*2d30*/  FSEL R9, R16, -INF , !P2 ;  /* 0xff80000010097808 */ /* 0x000fe40005000000 */
[----:B------:R-:W-:-:S02]  /*2d40*/  ISETP.GE.AND P2, PT, R13, R6, PT ;  /* 0x000000060d00720c */ /* 0x000fc40003f46270 */
[C---:B------:R-:W-:Y:S02]  /*2d50*/  IADD3 R13, R35.reuse, 0x38, RZ ;  /* 0x00000038230d7810 */ /* 0x040fe40007ffe0ff */
[----:B------:R-:W-:Y:S02]  /*2d60*/  IADD3 R35, R35, 0x39, RZ ;  /* 0x0000003923237810 */ /* 0x000fe40007ffe0ff */
[----:B------:R-:W-:Y:S02]  /*2d70*/  FSEL R8, R19, -INF , !P1 ;  /* 0xff80000013087808 */ /* 0x000fe40004800000 */
[----:B------:R-:W-:Y:S02]  /*2d80*/  FSEL R17, R17, -INF , !P1 ;  /* 0xff80000011117808 */ /* 0x000fe40004800000 */
[----:B------:R-:W-:Y:S02]  /*2d90*/  FSEL R170, R67, -INF , !P0 ;  /* 0xff80000043aa7808 */ /* 0x000fe40004000000 */
[----:B------:R-:W-:-:S02]  /*2da0*/  FSEL R159, R65, -INF , !P0 ;  /* 0xff800000419f7808 */ /* 0x000fc40004000000 */
[-C--:B------:R-:W-:Y:S02]  /*2db0*/  ISETP.GE.AND P1, PT, R13, R6.reuse, PT ;  /* 0x000000060d00720c */ /* 0x080fe40003f26270 */
[----:B------:R-:W-:Y:S02]  /*2dc0*/  ISETP.GE.AND P0, PT, R35, R6, PT ;  /* 0x000000062300720c */ /* 0x000fe40003f06270 */
[----:B------:R-:W-:Y:S02]  /*2dd0*/  FSEL R162, R62, -INF , !P6 ;  /* 0xff8000003ea27808 */ /* 0x000fe40007000000 */
[----:B------:R-:W-:Y:S02]  /*2de0*/  FSEL R165, R60, -INF , !P6 ;  /* 0xff8000003ca57808 */ /* 0x000fe40007000000 */
        /* <DEDUP_REMOVED lines=9> */
[----:B------:R-:W-:Y:S01]  /*2e80*/  FSEL R141, R53, -INF , !P0 ;  /* 0xff800000358d7808 */ /* 0x000fe20004000000 */
[----:B------:R-:W-:Y:S06]  /*2e90*/  BAR.SYNC.DEFER_BLOCKING 0x0 ;  /* 0x0000000000007b1d */ /* 0x000fec0000010000 */
[----:B------:R-:W-:Y:S05]  /*2ea0*/  @!P5 BRA `(.L_x_75) ;  /* 0x000003900000d947 */ /* 0x000fea0003800000 */
[----:B------:R-:W-:Y:S01]  /*2eb0*/  LEA.HI.SX32 R13, R133, 0xfffffffe, 0x1a ;  /* 0xfffffffe850d7811 */ /* 0x000fe200078fd2ff */
[----:B------:R-:W-:Y:S01]  /*2ec0*/  BSSY B0, `(.L_x_76) ;  /* 0x0000036000007945 */ /* 0x000fe20003800000 */
[----:B------:R-:W-:-:S02]  /*2ed0*/  ISETP.GE.AND P4, PT, R214, c[0x0][0x220], PT ;  /* 0x00008800d6007a0c */ /* 0x000fc40003f86270 */
[----:B------:R-:W-:Y:S01]  /*2ee0*/  SHF.R.S32.HI R15, RZ, 0x1f, R13 ;  /* 0x0000001fff0f7819 */ /* 0x000fe2000001140d */
[----:B------:R-:W-:Y:S01]  /*2ef0*/  IMAD R4, R13, UR7, RZ ;  /* 0x000000070d047c24 */ /* 0x000fe2000f8e02ff */
[----:B------:R-:W-:Y:S01]  /*2f00*/  ISETP.GE.AND P3, PT, R205, c[0x0][0x220], PT ;  /* 0x00008800cd007a0c */ /* 0x000fe20003f66270 */
[----:B------:R-:W-:Y:S01]  /*2f10*/  IMAD.WIDE.U32 R12, R13, UR8, R212 ;  /* 0x000000080d0c7c25 */ /* 0x000fe2000f8e00d4 */
[----:B------:R-:W-:-:S03]  /*2f20*/  ISETP.GE.AND P1, PT, R204, c[0x0][0x220], PT ;  /* 0x00008800cc007a0c */ /* 0x000fc60003f26270 */
[----:B------:R-:W-:-:S04]  /*2f30*/  IMAD R4, R15, UR8, R4 ;  /* 0x000000080f047c24 */ /* 0x000fc8000f8e0204 */
[----:B------:R-:W-:Y:S01]  /*2f40*/  IMAD.IADD R4, R13, 0x1, R4 ;  /* 0x000000010d047824 */ /* 0x000fe200078e0204 */
[C---:B------:R-:W-:Y:S01]  /*2f50*/  @!P4 LEA R40, P6, R12.reuse, c[0x0][0x168], 0x1 ;  /* 0x00005a000c28ca11 */ /* 0x040fe200078c08ff */
[----:B------:R1:W-:Y:S02]  /*2f60*/  @P4 STS.128 [R203+0xc000], RZ ;  /* 0x00c000ffcb004388 */ /* 0x0003e40000000c00 */
[C---:B------:R-:W-:Y:S02]  /*2f70*/  @!P3 LEA R36, P2, R12.reuse, c[0x0][0x168], 0x1 ;  /* 0x00005a000c24ba11 */ /* 0x040fe400078408ff */
[C---:B------:R-:W-:Y:S02]  /*2f80*/  @!P1 LEA R34, P0, R12.reuse, c[0x0][0x168], 0x1 ;  /* 0x00005a000c229a11 */ /* 0x040fe400078008ff */
[C---:B------:R-:W-:Y:S02]  /*2f90*/  @!P4 LEA.HI.X R41, R12.reuse, c[0x0][0x16c], R4, 0x1, P6 ;  /* 0x00005b000c29ca11 */ /* 0x040fe400030f0c04 */
[----:B------:R-:W-:-:S02]  /*2fa0*/  IADD3 R13, P6, R12, UR9, RZ ;  /* 0x000000090c0d7c10 */ /* 0x000fc4000ffde0ff */
[C-C-:B------:R-:W-:Y:S01]  /*2fb0*/  @!P3 LEA.HI.X R37, R12.reuse, c[0x0][0x16c], R4.reuse, 0x1, P2 ;  /* 0x00005b000c25ba11 */ /* 0x140fe200010f0c04 */
[----:B------:R-:W-:Y:S01]  /*2fc0*/  @!PT LDS RZ, [RZ] ;  /* 0x00000000fffff984 */ /* 0x000fe20000000800 */
[----:B------:R-:W-:Y:S01]  /*2fd0*/  @!PT LDS RZ, [RZ] ;  /* 0x00000000fffff984 */ /* 0x000fe20000000800 */
[----:B------:R-:W-:Y:S01]  /*2fe0*/  @!PT LDS RZ, [RZ] ;  /* 0x00000000fffff984 */ /* 0x000fe20000000800 */
[----:B------:R1:W-:Y:S01]  /*2ff0*/  @!P4 LDGSTS.E.BYPASS.LTC128B.128 [R203+0xc000], [R40.64] ;  /* 0x0c00000028cbcfae */ /* 0x0003e2000b901d4a */
[----:B------:R-:W-:Y:S02]  /*3000*/  @!P1 LEA.HI.X R35, R12, c[0x0][0x16c], R4, 0x1, P0 ;  /* 0x00005b000c239a11 */ /* 0x000fe400000f0c04 */
[C---:B------:R-:W-:Y:S01]  /*3010*/  @!P4 LEA R38, P2, R13.reuse, c[0x0][0x168], 0x1 ;  /* 0x00005a000d26ca11 */ /* 0x040fe200078408ff */
[----:B------:R1:W-:Y:S01]  /*3020*/  @P3 STS.128 [R203+0xe000], RZ ;  /* 0x00e000ffcb003388 */ /* 0x0003e20000000c00 */
[----:B------:R-:W-:Y:S02]  /*3030*/  IADD3.X R4, R4, UR5, RZ, P6, !PT ;  /* 0x0000000504047c10 */ /* 0x000fe4000b7fe4ff */
[C---:B------:R-:W-:Y:S01]  /*3040*/  @!P3 LEA R14, P0, R13.reuse, c[0x0][0x168], 0x1 ;  /* 0x00005a000d0eba11 */ /* 0x040fe200078008ff */
[----:B------:R-:W-:Y:S01]  /*3050*/  @!PT LDS RZ, [RZ] ;  /* 0x00000000fffff984 */ /* 0x000fe20000000800 */
[----:B------:R-:W-:Y:S01]  /*3060*/  @!PT LDS RZ, [RZ] ;  /* 0x00000000fffff984 */ /* 0x000fe20000000800 */
[----:B------:R-:W-:Y:S01]  /*3070*/  @!PT LDS RZ, [RZ] ;  /* 0x00000000fffff984 */ /* 0x000fe20000000800 */
[----:B------:R1:W-:Y:S01]  /*3080*/  @!P3 LDGSTS.E.BYPASS.LTC128B.128 [R203+0xe000], [R36.64+0x80] ;  /* 0x0e00008024cbbfae */ /* 0x0003e2000b901d4a */
[----:B------:R-:W-:-:S02]  /*3090*/  @!P4 LEA.HI.X R39, R13, c[0x0][0x16c], R4, 0x1, P2 ;  /* 0x00005b000d27ca11 */ /* 0x000fc400010f0c04 */
[----:B------:R-:W-:Y:S01]  /*30a0*/  @!P3 LEA.HI.X R15, R13, c[0x0][0x16c], R4, 0x1, P0 ;  /* 0x00005b000d0fba11 */ /* 0x000fe200000f0c04 */
[----:B------:R1:W-:Y:S04]  /*30b0*/  @P1 STS.128 [R203+0x10000], RZ ;  /* 0x010000ffcb001388 */ /* 0x0003e80000000c00 */
[----:B------:R-:W-:Y:S01]  /*30c0*/  @!PT LDS RZ, [RZ] ;  /* 0x00000000fffff984 */ /* 0x000fe20000000800 */
[----:B------:R-:W-:Y:S01]  /*30d0*/  @!PT LDS RZ, [RZ] ;  /* 0x00000000fffff984 */ /* 0x000fe20000000800 */
[----:B------:R-:W-:Y:S01]  /*30e0*/  @!PT LDS RZ, [RZ] ;  /* 0x00000000fffff984 */ /* 0x000fe20000000800 */
[----:B------:R1:W-:Y:S04]  /*30f0*/  @!P1 LDGSTS.E.BYPASS.LTC128B.128 [R203+0x10000], [R34.64+0x100] ;  /* 0x1000010022cb9fae */ /* 0x0003e8000b901d4a */
[----:B------:R1:W-:Y:S04]  /*3100*/  @P4 STS.128 [R203+0xd000], RZ ;  /* 0x00d000ffcb004388 */ /* 0x0003e80000000c00 */
        /* <DEDUP_REMOVED lines=17> */
.L_x_77:
[----:B------:R-:W-:Y:S05]  /*3220*/  BSYNC B0 ;  /* 0x0000000000007941 */ /* 0x000fea0003800000 */
.L_x_76:
[----:B------:R-:W0:Y:S02]  /*3230*/  LDGDEPBAR ;  /* 0x00000000000079af */ /* 0x000e240000000000 */
.L_x_75:
[----:B--2---:R-:W-:Y:S02]  /*3240*/  FMNMX.FTZ R12, R3, R29, !PT ;  /* 0x0000001d030c7209 */ /* 0x004fe40007810000 */
        /* <DEDUP_REMOVED lines=45> */
[----:B------:R-:W4:Y:S04]  /*3520*/  LDSM.16.MT88.4 R76, [R190+0x14000] ;  /* 0x01400000be4c783b */ /* 0x000f280000004200 */
[----:B------:R-:W5:Y:S04]  /*3530*/  LDSM.16.MT88.4 R92, [R188+0x14000] ;  /* 0x01400000bc5c783b */ /* 0x000f680000004200 */
[----:B------:R-:W3:Y:S01]  /*3540*/  LDSM.16.MT88.4 R100, [R192+0x16000] ;  /* 0x01600000c064783b */ /* 0x000ee20000004200 */
[----:B-1----:R-:W-:-:S03]  /*3550*/  FMNMX.FTZ R132, R15, R132, !PT ;  /* 0x000000840f847209 */ /* 0x002fc60007810000 */
[----:B------:R-:W1:Y:S01]  /*3560*/  LDSM.16.MT88.4 R124, [R190+0x16000] ;  /* 0x01600000be7c783b */ /* 0x000e620000004200 */
[C---:B------:R-:W-:Y:S01]  /*3570*/  FSETP.NEU.FTZ.AND P0, PT, R132.reuse, -INF , PT ;  /* 0xff8000008400780b */ /* 0x040fe20003f1d000 */
[----:B------:R-:W-:Y:S02]  /*3580*/  FMUL.FTZ R166, R132, c[0x0][0x23c] ;  /* 0x00008f0084a67a20 */ /* 0x000fe40000410000 */
[----:B------:R-:W1:Y:S03]  /*3590*/  LDSM.16.MT88.4 R112, [R189+0x16000] ;  /* 0x01600000bd70783b */ /* 0x000e660000004200 */
[----:B------:R-:W-:Y:S01]  /*35a0*/  FSEL R166, R166, RZ, P0 ;  /* 0x000000ffa6a67208 */ /* 0x000fe20000000000 */
[----:B------:R-:W-:Y:S04]  /*35b0*/  LDSM.16.MT88.4 R136, [R190+0x12800] ;  /* 0x01280000be88783b */ /* 0x000fe80000004200 */
[--C-:B------:R-:W-:Y:S01]  /*35c0*/  FFMA.FTZ R153, R3, c[0x0][0x23c], -R166.reuse ;  /* 0x00008f0003997a23 */ /* 0x100fe200000108a6 */
[----:B--2---:R-:W-:Y:S01]  /*35d0*/  FMNMX.FTZ R3, R13, R4, !PT ;  /* 0x000000040d037209 */ /* 0x004fe20007810000 */
[--C-:B------:R-:W-:Y:S01]  /*35e0*/  FFMA.FTZ R150, R29, c[0x0][0x23c], -R166.reuse ;  /* 0x00008f001d967a23 */ /* 0x100fe200000108a6 */
[----:B------:R-:W2:Y:S01]  /*35f0*/  LDSM.16.MT88.4 R4, [R188+0x16000] ;  /* 0x01600000bc04783b */ /* 0x000ea20000004200 */
[--C-:B------:R-:W-:Y:S01]  /*3600*/  FFMA.FTZ R151, R33, c[0x0][0x23c], -R166.reuse ;  /* 0x00008f0021977a23 */ /* 0x100fe200000108a6 */
[C---:B------:R-:W-:Y:S01]  /*3610*/  FSETP.NEU.FTZ.AND P0, PT, R3.reuse, -INF , PT ;  /* 0xff8000000300780b */ /* 0x040fe20003f1d000 */
[----:B------:R-:W-:Y:S01]  /*3620*/  FMUL.FTZ R163, R3, c[0x0][0x23c] ;  /* 0x00008f0003a37a20 */ /* 0x000fe20000410000 */
[----:B------:R-:W-:Y:S01]  /*3630*/  MUFU.EX2 R153, R153 ;  /* 0x0000009900997308 */ /* 0x000fe20000000800 */
[--C-:B------:R-:W-:Y:S01]  /*3640*/  FFMA.FTZ R146, R25, c[0x0][0x23c], -R166.reuse ;  /* 0x00008f0019927a23 */ /* 0x100fe200000108a6 */
[----:B------:R-:W-:Y:S01]  /*3650*/  LDSM.16.MT88.4 R12, [R188+0x14800] ;  /* 0x01480000bc0c783b */ /* 0x000fe20000004200 */
[--C-:B------:R-:W-:Y:S01]  /*3660*/  FFMA.FTZ R149, R11, c[0x0][0x23c], -R166.reuse ;  /* 0x00008f000b957a23 */ /* 0x100fe200000108a6 */
[----:B------:R-:W-:Y:S01]  /*3670*/  FSEL R163, R163, RZ, P0 ;  /* 0x000000ffa3a37208 */ /* 0x000fe20000000000 */
[--C-:B------:R-:W-:Y:S01]  /*3680*/  FFMA.FTZ R145, R9, c[0x0][0x23c], -R166.reuse ;  /* 0x00008f0009917a23 */ /* 0x100fe200000108a6 */
[----:B------:R-:W-:Y:S01]  /*3690*/  LDSM.16.MT88.4 R32, [R189+0x12800] ;  /* 0x01280000bd20783b */ /* 0x000fe20000004200 */
[----:B------:R-:W-:Y:S01]  /*36a0*/  FFMA.FTZ R144, R21, c[0x0][0x23c], -R166 ;  /* 0x00008f0015907a23 */ /* 0x000fe200000108a6 */
[----:B------:R-:W1:Y:S01]  /*36b0*/  MUFU.EX2 R150, R150 ;  /* 0x0000009600967308 */ /* 0x000e620000000800 */
[----:B------:R-:W-:-:S02]  /*36c0*/  FFMA.FTZ R152, R30, c[0x0][0x23c], -R163 ;  /* 0x00008f001e987a23 */ /* 0x000fc400000108a3 */
[--C-:B------:R-:W-:Y:S02]  /*36d0*/  FFMA.FTZ R155, R31, c[0x0][0x23c], -R163.reuse ;  /* 0x00008f001f9b7a23 */ /* 0x100fe400000108a3 */
[--C-:B------:R-:W-:Y:S01]  /*36e0*/  FFMA.FTZ R157, R26, c[0x0][0x23c], -R163.reuse ;  /* 0x00008f001a9d7a23 */ /* 0x100fe200000108a3 */
[----:B------:R-:W-:Y:S01]  /*36f0*/  LDSM.16.MT88.4 R28, [R188+0x12800] ;  /* 0x01280000bc1c783b */ /* 0x000fe20000004200 */
[--C-:B------:R-:W-:Y:S01]  /*3700*/  FFMA.FTZ R148, R2, c[0x0][0x23c], -R163.reuse ;  /* 0x00008f0002947a23 */ /* 0x100fe200000108a3 */
[----:B------:R-:W-:Y:S01]  /*3710*/  MUFU.EX2 R151, R151 ;  /* 0x0000009700977308 */ /* 0x000fe20000000800 */
[----:B------:R-:W-:Y:S01]  /*3720*/  FFMA.FTZ R2, R17, c[0x0][0x23c], -R166 ;  /* 0x00008f0011027a23 */ /* 0x000fe200000108a6 */
[----:B------:R-:W-:Y:S01]  /*3730*/  LDSM.16.MT88.4 R24, [R190+0x14800] ;  /* 0x01480000be18783b */ /* 0x000fe20000004200 */
[--C-:B------:R-:W-:Y:S02]  /*3740*/  FFMA.FTZ R134, R10, c[0x0][0x23c], -R163.reuse ;  /* 0x00008f000a867a23 */ /* 0x100fe400000108a3 */
[----:B------:R-:W-:-:S02]  /*3750*/  FFMA.FTZ R135, R18, c[0x0][0x23c], -R163 ;  /* 0x00008f0012877a23 */ /* 0x000fc400000108a3 */
[--C-:B------:R-:W-:Y:S01]  /*3760*/  FFMA.FTZ R0, R8, c[0x0][0x23c], -R163.reuse ;  /* 0x00008f0008007a23 */ /* 0x100fe200000108a3 */
[----:B------:R-:W2:Y:S01]  /*3770*/  MUFU.EX2 R146, R146 ;  /* 0x0000009200927308 */ /* 0x000ea20000000800 */
[----:B------:R-:W3:Y:S01]  /*3780*/  LDSM.16.MT88.4 R8, [R192+0x14800] ;  /* 0x01480000c008783b */ /* 0x000ee20000004200 */
[----:B-1----:R-:W-:Y:S01]  /*3790*/  F2FP.BF16.PACK_AB R116, R150, R153 ;  /* 0x000000999674723e */ /* 0x002fe200000010ff */
[----:B------:R-:W-:Y:S02]  /*37a0*/  FFMA.FTZ R147, R22, c[0x0][0x23c], -R163 ;  /* 0x00008f0016937a23 */ /* 0x000fe400000108a3 */
[----:B------:R-:W1:Y:S01]  /*37b0*/  LDSM.16.MT88.4 R16, [R189+0x14800] ;  /* 0x01480000bd10783b */ /* 0x000e620000004200 */
[--C-:B------:R-:W-:Y:S02]  /*37c0*/  FFMA.FTZ R154, R167, c[0x0][0x23c], -R166.reuse ;  /* 0x00008f00a79a7a23 */ /* 0x100fe400000108a6 */
[----:B------:R-:W-:Y:S01]  /*37d0*/  MUFU.EX2 R152, R152 ;  /* 0x0000009800987308 */ /* 0x000fe20000000800 */
[----:B------:R-:W1:Y:S01]  /*37e0*/  LDSM.16.MT88.4 R20, [R192+0x12800] ;  /* 0x01280000c014783b */ /* 0x000e620000004200 */
[----:B------:R-:W-:-:S02]  /*37f0*/  FFMA.FTZ R156, R165, c[0x0][0x23c], -R166 ;  /* 0x00008f00a59c7a23 */ /* 0x000fc400000108a6 */
[--C-:B------:R-:W-:Y:S02]  /*3800*/  FFMA.FTZ R159, R159, c[0x0][0x23c], -R166.reuse ;  /* 0x00008f009f9f7a23 */ /* 0x100fe400000108a6 */
[----:B------:R-:W-:Y:S02]  /*3810*/  FFMA.FTZ R161, R161, c[0x0][0x23c], -R166 ;  /* 0x00008f00a1a17a23 */ /* 0x000fe400000108a6 */
[----:B------:R-:W4:Y:S01]  /*3820*/  MUFU.EX2 R155, R155 ;  /* 0x0000009b009b7308 */ /* 0x000f220000000800 */
[----:B--2---:R-:W-:Y:S01]  /*3830*/  F2FP.BF16.PACK_AB R118, R146, R151 ;  /* 0x000000979276723e */ /* 0x004fe200000010ff */
[--C-:B------:R-:W-:Y:S02]  /*3840*/  FFMA.FTZ R160, R160, c[0x0][0x23c], -R163.reuse ;  /* 0x00008f00a0a07a23 */ /* 0x100fe400000108a3 */
[--C-:B------:R-:W-:Y:S02]  /*3850*/  FFMA.FTZ R165, R170, c[0x0][0x23c], -R163.reuse ;  /* 0x00008f00aaa57a23 */ /* 0x100fe400000108a3 */
[----:B------:R-:W-:-:S02]  /*3860*/  FFMA.FTZ R162, R162, c[0x0][0x23c], -R163 ;  /* 0x00008f00a2a27a23 */ /* 0x000fc400000108a3 */
[----:B------:R-:W-:Y:S01]  /*3870*/  MUFU.EX2 R157, R157 ;  /* 0x0000009d009d7308 */ /* 0x000fe20000000800 */
[----:B------:R-:W-:Y:S02]  /*3880*/  FFMA.FTZ R167, R168, c[0x0][0x23c], -R163 ;  /* 0x00008f00a8a77a23 */ /* 0x000fe400000108a3 */
[--C-:B------:R-:W-:Y:S02]  /*3890*/  FFMA.FTZ R168, R171, c[0x0][0x23c], -R166.reuse ;  /* 0x00008f00aba87a23 */ /* 0x100fe400000108a6 */
[--C-:B------:R-:W-:Y:S02]  /*38a0*/  FFMA.FTZ R169, R169, c[0x0][0x23c], -R166.reuse ;  /* 0x00008f00a9a97a23 */ /* 0x100fe400000108a6 */
[--C-:B------:R-:W-:Y:S01]  /*38b0*/  FFMA.FTZ R170, R143, c[0x0][0x23c], -R166.reuse ;  /* 0x00008f008faa7a23 */ /* 0x100fe200000108a6 */
[----:B------:R-:W2:Y:S01]  /*38c0*/  MUFU.EX2 R148, R148 ;  /* 0x0000009400947308 */ /* 0x000ea20000000800 */
[----:B----4-:R-:W-:Y:S01]  /*38d0*/  F2FP.BF16.PACK_AB R117, R155, R152 ;  /* 0x000000989b75723e */ /* 0x010fe200000010ff */
[----:B------:R-:W-:-:S02]  /*38e0*/  FFMA.FTZ R221, R141, c[0x0][0x23c], -R166 ;  /* 0x00008f008ddd7a23 */ /* 0x000fc400000108a6 */
[--C-:B------:R-:W-:Y:S02]  /*38f0*/  FFMA.FTZ R164, R164, c[0x0][0x23c], -R163.reuse ;  /* 0x00008f00a4a47a23 */ /* 0x100fe400000108a3 */
[--C-:B------:R-:W-:Y:S02]  /*3900*/  FFMA.FTZ R171, R142, c[0x0][0x23c], -R163.reuse ;  /* 0x00008f008eab7a23 */ /* 0x100fe400000108a3 */
[----:B------:R-:W-:Y:S01]  /*3910*/  MUFU.EX2 R149, R149 ;  /* 0x0000009500957308 */ /* 0x000fe20000000800 */
[--C-:B------:R-:W-:Y:S02]  /*3920*/  FFMA.FTZ R166, R140, c[0x0][0x23c], -R163.reuse ;  /* 0x00008f008ca67a23 */ /* 0x100fe400000108a3 */
[----:B------:R-:W-:Y:S01]  /*3930*/  FFMA.FTZ R219, R158, c[0x0][0x23c], -R163 ;  /* 0x00008f009edb7a23 */ /* 0x000fe200000108a3 */
[----:B------:R-:W-:Y:S01]  /*3940*/  LDSM.16.MT88.4 R140, [R190+0x13800] ;  /* 0x01380000be8c783b */ /* 0x000fe20000004200 */
[----:B------:R-:W-:Y:S02]  /*3950*/  FADD.FTZ R150, R153, R150 ;  /* 0x0000009699967221 */ /* 0x000fe40000010000 */
[----:B------:R-:W-:Y:S01]  /*3960*/  FADD.FTZ R152, R152, R155 ;  /* 0x0000009b98987221 */ /* 0x000fe20000010000 */
[----:B--2---:R-:W-:Y:S01]  /*3970*/  F2FP.BF16.PACK_AB R119, R148, R157 ;  /* 0x0000009d9477723e */ /* 0x004fe200000010ff */
[----:B------:R-:W2:Y:S01]  /*3980*/  MUFU.EX2 R144, R144 ;  /* 0x0000009000907308 */ /* 0x000ea20000000800 */
[----:B------:R-:W-:-:S02]  /*3990*/  FADD.FTZ R151, R151, R150 ;  /* 0x0000009697977221 */ /* 0x000fc40000010000 */
[----:B------:R-:W-:Y:S02]  /*39a0*/  FADD.FTZ R157, R157, R152 ;  /* 0x000000989d9d7221 */ /* 0x000fe40000010000 */
[----:B------:R-:W-:Y:S01]  /*39b0*/  FADD.FTZ R146, R146, R151 ;  /* 0x0000009792927221 */ /* 0x000fe20000010000 */
[C---:B------:R-:W-:Y:S01]  /*39c0*/  HMMA.16816.F32.BF16 R64, R116.reuse, R68, RZ ;  /* 0x000000447440723c */ /* 0x040fe200000418ff */
[----:B------:R-:W-:Y:S01]  /*39d0*/  FADD.FTZ R148, R148, R157 ;  /* 0x0000009d94947221 */ /* 0x000fe20000010000 */
        /* <DEDUP_REMOVED lines=13> */
[C---:B---3--:R-:W-:Y:S02]  /*3ab0*/  HMMA.16816.F32.BF16 R56, R116.reuse, R60, RZ ;  /* 0x0000003c7438723c */ /* 0x048fe400000418ff */
[----:B------:R-:W3:Y:S06]  /*3ac0*/  MUFU.EX2 R159, R159 ;  /* 0x0000009f009f7308 */ /* 0x000eec0000000800 */
[C---:B------:R-:W-:Y:S02]  /*3ad0*/  HMMA.16816.F32.BF16 R72, R116.reuse, R76, RZ ;  /* 0x0000004c7448723c */ /* 0x040fe400000418ff */
[----:B------:R-:W-:Y:S06]  /*3ae0*/  MUFU.EX2 R156, R156 ;  /* 0x0000009c009c7308 */ /* 0x000fec0000000800 */
[C---:B-----5:R-:W-:Y:S02]  /*3af0*/  HMMA.16816.F32.BF16 R88, R116.reuse, R92, RZ ;  /* 0x0000005c7458723c */ /* 0x060fe400000418ff */
[----:B------:R-:W-:Y:S06]  /*3b00*/  MUFU.EX2 R161, R161 ;  /* 0x000000a100a17308 */ /* 0x000fec0000000800 */
[C---:B------:R-:W-:Y:S02]  /*3b10*/  HMMA.16816.F32.BF16 R96, R116.reuse, R100, RZ ;  /* 0x000000647460723c */ /* 0x040fe400000418ff */
[----:B------:R-:W-:Y:S06]  /*3b20*/  MUFU.EX2 R160, R160 ;  /* 0x000000a000a07308 */ /* 0x000fec0000000800 */
[C---:B------:R-:W-:Y:S02]  /*3b30*/  HMMA.16816.F32.BF16 R104, R116.reuse, R124, RZ ;  /* 0x0000007c7468723c */ /* 0x040fe400000418ff */
[----:B------:R-:W5:Y:S06]  /*3b40*/  MUFU.EX2 R165, R165 ;  /* 0x000000a500a57308 */ /* 0x000f6c0000000800 */
        /* <DEDUP_REMOVED lines=20> */
[C---:B------:R-:W-:Y:S07]  /*3c90*/  HMMA.16816.F32.BF16 R120, R116.reuse, R4, RZ ;  /* 0x000000047478723c */ /* 0x040fee00000418ff */
[----:B--2---:R-:W-:Y:S01]  /*3ca0*/  F2FP.BF16.PACK_AB R4, R144, R149 ;  /* 0x000000959004723e */ /* 0x004fe200000010ff */
[----:B------:R-:W-:Y:S01]  /*3cb0*/  HMMA.16816.F32.BF16 R116, R116, R6, RZ ;  /* 0x000000067474723c */ /* 0x000fe200000418ff */
[----:B----4-:R-:W-:Y:S01]  /*3cc0*/  F2FP.BF16.PACK_AB R5, R134, R147 ;  /* 0x000000938605723e */ /* 0x010fe200000010ff */
[----:B------:R-:W-:-:S02]  /*3cd0*/  FADD.FTZ R149, R149, R146 ;  /* 0x0000009295957221 */ /* 0x000fc40000010000 */
[----:B------:R-:W-:Y:S02]  /*3ce0*/  FADD.FTZ R147, R147, R148 ;  /* 0x0000009493937221 */ /* 0x000fe40000010000 */
[----:B------:R-:W-:Y:S01]  /*3cf0*/  FADD.FTZ R144, R144, R149 ;  /* 0x0000009590907221 */ /* 0x000fe20000010000 */
[----:B------:R-:W-:Y:S01]  /*3d00*/  F2FP.BF16.PACK_AB R6, R2, R145 ;  /* 0x000000910206723e */ /* 0x000fe200000010ff */
[----:B------:R-:W-:Y:S01]  /*3d10*/  FADD.FTZ R134, R134, R147 ;  /* 0x0000009386867221 */ /* 0x000fe20000010000 */
[----:B-1----:R-:W-:Y:S01]  /*3d20*/  F2FP.BF16.PACK_AB R7, R0, R135 ;  /* 0x000000870007723e */ /* 0x002fe200000010ff */
[----:B------:R-:W-:Y:S02]  /*3d30*/  FADD.FTZ R145, R145, R144 ;  /* 0x0000009091917221 */ /* 0x000fe40000010000 */
[----:B------:R-:W-:Y:S02]  /*3d40*/  FADD.FTZ R135, R135, R134 ;  /* 0x0000008687877221 */ /* 0x000fe40000010000 */
[----:B------:R-:W-:-:S02]  /*3d50*/  FADD.FTZ R145, R2, R145 ;  /* 0x0000009102917221 */ /* 0x000fc40000010000 */
[----:B------:R-:W-:Y:S01]  /*3d60*/  HMMA.16816.F32.BF16 R64, R4, R8, R64 ;  /* 0x000000080440723c */ /* 0x000fe20000041840 */
[----:B------:R-:W-:-:S07]  /*3d70*/  FADD.FTZ R135, R0, R135 ;  /* 0x0000008700877221 */ /* 0x000fce0000010000 */
[C---:B------:R-:W-:Y:S01]  /*3d80*/  HMMA.16816.F32.BF16 R68, R4.reuse, R10, R68 ;  /* 0x0000000a0444723c */ /* 0x040fe20000041844 */
[----:B------:R-:W1:Y:S07]  /*3d90*/  LDSM.16.MT88.4 R8, [R190+0x16800] ;  /* 0x01680000be08783b */ /* 0x000e6e0000004200 */
[C---:B------:R-:W-:Y:S08]  /*3da0*/  HMMA.16816.F32.BF16 R80, R4.reuse, R16, R80 ;  /* 0x000000100450723c */ /* 0x040ff00000041850 */
[C---:B------:R-:W-:Y:S01]  /*3db0*/  HMMA.16816.F32.BF16 R84, R4.reuse, R18, R84 ;  /* 0x000000120454723c */ /* 0x040fe20000041854 */
[----:B------:R-:W2:Y:S07]  /*3dc0*/  LDSM.16.MT88.4 R16, [R189+0x16800] ;  /* 0x01680000bd10783b */ /* 0x000eae0000004200 */
[C---:B------:R-:W-:Y:S08]  /*3dd0*/  HMMA.16816.F32.BF16 R128, R4.reuse, R20, R128 ;  /* 0x000000140480723c */ /* 0x040ff00000041880 */
[C---:B------:R-:W-:Y:S01]  /*3de0*/  HMMA.16816.F32.BF16 R36, R4.reuse, R22, R36 ;  /* 0x000000160424723c */ /* 0x040fe20000041824 */
[----:B------:R-:W4:Y:S07]  /*3df0*/  LDSM.16.MT88.4 R20, [R192+0x16800] ;  /* 0x01680000c014783b */ /* 0x000f2e0000004200 */
[C---:B------:R-:W-:Y:S08]  /*3e00*/  HMMA.16816.F32.BF16 R88, R4.reuse, R12, R88 ;  /* 0x0000000c0458723c */ /* 0x040ff00000041858 */
[C---:B------:R-:W-:Y:S01]  /*3e10*/  HMMA.16816.F32.BF16 R92, R4.reuse, R14, R92 ;  /* 0x0000000e045c723c */ /* 0x040fe2000004185c */
[----:B------:R-:W3:Y:S07]  /*3e20*/  LDSM.16.MT88.4 R12, [R188+0x16800] ;  /* 0x01680000bc0c783b */ /* 0x000eee0000004200 */
[C---:B-1----:R-:W-:Y:S08]  /*3e30*/  HMMA.16816.F32.BF16 R104, R4.reuse, R8, R104 ;  /* 0x000000080468723c */ /* 0x042ff00000041868 */
[C---:B------:R-:W-:Y:S01]  /*3e40*/  HMMA.16816.F32.BF16 R124, R4.reuse, R10, R124 ;  /* 0x0000000a047c723c */ /* 0x040fe2000004187c */
[----:B------:R-:W1:Y:S07]  /*3e50*/  LDSM.16.MT88.4 R8, [R192+0x13000] ;  /* 0x01300000c008783b */ /* 0x000e6e0000004200 */
[C---:B--2---:R-:W-:Y:S08]  /*3e60*/  HMMA.16816.F32.BF16 R108, R4.reuse, R16, R108 ;  /* 0x00000010046c723c */ /* 0x044ff0000004186c */
[C---:B------:R-:W-:Y:S01]  /*3e70*/  HMMA.16816.F32.BF16 R112, R4.reuse, R18, R112 ;  /* 0x000000120470723c */ /* 0x040fe20000041870 */
[----:B------:R-:W2:Y:S07]  /*3e80*/  LDSM.16.MT88.4 R16, [R190+0x13000] ;  /* 0x01300000be10783b */ /* 0x000eae0000004200 */
        /* <DEDUP_REMOVED lines=15> */
[C---:B---3--:R-:W-:Y:S08]  /*3f80*/  HMMA.16816.F32.BF16 R120, R4.reuse, R12, R120 ;  /* 0x0000000c0478723c */ /* 0x048ff00000041878 */
[----:B------:R-:W-:Y:S01]  /*3f90*/  HMMA.16816.F32.BF16 R116, R4, R14, R116 ;  /* 0x0000000e0474723c */ /* 0x000fe20000041874 */
[----:B------:R-:W3:Y:S06]  /*3fa0*/  LDSM.16.MT88.4 R12, [R192+0x15000] ;  /* 0x01500000c00c783b */ /* 0x000eec0000004200 */
[----:B------:R-:W-:Y:S01]  /*3fb0*/  F2FP.BF16.PACK_AB R4, R159, R154 ;  /* 0x0000009a9f04723e */ /* 0x000fe200000010ff */
[----:B------:R-:W-:Y:S01]  /*3fc0*/  FADD.FTZ R154, R154, R145 ;  /* 0x000000919a9a7221 */ /* 0x000fe20000010000 */
[----:B-----5:R-:W-:Y:S01]  /*3fd0*/  F2FP.BF16.PACK_AB R5, R165, R160 ;  /* 0x000000a0a505723e */ /* 0x020fe200000010ff */
        /* <DEDUP_REMOVED lines=12> */
[C---:B--2---:R-:W-:Y:S08]  /*40a0*/  HMMA.16816.F32.BF16 R40, R4.reuse, R16, R40 ;  /* 0x000000100428723c */ /* 0x044ff00000041828 */
[C---:B------:R-:W-:Y:S01]  /*40b0*/  HMMA.16816.F32.BF16 R44, R4.reuse, R18, R44 ;  /* 0x00000012042c723c */ /* 0x040fe2000004182c */
[----:B------:R-:W2:Y:S07]  /*40c0*/  LDSM.16.MT88.4 R16, [R188+0x15000] ;  /* 0x01500000bc10783b */ /* 0x000eae0000004200 */
[C---:B---3--:R-:W-:Y:S08]  /*40d0*/  HMMA.16816.F32.BF16 R64, R4.reuse, R12, R64 ;  /* 0x0000000c0440723c */ /* 0x048ff00000041840 */
[C---:B------:R-:W-:Y:S01]  /*40e0*/  HMMA.16816.F32.BF16 R68, R4.reuse, R14, R68 ;  /* 0x0000000e0444723c */ /* 0x040fe20000041844 */
[----:B------:R-:W3:Y:S07]  /*40f0*/  LDSM.16.MT88.4 R12, [R190+0x17000] ;  /* 0x01700000be0c783b */ /* 0x000eee0000004200 */
[C---:B------:R-:W-:Y:S08]  /*4100*/  HMMA.16816.F32.BF16 R96, R4.reuse, R20, R96 ;  /* 0x000000140460723c */ /* 0x040ff00000041860 */
[C---:B-1----:R-:W-:Y:S08]  /*4110*/  HMMA.16816.F32.BF16 R80, R4.reuse, R8, R80 ;  /* 0x000000080450723c */ /* 0x042ff00000041850 */
        /* <DEDUP_REMOVED lines=8> */
[C---:B------:R-:W-:Y:S01]  /*41a0*/  HMMA.16816.F32.BF16 R100, R4.reuse, R22, R100 ;  /* 0x000000160464723c */ /* 0x040fe20000041864 */
[----:B------:R-:W-:Y:S07]  /*41b0*/  LDSM.16.MT88.4 R20, [R188+0x15800] ;  /* 0x01580000bc14783b */ /* 0x000fee0000004200 */
        /* <DEDUP_REMOVED lines=48> */
[C---:B---3--:R-:W-:Y:S08]  /*44c0*/  HMMA.16816.F32.BF16 R104, R4.reuse, R12, R104 ;  /* 0x0000000c0468723c */ /* 0x048ff00000041868 */
[C---:B------:R-:W-:Y:S08]  /*44d0*/  HMMA.16816.F32.BF16 R124, R4.reuse, R14, R124 ;  /* 0x0000000e047c723c */ /* 0x040ff0000004187c */
[C---:B-1----:R-:W-:Y:S08]  /*44e0*/  HMMA.16816.F32.BF16 R108, R4.reuse, R8, R108 ;  /* 0x00000008046c723c */ /* 0x042ff0000004186c */
[C---:B------:R-:W-:Y:S08]  /*44f0*/  HMMA.16816.F32.BF16 R112, R4.reuse, R10, R112 ;  /* 0x0000000a0470723c */ /* 0x040ff00000041870 */
[C---:B--2---:R-:W-:Y:S08]  /*4500*/  HMMA.16816.F32.BF16 R120, R4.reuse, R16, R120 ;  /* 0x000000100478723c */ /* 0x044ff00000041878 */
[----:B------:R-:W-:Y:S01]  /*4510*/  HMMA.16816.F32.BF16 R116, R4, R18, R116 ;  /* 0x000000120474723c */ /* 0x000fe20000041874 */
[----:B------:R-:W-:Y:S07]  /*4520*/  @!P5 BRA `(.L_x_78) ;  /* 0x00002ad00000d947 */ /* 0x000fee0003800000 */
[----:B------:R-:W-:Y:S01]  /*4530*/  LEA.HI.SX32 R217, R133, 0xfffffffe, 0x1a ;  /* 0xfffffffe85d97811 */ /* 0x000fe200078fd2ff */
[----:B------:R-:W-:Y:S01]  /*4540*/  IMAD.MOV.U32 R0, RZ, RZ, R3 ;  /* 0x000000ffff007224 */ /* 0x000fe200078e0003 */
[----:B------:R-:W-:Y:S01]  /*4550*/  ISETP.GE.AND P4, PT, R214, c[0x0][0x220], PT ;  /* 0x00008800d6007a0c */ /* 0x000fe20003f86270 */
[----:B------:R-:W-:Y:S01]  /*4560*/  IMAD.MOV.U32 R133, RZ, RZ, R132 ;  /* 0x000000ffff857224 */ /* 0x000fe200078e0084 */
[----:B------:R-:W-:Y:S01]  /*4570*/  ISETP.GE.AND P3, PT, R205, c[0x0][0x220], PT ;  /* 0x00008800cd007a0c */ /* 0x000fe20003f66270 */
[----:B------:R-:W-:Y:S01]  /*4580*/  IMAD.MOV.U32 R216, RZ, RZ, c[0x0][0x1a0] ;  /* 0x00006800ffd87624 */ /* 0x000fe200078e00ff */
[----:B------:R-:W-:Y:S01]  /*4590*/  ISETP.GE.AND P2, PT, R204, c[0x0][0x220], PT ;  /* 0x00008800cc007a0c */ /* 0x000fe20003f46270 */
[----:B------:R-:W-:Y:S01]  /*45a0*/  IMAD.MOV.U32 R207, RZ, RZ, c[0x0][0x1a4] ;  /* 0x00006900ffcf7624 */ /* 0x000fe200078e00ff */
[----:B------:R-:W-:Y:S08]  /*45b0*/  BRA `(.L_x_79) ;  /* 0x0000036000007947 */ /* 0x000ff00003800000 */
.L_x_81:
[----:B------:R1:W-:Y:S01]  /*45c0*/  @P4 STS.128 [R203+0xc000], RZ ;  /* 0x00c000ffcb004388 */ /* 0x0003e20000000c00 */
[----:B------:R-:W-:Y:S04]  /*45d0*/  IADD3 R2, R217, -0x1, RZ ;  /* 0xffffffffd9027810 */ /* 0x000fe80007ffe0ff */
[----:B------:R-:W-:Y:S01]  /*45e0*/  SHF.R.S32.HI R3, RZ, 0x1f, R2 ;  /* 0x0000001fff037819 */ /* 0x000fe20000011402 */
[----:B------:R-:W-:Y:S04]  /*45f0*/  IMAD.WIDE.U32 R134, R2, c[0x0][0x198], RZ ;  /* 0x0000660002867a25 */ /* 0x000fe800078e00ff */
[----:B------:R-:W-:Y:S01]  /*4600*/  IMAD R3, R3, c[0x0][0x198], RZ ;  /* 0x0000660003037a24 */ /* 0x000fe200078e02ff */
[----:B------:R-:W-:Y:S03]  /*4610*/  LEA R132, P1, R134, R210, 0x6 ;  /* 0x000000d286847211 */ /* 0x000fe600078230ff */
[----:B------:R-:W-:Y:S01]  /*4620*/  IMAD R3, R2, c[0x0][0x19c], R3 ;  /* 0x0000670002037a24 */ /* 0x000fe200078e0203 */
[C---:B------:R-:W-:Y:S02]  /*4630*/  @!P4 LEA R140, P0, R132.reuse, c[0x0][0x168], 0x1 ;  /* 0x00005a00848cca11 */ /* 0x040fe400078008ff */
[----:B------:R-:W-:Y:S01]  /*4640*/  @!P3 LEA R136, P6, R132, c[0x0][0x168], 0x1 ;  /* 0x00005a008488ba11 */ /* 0x000fe200078c08ff */
[----:B------:R-:W-:Y:S05]  /*4650*/  IMAD.IADD R3, R135, 0x1, R3 ;  /* 0x0000000187037824 */ /* 0x000fea00078e0203 */
[----:B------:R-:W-:Y:S02]  /*4660*/  LEA.HI.X R3, R134, R213, R3, 0x6, P1 ;  /* 0x000000d586037211 */ /* 0x000fe400008f3403 */
[C---:B------:R-:W-:Y:S02]  /*4670*/  IADD3 R2, P1, R132.reuse, UR9, RZ ;  /* 0x0000000984027c10 */ /* 0x040fe4000ff3e0ff */
[C-C-:B------:R-:W-:Y:S02]  /*4680*/  @!P4 LEA.HI.X R141, R132.reuse, c[0x0][0x16c], R3.reuse, 0x1, P0 ;  /* 0x00005b00848dca11 */ /* 0x140fe400000f0c03 */
[C-C-:B------:R-:W-:Y:S02]  /*4690*/  @!P3 LEA.HI.X R137, R132.reuse, c[0x0][0x16c], R3.reuse, 0x1, P6 ;  /* 0x00005b008489ba11 */ /* 0x140fe400030f0c03 */
[----:B------:R-:W-:Y:S01]  /*46a0*/  @!P2 LEA R134, P0, R132, c[0x0][0x168], 0x1 ;  /* 0x00005a008486aa11 */ /* 0x000fe200078008ff */
[----:B------:R-:W-:Y:S01]  /*46b0*/  @!PT LDS RZ, [RZ] ;  /* 0x00000000fffff984 */ /* 0x000fe20000000800 */
[----:B------:R-:W-:Y:S01]  /*46c0*/  @!PT LDS RZ, [RZ] ;  /* 0x00000000fffff984 */ /* 0x000fe20000000800 */
[----:B------:R-:W-:Y:S01]  /*46d0*/  @!PT LDS RZ, [RZ] ;  /* 0x00000000fffff984 */ /* 0x000fe20000000800 */
[----:B------:R1:W-:Y:S01]  /*46e0*/  @!P4 LDGSTS.E.BYPASS.LTC128B.128 [R203+0xc000], [R140.64] ;  /* 0x0c0000008ccbcfae */ /* 0x0003e2000b901d4a */
[----:B------:R-:W-:Y:S02]  /*46f0*/  @!P4 LEA R138, P6, R2, c[0x0][0x168], 0x1 ;  /* 0x00005a00028aca11 */ /* 0x000fe400078c08ff */
[----:B------:R-:W-:Y:S01]  /*4700*/  @!P2 LEA.HI.X R135, R132, c[0x0][0x16c], R3, 0x1, P0 ;  /* 0x00005b008487aa11 */ /* 0x000fe200000f0c03 */
[----:B------:R1:W-:Y:S01]  /*4710*/  @P3 STS.128 [R203+0xe000], RZ ;  /* 0x00e000ffcb003388 */ /* 0x0003e20000000c00 */
[C---:B------:R-:W-:Y:S02]  /*4720*/  @!P2 LEA R142, P0, R2.reuse, c[0x0][0x168], 0x1 ;  /* 0x00005a00028eaa11 */ /* 0x040fe400078008ff */
[----:B------:R-:W-:Y:S01]  /*4730*/  IADD3.X R3, R3, UR5, RZ, P1, !PT ;  /* 0x0000000503037c10 */ /* 0x000fe20008ffe4ff */
[----:B------:R-:W-:Y:S01]  /*4740*/  @!PT LDS RZ, [RZ] ;  /* 0x00000000fffff984 */ /* 0x000fe20000000800 */
[----:B------:R-:W-:Y:S01]  /*4750*/  @!PT LDS RZ, [RZ] ;  /* 0x00000000fffff984 */ /* 0x000fe20000000800 */
[----:B------:R-:W-:Y:S01]  /*4760*/  @!PT LDS RZ, [RZ] ;  /* 0x00000000fffff984 */ /* 0x000fe20000000800 */
[----:B------:R1:W-:Y:S01]  /*4770*/  @!P3 LDGSTS.E.BYPASS.LTC128B.128 [R203+0xe000], [R136.64+0x80] ;  /* 0x0e00008088cbbfae */ /* 0x0003e2000b901d4a */
[C---:B------:R-:W-:Y:S02]  /*4780*/  @!P3 LEA R144, P1, R2.reuse, c[0x0][0x168], 0x1 ;  /* 0x00005a000290ba11 */ /* 0x040fe400078208ff */
[C-C-:B------:R-:W-:Y:S01]  /*4790*/  @!P4 LEA.HI.X R139, R2.reuse, c[0x0][0x16c], R3.reuse, 0x1, P6 ;  /* 0x00005b00028bca11 */ /* 0x140fe200030f0c03 */
[----:B------:R1:W-:Y:S01]  /*47a0*/  @P2 STS.128 [R203+0x10000], RZ ;  /* 0x010000ffcb002388 */ /* 0x0003e20000000c00 */
[C-C-:B------:R-:W-:Y:S02]  /*47b0*/  @!P3 LEA.HI.X R145, R2.reuse, c[0x0][0x16c], R3.reuse, 0x1, P1 ;  /* 0x00005b000291ba11 */ /* 0x140fe400008f0c03 */
[----:B------:R-:W-:Y:S01]  /*47c0*/  @!P2 LEA.HI.X R143, R2, c[0x0][0x16c], R3, 0x1, P0 ;  /* 0x00005b00028faa11 */ /* 0x000fe200000f0c03 */
        /* <DEDUP_REMOVED lines=18> */
[----:B------:R1:W-:Y:S04]  /*48f0*/  @!P2 LDGSTS.E.BYPASS.LTC128B.128 [R203+0x11000], [R142.64+0x100] ;  /* 0x110001008ecbafae */ /* 0x0003e8000b901d4a */
[----:B------:R-:W0:Y:S01]  /*4900*/  LDGDEPBAR ;  /* 0x00000000000079af */ /* 0x000e220000000000 */
[----:B------:R-:W-:-:S05]  /*4910*/  BRA `(.L_x_80) ;  /* 0x00000d6000007947 */ /* 0x000fca0003800000 */
.L_x_79:
[----:B------:R-:W-:Y:S04]  /*4920*/  DEPBAR.LE SB0, 0x0 ;  /* 0x000080000000791a */ /* 0x000fe80000000000 */
[----:B------:R-:W-:Y:S01]  /*4930*/  BAR.SYNC.DEFER_BLOCKING 0x0 ;  /* 0x0000000000007b1d */ /* 0x000fe20000010000 */
[----:B------:R-:W-:Y:S01]  /*4940*/  SHF.R.S32.HI R223, RZ, 0x1f, R217 ;  /* 0x0000001fffdf7819 */ /* 0x000fe200000114d9 */
[----:B------:R-:W-:Y:S04]  /*4950*/  IMAD.WIDE.U32 R2, R217, c[0x0][0x1a0], RZ ;  /* 0x00006800d9027a25 */ /* 0x000fe800078e00ff */
[----:B------:R-:W-:Y:S01]  /*4960*/  IMAD R223, R223, c[0x0][0x1a0], RZ ;  /* 0x00006800dfdf7a24 */ /* 0x000fe200078e02ff */
[----:B------:R-:W-:Y:S03]  /*4970*/  LEA R135, P0, R2, R208, 0x6 ;  /* 0x000000d002877211 */ /* 0x000fe600078030ff */
[----:B------:R-:W-:Y:S01]  /*4980*/  IMAD R223, R217, c[0x0][0x1a4], R223 ;  /* 0x00006900d9df7a24 */ /* 0x000fe200078e02df */
[C---:B------:R-:W-:Y:S02]  /*4990*/  @!P4 LEA R230, P1, R135.reuse, c[0x0][0x170], 0x1 ;  /* 0x00005c0087e6ca11 */ /* 0x040fe400078208ff */
[----:B------:R-:W-:Y:S01]  /*49a0*/  @!P2 LEA R224, P5, R135, c[0x0][0x170], 0x1 ;  /* 0x00005c0087e0aa11 */ /* 0x000fe200078a08ff */
[----:B------:R-:W-:Y:S01]  /*49b0*/  IMAD.IADD R223, R3, 0x1, R223 ;  /* 0x0000000103df7824 */ /* 0x000fe200078e02df */
[----:B------:R-:W-:Y:S04]  /*49c0*/  LEA R3, P6, R216, R135, 0x5 ;  /* 0x00000087d8037211 */ /* 0x000fe800078c28ff */
[----:B------:R-:W-:Y:S02]  /*49d0*/  LEA.HI.X R132, R2, R200, R223, 0x6, P0 ;  /* 0x000000c802847211 */ /* 0x000fe400000f34df */
[C---:B------:R-:W-:Y:S02]  /*49e0*/  @!P3 LEA R226, P0, R135.reuse, c[0x0][0x170], 0x1 ;  /* 0x00005c0087e2ba11 */ /* 0x040fe400078008ff */
[C-C-:B------:R-:W-:Y:S01]  /*49f0*/  @!P4 LEA.HI.X R231, R135.reuse, c[0x0][0x174], R132.reuse, 0x1, P1 ;  /* 0x00005d0087e7ca11 */ /* 0x140fe200008f0c84 */
[----:B------:R-:W-:Y:S01]  /*4a00*/  @P4 STS.128 [R203+0x12000], RZ ;  /* 0x012000ffcb004388 */ /* 0x000fe20000000c00 */
[C-C-:B------:R-:W-:Y:S02]  /*4a10*/  @!P3 LEA.HI.X R227, R135.reuse, c[0x0][0x174], R132.reuse, 0x1, P0 ;  /* 0x00005d0087e3ba11 */ /* 0x140fe400000f0c84 */
[----:B------:R-:W-:Y:S01]  /*4a20*/  @!P2 LEA.HI.X R225, R135, c[0x0][0x174], R132, 0x1, P5 ;  /* 0x00005d0087e1aa11 */ /* 0x000fe200028f0c84 */
[----:B------:R-:W-:Y:S01]  /*4a30*/  @!PT LDS RZ, [RZ] ;  /* 0x00000000fffff984 */ /* 0x000fe20000000800 */
[----:B------:R-:W-:Y:S01]  /*4a40*/  @!PT LDS RZ, [RZ] ;  /* 0x00000000fffff984 */ /* 0x000fe20000000800 */
[----:B------:R-:W-:Y:S01]  /*4a50*/  @!PT LDS RZ, [RZ] ;  /* 0x00000000fffff984 */ /* 0x000fe20000000800 */
[----:B------:R1:W-:Y:S01]  /*4a60*/  @!P4 LDGSTS.E.BYPASS.LTC128B.128 [R203+0x12000], [R230.64] ;  /* 0x12000000e6cbcfae */ /* 0x0003e2000b901d4a */
[----:B------:R-:W-:Y:S02]  /*4a70*/  LEA.HI.X R2, R216, R132, R207, 0x5, P6 ;  /* 0x00000084d8027211 */ /* 0x000fe400030f2ccf */
[C---:B------:R-:W-:Y:S01]  /*4a80*/  @!P4 LEA R228, P6, R3.reuse, c[0x0][0x170], 0x1 ;  /* 0x00005c0003e4ca11 */ /* 0x040fe200078c08ff */
[----:B------:R-:W-:Y:S01]  /*4a90*/  @P3 STS.128 [R203+0x14000], RZ ;  /* 0x014000ffcb003388 */ /* 0x000fe20000000c00 */
[C---:B------:R-:W-:Y:S02]  /*4aa0*/  @!P3 LEA R222, P1, R3.reuse, c[0x0][0x170], 0x1 ;  /* 0x00005c0003deba11 */ /* 0x040fe400078208ff */
[C-C-:B------:R-:W-:Y:S01]  /*4ab0*/  @!P4 LEA.HI.X R229, R3.reuse, c[0x0][0x174], R2.reuse, 0x1, P6 ;  /* 0x00005d0003e5ca11 */ /* 0x140fe200030f0c02 */
[----:B------:R-:W-:Y:S01]  /*4ac0*/  @!PT LDS RZ, [RZ] ;  /* 0x00000000fffff984 */ /* 0x000fe20000000800 */
[----:B------:R-:W-:Y:S01]  /*4ad0*/  @!PT LDS RZ, [RZ] ;  /* 0x00000000fffff984 */ /* 0x000fe20000000800 */
[----:B------:R-:W-:Y:S01]  /*4ae0*/  @!PT LDS RZ, [RZ] ;  /* 0x00000000fffff984 */ /* 0x000fe20000000800 */
[----:B------:R1:W-:Y:S01]  /*4af0*/  @!P3 LDGSTS.E.BYPASS.LTC128B.128 [R203+0x14000], [R226.64+0x80] ;  /* 0x14000080e2cbbfae */ /* 0x0003e2000b901d4a */
[C-C-:B------:R-:W-:Y:S02]  /*4b00*/  @!P3 LEA.HI.X R223, R3.reuse, c[0x0][0x174], R2.reuse, 0x1, P1 ;  /* 0x00005d0003dfba11 */ /* 0x140fe400008f0c02 */
[----:B------:R-:W-:Y:S01]  /*4b10*/  @!P2 LEA R134, P0, R3, c[0x0][0x170], 0x1 ;  /* 0x00005c000386aa11 */ /* 0x000fe200078008ff */
[----:B------:R-:W-:Y:S01]  /*4b20*/  @P2 STS.128 [R203+0x16000], RZ ;  /* 0x016000ffcb002388 */ /* 0x000fe20000000c00 */
[----:B------:R-:W-:Y:S02]  /*4b30*/  ISETP.GT.AND P5, PT, R217, RZ, PT ;  /* 0x000000ffd900720c */ /* 0x000fe40003fa4270 */
[----:B------:R-:W-:Y:S01]  /*4b40*/  @!P2 LEA.HI.X R135, R3, c[0x0][0x174], R2, 0x1, P0 ;  /* 0x00005d000387aa11 */ /* 0x000fe200000f0c02 */
[----:B------:R-:W-:Y:S01]  /*4b50*/  @!PT LDS RZ, [RZ] ;  /* 0x00000000fffff984 */ /* 0x000fe20000000800 */
[----:B------:R-:W-:Y:S01]  /*4b60*/  @!PT LDS RZ, [RZ] ;  /* 0x00000000fffff984 */ /* 0x000fe20000000800 */
[----:B------:R-:W-:Y:S01]  /*4b70*/  @!PT LDS RZ, [RZ] ;  /* 0x00000000fffff984 */ /* 0x000fe20000000800 */
[----:B------:R1:W-:Y:S04]  /*4b80*/  @!P2 LDGSTS.E.BYPASS.LTC128B.128 [R203+0x16000], [R224.64+0x100] ;  /* 0x16000100e0cbafae */ /* 0x0003e8000b901d4a */
[----:B------:R-:W-:Y:S04]  /*4b90*/  @P4 STS.128 [R203+0x13000], RZ ;  /* 0x013000ffcb004388 */ /* 0x000fe80000000c00 */
[----:B------:R-:W-:Y:S01]  /*4ba0*/  @!PT LDS RZ, [RZ] ;  /* 0x00000000fffff984 */ /* 0x000fe20000000800 */
[----:B------:R-:W-:Y:S01]  /*4bb0*/  @!PT LDS RZ, [RZ] ;  /* 0x00000000fffff984 */ /* 0x000fe20000000800 */
[----:B------:R-:W-:Y:S01]  /*4bc0*/  @!PT LDS RZ, [RZ] ;  /* 0x00000000fffff984 */ /* 0x000fe20000000800 */
[----:B------:R1:W-:Y:S04]  /*4bd0*/  @!P4 LDGSTS.E.BYPASS.LTC128B.128 [R203+0x13000], [R228.64] ;  /* 0x13000000e4cbcfae */ /* 0x0003e8000b901d4a */
[----:B------:R-:W-:Y:S04]  /*4be0*/  @P3 STS.128 [R203+0x15000], RZ ;  /* 0x015000ffcb003388 */ /* 0x000fe80000000c00 */
        /* <DEDUP_REMOVED lines=8> */
[----:B------:R1:W-:Y:S04]  /*4c70*/  @!P2 LDGSTS.E.BYPASS.LTC128B.128 [R203+0x17000], [R134.64+0x100] ;  /* 0x1700010086cbafae */ /* 0x0003e8000b901d4a */
        /* <DEDUP_REMOVED lines=160> */
.L_x_80:
[----:B------:R-:W-:Y:S01]  /*5680*/  FMNMX.FTZ R2, R4, R133, !PT ;  /* 0x0000008504027209 */ /* 0x000fe20007810000 */
[----:B-1----:R-:W-:Y:S01]  /*5690*/  LDSM.16.MT88.4 R140, [R190+0x12000] ;  /* 0x01200000be8c783b */ /* 0x002fe20000004200 */
        /* <DEDUP_REMOVED lines=34> */
[----:B------:R-:W-:Y:S02]  /*58c0*/  FMNMX.FTZ R136, R33, R2, !PT ;  /* 0x0000000221887209 */ /* 0x000fe40007810000 */
        /* <DEDUP_REMOVED lines=371> */
.L_x_78:
        /* <DEDUP_REMOVED lines=329> */
.L_x_83:
[----:B--2-4-:R-:W-:Y:S05]  /*8490*/  BSYNC B0 ;  /* 0x0000000000007941 */ /* 0x014fea0003800000 */
.L_x_82:
[----:B------:R-:W2:Y:S01]  /*84a0*/  S2R R0, SR_TID.X ;  /* 0x0000000000007919 */ /* 0x000ea20000002100 */
[----:B------:R-:W-:Y:S01]  /*84b0*/  IADD3 R10, P0, R214, R6, RZ ;  /* 0x00000006d60a7210 */ /* 0x000fe20007f1e0ff */
[----:B------:R-:W-:Y:S01]  /*84c0*/  BSSY B0, `(.L_x_84) ;  /* 0x000001c000007945 */ /* 0x000fe20003800000 */
[----:B------:R-:W-:Y:S02]  /*84d0*/  SHF.R.S32.HI R2, RZ, 0x1f, R214 ;  /* 0x0000001fff027819 */ /* 0x000fe400000114d6 */
[----:B------:R-:W-:-:S03]  /*84e0*/  SHF.R.S32.HI R4, RZ, 0x1f, R8 ;  /* 0x0000001fff047819 */ /* 0x000fc60000011408 */
[----:B------:R-:W-:Y:S02]  /*84f0*/  IMAD.X R11, R2, 0x1, R5, P0 ;  /* 0x00000001020b7824 */ /* 0x000fe400000e0605 */
[----:B------:R-:W-:-:S04]  /*8500*/  IMAD R5, R4, c[0x0][0x1f0], RZ ;  /* 0x00007c0004057a24 */ /* 0x000fc800078e02ff */
[C---:B------:R-:W-:Y:S02]  /*8510*/  IMAD R5, R8.reuse, c[0x0][0x1f4], R5 ;  /* 0x00007d0008057a24 */ /* 0x040fe400078e0205 */
[----:B------:R-:W-:-:S04]  /*8520*/  IMAD.WIDE.U32 R8, R8, c[0x0][0x1f0], R10 ;  /* 0x00007c0008087a25 */ /* 0x000fc800078e000a */
[----:B------:R-:W-:Y:S01]  /*8530*/  IMAD.IADD R5, R9, 0x1, R5 ;  /* 0x0000000109057824 */ /* 0x000fe200078e0205 */
[----:B--2---:R-:W-:-:S04]  /*8540*/  SHF.R.S32.HI R3, RZ, 0x1f, R0 ;  /* 0x0000001fff037819 */ /* 0x004fc80000011400 */
[----:B------:R-:W-:-:S04]  /*8550*/  LEA.HI R3, R3, R0, RZ, 0x3 ;  /* 0x0000000003037211 */ /* 0x000fc800078f18ff */
[----:B------:R-:W-:-:S04]  /*8560*/  SHF.R.S32.HI R6, RZ, 0x3, R3 ;  /* 0x00000003ff067819 */ /* 0x000fc80000011403 */
[----:B------:R-:W-:Y:S02]  /*8570*/  ISETP.GE.AND P0, PT, R6, R199, PT ;  /* 0x000000c70600720c */ /* 0x000fe40003f06270 */
[----:B------:R-:W-:-:S05]  /*8580*/  SHF.R.S32.HI R7, RZ, 0x1f, R6 ;  /* 0x0000001fff077819 */ /* 0x000fca0000011406 */
[----:B-1-3--:R-:W-:-:S06]  /*8590*/  IMAD.WIDE R202, R202, 0x80, R6 ;  /* 0x00000080caca7825 */ /* 0x00afcc00078e0206 */
[----:B------:R-:W-:Y:S05]  /*85a0*/  @P0 BRA `(.L_x_85) ;  /* 0x000000d000000947 */ /* 0x000fea0003800000 */
[----:B------:R-:W-:Y:S01]  /*85b0*/  IMAD R0, R203, c[0x0][0x1e8], RZ ;  /* 0x00007a00cb007a24 */ /* 0x000fe200078e02ff */
[----:B------:R-:W-:Y:S01]  /*85c0*/  ISETP.GE.AND P3, PT, R214, c[0x0][0x220], PT ;  /* 0x00008800d6007a0c */ /* 0x000fe20003f66270 */
[----:B------:R-:W-:Y:S01]  /*85d0*/  IMAD.MOV.U32 R4, RZ, RZ, R8 ;  /* 0x000000ffff047224 */ /* 0x000fe200078e0008 */
[----:B------:R-:W-:Y:S01]  /*85e0*/  ISETP.GE.AND P2, PT, R205, c[0x0][0x220], PT ;  /* 0x00008800cd007a0c */ /* 0x000fe20003f46270 */
[----:B------:R-:W-:Y:S01]  /*85f0*/  IMAD R0, R202, c[0x0][0x1ec], R0 ;  /* 0x00007b00ca007a24 */ /* 0x000fe200078e0200 */
[----:B------:R-:W-:Y:S01]  /*8600*/  ISETP.GE.AND P1, PT, R204, c[0x0][0x220], PT ;  /* 0x00008800cc007a0c */ /* 0x000fe20003f26270 */
[----:B------:R-:W-:-:S04]  /*8610*/  IMAD.WIDE.U32 R2, R202, c[0x0][0x1e8], R4 ;  /* 0x00007a00ca027a25 */ /* 0x000fc800078e0004 */
[----:B------:R-:W-:Y:S01]  /*8620*/  IMAD.IADD R0, R3, 0x1, R0 ;  /* 0x0000000103007824 */ /* 0x000fe200078e0200 */
[----:B------:R-:W-:-:S04]  /*8630*/  LEA R10, P0, R2, c[0x0][0x1d0], 0x1 ;  /* 0x00007400020a7a11 */ /* 0x000fc800078008ff */
[----:B------:R-:W-:-:S05]  /*8640*/  LEA.HI.X R11, R2, c[0x0][0x1d4], R0, 0x1, P0 ;  /* 0x00007500020b7a11 */ /* 0x000fca00000f0c00 */
[----:B------:R1:W-:Y:S04]  /*8650*/  @!P3 STG.E.128 [R10.64], R52 ;  /* 0x000000340a00b986 */ /* 0x0003e8000c101d0a */
[----:B------:R1:W-:Y:S04]  /*8660*/  @!P2 STG.E.128 [R10.64+0x80], R36 ;  /* 0x000080240a00a986 */ /* 0x0003e8000c101d0a */
[----:B------:R1:W-:Y:S02]  /*8670*/  @!P1 STG.E.128 [R10.64+0x100], R20 ;  /* 0x000100140a009986 */ /* 0x0003e4000c101d0a */
.L_x_85:
[----:B------:R-:W-:Y:S05]  /*8680*/  BSYNC B0 ;  /* 0x0000000000007941 */ /* 0x000fea0003800000 */
.L_x_84:
[----:B------:R-:W-:Y:S01]  /*8690*/  IADD3 R0, R6, 0x20, RZ ;  /* 0x0000002006007810 */ /* 0x000fe20007ffe0ff */
[----:B------:R-:W-:Y:S03]  /*86a0*/  BSSY B0, `(.L_x_86) ;  /* 0x0000013000007945 */ /* 0x000fe60003800000 */
[----:B------:R-:W-:-:S13]  /*86b0*/  ISETP.GE.AND P0, PT, R0, R199, PT ;  /* 0x000000c70000720c */ /* 0x000fda0003f06270 */
[----:B------:R-:W-:Y:S05]  /*86c0*/  @P0 BRA `(.L_x_87) ;  /* 0x0000010000000947 */ /* 0x000fea0003800000 */
[----:B------:R-:W-:Y:S01]  /*86d0*/  IADD3 R2, P0, R202, 0x20, RZ ;  /* 0x00000020ca027810 */ /* 0x000fe20007f1e0ff */
[----:B-1----:R-:W-:Y:S01]  /*86e0*/  IMAD.MOV.U32 R10, RZ, RZ, R8 ;  /* 0x000000ffff0a7224 */ /* 0x002fe200078e0008 */
[----:B------:R-:W-:Y:S02]  /*86f0*/  MOV R11, R5 ;  /* 0x00000005000b7202 */ /* 0x000fe40000000f00 */
[----:B------:R-:W-:Y:S01]  /*8700*/  ISETP.GE.AND P2, PT, R214, c[0x0][0x220], PT ;  /* 0x00008800d6007a0c */ /* 0x000fe20003f46270 */
[----:B------:R-:W-:Y:S01]  /*8710*/  IMAD.X R0, RZ, RZ, R203, P0 ;  /* 0x000000ffff007224 */ /* 0x000fe200000e06cb */
[----:B------:R-:W-:Y:S01]  /*8720*/  ISETP.GE.AND P1, PT, R205, c[0x0][0x220], PT ;  /* 0x00008800cd007a0c */ /* 0x000fe20003f26270 */
[----:B------:R-:W-:Y:S01]  /*8730*/  IMAD.WIDE.U32 R10, R2, c[0x0][0x1e8], R10 ;  /* 0x00007a00020a7a25 */ /* 0x000fe200078e000a */
[----:B------:R-:W-:-:S03]  /*8740*/  ISETP.GE.AND P0, PT, R204, c[0x0][0x220], PT ;  /* 0x00008800cc007a0c */ /* 0x000fc60003f06270 */
[----:B------:R-:W-:-:S04]  /*8750*/  IMAD R3, R0, c[0x0][0x1e8], RZ ;  /* 0x00007a0000037a24 */ /* 0x000fc800078e02ff */
[----:B------:R-:W-:Y:S01]  /*8760*/  IMAD R3, R2, c[0x0][0x1ec], R3 ;  /* 0x00007b0002037a24 */ /* 0x000fe200078e0203 */
[----:B------:R-:W-:-:S03]  /*8770*/  LEA R2, P3, R10, c[0x0][0x1d0], 0x1 ;  /* 0x000074000a027a11 */ /* 0x000fc600078608ff */
[----:B------:R-:W-:-:S05]  /*8780*/  IMAD.IADD R3, R11, 0x1, R3 ;  /* 0x000000010b037824 */ /* 0x000fca00078e0203 */
[----:B------:R-:W-:-:S05]  /*8790*/  LEA.HI.X R3, R10, c[0x0][0x1d4], R3, 0x1, P3 ;  /* 0x000075000a037a11 */ /* 0x000fca00018f0c03 */
[----:B------:R1:W-:Y:S04]  /*87a0*/  @!P2 STG.E.128 [R2.64], R48 ;  /* 0x000000300200a986 */ /* 0x0003e8000c101d0a */
[----:B------:R1:W-:Y:S04]  /*87b0*/  @!P1 STG.E.128 [R2.64+0x80], R32 ;  /* 0x0000802002009986 */ /* 0x0003e8000c101d0a */
[----:B------:R1:W-:Y:S02]  /*87c0*/  @!P0 STG.E.128 [R2.64+0x100], R16 ;  /* 0x0001001002008986 */ /* 0x0003e4000c101d0a */
.L_x_87:
[----:B------:R-:W-:Y:S05]  /*87d0*/  BSYNC B0 ;  /* 0x0000000000007941 */ /* 0x000fea0003800000 */
.L_x_86:
[----:B------:R-:W-:Y:S01]  /*87e0*/  IADD3 R0, R6, 0x40, RZ ;  /* 0x0000004006007810 */ /* 0x000fe20007ffe0ff */
[----:B------:R-:W-:Y:S03]  /*87f0*/  BSSY B0, `(.L_x_88) ;  /* 0x0000013000007945 */ /* 0x000fe60003800000 */
[----:B------:R-:W-:-:S13]  /*8800*/  ISETP.GE.AND P0, PT, R0, R199, PT ;  /* 0x000000c70000720c */ /* 0x000fda0003f06270 */
[----:B------:R-:W-:Y:S05]  /*8810*/  @P0 BRA `(.L_x_89) ;  /* 0x0000010000000947 */ /* 0x000fea0003800000 */
[----:B-1----:R-:W-:Y:S01]  /*8820*/  IADD3 R2, P0, R202, 0x40, RZ ;  /* 0x00000040ca027810 */ /* 0x002fe20007f1e0ff */
[----:B------:R-:W-:Y:S01]  /*8830*/  IMAD.MOV.U32 R10, RZ, RZ, R8 ;  /* 0x000000ffff0a7224 */ /* 0x000fe200078e0008 */
        /* <DEDUP_REMOVED lines=14> */
.L_x_89:
[----:B------:R-:W-:Y:S05]  /*8920*/  BSYNC B0 ;  /* 0x0000000000007941 */ /* 0x000fea0003800000 */
.L_x_88:
[----:B------:R-:W-:-:S04]  /*8930*/  IADD3 R6, R6, 0x60, RZ ;  /* 0x0000006006067810 */ /* 0x000fc80007ffe0ff */
[----:B------:R-:W-:-:S13]  /*8940*/  ISETP.GE.AND P0, PT, R6, R199, PT ;  /* 0x000000c70600720c */ /* 0x000fda0003f06270 */
[----:B------:R-:W-:Y:S05]  /*8950*/  @P0 EXIT ;  /* 0x000000000000094d */ /* 0x000fea0003800000 */
[----:B------:R-:W-:Y:S01]  /*8960*/  IADD3 R0, P0, R202, 0x60, RZ ;  /* 0x00000060ca007810 */ /* 0x000fe20007f1e0ff */
[----:B------:R-:W-:Y:S01]  /*8970*/  IMAD.MOV.U32 R4, RZ, RZ, R8 ;  /* 0x000000ffff047224 */ /* 0x000fe200078e0008 */
[----:B------:R-:W-:-:S03]  /*8980*/  ISETP.GE.AND P1, PT, R214, c[0x0][0x220], PT ;  /* 0x00008800d6007a0c */ /* 0x000fc60003f26270 */
[----:B------:R-:W-:Y:S01]  /*8990*/  IMAD.X R202, RZ, RZ, R203, P0 ;  /* 0x000000ffffca7224 */ /* 0x000fe200000e06cb */
[----:B------:R-:W-:Y:S01]  /*89a0*/  ISETP.GE.AND P0, PT, R205, c[0x0][0x220], PT ;  /* 0x00008800cd007a0c */ /* 0x000fe20003f06270 */
[----:B------:R-:W-:-:S04]  /*89b0*/  IMAD.WIDE.U32 R4, R0, c[0x0][0x1e8], R4 ;  /* 0x00007a0000047a25 */ /* 0x000fc800078e0004 */
[----:B-1----:R-:W-:Y:S01]  /*89c0*/  IMAD R3, R202, c[0x0][0x1e8], RZ ;  /* 0x00007a00ca037a24 */ /* 0x002fe200078e02ff */
[----:B------:R-:W-:-:S03]  /*89d0*/  LEA R2, P2, R4, c[0x0][0x1d0], 0x1 ;  /* 0x0000740004027a11 */ /* 0x000fc600078408ff */
[----:B------:R-:W-:-:S04]  /*89e0*/  IMAD R3, R0, c[0x0][0x1ec], R3 ;  /* 0x00007b0000037a24 */ /* 0x000fc800078e0203 */
[----:B------:R-:W-:-:S05]  /*89f0*/  IMAD.IADD R3, R5, 0x1, R3 ;  /* 0x0000000105037824 */ /* 0x000fca00078e0203 */
[----:B------:R-:W-:-:S05]  /*8a00*/  LEA.HI.X R3, R4, c[0x0][0x1d4], R3, 0x1, P2 ;  /* 0x0000750004037a11 */ /* 0x000fca00010f0c03 */
[----:B------:R1:W-:Y:S01]  /*8a10*/  @!P0 STG.E.128 [R2.64+0x80], R24 ;  /* 0x0000801802008986 */ /* 0x0003e2000c101d0a */
[----:B------:R-:W-:-:S03]  /*8a20*/  ISETP.GE.AND P0, PT, R204, c[0x0][0x220], PT ;  /* 0x00008800cc007a0c */ /* 0x000fc60003f06270 */
[----:B------:R1:W-:Y:S10]  /*8a30*/  @!P1 STG.E.128 [R2.64], R40 ;  /* 0x0000002802009986 */ /* 0x0003f4000c101d0a */
[----:B------:R-:W-:Y:S05]  /*8a40*/  @P0 EXIT ;  /* 0x000000000000094d */ /* 0x000fea0003800000 */
[----:B------:R-:W-:Y:S01]  /*8a50*/  STG.E.128 [R2.64+0x100], R56 ;  /* 0x0001003802007986 */ /* 0x000fe2000c101d0a */
[----:B------:R-:W-:Y:S05]  /*8a60*/  EXIT ;  /* 0x000000000000794d */ /* 0x000fea0003800000 */
.L_x_56:
[----:B------:R-:W1:Y:S01]  /*8a70*/  LDC.U8 R3, c[0x0][0x329] ;  /* 0x0000ca40ff037b82 */ /* 0x000e620000000000 */
[----:B------:R-:W-:Y:S01]  /*8a80*/  ISETP.NE.AND P3, PT, R201, -0x1, PT ;  /* 0xffffffffc900780c */ /* 0x000fe20003f65270 */
[----:B------:R-:W-:Y:S01]  /*8a90*/  CS2R R14, SRZ ;  /* 0x00000000000e7805 */ /* 0x000fe2000001ff00 */
[----:B------:R-:W-:Y:S01]  /*8aa0*/  SHF.R.S32.HI R7, RZ, 0x1f, R4 ;  /* 0x0000001fff077819 */ /* 0x000fe20000011404 */
[----:B------:R-:W-:Y:S01]  /*8ab0*/  BSSY B0, `(.L_x_90) ;  /* 0x0000041000007945 */ /* 0x000fe20003800000 */
[----:B------:R-:W-:-:S02]  /*8ac0*/  IADD3 R206, -R199, R206, RZ ;  /* 0x000000cec7ce7210 */ /* 0x000fc40007ffe1ff */
[----:B------:R-:W-:Y:S01]  /*8ad0*/  LEA.HI R8, R7, R4, RZ, 0x3 ;  /* 0x0000000407087211 */ /* 0x000fe200078f18ff */
[----:B------:R-:W2:Y:S03]  /*8ae0*/  LDC.U8 R2, c[0x0][0x328] ;  /* 0x0000ca00ff027b82 */ /* 0x000ea60000000000 */
[----:B------:R-:W-:Y:S02]  /*8af0*/  LOP3.LUT R7, R8, 0xfffffff8, RZ, 0xc0, !PT ;  /* 0xfffffff808077812 */ /* 0x000fe400078ec0ff */
[----:B------:R-:W-:Y:S01]  /*8b00*/  SHF.R.S32.HI R8, RZ, 0x3, R8 ;  /* 0x00000003ff087819 */ /* 0x000fe20000011408 */
[----:B------:R-:W-:Y:S01]  /*8b10*/  @P3 IMAD.WIDE.U32 R10, R201, c[0x0][0x1e8], RZ ;  /* 0x00007a00c90a3a25 */ /* 0x000fe200078e00ff */
[----:B------:R-:W-:-:S03]  /*8b20*/  @!P3 SHF.R.S32.HI R9, RZ, 0x1f, R0 ;  /* 0x0000001fff09b819 */ /* 0x000fc60000011400 */
[----:B------:R-:W-:-:S04]  /*8b30*/  @!P3 IMAD.WIDE.U32 R12, R0, c[0x0][0x1e0], RZ ;  /* 0x00007800000cba25 */ /* 0x000fc800078e00ff */
[----:B------:R-:W-:Y:S01]  /*8b40*/  @!P3 IMAD R9, R9, c[0x0][0x1e0], RZ ;  /* 0x000078000909ba24 */ /* 0x000fe200078e02ff */
[----:B------:R-:W-:Y:S01]  /*8b50*/  @!P3 MOV R10, R12 ;  /* 0x0000000c000ab202 */ /* 0x000fe20000000f00 */
[----:B------:R-:W-:Y:S01]  /*8b60*/  IMAD.IADD R4, R4, 0x1, -R7 ;  /* 0x0000000104047824 */ /* 0x000fe200078e0a07 */
[----:B-1----:R-:W-:Y:S02]  /*8b70*/  ISETP.NE.AND P1, PT, R3, RZ, PT ;  /* 0x000000ff0300720c */ /* 0x002fe40003f25270 */
[----:B------:R-:W-:Y:S02]  /*8b80*/  SHF.R.S32.HI R7, RZ, 0x1f, R16 ;  /* 0x0000001fff077819 */ /* 0x000fe40000011410 */
[----:B--2---:R-:W-:-:S03]  /*8b90*/  ISETP.NE.AND P0, PT, R2, RZ, PT ;  /* 0x000000ff0200720c */ /* 0x004fc60003f05270 */
[----:B------:R-:W-:Y:S01]  /*8ba0*/  IMAD R7, R7, c[0x0][0x1f0], RZ ;  /* 0x00007c0007077a24 */ /* 0x000fe200078e02ff */
[----:B------:R-:W-:Y:S01]  /*8bb0*/  ISETP.NE.OR P2, PT, R3, RZ, !P0 ;  /* 0x000000ff0300720c */ /* 0x000fe20004745670 */
[----:B------:R-:W-:-:S04]  /*8bc0*/  @P3 IMAD R3, R201, c[0x0][0x1ec], R11 ;  /* 0x00007b00c9033a24 */ /* 0x000fc800078e020b */
[----:B------:R-:W-:Y:S02]  /*8bd0*/  @P1 IMAD.MOV.U32 R6, RZ, RZ, c[0x0][0x210] ;  /* 0x00008400ff061624 */ /* 0x000fe400078e00ff */
[----:B------:R-:W-:Y:S02]  /*8be0*/  @!P1 IMAD.MOV.U32 R2, RZ, RZ, c[0x0][0x214] ;  /* 0x00008500ff029624 */ /* 0x000fe400078e00ff */
[----:B------:R-:W-:Y:S02]  /*8bf0*/  @P1 IMAD R6, R6, c[0x0][0x214], RZ ;  /* 0x0000850006061a24 */ /* 0x000fe400078e02ff */
[----:B------:R-:W-:Y:S01]  /*8c00*/  @P1 IMAD.MOV.U32 R5, RZ, RZ, 0x1 ;  /* 0x00000001ff051424 */ /* 0x000fe200078e00ff */
[----:B------:R-:W-:Y:S01]  /*8c10*/  @!P1 SEL R6, R2, c[0x0][0x234], !P0 ;  /* 0x00008d0002069a07 */ /* 0x000fe20004000000 */
[----:B------:R-:W-:Y:S01]  /*8c20*/  @!P3 IMAD R2, R0, c[0x0][0x1e4], R9 ;  /* 0x000079000002ba24 */ /* 0x000fe200078e0209 */
[----:B------:R-:W-:Y:S02]  /*8c30*/  ISETP.NE.OR P0, PT, R201, -0x1, P2 ;  /* 0xffffffffc900780c */ /* 0x000fe40001705670 */
[----:B------:R-:W-:Y:S01]  /*8c40*/  SHF.R.S32.HI R9, RZ, 0x1f, R8 ;  /* 0x0000001fff097819 */ /* 0x000fe20000011408 */
[----:B------:R-:W-:-:S02]  /*8c50*/  @!P1 IMAD R5, R6, c[0x0][0x1c0], RZ ;  /* 0x0000700006059a24 */ /* 0x000fc400078e02ff */
[----:B------:R-:W-:Y:S02]  /*8c60*/  @!P3 IMAD.IADD R3, R13, 0x1, R2 ;  /* 0x000000010d03b824 */ /* 0x000fe400078e0202 */
[----:B------:R-:W-:Y:S02]  /*8c70*/  IMAD R5, R0, R5, RZ ;  /* 0x0000000500057224 */ /* 0x000fe400078e02ff */
[----:B------:R-:W-:Y:S02]  /*8c80*/  IMAD R2, R16, c[0x0][0x1f4], R7 ;  /* 0x00007d0010027a24 */ /* 0x000fe400078e0207 */
[----:B------:R-:W-:Y:S01]  /*8c90*/  IMAD.WIDE R202, R202, 0x80, R8 ;  /* 0x00000080caca7825 */ /* 0x000fe200078e0208 */
[----:B------:R-:W-:-:S03]  /*8ca0*/  SEL R5, R5, RZ, P2 ;  /* 0x000000ff05057207 */ /* 0x000fc60001000000 */
[----:B------:R-:W-:Y:S02]  /*8cb0*/  @!P0 IMAD R201, R0, c[0x0][0x214], RZ ;  /* 0x0000850000c98a24 */ /* 0x000fe400078e02ff */
[----:B------:R-:W-:Y:S02]  /*8cc0*/  IMAD.SHL.U32 R0, R4, 0x8, RZ ;  /* 0x0000000804007824 */ /* 0x000fe400078e00ff */
[----:B------:R-:W-:Y:S01]  /*8cd0*/  IMAD R5, R16, R6, R5 ;  /* 0x0000000610057224 */ /* 0x000fe200078e0205 */
[----:B------:R-:W-:Y:S01]  /*8ce0*/  @!P2 SHF.R.S32.HI R15, RZ, 0x1f, R201 ;  /* 0x0000001fff0fa819 */ /* 0x000fe200000114c9 */
[----:B------:R-:W-:Y:S01]  /*8cf0*/  @P1 IMAD.MOV.U32 R6, RZ, RZ, c[0x0][0x210] ;  /* 0x00008400ff061624 */ /* 0x000fe200078e00ff */
[----:B------:R-:W-:Y:S01]  /*8d00*/  @!P2 MOV R14, R201 ;  /* 0x000000c9000ea202 */ /* 0x000fe20000000f00 */
[----:B------:R-:W-:Y:S01]  /*8d10*/  @!P1 IMAD.MOV.U32 R6, RZ, RZ, 0x1 ;  /* 0x00000001ff069424 */ /* 0x000fe200078e00ff */
[----:B------:R-:W-:Y:S02]  /*8d20*/  IADD3 R10, P0, R0, R10, RZ ;  /* 0x0000000a000a7210 */ /* 0x000fe40007f1e0ff */
[----:B------:R-:W-:Y:S01]  /*8d30*/  ISETP.GE.AND P2, PT, R8, R206, PT ;  /* 0x000000ce0800720c */ /* 0x000fe20003f46270 */
[----:B------:R-:W-:Y:S01]  /*8d40*/  IMAD R12, R199, R6, RZ ;  /* 0x00000006c70c7224 */ /* 0x000fe200078e02ff */
[----:B------:R-:W-:-:S02]  /*8d50*/  LEA.HI.X.SX32 R11, R0, R3, 0x1, P0 ;  /* 0x00000003000b7211 */ /* 0x000fc400000f0eff */
[----:B------:R-:W-:Y:S02]  /*8d60*/  IADD3 R7, R0, 0x40, RZ ;  /* 0x0000004000077810 */ /* 0x000fe40007ffe0ff */
[----:B------:R-:W-:Y:S01]  /*8d70*/  IADD3 R3, P1, P0, R12, R14, R5 ;  /* 0x0000000e0c037210 */ /* 0x000fe2000783e005 */
[----:B------:R-:W-:Y:S01]  /*8d80*/  IMAD.WIDE.U32 R16, R16, c[0x0][0x1f0], R10 ;  /* 0x00007c0010107a25 */ /* 0x000fe200078e000a */
[----:B------:R-:W-:Y:S02]  /*8d90*/  SHF.R.S32.HI R10, RZ, 0x1f, R12 ;  /* 0x0000001fff0a7819 */ /* 0x000fe4000001140c */
[----:B------:R-:W-:Y:S01]  /*8da0*/  SHF.R.S32.HI R5, RZ, 0x1f, R5 ;  /* 0x0000001fff057819 */ /* 0x000fe20000011405 */
[----:B------:R-:W-:-:S03]  /*8db0*/  IMAD.IADD R19, R2, 0x1, R17 ;  /* 0x0000000102137824 */ /* 0x000fc600078e0211 */
[----:B------:R-:W-:Y:S02]  /*8dc0*/  IADD3.X R10, R10, R15, R5, P1, P0 ;  /* 0x0000000f0a0a7210 */ /* 0x000fe40000fe0405 */
[----:B------:R-:W-:Y:S01]  /*8dd0*/  IADD3 R5, R0, 0x80, RZ ;  /* 0x0000008000057810 */ /* 0x000fe20007ffe0ff */
[----:B------:R-:W-:Y:S05]  /*8de0*/  @P2 BRA `(.L_x_91) ;  /* 0x000000d000002947 */ /* 0x000fea0003800000 */
[----:B------:R-:W-:Y:S01]  /*8df0*/  IMAD R11, R203, c[0x0][0x1e8], RZ ;  /* 0x00007a00cb0b7a24 */ /* 0x000fe200078e02ff */
[----:B------:R-:W-:Y:S01]  /*8e00*/  ISETP.GE.AND P2, PT, R0, c[0x0][0x220], PT ;  /* 0x0000880000007a0c */ /* 0x000fe20003f46270 */
[----:B------:R-:W-:Y:S01]  /*8e10*/  IMAD.MOV.U32 R18, RZ, RZ, R16 ;  /* 0x000000ffff127224 */ /* 0x000fe200078e0010 */
[----:B------:R-:W-:Y:S01]  /*8e20*/  ISETP.GE.AND P1, PT, R7, c[0x0][0x220], PT ;  /* 0x0000880007007a0c */ /* 0x000fe20003f26270 */
[C---:B------:R-:W-:Y:S01]  /*8e30*/  IMAD R2, R202.reuse, c[0x0][0x1ec], R11 ;  /* 0x00007b00ca027a24 */ /* 0x040fe200078e020b */
[----:B------:R-:W-:Y:S01]  /*8e40*/  ISETP.GE.AND P0, PT, R5, c[0x0][0x220], PT ;  /* 0x0000880005007a0c */ /* 0x000fe20003f06270 */
[----:B------:R-:W-:-:S04]  /*8e50*/  IMAD.WIDE.U32 R12, R202, c[0x0][0x1e8], R18 ;  /* 0x00007a00ca0c7a25 */ /* 0x000fc800078e0012 */
[----:B------:R-:W-:Y:S01]  /*8e60*/  IMAD.IADD R2, R13, 0x1, R2 ;  /* 0x000000010d027824 */ /* 0x000fe200078e0202 */
[----:B------:R-:W-:-:S04]  /*8e70*/  LEA R14, P3, R12, c[0x0][0x1d0], 0x1 ;  /* 0x000074000c0e7a11 */ /* 0x000fc800078608ff */
[----:B------:R-:W-:-:S05]  /*8e80*/  LEA.HI.X R15, R12, c[0x0][0x1d4], R2, 0x1, P3 ;  /* 0x000075000c0f7a11 */ /* 0x000fca00018f0c02 */
[----:B------:R1:W-:Y:S04]  /*8e90*/  @!P2 STG.E.128 [R14.64], RZ ;  /* 0x000000ff0e00a986 */ /* 0x0003e8000c101d0a */
[----:B------:R1:W-:Y:S04]  /*8ea0*/  @!P1 STG.E.128 [R14.64+0x80], RZ ;  /* 0x000080ff0e009986 */ /* 0x0003e8000c101d0a */
[----:B------:R1:W-:Y:S02]  /*8eb0*/  @!P0 STG.E.128 [R14.64+0x100], RZ ;  /* 0x000100ff0e008986 */ /* 0x0003e4000c101d0a */
.L_x_91:
[----:B------:R-:W-:Y:S05]  /*8ec0*/  BSYNC B0 ;  /* 0x0000000000007941 */ /* 0x000fea0003800000 */
.L_x_90:
        /* <DEDUP_REMOVED lines=12> */
[----:B------:R-:W-:Y:S01]  /*8f90*/  IMAD R2, R2, c[0x0][0x1e8], RZ ;  /* 0x00007a0002027a24 */ /* 0x000fe200078e02ff */
[----:B------:R-:W-:-:S03]  /*8fa0*/  LEA R20, P3, R14, c[0x0][0x1d0], 0x1 ;  /* 0x000074000e147a11 */ /* 0x000fc600078608ff */
[----:B------:R-:W-:-:S04]  /*8fb0*/  IMAD R2, R11, c[0x0][0x1ec], R2 ;  /* 0x00007b000b027a24 */ /* 0x000fc800078e0202 */
[----:B------:R-:W-:-:S05]  /*8fc0*/  IMAD.IADD R2, R15, 0x1, R2 ;  /* 0x000000010f027824 */ /* 0x000fca00078e0202 */
[----:B------:R-:W-:-:S05]  /*8fd0*/  LEA.HI.X R21, R14, c[0x0][0x1d4], R2, 0x1, P3 ;  /* 0x000075000e157a11 */ /* 0x000fca00018f0c02 */
[----:B------:R1:W-:Y:S04]  /*8fe0*/  @!P2 STG.E.128 [R20.64], RZ ;  /* 0x000000ff1400a986 */ /* 0x0003e8000c101d0a */
[----:B------:R1:W-:Y:S04]  /*8ff0*/  @!P1 STG.E.128 [R20.64+0x80], RZ ;  /* 0x000080ff14009986 */ /* 0x0003e8000c101d0a */
[----:B------:R1:W-:Y:S02]  /*9000*/  @!P0 STG.E.128 [R20.64+0x100], RZ ;  /* 0x000100ff14008986 */ /* 0x0003e4000c101d0a */
.L_x_93:
[----:B------:R-:W-:Y:S05]  /*9010*/  BSYNC B0 ;  /* 0x0000000000007941 */ /* 0x000fea0003800000 */
.L_x_92:
        /* <DEDUP_REMOVED lines=20> */
.L_x_95:
[----:B------:R-:W-:Y:S05]  /*9160*/  BSYNC B0 ;  /* 0x0000000000007941 */ /* 0x000fea0003800000 */
.L_x_94:
[----:B-1----:R-:W-:Y:S01]  /*9170*/  IADD3 R15, R8, 0x60, RZ ;  /* 0x00000060080f7810 */ /* 0x002fe20007ffe0ff */
[----:B------:R-:W-:Y:S03]  /*9180*/  BSSY B0, `(.L_x_96) ;  /* 0x0000012000007945 */ /* 0x000fe60003800000 */
[----:B------:R-:W-:-:S13]  /*9190*/  ISETP.GE.AND P0, PT, R15, R206, PT ;  /* 0x000000ce0f00720c */ /* 0x000fda0003f06270 */
        /* <DEDUP_REMOVED lines=16> */
.L_x_97:
[----:B------:R-:W-:Y:S05]  /*92a0*/  BSYNC B0 ;  /* 0x0000000000007941 */ /* 0x000fea0003800000 */
.L_x_96:
[----:B------:R-:W-:-:S04]  /*92b0*/  ISETP.NE.AND P6, PT, R4, RZ, PT ;  /* 0x000000ff0400720c */ /* 0x000fc80003fc5270 */
[-C--:B------:R-:W-:Y:S02]  /*92c0*/  ISETP.GE.OR P5, PT, R8, R206.reuse, P6 ;  /* 0x000000ce0800720c */ /* 0x080fe400037a6670 */
[-C--:B------:R-:W-:Y:S02]  /*92d0*/  ISETP.GE.OR P4, PT, R13, R206.reuse, P6 ;  /* 0x000000ce0d00720c */ /* 0x080fe40003786670 */
[-C--:B------:R-:W-:Y:S02]  /*92e0*/  ISETP.GE.OR P3, PT, R11, R206.reuse, P6 ;  /* 0x000000ce0b00720c */ /* 0x080fe40003766670 */
[----:B------:R-:W-:-:S07]  /*92f0*/  ISETP.GE.OR P6, PT, R15, R206, P6 ;  /* 0x000000ce0f00720c */ /* 0x000fce00037c6670 */
[-C--:B------:R-:W-:Y:S02]  /*9300*/  @!P5 IMAD R9, R8, R6.reuse, RZ ;  /* 0x000000060809d224 */ /* 0x080fe400078e02ff */
[-C--:B------:R-:W-:Y:S02]  /*9310*/  @!P4 IMAD R0, R13, R6.reuse, RZ ;  /* 0x000000060d00c224 */ /* 0x080fe400078e02ff */
[----:B------:R-:W-:Y:S01]  /*9320*/  @!P3 IMAD R2, R11, R6, RZ ;  /* 0x000000060b02b224 */ /* 0x000fe200078e02ff */
[CC--:B------:R-:W-:Y:S01]  /*9330*/  @!P5 IADD3 R4, P0, R9.reuse, R3.reuse, RZ ;  /* 0x000000030904d210 */ /* 0x0c0fe20007f1e0ff */
[----:B------:R-:W-:Y:S01]  /*9340*/  @!P4 IMAD.MOV.U32 R11, RZ, RZ, 0x7f800000 ;  /* 0x7f800000ff0bc424 */ /* 0x000fe200078e00ff */
[----:B------:R-:W-:Y:S02]  /*9350*/  @!P4 IADD3 R5, P1, R0, R3, RZ ;  /* 0x000000030005c210 */ /* 0x000fe40007f3e0ff */
[----:B------:R-:W-:Y:S02]  /*9360*/  @!P5 LEA.HI.X.SX32 R9, R9, R10, 0x1, P0 ;  /* 0x0000000a0909d211 */ /* 0x000fe400000f0eff */
[----:B------:R-:W-:-:S02]  /*9370*/  @!P5 LEA R12, P2, R4, c[0x0][0x200], 0x2 ;  /* 0x00008000040cda11 */ /* 0x000fc400078410ff */
[----:B------:R-:W-:Y:S02]  /*9380*/  @!P3 IADD3 R7, P0, R2, R3, RZ ;  /* 0x000000030207b210 */ /* 0x000fe40007f1e0ff */
[-C--:B------:R-:W-:Y:S02]  /*9390*/  @!P4 LEA.HI.X.SX32 R0, R0, R10.reuse, 0x1, P1 ;  /* 0x0000000a0000c211 */ /* 0x080fe400008f0eff */
[----:B------:R-:W-:Y:S02]  /*93a0*/  @!P4 LEA R8, P1, R5, c[0x0][0x200], 0x2 ;  /* 0x000080000508ca11 */ /* 0x000fe400078210ff */
[----:B------:R-:W-:Y:S02]  /*93b0*/  @!P5 LEA.HI.X R13, R4, c[0x0][0x204], R9, 0x2, P2 ;  /* 0x00008100040dda11 */ /* 0x000fe400010f1409 */
[----:B------:R-:W-:Y:S02]  /*93c0*/  @!P3 LEA.HI.X.SX32 R2, R2, R10, 0x1, P0 ;  /* 0x0000000a0202b211 */ /* 0x000fe400000f0eff */
[----:B------:R-:W-:-:S02]  /*93d0*/  @!P3 LEA R4, P0, R7, c[0x0][0x200], 0x2 ;  /* 0x000080000704ba11 */ /* 0x000fc400078010ff */
[----:B------:R-:W-:Y:S01]  /*93e0*/  @!P4 LEA.HI.X R9, R5, c[0x0][0x204], R0, 0x2, P1 ;  /* 0x000081000509ca11 */ /* 0x000fe200008f1400 */
[----:B------:R-:W-:Y:S01]  /*93f0*/  @!P5 IMAD.MOV.U32 R0, RZ, RZ, 0x7f800000 ;  /* 0x7f800000ff00d424 */ /* 0x000fe200078e00ff */
[----:B------:R-:W-:Y:S01]  /*9400*/  @!P3 LEA.HI.X R5, R7, c[0x0][0x204], R2, 0x2, P0 ;  /* 0x000081000705ba11 */ /* 0x000fe200000f1402 */
[----:B------:R-:W-:-:S03]  /*9410*/  @!P3 IMAD.MOV.U32 R7, RZ, RZ, 0x7f800000 ;  /* 0x7f800000ff07b424 */ /* 0x000fc600078e00ff */
[----:B------:R2:W-:Y:S04]  /*9420*/  @!P5 STG.E [R12.64], R0 ;  /* 0x000000000c00d986 */ /* 0x0005e8000c10190a */
[----:B------:R2:W-:Y:S04]  /*9430*/  @!P4 STG.E [R8.64], R11 ;  /* 0x0000000b0800c986 */ /* 0x0005e8000c10190a */
[----:B------:R2:W-:Y:S01]  /*9440*/  @!P3 STG.E [R4.64], R7 ;  /* 0x000000070400b986 */ /* 0x0005e2000c10190a */
[----:B------:R-:W-:Y:S05]  /*9450*/  @P6 EXIT ;  /* 0x000000000000694d */ /* 0x000fea0003800000 */
[----:B------:R-:W-:Y:S02]  /*9460*/  IMAD R6, R15, R6, RZ ;  /* 0x000000060f067224 */ /* 0x000fe400078e02ff */
[----:B--2---:R-:W-:-:S03]  /*9470*/  IMAD.MOV.U32 R5, RZ, RZ, 0x7f800000 ;  /* 0x7f800000ff057424 */ /* 0x004fc600078e00ff */
[----:B------:R-:W-:-:S04]  /*9480*/  IADD3 R3, P0, R6, R3, RZ ;  /* 0x0000000306037210 */ /* 0x000fc80007f1e0ff */
[----:B------:R-:W-:Y:S02]  /*9490*/  LEA.HI.X.SX32 R6, R6, R10, 0x1, P0 ;  /* 0x0000000a06067211 */ /* 0x000fe400000f0eff */
[----:B------:R-:W-:-:S04]  /*94a0*/  LEA R2, P0, R3, c[0x0][0x200], 0x2 ;  /* 0x0000800003027a11 */ /* 0x000fc800078010ff */
[----:B------:R-:W-:-:S05]  /*94b0*/  LEA.HI.X R3, R3, c[0x0][0x204], R6, 0x2, P0 ;  /* 0x0000810003037a11 */ /* 0x000fca00000f1406 */
[----:B------:R-:W-:Y:S01]  /*94c0*/  STG.E [R2.64], R5 ;  /* 0x0000000502007986 */ /* 0x000fe2000c10190a */
[----:B------:R-:W-:Y:S05]  /*94d0*/  EXIT ;  /* 0x000000000000794d */ /* 0x000fea0003800000 */
.L_x_98:
        /* <DEDUP_REMOVED lines=10> */
.L_x_1276:


//--------------------- .text._ZN5flash16flash_fwd_kernelI23Flash_fwd_kernel_traitsILi192ELi128ELi64ELi8ELb0ELb0EN7cutlass10bfloat16_tE19Flash_kernel_traitsILi192ELi128ELi64ELi8ES3_EELb0ELb0ELb0ELb0ELb0ELb0ELb1ELb0EEEvNS_16Flash_fwd_paramsE --------------------------
	.section	.text._ZN5flash16flash_fwd_kernelI23Flash_fwd_kernel_traitsILi192ELi128ELi64ELi8ELb0ELb0EN7cutlass10bfloat16_tE19Flash_kernel_traitsILi192ELi128ELi64ELi8ES3_EELb0ELb0ELb0ELb0ELb0ELb0ELb1ELb0EEEvNS_16Flash_fwd_paramsE,"ax",@progbits
	.sectioninfo	@"SHI_REGISTERS=255"
	.align	128
        .global         _ZN5flash16flash_fwd_kernelI23Flash_fwd_kernel_traitsILi192ELi128ELi64ELi8ELb0ELb0EN7cutlass10bfloat16_tE19Flash_kernel_traitsILi192ELi128ELi64ELi8ES3_EELb0ELb0ELb0ELb0ELb0ELb0ELb1ELb0EEEvNS_16Flash_fwd_paramsE
        .type           _ZN5flash16flash_fwd_kernelI23Flash_fwd_kernel_traitsILi192ELi128ELi64ELi8ELb0ELb0EN7cutlass10bfloat16_tE19Flash_kernel_traitsILi192ELi128ELi64ELi8ES3_EELb0ELb0ELb0ELb0ELb0ELb0ELb1ELb0EEEvNS_16Flash_fwd_paramsE,@function
        .size           _ZN5flash16flash_fwd_kernelI23Flash_fwd_kernel_traitsILi192ELi128ELi64ELi8ELb0ELb0EN7cutlass10bfloat16_tE19Flash_kernel_traitsILi192ELi128ELi64ELi8ES3_EELb0ELb0ELb0ELb0ELb0ELb0ELb1ELb0EEEvNS_16Flash_fwd_paramsE,(.L_x_1277 - _ZN5flash16flash_fwd_kernelI23Flash_fwd_kernel_traitsILi192ELi128ELi64ELi8ELb0ELb0EN7cutlass10bfloat16_tE19Flash_kernel_traitsILi192ELi128ELi64ELi8ES3_EELb0ELb0ELb0ELb0ELb0ELb0ELb1ELb0EEEvNS_16Flash_fwd_paramsE)
        .other          _ZN5flash16flash_fwd_kernelI23Flash_fwd_kernel_traitsILi192ELi128ELi64ELi8ELb0ELb0EN7cutlass10bfloat16_tE19Flash_kernel_traitsILi192ELi128ELi64ELi8ES3_EELb0ELb0ELb0ELb0ELb0ELb0ELb1ELb0EEEvNS_16Flash_fwd_paramsE,@"STO_CUDA_ENTRY STV_DEFAULT"
_ZN5flash16flash_fwd_kernelI23Flash_fwd_kernel_traitsILi192ELi128ELi64ELi8ELb0ELb0EN7cutlass10bfloat16_tE19Flash_kernel_traitsILi192ELi128ELi64ELi8ES3_EELb0ELb0ELb0ELb0ELb0ELb0ELb1ELb0EEEvNS_16Flash_fwd_paramsE:
.text._ZN5flash16flash_fwd_kernelI23Flash_fwd_kernel_traitsILi192ELi128ELi64ELi8ELb0ELb0EN7cutlass10bfloat16_tE19Flash_kernel_traitsILi192ELi128ELi64ELi8ES3_EELb0ELb0ELb0ELb0ELb0ELb0ELb1ELb0EEEvNS_16Flash_fwd_paramsE:
        /* <DEDUP_REMOVED lines=34> */
.L_x_99:
[----:B-1-34-:R-:W-:Y:S02]  /*0220*/  MOV R5, c[0x0][0x218] ;  /* 0x0000860000057a02 */ /* 0x01afe40000000f00 */
.L_x_100:
        /* <DEDUP_REMOVED lines=41> */
.L_x_102:
        /* <DEDUP_REMOVED lines=39> */
.L_x_103:
        /* <DEDUP_REMOVED lines=104> */
.L_x_105:
[----:B------:R-:W-:Y:S05]  /*0db0*/  BSYNC B0 ;  /* 0x0000000000007941 */ /* 0x000fea0003800000 */
.L_x_104:
        /* <DEDUP_REMOVED lines=37> */
.L_x_107:
[----:B------:R-:W-:Y:S05]  /*1010*/  BSYNC B0 ;  /* 0x0000000000007941 */ /* 0x000fea0003800000 */
.L_x_106:
        /* <DEDUP_REMOVED lines=37> */
.L_x_109:
[----:B------:R-:W-:Y:S05]  /*1270*/  BSYNC B0 ;  /* 0x0000000000007941 */ /* 0x000fea0003800000 */
.L_x_108:
        /* <DEDUP_REMOVED lines=40> */
.L_x_111:
[----:B------:R-:W-:Y:S05]  /*1500*/  BSYNC B0 ;  /* 0x0000000000007941 */ /* 0x000fea0003800000 */
.L_x_110:
        /* <DEDUP_REMOVED lines=36> */
.L_x_113:
[----:B------:R-:W-:Y:S05]  /*1750*/  BSYNC B0 ;  /* 0x0000000000007941 */ /* 0x000fea0003800000 */
.L_x_112:
        /* <DEDUP_REMOVED lines=34> */
.L_x_115:
[----:B------:R-:W-:Y:S05]  /*1980*/  BSYNC B0 ;  /* 0x0000000000007941 */ /* 0x000fea0003800000 */
.L_x_114:
        /* <DEDUP_REMOVED lines=40> */
.L_x_117:
[----:B------:R-:W-:Y:S05]  /*1c10*/  BSYNC B0 ;  /* 0x0000000000007941 */ /* 0x000fea0003800000 */
.L_x_116:
        /* <DEDUP_REMOVED lines=37> */
.L_x_119:
[----:B------:R-:W-:Y:S05]  /*1e70*/  BSYNC B0 ;  /* 0x0000000000007941 */ /* 0x000fea0003800000 */
.L_x_118:
        /* <DEDUP_REMOVED lines=15> */
[----:B------:R-:W-:Y:S01]  /*1f70*/  LDSM.16.M88.4 R36, [R204] ;  /* 0x00000000cc24783b */ /* 0x000fe20000000200 */
[----:B------:R-:W-:-:S02]  /*1f80*/  LOP3.LUT R4, R4, 0x6, RZ, 0xc0, !PT ;  /* 0x0000000604047812 */ /* 0x000fc400078ec0ff */
[----:B------:R-:W-:Y:S01]  /*1f90*/  IMAD R205, R205, 0x200, R8 ;  /* 0x00000200cdcd7824 */ /* 0x000fe200078e0208 */
[----:B------:R-:W-:Y:S03]  /*1fa0*/  LDSM.16.M88.4 R72, [R202] ;  /* 0x00000000ca48783b */ /* 0x000fe60000000200 */
[----:B------:R-:W-:Y:S01]  /*1fb0*/  IMAD.SHL.U32 R205, R205, 0x2, RZ ;  /* 0x00000002cdcd7824 */ /* 0x000fe200078e00ff */
[----:B------:R-:W-:Y:S04]  /*1fc0*/  LDSM.16.M88.4 R84, [R202+0x4000] ;  /* 0x00400000ca54783b */ /* 0x000fe80000000200 */
[----:B------:R-:W4:Y:S01]  /*1fd0*/  LDSM.16.M88.4 R20, [R205+0xc000] ;  /* 0x00c00000cd14783b */ /* 0x000f220000000200 */
[----:B------:R-:W-:-:S02]  /*1fe0*/  IADD3 R2, R205, 0xc000, RZ ;  /* 0x0000c000cd027810 */ /* 0x000fc40007ffe0ff */
[----:B------:R-:W-:Y:S01]  /*1ff0*/  IADD3 R203, R205, 0xc020, RZ ;  /* 0x0000c020cdcb7810 */ /* 0x000fe20007ffe0ff */
[----:B------:R-:W5:Y:S01]  /*2000*/  LDSM.16.M88.4 R44, [R205+0xc800] ;  /* 0x00c80000cd2c783b */ /* 0x000f620000000200 */
[----:B------:R-:W-:Y:S01]  /*2010*/  @P1 IADD3 R203, R2, -0x20, RZ ;  /* 0xffffffe002cb1810 */ /* 0x000fe20007ffe0ff */
[----:B------:R-:W-:Y:S02]  /*2020*/  IMAD.MOV.U32 R2, RZ, RZ, 0x40 ;  /* 0x00000040ff027424 */ /* 0x000fe400078e00ff */
[----:B------:R-:W-:Y:S01]  /*2030*/  LDSM.16.M88.4 R56, [R205+0xd000] ;  /* 0x00d00000cd38783b */ /* 0x000fe20000000200 */
[C---:B------:R-:W-:Y:S02]  /*2040*/  IADD3 R195, R203.reuse, 0x800, RZ ;  /* 0x00000800cbc37810 */ /* 0x040fe40007ffe0ff */
[----:B------:R-:W-:Y:S01]  /*2050*/  SEL R2, R2, 0xffffffc0, !P2 ;  /* 0xffffffc002027807 */ /* 0x000fe20005000000 */
[----:B--2---:R-:W2:Y:S01]  /*2060*/  LDSM.16.M88.4 R16, [R203] ;  /* 0x00000000cb10783b */ /* 0x004ea20000000200 */
[----:B------:R-:W-:-:S02]  /*2070*/  IADD3 R194, R203, 0x1000, RZ ;  /* 0x00001000cbc27810 */ /* 0x000fc40007ffe0ff */
[----:B------:R-:W-:Y:S01]  /*2080*/  IADD3 R193, R203, 0x1800, RZ ;  /* 0x00001800cbc17810 */ /* 0x000fe20007ffe0ff */
[----:B------:R-:W1:Y:S01]  /*2090*/  LDSM.16.M88.4 R28, [R205+0xd800] ;  /* 0x00d80000cd1c783b */ /* 0x000e620000000200 */
[----:B------:R-:W-:Y:S01]  /*20a0*/  IMAD.IADD R199, R205, 0x1, R2 ;  /* 0x00000001cdc77824 */ /* 0x000fe200078e0202 */
[C---:B------:R-:W-:Y:S01]  /*20b0*/  IADD3 R191, R203.reuse, 0x2000, RZ ;  /* 0x00002000cbbf7810 */ /* 0x040fe20007ffe0ff */
[----:B------:R-:W-:Y:S01]  /*20c0*/  IMAD.IADD R192, R2, 0x1, R203 ;  /* 0x0000000102c07824 */ /* 0x000fe200078e02cb */
[----:B------:R-:W-:Y:S01]  /*20d0*/  LDSM.16.M88.4 R52, [R203+0x800] ;  /* 0x00080000cb34783b */ /* 0x000fe20000000200 */
[C---:B------:R-:W-:Y:S02]  /*20e0*/  IADD3 R190, R203.reuse, 0x2800, RZ ;  /* 0x00002800cbbe7810 */ /* 0x040fe40007ffe0ff */
[C---:B------:R-:W-:Y:S01]  /*20f0*/  IADD3 R189, R203.reuse, 0x3000, RZ ;  /* 0x00003000cbbd7810 */ /* 0x040fe20007ffe0ff */
[----:B------:R-:W3:Y:S01]  /*2100*/  LDSM.16.M88.4 R24, [R199+0xc000] ;  /* 0x00c00000c718783b */ /* 0x000ee20000000200 */
[----:B------:R-:W-:-:S02]  /*2110*/  IADD3 R188, R203, 0x3800, RZ ;  /* 0x00003800cbbc7810 */ /* 0x000fc40007ffe0ff */
[C---:B------:R-:W-:Y:S01]  /*2120*/  IADD3 R187, R203.reuse, 0x4000, RZ ;  /* 0x00004000cbbb7810 */ /* 0x040fe20007ffe0ff */
[----:B------:R-:W1:Y:S01]  /*2130*/  LDSM.16.M88.4 R48, [R203+0x1000] ;  /* 0x00100000cb30783b */ /* 0x000e620000000200 */
[C---:B------:R-:W-:Y:S02]  /*2140*/  IADD3 R186, R203.reuse, 0x4800, RZ ;  /* 0x00004800cbba7810 */ /* 0x040fe40007ffe0ff */
[C---:B------:R-:W-:Y:S01]  /*2150*/  IADD3 R185, R203.reuse, 0x5000, RZ ;  /* 0x00005000cbb97810 */ /* 0x040fe20007ffe0ff */
[----:B------:R-:W1:Y:S01]  /*2160*/  LDSM.16.M88.4 R40, [R203+0x1800] ;  /* 0x00180000cb28783b */ /* 0x000e620000000200 */
[----:B------:R-:W-:-:S03]  /*2170*/  IADD3 R184, R203, 0x5800, RZ ;  /* 0x00005800cbb87810 */ /* 0x000fc60007ffe0ff */
[----:B------:R-:W-:Y:S01]  /*2180*/  LDSM.16.M88.4 R80, [R199+0xc800] ;  /* 0x00c80000c750783b */ /* 0x000fe20000000200 */
[C---:B----4-:R-:W-:Y:S03]  /*2190*/  HMMA.16816.F32.BF16 R8, R12.reuse, R20, RZ ;  /* 0x000000140c08723c */ /* 0x050fe600000418ff */
[----:B------:R-:W-:Y:S04]  /*21a0*/  LDSM.16.M88.4 R68, [R199+0xd000] ;  /* 0x00d00000c744783b */ /* 0x000fe80000000200 */
[----:B------:R-:W-:Y:S01]  /*21b0*/  LDSM.16.M88.4 R64, [R199+0xd800] ;  /* 0x00d80000c740783b */ /* 0x000fe20000000200 */
[C---:B------:R-:W-:Y:S03]  /*21c0*/  HMMA.16816.F32.BF16 R20, R12.reuse, R22, RZ ;  /* 0x000000160c14723c */ /* 0x040fe600000418ff */
[----:B------:R-:W-:Y:S04]  /*21d0*/  LDSM.16.M88.4 R92, [R205+0x10800] ;  /* 0x01080000cd5c783b */ /* 0x000fe80000000200 */
[----:B------:R-:W-:Y:S01]  /*21e0*/  LDSM.16.M88.4 R88, [R199+0x10000] ;  /* 0x01000000c758783b */ /* 0x000fe20000000200 */
[----:B-----5:R-:W-:Y:S08]  /*21f0*/  HMMA.16816.F32.BF16 R32, R12, R44, RZ ;  /* 0x0000002c0c20723c */ /* 0x020ff000000418ff */
[----:B--2---:R-:W-:Y:S08]  /*2200*/  HMMA.16816.F32.BF16 R8, R36, R16, R8 ;  /* 0x000000102408723c */ /* 0x004ff00000041808 */
[C---:B------:R-:W-:Y:S08]  /*2210*/  HMMA.16816.F32.BF16 R60, R12.reuse, R56, RZ ;  /* 0x000000380c3c723c */ /* 0x040ff000000418ff */
[C---:B------:R-:W-:Y:S08]  /*2220*/  HMMA.16816.F32.BF16 R44, R12.reuse, R46, RZ ;  /* 0x0000002e0c2c723c */ /* 0x040ff000000418ff */
[C---:B------:R-:W-:Y:S08]  /*2230*/  HMMA.16816.F32.BF16 R56, R12.reuse, R58, RZ ;  /* 0x0000003a0c38723c */ /* 0x040ff000000418ff */
[----:B-1----:R-:W-:Y:S08]  /*2240*/  HMMA.16816.F32.BF16 R76, R12, R28, RZ ;  /* 0x0000001c0c4c723c */ /* 0x002ff000000418ff */
[----:B------:R-:W-:Y:S01]  /*2250*/  HMMA.16816.F32.BF16 R20, R36, R18, R20 ;  /* 0x000000122414723c */ /* 0x000fe20000041814 */
[----:B------:R-:W-:Y:S07]  /*2260*/  LDSM.16.M88.4 R16, [R192] ;  /* 0x00000000c010783b */ /* 0x000fee0000000200 */
[----:B------:R-:W-:Y:S01]  /*2270*/  HMMA.16816.F32.BF16 R12, R12, R30, RZ ;  /* 0x0000001e0c0c723c */ /* 0x000fe200000418ff */
[----:B------:R-:W1:Y:S07]  /*2280*/  LDSM.16.M88.4 R28, [R201] ;  /* 0x00000000c91c783b */ /* 0x000e6e0000000200 */
[----:B---3--:R-:W-:Y:S08]  /*2290*/  HMMA.16816.F32.BF16 R8, R72, R24, R8 ;  /* 0x000000184808723c */ /* 0x008ff00000041808 */
        /* <DEDUP_REMOVED lines=110> */
[----:B------:R-:W2:Y:S05]  /*2980*/  MUFU.TANH R64, R64 ;  /* 0x0000004000407308 */ /* 0x000eaa0000002400 */
[----:B-1----:R-:W-:Y:S03]  /*2990*/  HMMA.16816.F32.BF16 R76, R68, R36, R76 ;  /* 0x00000024444c723c */ /* 0x002fe6000004184c */
[----:B------:R-:W-:Y:S04]  /*29a0*/  MUFU.TANH R65, R65 ;  /* 0x0000004100417308 */ /* 0x000fe80000002400 */
[----:B------:R-:W-:Y:S01]  /*29b0*/  FMUL.FTZ R36, R22, c[0x0][0x2ec] ;  /* 0x0000bb0016247a20 */ /* 0x000fe20000410000 */
[----:B------:R-:W-:Y:S05]  /*29c0*/  HMMA.16816.F32.BF16 R56, R52, R50, R56 ;  /* 0x000000323438723c */ /* 0x000fea0000041838 */
[----:B------:R-:W1:Y:S02]  /*29d0*/  MUFU.TANH R36, R36 ;  /* 0x0000002400247308 */ /* 0x000e640000002400 */
[----:B------:R-:W-:Y:S01]  /*29e0*/  FMUL.FTZ R50, R21, c[0x0][0x2ec] ;  /* 0x0000bb0015327a20 */ /* 0x000fe20000410000 */
[----:B----4-:R-:W-:Y:S05]  /*29f0*/  HMMA.16816.F32.BF16 R60, R28, R12, R60 ;  /* 0x0000000c1c3c723c */ /* 0x010fea000004183c */
[----:B------:R-:W-:Y:S02]  /*2a00*/  MUFU.TANH R50, R50 ;  /* 0x0000003200327308 */ /* 0x000fe40000002400 */
[----:B------:R-:W-:Y:S01]  /*2a10*/  FMUL.FTZ R12, R23, c[0x0][0x2ec] ;  /* 0x0000bb00170c7a20 */ /* 0x000fe20000410000 */
[----:B-----5:R-:W-:Y:S01]  /*2a20*/  HMMA.16816.F32.BF16 R32, R16, R72, R32 ;  /* 0x000000481020723c */ /* 0x020fe20000041820 */
[----:B------:R-:W3:Y:S04]  /*2a30*/  LDSM.16.M88.4 R20, [R203+0x5800] ;  /* 0x00580000cb14783b */ /* 0x000ee80000000200 */
[----:B------:R-:W-:Y:S03]  /*2a40*/  MUFU.TANH R12, R12 ;  /* 0x0000000c000c7308 */ /* 0x000fe60000002400 */
        /* <DEDUP_REMOVED lines=9> */
[----:B------:R-:W4:Y:S01]  /*2ae0*/  LDSM.16.M88.4 R32, [R199+0x11800] ;  /* 0x01180000c720783b */ /* 0x000f220000000200 */
[----:B------:R-:W-:Y:S03]  /*2af0*/  HMMA.16816.F32.BF16 R80, R52, R10, R80 ;  /* 0x0000000a3450723c */ /* 0x000fe60000041850 */
[----:B------:R-:W5:Y:S01]  /*2b00*/  LDSM.16.M88.4 R8, [R192+0x5800] ;  /* 0x00580000c008783b */ /* 0x000f620000000200 */
[----:B------:R-:W-:-:S04]  /*2b10*/  DEPBAR.LE SB0, 0x0 ;  /* 0x000080000000791a */ /* 0x000fc80000000000 */
[C---:B---3--:R-:W-:Y:S01]  /*2b20*/  HMMA.16816.F32.BF16 R76, R40.reuse, R20, R76 ;  /* 0x00000014284c723c */ /* 0x048fe2000004184c */
[----:B------:R-:W3:Y:S07]  /*2b30*/  MUFU.TANH R51, R51 ;  /* 0x0000003300337308 */ /* 0x000eee0000002400 */
[C---:B------:R-:W-:Y:S01]  /*2b40*/  HMMA.16816.F32.BF16 R56, R40.reuse, R90, R56 ;  /* 0x0000005a2838723c */ /* 0x040fe20000041838 */
[----:B------:R-:W-:Y:S07]  /*2b50*/  MUFU.TANH R37, R37 ;  /* 0x0000002500257308 */ /* 0x000fee0000002400 */
[----:B------:R-:W-:Y:S01]  /*2b60*/  HMMA.16816.F32.BF16 R80, R40, R22, R80 ;  /* 0x000000162850723c */ /* 0x000fe20000041850 */
[----:B------:R-:W1:Y:S06]  /*2b70*/  MUFU.TANH R38, R38 ;  /* 0x0000002600267308 */ /* 0x000e6c0000002400 */
[----:B------:R-:W-:Y:S01]  /*2b80*/  IMAD R23, R3, 0x40, R4 ;  /* 0x0000004003177824 */ /* 0x000fe200078e0204 */
[----:B------:R-:W-:Y:S04]  /*2b90*/  HMMA.16816.F32.BF16 R44, R16, R74, R44 ;  /* 0x0000004a102c723c */ /* 0x000fe8000004182c */
[----:B------:R-:W-:-:S02]  /*2ba0*/  IADD3 R3, R23, 0x1, RZ ;  /* 0x0000000117037810 */ /* 0x000fc40007ffe0ff */
[-C--:B------:R-:W-:Y:S02]  /*2bb0*/  ISETP.GE.AND P1, PT, R23, R6.reuse, PT ;  /* 0x000000061700720c */ /* 0x080fe40003f26270 */
[C---:B----4-:R-:W-:Y:S01]  /*2bc0*/  HMMA.16816.F32.BF16 R76, R28.reuse, R32, R76 ;  /* 0x000000201c4c723c */ /* 0x050fe2000004184c */
[-C--:B------:R-:W-:Y:S02]  /*2bd0*/  ISETP.GE.AND P5, PT, R3, R6.reuse, PT ;  /* 0x000000060300720c */ /* 0x080fe40003fa6270 */
[----:B------:R-:W-:Y:S02]  /*2be0*/  IADD3 R3, R23, 0x8, RZ ;  /* 0x0000000817037810 */ /* 0x000fe40007ffe0ff */
[----:B------:R-:W-:Y:S02]  /*2bf0*/  FSEL R49, R49, -INF , !P1 ;  /* 0xff80000031317808 */ /* 0x000fe40004800000 */
[----:B------:R-:W-:Y:S01]  /*2c00*/  ISETP.GE.AND P0, PT, R3, R6, PT ;  /* 0x000000060300720c */ /* 0x000fe20003f06270 */
[----:B------:R-:W-:Y:S01]  /*2c10*/  HMMA.16816.F32.BF16 R56, R28, R14, R56 ;  /* 0x0000000e1c38723c */ /* 0x000fe20000041838 */
[----:B------:R-:W-:-:S02]  /*2c20*/  IADD3 R3, R23, 0x10, RZ ;  /* 0x0000001017037810 */ /* 0x000fc40007ffe0ff */
[----:B--2---:R-:W-:Y:S02]  /*2c30*/  FSEL R64, R64, -INF , !P5 ;  /* 0xff80000040407808 */ /* 0x004fe40006800000 */
[-C--:B------:R-:W-:Y:S02]  /*2c40*/  ISETP.GE.AND P4, PT, R3, R6.reuse, PT ;  /* 0x000000060300720c */ /* 0x080fe40003f86270 */
[----:B------:R-:W-:Y:S01]  /*2c50*/  IADD3 R3, R23, 0x18, RZ ;  /* 0x0000001817037810 */ /* 0x000fe20007ffe0ff */
[----:B------:R-:W-:Y:S01]  /*2c60*/  HMMA.16816.F32.BF16 R80, R28, R34, R80 ;  /* 0x000000221c50723c */ /* 0x000fe20000041850 */
[----:B------:R-:W-:Y:S01]  /*2c70*/  FSEL R48, R48, -INF , !P5 ;  /* 0xff80000030307808 */ /* 0x000fe20006800000 */
[----:B------:R-:W-:Y:S01]  /*2c80*/  FMUL.FTZ R20, R46, c[0x0][0x2ec] ;  /* 0x0000bb002e147a20 */ /* 0x000fe20000410000 */
[----:B------:R-:W-:Y:S01]  /*2c90*/  ISETP.GE.AND P2, PT, R3, R6, PT ;  /* 0x000000060300720c */ /* 0x000fe20003f46270 */
[----:B------:R-:W-:Y:S01]  /*2ca0*/  FMUL.FTZ R21, R47, c[0x0][0x2ec] ;  /* 0x0000bb002f157a20 */ /* 0x000fe20000410000 */
[----:B------:R-:W-:-:S02]  /*2cb0*/  FSEL R3, R2, -INF , !P1 ;  /* 0xff80000002037808 */ /* 0x000fc40004800000 */
[----:B-1----:R-:W-:Y:S01]  /*2cc0*/  FSEL R36, R36, -INF , !P0 ;  /* 0xff80000024247808 */ /* 0x002fe20004000000 */
[C---:B------:R-:W-:Y:S01]  /*2cd0*/  HMMA.16816.F32.BF16 R60, R16.reuse, R24, R60 ;  /* 0x00000018103c723c */ /* 0x040fe2000004183c */
[----:B------:R-:W-:Y:S01]  /*2ce0*/  FSEL R65, R65, -INF , !P0 ;  /* 0xff80000041417808 */ /* 0x000fe20004000000 */
[----:B------:R-:W-:Y:S01]  /*2cf0*/  MUFU.TANH R20, R20 ;  /* 0x0000001400147308 */ /* 0x000fe20000002400 */
[----:B---3--:R-:W-:Y:S02]  /*2d00*/  FSEL R14, R51, -INF , !P4 ;  /* 0xff800000330e7808 */ /* 0x008fe40006000000 */
[----:B------:R-:W-:Y:S02]  /*2d10*/  FSEL R15, R13, -INF , !P4 ;  /* 0xff8000000d0f7808 */ /* 0x000fe40006000000 */
[----:B------:R-:W-:Y:S01]  /*2d20*/  FMUL.FTZ R24, R44, c[0x0][0x2ec] ;  /* 0x0000bb002c187a20 */ /* 0x000fe20000410000 */
[C---:B-----5:R-:W-:Y:S01]  /*2d30*/  HMMA.16816.F32.BF16 R76, R16.reuse, R8, R76 ;  /* 0x00000008104c723c */ /* 0x060fe2000004184c */
[----:B------:R-:W-:Y:S01]  /*2d40*/  FMUL.FTZ R25, R45, c[0x0][0x2ec] ;  /* 0x0000bb002d197a20 */ /* 0x000fe20000410000 */
[----:B------:R-:W-:Y:S05]  /*2d50*/  MUFU.TANH R21, R21 ;  /* 0x0000001500157308 */ /* 0x000fea0000002400 */
[----:B------:R-:W-:Y:S01]  /*2d60*/  IADD3 R9, R23, 0x9, RZ ;  /* 0x0000000917097810 */ /* 0x000fe20007ffe0ff */
[----:B------:R-:W-:Y:S02]  /*2d70*/  HMMA.16816.F32.BF16 R56, R16, R26, R56 ;  /* 0x0000001a1038723c */ /* 0x000fe40000041838 */
[----:B------:R-:W-:Y:S01]  /*2d80*/  MUFU.TANH R24, R24 ;  /* 0x0000001800187308 */ /* 0x000fe20000002400 */
[----:B------:R-:W-:-:S02]  /*2d90*/  ISETP.GE.AND P6, PT, R9, R6, PT ;  /* 0x000000060900720c */ /* 0x000fc40003fc6270 */
[----:B------:R-:W-:Y:S02]  /*2da0*/  IADD3 R9, R23, 0x11, RZ ;  /* 0x0000001117097810 */ /* 0x000fe40007ffe0ff */
[----:B------:R-:W-:Y:S01]  /*2db0*/  FSEL R2, R12, -INF , !P6 ;  /* 0xff8000000c027808 */ /* 0x000fe20007000000 */
[----:B------:R-:W-:Y:S01]  /*2dc0*/  HMMA.16816.F32.BF16 R80, R16, R10, R80 ;  /* 0x0000000a1050723c */ /* 0x000fe20000041850 */
        /* <DEDUP_REMOVED lines=13> */
[-C--:B------:R-:W-:Y:S01]  /*2ea0*/  ISETP.GE.AND P5, PT, R9, R6.reuse, PT ;  /* 0x000000060900720c */ /* 0x080fe20003fa6270 */
[----:B------:R-:W-:Y:S01]  /*2eb0*/  FMUL.FTZ R78, R78, c[0x0][0x2ec] ;  /* 0x0000bb004e4e7a20 */ /* 0x000fe20000410000 */
[----:B------:R-:W-:Y:S01]  /*2ec0*/  IADD3 R9, R23, 0x21, RZ ;  /* 0x0000002117097810 */ /* 0x000fe20007ffe0ff */
[----:B------:R-:W-:Y:S01]  /*2ed0*/  FMUL.FTZ R56, R56, c[0x0][0x2ec] ;  /* 0x0000bb0038387a20 */ /* 0x000fe20000410000 */
[----:B------:R-:W-:Y:S01]  /*2ee0*/  FSEL R12, R38, -INF , !P3 ;  /* 0xff800000260c7808 */ /* 0x000fe20005800000 */
[----:B------:R-:W-:Y:S01]  /*2ef0*/  FMUL.FTZ R57, R57, c[0x0][0x2ec] ;  /* 0x0000bb0039397a20 */ /* 0x000fe20000410000 */
[-C--:B------:R-:W-:Y:S01]  /*2f00*/  ISETP.GE.AND P0, PT, R9, R6.reuse, PT ;  /* 0x000000060900720c */ /* 0x080fe20003f06270 */
[----:B------:R-:W2:Y:S01]  /*2f10*/  MUFU.TANH R160, R62 ;  /* 0x0000003e00a07308 */ /* 0x000ea20000002400 */
[----:B------:R-:W-:Y:S01]  /*2f20*/  IADD3 R9, R23, 0x28, RZ ;  /* 0x0000002817097810 */ /* 0x000fe20007ffe0ff */
[----:B------:R-:W-:Y:S01]  /*2f30*/  FMUL.FTZ R58, R58, c[0x0][0x2ec] ;  /* 0x0000bb003a3a7a20 */ /* 0x000fe20000410000 */
[----:B------:R-:W-:Y:S01]  /*2f40*/  FSEL R13, R37, -INF , !P3 ;  /* 0xff800000250d7808 */ /* 0x000fe20005800000 */
[----:B------:R-:W-:Y:S01]  /*2f50*/  FMUL.FTZ R59, R59, c[0x0][0x2ec] ;  /* 0x0000bb003b3b7a20 */ /* 0x000fe20000410000 */
[-C--:B------:R-:W-:Y:S01]  /*2f60*/  ISETP.GE.AND P6, PT, R9, R6.reuse, PT ;  /* 0x000000060900720c */ /* 0x080fe20003fc6270 */
[----:B------:R-:W-:Y:S01]  /*2f70*/  FMUL.FTZ R79, R79, c[0x0][0x2ec] ;  /* 0x0000bb004f4f7a20 */ /* 0x000fe20000410000 */
[----:B------:R-:W-:Y:S01]  /*2f80*/  IADD3 R9, R23, 0x29, RZ ;  /* 0x0000002917097810 */ /* 0x000fe20007ffe0ff */
[----:B------:R-:W-:Y:S01]  /*2f90*/  MUFU.TANH R159, R61 ;  /* 0x0000003d009f7308 */ /* 0x000fe20000002400 */
[----:B------:R-:W-:Y:S01]  /*2fa0*/  FMUL.FTZ R80, R80, c[0x0][0x2ec] ;  /* 0x0000bb0050507a20 */ /* 0x000fe20000410000 */
[----:B-1----:R-:W-:Y:S01]  /*2fb0*/  FSEL R167, R167, -INF , !P5 ;  /* 0xff800000a7a77808 */ /* 0x002fe20006800000 */
[----:B------:R-:W-:Y:S01]  /*2fc0*/  FMUL.FTZ R82, R82, c[0x0][0x2ec] ;  /* 0x0000bb0052527a20 */ /* 0x000fe20000410000 */
[----:B------:R-:W-:Y:S01]  /*2fd0*/  ISETP.GE.AND P4, PT, R9, R6, PT ;  /* 0x000000060900720c */ /* 0x000fe20003f86270 */
[----:B------:R-:W-:Y:S01]  /*2fe0*/  FMUL.FTZ R81, R81, c[0x0][0x2ec] ;  /* 0x0000bb0051517a20 */ /* 0x000fe20000410000 */
[----:B------:R-:W-:Y:S01]  /*2ff0*/  IADD3 R9, R23, 0x30, RZ ;  /* 0x0000003017097810 */ /* 0x000fe20007ffe0ff */
[----:B------:R-:W-:Y:S01]  /*3000*/  FMUL.FTZ R83, R83, c[0x0][0x2ec] ;  /* 0x0000bb0053537a20 */ /* 0x000fe20000410000 */
[----:B------:R-:W1:Y:S01]  /*3010*/  MUFU.TANH R170, R63 ;  /* 0x0000003f00aa7308 */ /* 0x000e620000002400 */
[----:B--2---:R-:W-:-:S02]  /*3020*/  FSEL R160, R160, -INF , !P5 ;  /* 0xff800000a0a07808 */ /* 0x004fc40006800000 */
[----:B------:R-:W-:Y:S02]  /*3030*/  ISETP.GE.AND P5, PT, R6, 0x41, PT ;  /* 0x000000410600780c */ /* 0x000fe40003fa6270 */
[----:B------:R-:W-:Y:S02]  /*3040*/  ISETP.GE.AND P3, PT, R9, R6, PT ;  /* 0x000000060900720c */ /* 0x000fe40003f66270 */
[C---:B------:R-:W-:Y:S01]  /*3050*/  IADD3 R9, R23.reuse, 0x31, RZ ;  /* 0x0000003117097810 */ /* 0x040fe20007ffe0ff */
[----:B------:R-:W2:Y:S01]  /*3060*/  MUFU.TANH R165, R56 ;  /* 0x0000003800a57308 */ /* 0x000ea20000002400 */
[C---:B------:R-:W-:Y:S02]  /*3070*/  IADD3 R19, R23.reuse, 0x38, RZ ;  /* 0x0000003817137810 */ /* 0x040fe40007ffe0ff */
[----:B------:R-:W-:Y:S02]  /*3080*/  IADD3 R23, R23, 0x39, RZ ;  /* 0x0000003917177810 */ /* 0x000fe40007ffe0ff */
[----:B------:R-:W-:-:S02]  /*3090*/  FSEL R10, R20, -INF , !P2 ;  /* 0xff800000140a7808 */ /* 0x000fc40005000000 */
[----:B------:R-:W-:Y:S01]  /*30a0*/  FSEL R11, R24, -INF , !P2 ;  /* 0xff800000180b7808 */ /* 0x000fe20005000000 */
[----:B------:R-:W3:Y:S01]  /*30b0*/  MUFU.TANH R161, R57 ;  /* 0x0000003900a17308 */ /* 0x000ee20000002400 */
[----:B------:R-:W-:Y:S02]  /*30c0*/  ISETP.GE.AND P2, PT, R9, R6, PT ;  /* 0x000000060900720c */ /* 0x000fe40003f46270 */
[----:B------:R-:W-:Y:S02]  /*30d0*/  FSEL R8, R21, -INF , !P1 ;  /* 0xff80000015087808 */ /* 0x000fe40004800000 */
[----:B------:R-:W-:Y:S02]  /*30e0*/  FSEL R9, R25, -INF , !P1 ;  /* 0xff80000019097808 */ /* 0x000fe40004800000 */
[----:B-1----:R-:W-:Y:S01]  /*30f0*/  FSEL R170, R170, -INF , !P0 ;  /* 0xff800000aaaa7808 */ /* 0x002fe20004000000 */
[----:B------:R-:W1:Y:S01]  /*3100*/  MUFU.TANH R162, R58 ;  /* 0x0000003a00a27308 */ /* 0x000e620000002400 */
[----:B------:R-:W-:-:S02]  /*3110*/  FSEL R159, R159, -INF , !P0 ;  /* 0xff8000009f9f7808 */ /* 0x000fc40004000000 */
[-C--:B------:R-:W-:Y:S02]  /*3120*/  ISETP.GE.AND P1, PT, R19, R6.reuse, PT ;  /* 0x000000061300720c */ /* 0x080fe40003f26270 */
[----:B------:R-:W-:Y:S02]  /*3130*/  ISETP.GE.AND P0, PT, R23, R6, PT ;  /* 0x000000061700720c */ /* 0x000fe40003f06270 */
[----:B--2---:R-:W-:Y:S01]  /*3140*/  FSEL R165, R165, -INF , !P6 ;  /* 0xff800000a5a57808 */ /* 0x004fe20007000000 */
        /* <DEDUP_REMOVED lines=17> */
[----:B--2---:R-:W-:Y:S02]  /*3260*/  FSEL R140, R140, -INF , !P1 ;  /* 0xff8000008c8c7808 */ /* 0x004fe40004800000 */
[----:B---3--:R-:W-:Y:S02]  /*3270*/  FSEL R158, R158, -INF , !P0 ;  /* 0xff8000009e9e7808 */ /* 0x008fe40004000000 */
[----:B-1----:R-:W-:Y:S01]  /*3280*/  FSEL R141, R141, -INF , !P0 ;  /* 0xff8000008d8d7808 */ /* 0x002fe20004000000 */
        /* <DEDUP_REMOVED lines=57> */
.L_x_122:
[----:B------:R-:W-:Y:S05]  /*3620*/  BSYNC B0 ;  /* 0x0000000000007941 */ /* 0x000fea0003800000 */
.L_x_121:
[----:B------:R-:W0:Y:S02]  /*3630*/  LDGDEPBAR ;  /* 0x00000000000079af */ /* 0x000e240000000000 */
.L_x_120:
[----:B------:R-:W-:Y:S02]  /*3640*/  FMNMX.FTZ R16, R3, R48, !PT ;  /* 0x0000003003107209 */ /* 0x000fe40007810000 */
[----:B--2---:R-:W-:Y:S02]  /*3650*/  FMNMX.FTZ R19, R49, R64, !PT ;  /* 0x0000004031137209 */ /* 0x004fe40007810000 */
        /* <DEDUP_REMOVED lines=49> */
[C---:B------:R-:W-:Y:S01]  /*3970*/  FSETP.NEU.FTZ.AND P0, PT, R132.reuse, -INF , PT ;  /* 0xff8000008400780b */ /* 0x040fe20003f1d000 */
[----:B------:R-:W-:Y:S02]  /*3980*/  FMUL.FTZ R166, R132, c[0x0][0x23c] ;  /* 0x00008f0084a67a20 */ /* 0x000fe40000410000 */
[----:B------:R-:W-:Y:S03]  /*3990*/  LDSM.16.MT88.4 R20, [R200+0x12800] ;  /* 0x01280000c814783b */ /* 0x000fe60000004200 */
[----:B------:R-:W-:Y:S01]  /*39a0*/  FSEL R166, R166, RZ, P0 ;  /* 0x000000ffa6a67208 */ /* 0x000fe20000000000 */
[----:B------:R-:W-:Y:S04]  /*39b0*/  LDSM.16.MT88.4 R32, [R197+0x12800] ;  /* 0x01280000c520783b */ /* 0x000fe80000004200 */
[--C-:B------:R-:W-:Y:S01]  /*39c0*/  FFMA.FTZ R153, R3, c[0x0][0x23c], -R166.reuse ;  /* 0x00008f0003997a23 */ /* 0x100fe200000108a6 */
[----:B--2---:R-:W-:Y:S01]  /*39d0*/  FMNMX.FTZ R3, R19, R4, !PT ;  /* 0x0000000413037209 */ /* 0x004fe20007810000 */
[--C-:B------:R-:W-:Y:S01]  /*39e0*/  FFMA.FTZ R150, R48, c[0x0][0x23c], -R166.reuse ;  /* 0x00008f0030967a23 */ /* 0x100fe200000108a6 */
[----:B------:R-:W-:Y:S01]  /*39f0*/  LDSM.16.MT88.4 R4, [R196+0x16000] ;  /* 0x01600000c404783b */ /* 0x000fe20000004200 */
        /* <DEDUP_REMOVED lines=12> */
[--C-:B------:R-:W-:Y:S01]  /*3ac0*/  FFMA.FTZ R152, R49, c[0x0][0x23c], -R163.reuse ;  /* 0x00008f0031987a23 */ /* 0x100fe200000108a3 */
[----:B------:R-:W-:Y:S01]  /*3ad0*/  LDSM.16.MT88.4 R24, [R198+0x14800] ;  /* 0x01480000c618783b */ /* 0x000fe20000004200 */
[----:B------:R-:W-:-:S02]  /*3ae0*/  FFMA.FTZ R155, R64, c[0x0][0x23c], -R163 ;  /* 0x00008f00409b7a23 */ /* 0x000fc400000108a3 */
[--C-:B------:R-:W-:Y:S01]  /*3af0*/  FFMA.FTZ R157, R36, c[0x0][0x23c], -R163.reuse ;  /* 0x00008f00249d7a23 */ /* 0x100fe200000108a3 */
[----:B------:R-:W2:Y:S01]  /*3b00*/  LDSM.16.MT88.4 R48, [R198+0x14000] ;  /* 0x01400000c630783b */ /* 0x000ea20000004200 */
[--C-:B------:R-:W-:Y:S01]  /*3b10*/  FFMA.FTZ R148, R2, c[0x0][0x23c], -R163.reuse ;  /* 0x00008f0002947a23 */ /* 0x100fe200000108a3 */
[----:B------:R-:W-:Y:S01]  /*3b20*/  MUFU.EX2 R151, R151 ;  /* 0x0000009700977308 */ /* 0x000fe20000000800 */
[----:B------:R-:W-:Y:S01]  /*3b30*/  FFMA.FTZ R2, R9, c[0x0][0x23c], -R166 ;  /* 0x00008f0009027a23 */ /* 0x000fe200000108a6 */
[----:B------:R-:W4:Y:S01]  /*3b40*/  LDSM.16.MT88.4 R64, [R196+0x14000] ;  /* 0x01400000c440783b */ /* 0x000f220000004200 */
[--C-:B------:R-:W-:Y:S02]  /*3b50*/  FFMA.FTZ R135, R10, c[0x0][0x23c], -R163.reuse ;  /* 0x00008f000a877a23 */ /* 0x100fe400000108a3 */
[--C-:B------:R-:W-:Y:S02]  /*3b60*/  FFMA.FTZ R0, R8, c[0x0][0x23c], -R163.reuse ;  /* 0x00008f0008007a23 */ /* 0x100fe400000108a3 */
[----:B------:R-:W5:Y:S01]  /*3b70*/  LDSM.16.MT88.4 R8, [R200+0x14800] ;  /* 0x01480000c808783b */ /* 0x000f620000004200 */
[----:B------:R-:W3:Y:S01]  /*3b80*/  MUFU.EX2 R146, R146 ;  /* 0x0000009200927308 */ /* 0x000ee20000000800 */
[----:B-1----:R-:W-:Y:S01]  /*3b90*/  F2FP.BF16.PACK_AB R96, R150, R153 ;  /* 0x000000999660723e */ /* 0x002fe200000010ff */
[----:B------:R-:W-:-:S02]  /*3ba0*/  FFMA.FTZ R147, R14, c[0x0][0x23c], -R163 ;  /* 0x00008f000e937a23 */ /* 0x000fc400000108a3 */
[--C-:B------:R-:W-:Y:S02]  /*3bb0*/  FFMA.FTZ R134, R12, c[0x0][0x23c], -R163.reuse ;  /* 0x00008f000c867a23 */ /* 0x100fe400000108a3 */
[----:B------:R-:W1:Y:S01]  /*3bc0*/  LDSM.16.MT88.4 R12, [R196+0x14800] ;  /* 0x01480000c40c783b */ /* 0x000e620000004200 */
[--C-:B------:R-:W-:Y:S01]  /*3bd0*/  FFMA.FTZ R154, R167, c[0x0][0x23c], -R166.reuse ;  /* 0x00008f00a79a7a23 */ /* 0x100fe200000108a6 */
[----:B------:R-:W-:Y:S01]  /*3be0*/  MUFU.EX2 R152, R152 ;  /* 0x0000009800987308 */ /* 0x000fe20000000800 */
[--C-:B------:R-:W-:Y:S02]  /*3bf0*/  FFMA.FTZ R156, R165, c[0x0][0x23c], -R166.reuse ;  /* 0x00008f00a59c7a23 */ /* 0x100fe400000108a6 */
[--C-:B------:R-:W-:Y:S02]  /*3c00*/  FFMA.FTZ R159, R159, c[0x0][0x23c], -R166.reuse ;  /* 0x00008f009f9f7a23 */ /* 0x100fe400000108a6 */
[----:B------:R-:W-:Y:S02]  /*3c10*/  FFMA.FTZ R161, R161, c[0x0][0x23c], -R166 ;  /* 0x00008f00a1a17a23 */ /* 0x000fe400000108a6 */
[--C-:B------:R-:W-:Y:S01]  /*3c20*/  FFMA.FTZ R160, R160, c[0x0][0x23c], -R163.reuse ;  /* 0x00008f00a0a07a23 */ /* 0x100fe200000108a3 */
[----:B------:R-:W2:Y:S01]  /*3c30*/  MUFU.EX2 R155, R155 ;  /* 0x0000009b009b7308 */ /* 0x000ea20000000800 */
[----:B---3--:R-:W-:Y:S01]  /*3c40*/  F2FP.BF16.PACK_AB R98, R146, R151 ;  /* 0x000000979262723e */ /* 0x008fe200000010ff */
[----:B------:R-:W-:-:S02]  /*3c50*/  FFMA.FTZ R165, R170, c[0x0][0x23c], -R163 ;  /* 0x00008f00aaa57a23 */ /* 0x000fc400000108a3 */
[--C-:B------:R-:W-:Y:S02]  /*3c60*/  FFMA.FTZ R162, R162, c[0x0][0x23c], -R163.reuse ;  /* 0x00008f00a2a27a23 */ /* 0x100fe400000108a3 */
[--C-:B------:R-:W-:Y:S02]  /*3c70*/  FFMA.FTZ R167, R168, c[0x0][0x23c], -R163.reuse ;  /* 0x00008f00a8a77a23 */ /* 0x100fe400000108a3 */
[----:B------:R-:W-:Y:S01]  /*3c80*/  MUFU.EX2 R157, R157 ;  /* 0x0000009d009d7308 */ /* 0x000fe20000000800 */
[--C-:B------:R-:W-:Y:S02]  /*3c90*/  FFMA.FTZ R168, R171, c[0x0][0x23c], -R166.reuse ;  /* 0x00008f00aba87a23 */ /* 0x100fe400000108a6 */
[--C-:B------:R-:W-:Y:S02]  /*3ca0*/  FFMA.FTZ R169, R169, c[0x0][0x23c], -R166.reuse ;  /* 0x00008f00a9a97a23 */ /* 0x100fe400000108a6 */
[--C-:B------:R-:W-:Y:S02]  /*3cb0*/  FFMA.FTZ R170, R143, c[0x0][0x23c], -R166.reuse ;  /* 0x00008f008faa7a23 */ /* 0x100fe400000108a6 */
[----:B------:R-:W-:Y:S01]  /*3cc0*/  FFMA.FTZ R229, R141, c[0x0][0x23c], -R166 ;  /* 0x00008f008de57a23 */ /* 0x000fe200000108a6 */
[----:B------:R-:W3:Y:S01]  /*3cd0*/  MUFU.EX2 R148, R148 ;  /* 0x0000009400947308 */ /* 0x000ee20000000800 */
[----:B--2---:R-:W-:Y:S01]  /*3ce0*/  F2FP.BF16.PACK_AB R97, R155, R152 ;  /* 0x000000989b61723e */ /* 0x004fe200000010ff */
[----:B------:R-:W-:-:S02]  /*3cf0*/  FFMA.FTZ R164, R164, c[0x0][0x23c], -R163 ;  /* 0x00008f00a4a47a23 */ /* 0x000fc400000108a3 */
[--C-:B------:R-:W-:Y:S02]  /*3d00*/  FFMA.FTZ R171, R142, c[0x0][0x23c], -R163.reuse ;  /* 0x00008f008eab7a23 */ /* 0x100fe400000108a3 */
[--C-:B------:R-:W-:Y:S02]  /*3d10*/  FFMA.FTZ R166, R140, c[0x0][0x23c], -R163.reuse ;  /* 0x00008f008ca67a23 */ /* 0x100fe400000108a3 */
[----:B------:R-:W-:Y:S01]  /*3d20*/  MUFU.EX2 R149, R149 ;  /* 0x0000009500957308 */ /* 0x000fe20000000800 */
[----:B------:R-:W-:Y:S01]  /*3d30*/  FFMA.FTZ R227, R158, c[0x0][0x23c], -R163 ;  /* 0x00008f009ee37a23 */ /* 0x000fe200000108a3 */
[----:B------:R-:W-:Y:S01]  /*3d40*/  LDSM.16.MT88.4 R140, [R198+0x13800] ;  /* 0x01380000c68c783b */ /* 0x000fe20000004200 */
[----:B------:R-:W-:Y:S02]  /*3d50*/  FADD.FTZ R150, R153, R150 ;  /* 0x0000009699967221 */ /* 0x000fe40000010000 */
[----:B------:R-:W-:Y:S02]  /*3d60*/  FADD.FTZ R152, R152, R155 ;  /* 0x0000009b98987221 */ /* 0x000fe40000010000 */
[----:B------:R-:W-:Y:S01]  /*3d70*/  FADD.FTZ R151, R151, R150 ;  /* 0x0000009697977221 */ /* 0x000fe20000010000 */
[----:B---3--:R-:W-:Y:S01]  /*3d80*/  F2FP.BF16.PACK_AB R99, R148, R157 ;  /* 0x0000009d9463723e */ /* 0x008fe200000010ff */
[----:B------:R-:W2:Y:S01]  /*3d90*/  MUFU.EX2 R144, R144 ;  /* 0x0000009000907308 */ /* 0x000ea20000000800 */
[----:B------:R-:W-:-:S02]  /*3da0*/  FADD.FTZ R157, R157, R152 ;  /* 0x000000989d9d7221 */ /* 0x000fc40000010000 */
        /* <DEDUP_REMOVED lines=9> */
[----:B------:R-:W3:Y:S06]  /*3e40*/  MUFU.EX2 R134, R134 ;  /* 0x0000008600867308 */ /* 0x000eec0000000800 */
        /* <DEDUP_REMOVED lines=10> */
[C---:B----4-:R-:W-:Y:S02]  /*3ef0*/  HMMA.16816.F32.BF16 R60, R96.reuse, R64, RZ ;  /* 0x00000040603c723c */ /* 0x050fe400000418ff */
        /* <DEDUP_REMOVED lines=28> */
[----:B---3--:R-:W-:Y:S01]  /*40c0*/  F2FP.BF16.PACK_AB R5, R134, R147 ;  /* 0x000000938605723e */ /* 0x008fe200000010ff */
        /* <DEDUP_REMOVED lines=18> */
[----:B------:R-:W3:Y:S07]  /*41f0*/  LDSM.16.MT88.4 R20, [R200+0x16800] ;  /* 0x01680000c814783b */ /* 0x000eee0000004200 */
[C---:B------:R-:W-:Y:S08]  /*4200*/  HMMA.16816.F32.BF16 R60, R4.reuse, R12, R60 ;  /* 0x0000000c043c723c */ /* 0x040ff0000004183c */
[C---:B------:R-:W-:Y:S01]  /*4210*/  HMMA.16816.F32.BF16 R64, R4.reuse, R14, R64 ;  /* 0x0000000e0440723c */ /* 0x040fe20000041840 */
[----:B------:R-:W5:Y:S07]  /*4220*/  LDSM.16.MT88.4 R12, [R196+0x16800] ;  /* 0x01680000c40c783b */ /* 0x000f6e0000004200 */
        /* <DEDUP_REMOVED lines=18> */
[C---:B---3--:R-:W-:Y:S08]  /*4350*/  HMMA.16816.F32.BF16 R68, R4.reuse, R20, R68 ;  /* 0x000000140444723c */ /* 0x048ff00000041844 */
[C---:B------:R-:W-:Y:S01]  /*4360*/  HMMA.16816.F32.BF16 R72, R4.reuse, R22, R72 ;  /* 0x000000160448723c */ /* 0x040fe20000041848 */
[----:B------:R-:W-:Y:S07]  /*4370*/  LDSM.16.MT88.4 R20, [R200+0x17000] ;  /* 0x01700000c814783b */ /* 0x000fee0000004200 */
[C---:B-----5:R-:W-:Y:S08]  /*4380*/  HMMA.16816.F32.BF16 R92, R4.reuse, R12, R92 ;  /* 0x0000000c045c723c */ /* 0x060ff0000004185c */
[----:B------:R-:W-:Y:S01]  /*4390*/  HMMA.16816.F32.BF16 R96, R4, R14, R96 ;  /* 0x0000000e0460723c */ /* 0x000fe20000041860 */
[----:B------:R-:W3:Y:S06]  /*43a0*/  LDSM.16.MT88.4 R12, [R200+0x15000] ;  /* 0x01500000c80c783b */ /* 0x000eec0000004200 */
[----:B------:R-:W-:Y:S01]  /*43b0*/  F2FP.BF16.PACK_AB R4, R159, R154 ;  /* 0x0000009a9f04723e */ /* 0x000fe200000010ff */
[----:B------:R-:W-:Y:S01]  /*43c0*/  FADD.FTZ R154, R154, R145 ;  /* 0x000000919a9a7221 */ /* 0x000fe20000010000 */
[----:B----4-:R-:W-:Y:S01]  /*43d0*/  F2FP.BF16.PACK_AB R5, R165, R160 ;  /* 0x000000a0a505723e */ /* 0x010fe200000010ff */
        /* <DEDUP_REMOVED lines=94> */
.L_x_126:
        /* <DEDUP_REMOVED lines=54> */
.L_x_124:
        /* <DEDUP_REMOVED lines=8> */
[----:B------:R-:W-:Y:S02]  /*4da0*/  @!P2 LEA R234, P5, R133, c[0x0][0x170], 0x1 ;  /* 0x00005c0085eaaa11 */ /* 0x000fe400078a08ff */
[----:B------:R-:W-:Y:S02]  /*4db0*/  IADD3 R231, R3, R231, RZ ;  /* 0x000000e703e77210 */ /* 0x000fe40007ffe0ff */
[----:B------:R-:W-:Y:S02]  /*4dc0*/  LEA R3, P6, R224, R133, 0x5 ;  /* 0x00000085e0037211 */ /* 0x000fe400078c28ff */
[----:B------:R-:W-:Y:S02]  /*4dd0*/  LEA.HI.X R132, R2, R208, R231, 0x6, P0 ;  /* 0x000000d002847211 */ /* 0x000fe400000f34e7 */
[C---:B------:R-:W-:Y:S02]  /*4de0*/  @!P3 LEA R236, P0, R133.reuse, c[0x0][0x170], 0x1 ;  /* 0x00005c0085ecba11 */ /* 0x040fe400078008ff */
[C-C-:B------:R-:W-:Y:S01]  /*4df0*/  @!P4 LEA.HI.X R241, R133.reuse, c[0x0][0x174], R132.reuse, 0x1, P1 ;  /* 0x00005d0085f1ca11 */ /* 0x140fe200008f0c84 */
[----:B------:R-:W-:Y:S01]  /*4e00*/  @P4 STS.128 [R211+0x12000], RZ ;  /* 0x012000ffd3004388 */ /* 0x000fe20000000c00 */
[C-C-:B------:R-:W-:Y:S02]  /*4e10*/  @!P3 LEA.HI.X R237, R133.reuse, c[0x0][0x174], R132.reuse, 0x1, P0 ;  /* 0x00005d0085edba11 */ /* 0x140fe400000f0c84 */
[----:B------:R-:W-:Y:S02]  /*4e20*/  @!P2 LEA.HI.X R235, R133, c[0x0][0x174], R132, 0x1, P5 ;  /* 0x00005d0085ebaa11 */ /* 0x000fe400028f0c84 */
[----:B------:R-:W-:Y:S01]  /*4e30*/  LEA.HI.X R2, R224, R132, R215, 0x5, P6 ;  /* 0x00000084e0027211 */ /* 0x000fe200030f2cd7 */
[----:B------:R-:W-:Y:S01]  /*4e40*/  @!PT LDS RZ, [RZ] ;  /* 0x00000000fffff984 */ /* 0x000fe20000000800 */
[----:B------:R-:W-:Y:S01]  /*4e50*/  @!PT LDS RZ, [RZ] ;  /* 0x00000000fffff984 */ /* 0x000fe20000000800 */
[----:B------:R-:W-:Y:S01]  /*4e60*/  @!PT LDS RZ, [RZ] ;  /* 0x00000000fffff984 */ /* 0x000fe20000000800 */
[----:B------:R1:W-:Y:S01]  /*4e70*/  @!P4 LDGSTS.E.BYPASS.LTC128B.128 [R211+0x12000], [R240.64] ;  /* 0x12000000f0d3cfae */ /* 0x0003e2000b901d4a */
[C---:B------:R-:W-:Y:S02]  /*4e80*/  @!P4 LEA R238, P6, R3.reuse, c[0x0][0x170], 0x1 ;  /* 0x00005c0003eeca11 */ /* 0x040fe400078c08ff */
[C---:B------:R-:W-:Y:S02]  /*4e90*/  @!P3 LEA R232, P1, R3.reuse, c[0x0][0x170], 0x1 ;  /* 0x00005c0003e8ba11 */ /* 0x040fe400078208ff */
[C-C-:B------:R-:W-:Y:S01]  /*4ea0*/  @!P4 LEA.HI.X R239, R3.reuse, c[0x0][0x174], R2.reuse, 0x1, P6 ;  /* 0x00005d0003efca11 */ /* 0x140fe200030f0c02 */
[----:B------:R-:W-:Y:S01]  /*4eb0*/  @P3 STS.128 [R211+0x14000], RZ ;  /* 0x014000ffd3003388 */ /* 0x000fe20000000c00 */
[C-C-:B------:R-:W-:Y:S02]  /*4ec0*/  @!P3 LEA.HI.X R233, R3.reuse, c[0x0][0x174], R2.reuse, 0x1, P1 ;  /* 0x00005d0003e9ba11 */ /* 0x140fe400008f0c02 */
[----:B------:R-:W-:Y:S02]  /*4ed0*/  @!P2 LEA R230, P0, R3, c[0x0][0x170], 0x1 ;  /* 0x00005c0003e6aa11 */ /* 0x000fe400078008ff */
[----:B------:R-:W-:Y:S01]  /*4ee0*/  ISETP.GT.AND P5, PT, R225, RZ, PT ;  /* 0x000000ffe100720c */ /* 0x000fe20003fa4270 */
[----:B------:R-:W-:Y:S01]  /*4ef0*/  @!PT LDS RZ, [RZ] ;  /* 0x00000000fffff984 */ /* 0x000fe20000000800 */
[----:B------:R-:W-:Y:S01]  /*4f00*/  @!PT LDS RZ, [RZ] ;  /* 0x00000000fffff984 */ /* 0x000fe20000000800 */
[----:B------:R-:W-:Y:S01]  /*4f10*/  @!PT LDS RZ, [RZ] ;  /* 0x00000000fffff984 */ /* 0x000fe20000000800 */
[----:B------:R2:W-:Y:S01]  /*4f20*/  @!P3 LDGSTS.E.BYPASS.LTC128B.128 [R211+0x14000], [R236.64+0x80] ;  /* 0x14000080ecd3bfae */ /* 0x0005e2000b901d4a */
[----:B------:R-:W-:Y:S05]  /*4f30*/  @!P2 LEA.HI.X R231, R3, c[0x0][0x174], R2, 0x1, P0 ;  /* 0x00005d0003e7aa11 */ /* 0x000fea00000f0c02 */
[----:B------:R-:W-:Y:S06]  /*4f40*/  @P2 STS.128 [R211+0x16000], RZ ;  /* 0x016000ffd3002388 */ /* 0x000fec0000000c00 */
[----:B------:R-:W-:Y:S01]  /*4f50*/  @!PT LDS RZ, [RZ] ;  /* 0x00000000fffff984 */ /* 0x000fe20000000800 */
[----:B------:R-:W-:Y:S01]  /*4f60*/  @!PT LDS RZ, [RZ] ;  /* 0x00000000fffff984 */ /* 0x000fe20000000800 */
[----:B------:R-:W-:Y:S01]  /*4f70*/  @!PT LDS RZ, [RZ] ;  /* 0x00000000fffff984 */ /* 0x000fe20000000800 */
[----:B------:R3:W-:Y:S06]  /*4f80*/  @!P2 LDGSTS.E.BYPASS.LTC128B.128 [R211+0x16000], [R234.64+0x100] ;  /* 0x16000100ead3afae */ /* 0x0007ec000b901d4a */
[----:B------:R-:W-:Y:S06]  /*4f90*/  @P4 STS.128 [R211+0x13000], RZ ;  /* 0x013000ffd3004388 */ /* 0x000fec0000000c00 */
[----:B------:R-:W-:Y:S01]  /*4fa0*/  @!PT LDS RZ, [RZ] ;  /* 0x00000000fffff984 */ /* 0x000fe20000000800 */
[----:B------:R-:W-:Y:S01]  /*4fb0*/  @!PT LDS RZ, [RZ] ;  /* 0x00000000fffff984 */ /* 0x000fe20000000800 */
[----:B------:R-:W-:Y:S01]  /*4fc0*/  @!PT LDS RZ, [RZ] ;  /* 0x00000000fffff984 */ /* 0x000fe20000000800 */
[----:B------:R4:W-:Y:S06]  /*4fd0*/  @!P4 LDGSTS.E.BYPASS.LTC128B.128 [R211+0x13000], [R238.64] ;  /* 0x13000000eed3cfae */ /* 0x0009ec000b901d4a */
        /* <DEDUP_REMOVED lines=9> */
[----:B------:R1:W-:Y:S06]  /*5070*/  @!P2 LDGSTS.E.BYPASS.LTC128B.128 [R211+0x17000], [R230.64+0x100] ;  /* 0x17000100e6d3afae */ /* 0x0003ec000b901d4a */
[----:B------:R-:W-:Y:S06]  /*5080*/  LDSM.16.M88.4 R136, [R206] ;  /* 0x00000000ce88783b */ /* 0x000fec0000000200 */
[----:B------:R-:W1:Y:S06]  /*5090*/  LDSM.16.M88.4 R140, [R205+0xc000] ;  /* 0x00c00000cd8c783b */ /* 0x000e6c0000000200 */
[----:B------:R-:W2:Y:S06]  /*50a0*/  LDSM.16.M88.4 R144, [R205+0xc800] ;  /* 0x00c80000cd90783b */ /* 0x000eac0000000200 */
[----:B------:R-:W2:Y:S06]  /*50b0*/  LDSM.16.M88.4 R148, [R205+0xd000] ;  /* 0x00d00000cd94783b */ /* 0x000eac0000000200 */
[----:B------:R-:W0:Y:S06]  /*50c0*/  LDGDEPBAR ;  /* 0x00000000000079af */ /* 0x000e2c0000000000 */
[----:B------:R-:W3:Y:S06]  /*50d0*/  LDSM.16.M88.4 R152, [R205+0xd800] ;  /* 0x00d80000cd98783b */ /* 0x000eec0000000200 */
[----:B------:R-:W-:Y:S06]  /*50e0*/  LDSM.16.M88.4 R156, [R204] ;  /* 0x00000000cc9c783b */ /* 0x000fec0000000200 */
[----:B------:R-:W3:Y:S01]  /*50f0*/  LDSM.16.M88.4 R160, [R203] ;  /* 0x00000000cba0783b */ /* 0x000ee20000000200 */
[C---:B-1----:R-:W-:Y:S05]  /*5100*/  HMMA.16816.F32.BF16 R4, R136.reuse, R140, RZ ;  /* 0x0000008c8804723c */ /* 0x042fea00000418ff */
[----:B------:R-:W1:Y:S03]  /*5110*/  LDSM.16.M88.4 R164, [R195] ;  /* 0x00000000c3a4783b */ /* 0x000e660000000200 */
[C---:B------:R-:W-:Y:S03]  /*5120*/  HMMA.16816.F32.BF16 R8, R136.reuse, R142, RZ ;  /* 0x0000008e8808723c */ /* 0x040fe600000418ff */
[----:B------:R-:W1:Y:S06]  /*5130*/  LDSM.16.M88.4 R168, [R194] ;  /* 0x00000000c2a8783b */ /* 0x000e6c0000000200 */
[----:B------:R-:W1:Y:S01]  /*5140*/  LDSM.16.M88.4 R172, [R193] ;  /* 0x00000000c1ac783b */ /* 0x000e620000000200 */
[C---:B--2---:R-:W-:Y:S05]  /*5150*/  HMMA.16816.F32.BF16 R12, R136.reuse, R144, RZ ;  /* 0x00000090880c723c */ /* 0x044fea00000418ff */
[----:B------:R-:W-:Y:S03]  /*5160*/  LDSM.16.M88.4 R176, [R202] ;  /* 0x00000000cab0783b */ /* 0x000fe60000000200 */
[C---:B------:R-:W-:Y:S03]  /*5170*/  HMMA.16816.F32.BF16 R16, R136.reuse, R146, RZ ;  /* 0x000000928810723c */ /* 0x040fe600000418ff */
[----:B------:R-:W2:Y:S05]  /*5180*/  LDSM.16.M88.4 R180, [R199+0xc000] ;  /* 0x00c00000c7b4783b */ /* 0x000eaa0000000200 */
[C---:B------:R-:W-:Y:S01]  /*5190*/  HMMA.16816.F32.BF16 R20, R136.reuse, R148, RZ ;  /* 0x000000948814723c */ /* 0x040fe200000418ff */
[----:B------:R-:W-:Y:S06]  /*51a0*/  LDSM.16.M88.4 R140, [R199+0xd000] ;  /* 0x00d00000c78c783b */ /* 0x000fec0000000200 */
[----:B------:R-:W-:Y:S01]  /*51b0*/  LDSM.16.M88.4 R144, [R199+0xd800] ;  /* 0x00d80000c790783b */ /* 0x000fe20000000200 */
[C---:B------:R-:W-:Y:S05]  /*51c0*/  HMMA.16816.F32.BF16 R24, R136.reuse, R150, RZ ;  /* 0x000000968818723c */ /* 0x040fea00000418ff */
[----:B------:R-:W-:Y:S03]  /*51d0*/  LDSM.16.M88.4 R148, [R201] ;  /* 0x00000000c994783b */ /* 0x000fe60000000200 */
[C---:B---3--:R-:W-:Y:S08]  /*51e0*/  HMMA.16816.F32.BF16 R28, R136.reuse, R152, RZ ;  /* 0x00000098881c723c */ /* 0x048ff000000418ff */
[----:B------:R-:W-:Y:S01]  /*51f0*/  HMMA.16816.F32.BF16 R32, R136, R154, RZ ;  /* 0x0000009a8820723c */ /* 0x000fe200000418ff */
[----:B------:R-:W3:Y:S06]  /*5200*/  LDSM.16.M88.4 R136, [R199+0xc800] ;  /* 0x00c80000c788783b */ /* 0x000eec0000000200 */
[----:B------:R-:W2:Y:S01]  /*5210*/  LDSM.16.M88.4 R152, [R192] ;  /* 0x00000000c098783b */ /* 0x000ea20000000200 */
[C---:B------:R-:W-:Y:S08]  /*5220*/  HMMA.16816.F32.BF16 R4, R156.reuse, R160, R4 ;  /* 0x000000a09c04723c */ /* 0x040ff00000041804 */
[C---:B------:R-:W-:Y:S01]  /*5230*/  HMMA.16816.F32.BF16 R8, R156.reuse, R162, R8 ;  /* 0x000000a29c08723c */ /* 0x040fe20000041808 */
[----:B------:R-:W-:Y:S07]  /*5240*/  LDSM.16.M88.4 R160, [R192+0x1000] ;  /* 0x00100000c0a0783b */ /* 0x000fee0000000200 */
[C---:B-1----:R-:W-:Y:S08]  /*5250*/  HMMA.16816.F32.BF16 R12, R156.reuse, R164, R12 ;  /* 0x000000a49c0c723c */ /* 0x042ff0000004180c */
[C---:B------:R-:W-:Y:S01]  /*5260*/  HMMA.16816.F32.BF16 R16, R156.reuse, R166, R16 ;  /* 0x000000a69c10723c */ /* 0x040fe20000041810 */
[----:B------:R-:W-:Y:S07]  /*5270*/  LDSM.16.M88.4 R164, [R192+0x1800] ;  /* 0x00180000c0a4783b */ /* 0x000fee0000000200 */
[C---:B------:R-:W-:Y:S08]  /*5280*/  HMMA.16816.F32.BF16 R20, R156.reuse, R168, R20 ;  /* 0x000000a89c14723c */ /* 0x040ff00000041814 */
[C---:B------:R-:W-:Y:S01]  /*5290*/  HMMA.16816.F32.BF16 R24, R156.reuse, R170, R24 ;  /* 0x000000aa9c18723c */ /* 0x040fe20000041818 */
[----:B------:R-:W-:Y:S07]  /*52a0*/  LDSM.16.M88.4 R168, [R206+0x4000] ;  /* 0x00400000cea8783b */ /* 0x000fee0000000200 */
[C---:B------:R-:W-:Y:S08]  /*52b0*/  HMMA.16816.F32.BF16 R28, R156.reuse, R172, R28 ;  /* 0x000000ac9c1c723c */ /* 0x040ff0000004181c */
[----:B------:R-:W-:Y:S01]  /*52c0*/  HMMA.16816.F32.BF16 R32, R156, R174, R32 ;  /* 0x000000ae9c20723c */ /* 0x000fe20000041820 */
[----:B------:R-:W1:Y:S06]  /*52d0*/  LDSM.16.M88.4 R156, [R192+0x800] ;  /* 0x00080000c09c783b */ /* 0x000e6c0000000200 */
[----:B------:R-:W1:Y:S01]  /*52e0*/  LDSM.16.M88.4 R172, [R205+0xe000] ;  /* 0x00e00000cdac783b */ /* 0x000e620000000200 */
[C---:B--2---:R-:W-:Y:S08]  /*52f0*/  HMMA.16816.F32.BF16 R4, R176.reuse, R180, R4 ;  /* 0x000000b4b004723c */ /* 0x044ff00000041804 */
[C---:B------:R-:W-:Y:S01]  /*5300*/  HMMA.16816.F32.BF16 R8, R176.reuse, R182, R8 ;  /* 0x000000b6b008723c */ /* 0x040fe20000041808 */
[----:B------:R-:W-:Y:S07]  /*5310*/  LDSM.16.M88.4 R180, [R191] ;  /* 0x00000000bfb4783b */ /* 0x000fee0000000200 */
[C---:B---3--:R-:W-:Y:S08]  /*5320*/  HMMA.16816.F32.BF16 R12, R176.reuse, R136, R12 ;  /* 0x00000088b00c723c */ /* 0x048ff0000004180c */
[C---:B------:R-:W-:Y:S01]  /*5330*/  HMMA.16816.F32.BF16 R16, R176.reuse, R138, R16 ;  /* 0x0000008ab010723c */ /* 0x040fe20000041810 */
[----:B------:R-:W2:Y:S07]  /*5340*/  LDSM.16.M88.4 R136, [R205+0xe800] ;  /* 0x00e80000cd88783b */ /* 0x000eae0000000200 */
[C---:B------:R-:W-:Y:S08]  /*5350*/  HMMA.16816.F32.BF16 R20, R176.reuse, R140, R20 ;  /* 0x0000008cb014723c */ /* 0x040ff00000041814 */
[C---:B------:R-:W-:Y:S01]  /*5360*/  HMMA.16816.F32.BF16 R24, R176.reuse, R142, R24 ;  /* 0x0000008eb018723c */ /* 0x040fe20000041818 */
[----:B------:R-:W3:Y:S07]  /*5370*/  LDSM.16.M88.4 R140, [R205+0xf000] ;  /* 0x00f00000cd8c783b */ /* 0x000eee0000000200 */
[C---:B------:R-:W-:Y:S08]  /*5380*/  HMMA.16816.F32.BF16 R28, R176.reuse, R144, R28 ;  /* 0x00000090b01c723c */ /* 0x040ff0000004181c */
[----:B------:R-:W-:Y:S01]  /*5390*/  HMMA.16816.F32.BF16 R32, R176, R146, R32 ;  /* 0x00000092b020723c */ /* 0x000fe20000041820 */
[----:B------:R-:W2:Y:S06]  /*53a0*/  LDSM.16.M88.4 R144, [R205+0xf800] ;  /* 0x00f80000cd90783b */ /* 0x000eac0000000200 */
[----:B------:R-:W2:Y:S01]  /*53b0*/  LDSM.16.M88.4 R176, [R204+0x4000] ;  /* 0x00400000ccb0783b */ /* 0x000ea20000000200 */
[C---:B------:R-:W-:Y:S08]  /*53c0*/  HMMA.16816.F32.BF16 R4, R148.reuse, R152, R4 ;  /* 0x000000989404723c */ /* 0x040ff00000041804 */
[C---:B------:R-:W-:Y:S01]  /*53d0*/  HMMA.16816.F32.BF16 R8, R148.reuse, R154, R8 ;  /* 0x0000009a9408723c */ /* 0x040fe20000041808 */
[----:B------:R-:W-:Y:S07]  /*53e0*/  LDSM.16.M88.4 R152, [R189] ;  /* 0x00000000bd98783b */ /* 0x000fee0000000200 */
[C---:B-1----:R-:W-:Y:S08]  /*53f0*/  HMMA.16816.F32.BF16 R12, R148.reuse, R156, R12 ;  /* 0x0000009c940c723c */ /* 0x042ff0000004180c */
[C---:B------:R-:W-:Y:S01]  /*5400*/  HMMA.16816.F32.BF16 R16, R148.reuse, R158, R16 ;  /* 0x0000009e9410723c */ /* 0x040fe20000041810 */
[----:B------:R-:W-:Y:S07]  /*5410*/  LDSM.16.M88.4 R156, [R188] ;  /* 0x00000000bc9c783b */ /* 0x000fee0000000200 */
[C---:B------:R-:W-:Y:S08]  /*5420*/  HMMA.16816.F32.BF16 R20, R148.reuse, R160, R20 ;  /* 0x000000a09414723c */ /* 0x040ff00000041814 */
[C---:B------:R-:W-:Y:S01]  /*5430*/  HMMA.16816.F32.BF16 R24, R148.reuse, R162, R24 ;  /* 0x000000a29418723c */ /* 0x040fe20000041818 */
[----:B------:R-:W-:Y:S07]  /*5440*/  LDSM.16.M88.4 R160, [R202+0x4000] ;  /* 0x00400000caa0783b */ /* 0x000fee0000000200 */
[C---:B------:R-:W-:Y:S08]  /*5450*/  HMMA.16816.F32.BF16 R28, R148.reuse, R164, R28 ;  /* 0x000000a4941c723c */ /* 0x040ff0000004181c */
[----:B------:R-:W-:Y:S01]  /*5460*/  HMMA.16816.F32.BF16 R32, R148, R166, R32 ;  /* 0x000000a69420723c */ /* 0x000fe20000041820 */
[----:B------:R-:W1:Y:S06]  /*5470*/  LDSM.16.M88.4 R148, [R190] ;  /* 0x00000000be94783b */ /* 0x000e6c0000000200 */
[----:B------:R-:W1:Y:S01]  /*5480*/  LDSM.16.M88.4 R164, [R199+0xe000] ;  /* 0x00e00000c7a4783b */ /* 0x000e620000000200 */
[C---:B------:R-:W-:Y:S08]  /*5490*/  HMMA.16816.F32.BF16 R4, R168.reuse, R172, R4 ;  /* 0x000000aca804723c */ /* 0x040ff00000041804 */
[C---:B------:R-:W-:Y:S01]  /*54a0*/  HMMA.16816.F32.BF16 R8, R168.reuse, R174, R8 ;  /* 0x000000aea808723c */ /* 0x040fe20000041808 */
[----:B------:R-:W-:Y:S07]  /*54b0*/  LDSM.16.M88.4 R172, [R192+0x2000] ;  /* 0x00200000c0ac783b */ /* 0x000fee0000000200 */
[C---:B--2---:R-:W-:Y:S08]  /*54c0*/  HMMA.16816.F32.BF16 R12, R168.reuse, R136, R12 ;  /* 0x00000088a80c723c */ /* 0x044ff0000004180c */
[C---:B------:R-:W-:Y:S01]  /*54d0*/  HMMA.16816.F32.BF16 R16, R168.reuse, R138, R16 ;  /* 0x0000008aa810723c */ /* 0x040fe20000041810 */
[----:B------:R-:W2:Y:S07]  /*54e0*/  LDSM.16.M88.4 R136, [R199+0xe800] ;  /* 0x00e80000c788783b */ /* 0x000eae0000000200 */
[C---:B---3--:R-:W-:Y:S08]  /*54f0*/  HMMA.16816.F32.BF16 R20, R168.reuse, R140, R20 ;  /* 0x0000008ca814723c */ /* 0x048ff00000041814 */
        /* <DEDUP_REMOVED lines=15> */
[C---:B------:R-:W-:Y:S08]  /*55f0*/  HMMA.16816.F32.BF16 R28, R176.reuse, R156, R28 ;  /* 0x0000009cb01c723c */ /* 0x040ff0000004181c */
[----:B------:R-:W-:Y:S01]  /*5600*/  HMMA.16816.F32.BF16 R32, R176, R158, R32 ;  /* 0x0000009eb020723c */ /* 0x000fe20000041820 */
[----:B------:R-:W1:Y:S06]  /*5610*/  LDSM.16.M88.4 R156, [R192+0x3800] ;  /* 0x00380000c09c783b */ /* 0x000e6c0000000200 */
[----:B------:R-:W1:Y:S01]  /*5620*/  LDSM.16.M88.4 R176, [R206+0x8000] ;  /* 0x00800000ceb0783b */ /* 0x000e620000000200 */
[C---:B------:R-:W-:Y:S08]  /*5630*/  HMMA.16816.F32.BF16 R4, R160.reuse, R164, R4 ;  /* 0x000000a4a004723c */ /* 0x040ff00000041804 */
[C---:B------:R-:W-:Y:S01]  /*5640*/  HMMA.16816.F32.BF16 R8, R160.reuse, R166, R8 ;  /* 0x000000a6a008723c */ /* 0x040fe20000041808 */
[----:B------:R-:W-:Y:S07]  /*5650*/  LDSM.16.M88.4 R164, [R187] ;  /* 0x00000000bba4783b */ /* 0x000fee0000000200 */
        /* <DEDUP_REMOVED lines=15> */
[----:B------:R-:W1:Y:S07]  /*5750*/  LDSM.16.M88.4 R148, [R186] ;  /* 0x00000000ba94783b */ /* 0x000e6e0000000200 */
[C---:B------:R-:W-:Y:S08]  /*5760*/  HMMA.16816.F32.BF16 R20, R168.reuse, R152, R20 ;  /* 0x00000098a814723c */ /* 0x040ff00000041814 */
[C---:B------:R-:W-:Y:S01]  /*5770*/  HMMA.16816.F32.BF16 R24, R168.reuse, R154, R24 ;  /* 0x0000009aa818723c */ /* 0x040fe20000041818 */
[----:B------:R-:W1:Y:S07]  /*5780*/  LDSM.16.M88.4 R152, [R185] ;  /* 0x00000000b998783b */ /* 0x000e6e0000000200 */
        /* <DEDUP_REMOVED lines=18> */
[C---:B------:R-:W-:Y:S08]  /*58b0*/  HMMA.16816.F32.BF16 R8, R160.reuse, R166, R8 ;  /* 0x000000a6a008723c */ /* 0x040ff00000041808 */
[C---:B-1----:R-:W-:Y:S08]  /*58c0*/  HMMA.16816.F32.BF16 R12, R160.reuse, R148, R12 ;  /* 0x00000094a00c723c */ /* 0x042ff0000004180c */
[C---:B------:R-:W-:Y:S08]  /*58d0*/  HMMA.16816.F32.BF16 R16, R160.reuse, R150, R16 ;  /* 0x00000096a010723c */ /* 0x040ff00000041810 */
[C---:B------:R-:W-:Y:S08]  /*58e0*/  HMMA.16816.F32.BF16 R20, R160.reuse, R152, R20 ;  /* 0x00000098a014723c */ /* 0x040ff00000041814 */
[C---:B------:R-:W-:Y:S08]  /*58f0*/  HMMA.16816.F32.BF16 R24, R160.reuse, R154, R24 ;  /* 0x0000009aa018723c */ /* 0x040ff00000041818 */
[C---:B------:R-:W-:Y:S08]  /*5900*/  HMMA.16816.F32.BF16 R28, R160.reuse, R156, R28 ;  /* 0x0000009ca01c723c */ /* 0x040ff0000004181c */
[----:B------:R-:W-:Y:S08]  /*5910*/  HMMA.16816.F32.BF16 R32, R160, R158, R32 ;  /* 0x0000009ea020723c */ /* 0x000ff00000041820 */
[C---:B------:R-:W-:Y:S08]  /*5920*/  HMMA.16816.F32.BF16 R4, R168.reuse, R172, R4 ;  /* 0x000000aca804723c */ /* 0x040ff00000041804 */
[C---:B------:R-:W-:Y:S08]  /*5930*/  HMMA.16816.F32.BF16 R8, R168.reuse, R174, R8 ;  /* 0x000000aea808723c */ /* 0x040ff00000041808 */
[C---:B--2---:R-:W-:Y:S08]  /*5940*/  HMMA.16816.F32.BF16 R12, R168.reuse, R136, R12 ;  /* 0x00000088a80c723c */ /* 0x044ff0000004180c */
[C---:B------:R-:W-:Y:S01]  /*5950*/  HMMA.16816.F32.BF16 R16, R168.reuse, R138, R16 ;  /* 0x0000008aa810723c */ /* 0x040fe20000041810 */
[----:B------:R-:W1:Y:S07]  /*5960*/  LDSM.16.M88.4 R136, [R192+0x4800] ;  /* 0x00480000c088783b */ /* 0x000e6e0000000200 */
[C---:B---3--:R-:W-:Y:S08]  /*5970*/  HMMA.16816.F32.BF16 R20, R168.reuse, R140, R20 ;  /* 0x0000008ca814723c */ /* 0x048ff00000041814 */
[C---:B------:R-:W-:Y:S01]  /*5980*/  HMMA.16816.F32.BF16 R24, R168.reuse, R142, R24 ;  /* 0x0000008ea818723c */ /* 0x040fe20000041818 */
[----:B------:R-:W2:Y:S07]  /*5990*/  LDSM.16.M88.4 R140, [R192+0x5000] ;  /* 0x00500000c08c783b */ /* 0x000eae0000000200 */
[C---:B------:R-:W-:Y:S08]  /*59a0*/  HMMA.16816.F32.BF16 R28, R168.reuse, R144, R28 ;  /* 0x00000090a81c723c */ /* 0x040ff0000004181c */
        /* <DEDUP_REMOVED lines=29> */
[----:B----4-:R-:W-:Y:S01]  /*5b80*/  FMUL.FTZ R238, R21, c[0x0][0x2ec] ;  /* 0x0000bb0015ee7a20 */ /* 0x010fe20000410000 */
[----:B------:R-:W-:Y:S01]  /*5b90*/  HMMA.16816.F32.BF16 R32, R176, R138, R32 ;  /* 0x0000008ab020723c */ /* 0x000fe20000041820 */
[----:B------:R-:W1:Y:S03]  /*5ba0*/  MUFU.TANH R250, R250 ;  /* 0x000000fa00fa7308 */ /* 0x000e660000002400 */
[----:B------:R-:W-:Y:S02]  /*5bb0*/  FMUL.FTZ R241, R22, c[0x0][0x2ec] ;  /* 0x0000bb0016f17a20 */ /* 0x000fe40000410000 */
[----:B------:R-:W-:Y:S02]  /*5bc0*/  FMUL.FTZ R239, R23, c[0x0][0x2ec] ;  /* 0x0000bb0017ef7a20 */ /* 0x000fe40000410000 */
[----:B------:R-:W-:Y:S03]  /*5bd0*/  FMUL.FTZ R236, R24, c[0x0][0x2ec] ;  /* 0x0000bb0018ec7a20 */ /* 0x000fe60000410000 */
[----:B------:R-:W4:Y:S01]  /*5be0*/  MUFU.TANH R248, R248 ;  /* 0x000000f800f87308 */ /* 0x000f220000002400 */
[----:B------:R-:W-:Y:S02]  /*5bf0*/  FMUL.FTZ R234, R25, c[0x0][0x2ec] ;  /* 0x0000bb0019ea7a20 */ /* 0x000fe40000410000 */
[----:B------:R-:W-:Y:S02]  /*5c00*/  FMUL.FTZ R237, R26, c[0x0][0x2ec] ;  /* 0x0000bb001aed7a20 */ /* 0x000fe40000410000 */
[----:B------:R-:W-:Y:S02]  /*5c10*/  FMUL.FTZ R235, R27, c[0x0][0x2ec] ;  /* 0x0000bb001beb7a20 */ /* 0x000fe40000410000 */
[----:B------:R-:W-:Y:S02]  /*5c20*/  FMUL.FTZ R230, R28, c[0x0][0x2ec] ;  /* 0x0000bb001ce67a20 */ /* 0x000fe40000410000 */
[----:B-----5:R-:W-:Y:S01]  /*5c30*/  FMUL.FTZ R232, R29, c[0x0][0x2ec] ;  /* 0x0000bb001de87a20 */ /* 0x020fe20000410000 */
        /* <DEDUP_REMOVED lines=9> */
[----:B------:R-:W-:Y:S02]  /*5cd0*/  FMUL.FTZ R2, R11, c[0x0][0x2ec] ;  /* 0x0000bb000b027a20 */ /* 0x000fe40000410000 */
[----:B------:R-:W-:Y:S03]  /*5ce0*/  FMUL.FTZ R35, R35, c[0x0][0x2ec] ;  /* 0x0000bb0023237a20 */ /* 0x000fe60000410000 */
[----:B------:R2:W1:Y:S10]  /*5cf0*/  MUFU.TANH R182, R132 ;  /* 0x0000008400b67308 */ /* 0x0004740000002400 */
        /* <DEDUP_REMOVED lines=24> */
.L_x_125:
[----:B-1----:R-:W-:Y:S01]  /*5e80*/  FMNMX.FTZ R11, R170, R135, !PT ;  /* 0x00000087aa0b7209 */ /* 0x002fe20007810000 */
        /* <DEDUP_REMOVED lines=407> */
.L_x_123:
        /* <DEDUP_REMOVED lines=329> */
.L_x_128:
[----:B--2-4-:R-:W-:Y:S05]  /*8c90*/  BSYNC B0 ;  /* 0x0000000000007941 */ /* 0x014fea0003800000 */
.L_x_127:
        /* <DEDUP_REMOVED lines=30> */
.L_x_130:
[----:B------:R-:W-:Y:S05]  /*8e80*/  BSYNC B0 ;  /* 0x0000000000007941 */ /* 0x000fea0003800000 */
.L_x_129:
        /* <DEDUP_REMOVED lines=20> */
.L_x_132:
[----:B------:R-:W-:Y:S05]  /*8fd0*/  BSYNC B0 ;  /* 0x0000000000007941 */ /* 0x000fea0003800000 */
.L_x_131:
        /* <DEDUP_REMOVED lines=20> */
.L_x_134:
[----:B------:R-:W-:Y:S05]  /*9120*/  BSYNC B0 ;  /* 0x0000000000007941 */ /* 0x000fea0003800000 */
.L_x_133:
        /* <DEDUP_REMOVED lines=20> */
.L_x_101:
        /* <DEDUP_REMOVED lines=69> */
.L_x_136:
[----:B------:R-:W-:Y:S05]  /*96c0*/  BSYNC B0 ;  /* 0x0000000000007941 */ /* 0x000fea0003800000 */
.L_x_135:
        /* <DEDUP_REMOVED lines=20> */
.L_x_138:
[----:B------:R-:W-:Y:S05]  /*9810*/  BSYNC B0 ;  /* 0x0000000000007941 */ /* 0x000fea0003800000 */
.L_x_137:
        /* <DEDUP_REMOVED lines=20> */
.L_x_140:
[----:B------:R-:W-:Y:S05]  /*9960*/  BSYNC B0 ;  /* 0x0000000000007941 */ /* 0x000fea0003800000 */
.L_x_139:
        /* <DEDUP_REMOVED lines=19> */
.L_x_142:
[----:B------:R-:W-:Y:S05]  /*9aa0*/  BSYNC B0 ;  /* 0x0000000000007941 */ /* 0x000fea0003800000 */
.L_x_141:
        /* <DEDUP_REMOVED lines=35> */
.L_x_143:
        /* <DEDUP_REMOVED lines=10> */
.L_x_1277:


//--------------------- .text._ZN5flash16flash_fwd_kernelI23Flash_fwd_kernel_traitsILi192ELi128ELi64ELi8ELb0ELb0EN7cutlass10bfloat16_tE19Flash_kernel_traitsILi192ELi128ELi64ELi8ES3_EELb0ELb0ELb0ELb1ELb0ELb0ELb0ELb0EEEvNS_16Flash_fwd_paramsE --------------------------
	.section	.text._ZN5flash16flash_fwd_kernelI23Flash_fwd_kernel_traitsILi192ELi128ELi64ELi8ELb0ELb0EN7cutlass10bfloat16_tE19Flash_kernel_traitsILi192ELi128ELi64ELi8ES3_EELb0ELb0ELb0ELb1ELb0ELb0ELb0ELb0EEEvNS_16Flash_fwd_paramsE,"ax",@progbits
	.sectioninfo	@"SHI_REGISTERS=236"
	.align	128
        .global         _ZN5flash16flash_fwd_kernelI23Flash_fwd_kernel_traitsILi192ELi128ELi64ELi8ELb0ELb0EN7cutlass10bfloat16_tE19Flash_kernel_traitsILi192ELi128ELi64ELi8ES3_EELb0ELb0ELb0ELb1ELb0ELb0ELb0ELb0EEEvNS_16Flash_fwd_paramsE
        .type           _ZN5flash16flash_fwd_kernelI23Flash_fwd_kernel_traitsILi192ELi128ELi64ELi8ELb0ELb0EN7cutlass10bfloat16_tE19Flash_kernel_traitsILi192ELi128ELi64ELi8ES3_EELb0ELb0ELb0ELb1ELb0ELb0ELb0ELb0EEEvNS_16Flash_fwd_paramsE,@function
        .size           _ZN5flash16flash_fwd_kernelI23Flash_fwd_kernel_traitsILi192ELi128ELi64ELi8ELb0ELb0EN7cutlass10bfloat16_tE19Flash_kernel_traitsILi192ELi128ELi64ELi8ES3_EELb0ELb0ELb0ELb1ELb0ELb0ELb0ELb0EEEvNS_16Flash_fwd_paramsE,(.L_x_1278 - _ZN5flash16flash_fwd_kernelI23Flash_fwd_kernel_traitsILi192ELi128ELi64ELi8ELb0ELb0EN7cutlass10bfloat16_tE19Flash_kernel_traitsILi192ELi128ELi64ELi8ES3_EELb0ELb0ELb0ELb1ELb0ELb0ELb0ELb0EEEvNS_16Flash_fwd_paramsE)
        .other          _ZN5flash16flash_fwd_kernelI23Flash_fwd_kernel_traitsILi192ELi128ELi64ELi8ELb0ELb0EN7cutlass10bfloat16_tE19Flash_kernel_traitsILi192ELi128ELi64ELi8ES3_EELb0ELb0ELb0ELb1ELb0ELb0ELb0ELb0EEEvNS_16Flash_fwd_paramsE,@"STO_CUDA_ENTRY STV_DEFAULT"
_ZN5flash16flash_fwd_kernelI23Flash_fwd_kernel_traitsILi192ELi128ELi64ELi8ELb0ELb0EN7cutlass10bfloat16_tE19Flash_kernel_traitsILi192ELi128ELi64ELi8ES3_EELb0ELb0ELb0ELb1ELb0ELb0ELb0ELb0EEEvNS_16Flash_fwd_paramsE:
.text._ZN5flash16flash_fwd_kernelI23Flash_fwd_kernel_traitsILi192ELi128ELi64ELi8ELb0ELb0EN7cutlass10bfloat16_tE19Flash_kernel_traitsILi192ELi128ELi64ELi8ES3_EELb0ELb0ELb0ELb1ELb0ELb0ELb0ELb0EEEvNS_16Flash_fwd_paramsE:
        /* <DEDUP_REMOVED lines=34> */
.L_x_144:
[----:B-1-34-:R-:W-:Y:S02]  /*0220*/  MOV R4, c[0x0][0x218] ;  /* 0x0000860000047a02 */ /* 0x01afe40000000f00 */
.L_x_145:
        /* <DEDUP_REMOVED lines=12> */
[----:B------:R-:W-:-:S13]  /*02f0*/  ISETP.GE.AND P0, PT, R145, 0x1, PT ;  /* 0x000000019100780c */ /* 0x000fda0003f06270 */
[----:B------:R-:W-:Y:S05]  /*0300*/  @!P0 BRA `(.L_x_146) ;  /* 0x0000987000008947 */ /* 0x000fea0003800000 */
[----:B------:R-:W-:Y:S02]  /*0310*/  ISETP.NE.AND P1, PT, R201, -0x1, PT ;  /* 0xffffffffc900780c */ /* 0x000fe40003f25270 */
[----:B------:R-:W-:Y:S02]  /*0320*/  ISETP.NE.AND P0, PT, R9, -0x1, PT ;  /* 0xffffffff0900780c */ /* 0x000fe40003f05270 */
[----:B------:R-:W-:-:S09]  /*0330*/  SHF.R.S32.HI R15, RZ, 0x1f, R14 ;  /* 0x0000001fff0f7819 */ /* 0x000fd2000001140e */
        /* <DEDUP_REMOVED lines=22> */
.L_x_147:
[----:B------:R-:W-:-:S04]  /*04a0*/  IABS R5, c[0x0][0x1c8] ;  /* 0x0000720000057a13 */ /* 0x000fc80000000000 */
[----:B------:R-:W1:Y:S08]  /*04b0*/  I2F.RP R6, R5 ;  /* 0x0000000500067306 */ /* 0x000e700000209400 */
[----:B-1----:R-:W1:Y:S02]  /*04c0*/  MUFU.RCP R12, R6 ;  /* 0x00000006000c7308 */ /* 0x002e640000001000 */
[----:B-1----:R-:W-:-:S06]  /*04d0*/  IADD3 R12, R12, 0xffffffe, RZ ;  /* 0x0ffffffe0c0c7810 */ /* 0x002fcc0007ffe0ff */
[----:B------:R-:W1:Y:S02]  /*04e0*/  F2I.FTZ.U32.TRUNC.NTZ R13, R12 ;  /* 0x0000000c000d7305 */ /* 0x000e64000021f000 */
[----:B-1----:R-:W-:Y:S02]  /*04f0*/  IMAD.MOV R3, RZ, RZ, -R13 ;  /* 0x000000ffff037224 */ /* 0x002fe400078e0a0d */
[----:B------:R-:W-:Y:S02]  /*0500*/  IMAD.MOV.U32 R12, RZ, RZ, RZ ;  /* 0x000000ffff0c7224 */ /* 0x000fe400078e00ff */
[----:B------:R-:W-:Y:S01]  /*0510*/  IMAD R4, R3, R5, RZ ;  /* 0x0000000503047224 */ /* 0x000fe200078e02ff */
[----:B------:R-:W-:-:S03]  /*0520*/  IABS R3, R14 ;  /* 0x0000000e00037213 */ /* 0x000fc60000000000 */
[----:B------:R-:W-:-:S06]  /*0530*/  IMAD.HI.U32 R4, R13, R4, R12 ;  /* 0x000000040d047227 */ /* 0x000fcc00078e000c */
[----:B------:R-:W-:-:S04]  /*0540*/  IMAD.HI.U32 R208, R4, R3, RZ ;  /* 0x0000000304d07227 */ /* 0x000fc800078e00ff */
[----:B------:R-:W-:-:S04]  /*0550*/  IMAD.MOV R4, RZ, RZ, -R208 ;  /* 0x000000ffff047224 */ /* 0x000fc800078e0ad0 */
[----:B------:R-:W-:Y:S01]  /*0560*/  IMAD R4, R5, R4, R3 ;  /* 0x0000000405047224 */ /* 0x000fe200078e0203 */
[----:B------:R-:W-:-:S04]  /*0570*/  LOP3.LUT R3, R14, c[0x0][0x1c8], RZ, 0x3c, !PT ;  /* 0x000072000e037a12 */ /* 0x000fc800078e3cff */
[----:B------:R-:W-:Y:S02]  /*0580*/  ISETP.GT.U32.AND P2, PT, R5, R4, PT ;  /* 0x000000040500720c */ /* 0x000fe40003f44070 */
[----:B------:R-:W-:-:S11]  /*0590*/  ISETP.GE.AND P1, PT, R3, RZ, PT ;  /* 0x000000ff0300720c */ /* 0x000fd60003f26270 */
[-C--:B------:R-:W-:Y:S02]  /*05a0*/  @!P2 IADD3 R4, R4, -R5.reuse, RZ ;  /* 0x800000050404a210 */ /* 0x080fe40007ffe0ff */
[----:B------:R-:W-:Y:S02]  /*05b0*/  @!P2 IADD3 R208, R208, 0x1, RZ ;  /* 0x00000001d0d0a810 */ /* 0x000fe40007ffe0ff */
[----:B------:R-:W-:Y:S01]  /*05c0*/  ISETP.GE.U32.AND P3, PT, R4, R5, PT ;  /* 0x000000050400720c */ /* 0x000fe20003f66070 */
[----:B------:R-:W-:Y:S01]  /*05d0*/  @P0 IMAD.IADD R5, R2, 0x1, R9 ;  /* 0x0000000102050824 */ /* 0x000fe200078e0209 */
[----:B------:R-:W-:-:S03]  /*05e0*/  ISETP.NE.AND P2, PT, RZ, c[0x0][0x1c8], PT ;  /* 0x00007200ff007a0c */ /* 0x000fc60003f45270 */
[----:B------:R-:W-:-:S04]  /*05f0*/  @P0 IMAD.WIDE.U32 R8, R5, c[0x0][0x1a0], RZ ;  /* 0x0000680005080a25 */ /* 0x000fc800078e00ff */
[----:B------:R-:W-:Y:S01]  /*0600*/  @P0 IMAD R5, R5, c[0x0][0x1a4], R9 ;  /* 0x0000690005050a24 */ /* 0x000fe200078e0209 */
[----:B------:R-:W-:-:S03]  /*0610*/  @P0 MOV R10, R8 ;  /* 0x00000008000a0202 */ /* 0x000fc60000000f00 */
[----:B------:R-:W-:-:S05]  /*0620*/  @P3 IADD3 R208, R208, 0x1, RZ ;  /* 0x00000001d0d03810 */ /* 0x000fca0007ffe0ff */
[----:B------:R-:W-:Y:S01]  /*0630*/  @!P1 IMAD.MOV R208, RZ, RZ, -R208 ;  /* 0x000000ffffd09224 */ /* 0x000fe200078e0ad0 */
        /* <DEDUP_REMOVED lines=12> */
[----:B------:R-:W-:Y:S02]  /*0700*/  MOV R10, R8 ;  /* 0x00000008000a7202 */ /* 0x000fe40000000f00 */
.L_x_148:
[----:B------:R-:W-:Y:S01]  /*0710*/  SHF.R.S32.HI R9, RZ, 0x1f, R134 ;  /* 0x0000001fff097819 */ /* 0x000fe20000011486 */
[----:B------:R-:W-:Y:S01]  /*0720*/  IMAD.IADD R199, R206, 0x1, -R81 ;  /* 0x00000001cec77824 */ /* 0x000fe200078e0a51 */
[----:B------:R-:W-:Y:S02]  /*0730*/  BSSY B0, `(.L_x_149) ;  /* 0x0000068000007945 */ /* 0x000fe40003800000 */
[CC--:B------:R-:W-:Y:S02]  /*0740*/  LEA.HI R17, R9.reuse, R134.reuse, RZ, 0x4 ;  /* 0x0000008609117211 */ /* 0x0c0fe400078f20ff */
[----:B------:R-:W-:Y:S02]  /*0750*/  LEA.HI R3, R9, R134, RZ, 0x3 ;  /* 0x0000008609037211 */ /* 0x000fe400078f18ff */
[----:B------:R-:W-:-:S02]  /*0760*/  SHF.R.S32.HI R2, RZ, 0x4, R17 ;  /* 0x00000004ff027819 */ /* 0x000fc40000011411 */
[----:B------:R-:W-:Y:S02]  /*0770*/  SHF.R.S32.HI R12, RZ, 0x3, R3 ;  /* 0x00000003ff0c7819 */ /* 0x000fe40000011403 */
[----:B------:R-:W-:Y:S02]  /*0780*/  LOP3.LUT R3, R3, 0xfffffff8, RZ, 0xc0, !PT ;  /* 0xfffffff803037812 */ /* 0x000fe400078ec0ff */
[C---:B------:R-:W-:Y:S01]  /*0790*/  LEA.HI R197, R17.reuse, R2, RZ, 0x1 ;  /* 0x0000000211c57211 */ /* 0x040fe200078f08ff */
[----:B------:R-:W-:Y:S01]  /*07a0*/  IMAD.SHL.U32 R203, R12, 0x40, RZ ;  /* 0x000000400ccb7824 */ /* 0x000fe200078e00ff */
[----:B------:R-:W-:Y:S01]  /*07b0*/  LOP3.LUT R17, R17, 0xfffffff0, RZ, 0xc0, !PT ;  /* 0xfffffff011117812 */ /* 0x000fe200078ec0ff */
[C---:B------:R-:W-:Y:S01]  /*07c0*/  IMAD.IADD R4, R134.reuse, 0x1, -R3 ;  /* 0x0000000186047824 */ /* 0x040fe200078e0a03 */
[----:B------:R-:W-:Y:S02]  /*07d0*/  LOP3.LUT R197, R197, 0xfffffffe, RZ, 0xc0, !PT ;  /* 0xfffffffec5c57812 */ /* 0x000fe400078ec0ff */
[----:B------:R-:W-:Y:S01]  /*07e0*/  LOP3.LUT R203, R203, 0x1c0, RZ, 0xc0, !PT ;  /* 0x000001c0cbcb7812 */ /* 0x000fe200078ec0ff */
[----:B------:R-:W-:Y:S01]  /*07f0*/  IMAD.IADD R17, R134, 0x1, -R17 ;  /* 0x0000000186117824 */ /* 0x000fe200078e0a11 */
[----:B------:R-:W-:Y:S01]  /*0800*/  SHF.R.S32.HI R13, RZ, 0x1f, R12 ;  /* 0x0000001fff0d7819 */ /* 0x000fe2000001140c */
[----:B------:R-:W-:Y:S01]  /*0810*/  IMAD.SHL.U32 R214, R4, 0x8, RZ ;  /* 0x0000000804d67824 */ /* 0x000fe200078e00ff */
[----:B------:R-:W-:Y:S01]  /*0820*/  LEA.HI R8, R9, R134, RZ, 0x6 ;  /* 0x0000008609087211 */ /* 0x000fe200078f30ff */
[----:B------:R-:W-:Y:S01]  /*0830*/  IMAD.IADD R197, R2, 0x1, -R197 ;  /* 0x0000000102c57824 */ /* 0x000fe200078e0ac5 */
[----:B------:R-:W-:Y:S01]  /*0840*/  SHF.R.S32.HI R2, RZ, 0x1f, R17 ;  /* 0x0000001fff027819 */ /* 0x000fe20000011411 */
[----:B------:R-:W-:Y:S01]  /*0850*/  IMAD R19, R13, c[0x0][0x198], RZ ;  /* 0x000066000d137a24 */ /* 0x000fe200078e02ff */
[--C-:B------:R-:W-:Y:S01]  /*0860*/  LOP3.LUT R6, R203, 0x38, R214.reuse, 0xf8, !PT ;  /* 0x00000038cb067812 */ /* 0x100fe200078ef8d6 */
[----:B------:R-:W-:Y:S01]  /*0870*/  IMAD.SHL.U32 R8, R8, 0x8, RZ ;  /* 0x0000000808087824 */ /* 0x000fe200078e00ff */
[----:B------:R-:W-:-:S02]  /*0880*/  SHF.R.S32.HI R215, RZ, 0x1f, R214 ;  /* 0x0000001fffd77819 */ /* 0x000fc400000114d6 */
[----:B------:R-:W-:Y:S02]  /*0890*/  SHF.R.U32.HI R203, RZ, 0x3, R203 ;  /* 0x00000003ffcb7819 */ /* 0x000fe400000116cb */
[----:B------:R-:W-:Y:S01]  /*08a0*/  LEA.HI R3, R2, R17, RZ, 0x3 ;  /* 0x0000001102037211 */ /* 0x000fe200078f18ff */
[----:B------:R-:W-:Y:S01]  /*08b0*/  IMAD.WIDE.U32 R20, R12, c[0x0][0x198], R214 ;  /* 0x000066000c147a25 */ /* 0x000fe200078e00d6 */
[----:B------:R-:W-:Y:S02]  /*08c0*/  LOP3.LUT R203, R6, R203, RZ, 0x3c, !PT ;  /* 0x000000cb06cb7212 */ /* 0x000fe400078e3cff */
[----:B------:R-:W-:Y:S01]  /*08d0*/  LOP3.LUT R6, R3, 0xfffffff8, RZ, 0xc0, !PT ;  /* 0xfffffff803067812 */ /* 0x000fe200078ec0ff */
[----:B------:R-:W-:Y:S01]  /*08e0*/  IMAD R2, R12, c[0x0][0x19c], R19 ;  /* 0x000067000c027a24 */ /* 0x000fe200078e0213 */
[----:B------:R-:W-:Y:S01]  /*08f0*/  IADD3 R16, P0, R214, R16, RZ ;  /* 0x00000010d6107210 */ /* 0x000fe20007f1e0ff */
[----:B------:R-:W-:Y:S01]  /*0900*/  IMAD.SHL.U32 R19, R197, 0x8, RZ ;  /* 0x00000008c5137824 */ /* 0x000fe200078e00ff */
[----:B------:R-:W-:Y:S01]  /*0910*/  IADD3 R210, P1, R210, R20, RZ ;  /* 0x00000014d2d27210 */ /* 0x000fe20007f3e0ff */
[----:B------:R-:W-:Y:S01]  /*0920*/  IMAD.IADD R6, R17, 0x1, -R6 ;  /* 0x0000000111067824 */ /* 0x000fe200078e0a06 */
[----:B------:R-:W-:Y:S01]  /*0930*/  LOP3.LUT R203, R203, 0xfffffe00, R8, 0xf8, !PT ;  /* 0xfffffe00cbcb7812 */ /* 0x000fe200078ef808 */
[----:B------:R-:W-:Y:S01]  /*0940*/  IMAD.X R17, R215, 0x1, R11, P0 ;  /* 0x00000001d7117824 */ /* 0x000fe200000e060b */
[----:B------:R-:W-:Y:S01]  /*0950*/  IADD3.X R211, R7, R21, R2, P1, !PT ;  /* 0x0000001507d37210 */ /* 0x000fe20000ffe402 */
[----:B------:R-:W-:Y:S01]  /*0960*/  IMAD R11, R13, c[0x0][0x1a0], RZ ;  /* 0x000068000d0b7a24 */ /* 0x000fe200078e02ff */
[----:B------:R-:W-:Y:S01]  /*0970*/  LOP3.LUT P2, RZ, R6, 0x4, RZ, 0xc0, !PT ;  /* 0x0000000406ff7812 */ /* 0x000fe2000784c0ff */
[----:B------:R-:W-:Y:S01]  /*0980*/  IMAD.WIDE.U32 R20, R12, c[0x0][0x1a0], R214 ;  /* 0x000068000c147a25 */ /* 0x000fe200078e00d6 */
[----:B------:R-:W-:-:S02]  /*0990*/  LOP3.LUT P1, RZ, R6, 0x2, RZ, 0xc0, !PT ;  /* 0x0000000206ff7812 */ /* 0x000fc4000782c0ff */
[----:B------:R-:W-:Y:S01]  /*09a0*/  SHF.R.S32.HI R7, RZ, 0x1f, R208 ;  /* 0x0000001fff077819 */ /* 0x000fe200000114d0 */
[----:B------:R-:W-:Y:S01]  /*09b0*/  IMAD.SHL.U32 R6, R6, 0x40, RZ ;  /* 0x0000004006067824 */ /* 0x000fe200078e00ff */
[----:B------:R-:W-:Y:S01]  /*09c0*/  IADD3 R10, P0, R10, R20, RZ ;  /* 0x000000140a0a7210 */ /* 0x000fe20007f1e0ff */
[----:B------:R-:W-:Y:S01]  /*09d0*/  IMAD R2, R12, c[0x0][0x1a4], R11 ;  /* 0x000069000c027a24 */ /* 0x000fe200078e020b */
[----:B------:R-:W-:Y:S01]  /*09e0*/  LEA.HI R9, R9, R134, RZ, 0x5 ;  /* 0x0000008609097211 */ /* 0x000fe200078f28ff */
[C---:B------:R-:W-:Y:S01]  /*09f0*/  IMAD R213, R7.reuse, c[0x0][0x1b0], RZ ;  /* 0x00006c0007d57a24 */ /* 0x040fe200078e02ff */
[----:B------:R-:W-:Y:S01]  /*0a00*/  LOP3.LUT R6, R6, 0x1c0, RZ, 0xc0, !PT ;  /* 0x000001c006067812 */ /* 0x000fe200078ec0ff */
[----:B------:R-:W-:Y:S01]  /*0a10*/  IMAD R7, R7, c[0x0][0x1b8], RZ ;  /* 0x00006e0007077a24 */ /* 0x000fe200078e02ff */
[----:B------:R-:W-:Y:S01]  /*0a20*/  IADD3.X R11, R5, R21, R2, P0, !PT ;  /* 0x00000015050b7210 */ /* 0x000fe200007fe402 */
[----:B------:R-:W-:Y:S01]  /*0a30*/  IMAD.SHL.U32 R3, R3, 0x40, RZ ;  /* 0x0000004003037824 */ /* 0x000fe200078e00ff */
[----:B------:R-:W-:Y:S01]  /*0a40*/  ISETP.GE.AND P0, PT, R12, R199, PT ;  /* 0x000000c70c00720c */ /* 0x000fe20003f06270 */
[----:B------:R-:W-:Y:S01]  /*0a50*/  IMAD R213, R208, c[0x0][0x1b4], R213 ;  /* 0x00006d00d0d57a24 */ /* 0x000fe200078e02d5 */
[----:B------:R-:W-:Y:S01]  /*0a60*/  LOP3.LUT R19, R6, 0x8, R19, 0xf8, !PT ;  /* 0x0000000806137812 */ /* 0x000fe200078ef813 */
[C---:B------:R-:W-:Y:S01]  /*0a70*/  IMAD R7, R208.reuse, c[0x0][0x1bc], R7 ;  /* 0x00006f00d0077a24 */ /* 0x040fe200078e0207 */
[----:B------:R-:W-:Y:S01]  /*0a80*/  SHF.R.U32.HI R6, RZ, 0x3, R6 ;  /* 0x00000003ff067819 */ /* 0x000fe20000011606 */
[----:B------:R-:W-:Y:S01]  /*0a90*/  IMAD.WIDE.U32 R210, R208, c[0x0][0x1b0], R210 ;  /* 0x00006c00d0d27a25 */ /* 0x000fe200078e00d2 */
[----:B------:R-:W-:-:S02]  /*0aa0*/  SHF.R.S32.HI R80, RZ, 0x5, R9 ;  /* 0x00000005ff507819 */ /* 0x000fc40000011409 */
[----:B------:R-:W-:Y:S01]  /*0ab0*/  LOP3.LUT R2, R19, R6, RZ, 0x3c, !PT ;  /* 0x0000000613027212 */ /* 0x000fe200078e3cff */
[----:B------:R-:W-:Y:S01]  /*0ac0*/  IMAD R19, R15, c[0x0][0x1a8], RZ ;  /* 0x00006a000f137a24 */ /* 0x000fe200078e02ff */
[----:B------:R-:W-:Y:S01]  /*0ad0*/  IADD3 R205, R214, 0x40, RZ ;  /* 0x00000040d6cd7810 */ /* 0x000fe20007ffe0ff */
[----:B------:R-:W-:Y:S01]  /*0ae0*/  IMAD.MOV.U32 R5, RZ, RZ, 0x10 ;  /* 0x00000010ff057424 */ /* 0x000fe200078e00ff */
[----:B------:R-:W-:Y:S01]  /*0af0*/  LOP3.LUT R2, R2, 0xfffffe00, R3, 0xf8, !PT ;  /* 0xfffffe0002027812 */ /* 0x000fe200078ef803 */
[----:B------:R-:W-:Y:S01]  /*0b00*/  IMAD.MOV.U32 R8, RZ, RZ, 0x20 ;  /* 0x00000020ff087424 */ /* 0x000fe200078e00ff */
[----:B------:R-:W-:Y:S01]  /*0b10*/  IADD3 R204, R214, 0x80, RZ ;  /* 0x00000080d6cc7810 */ /* 0x000fe20007ffe0ff */
[----:B------:R-:W-:Y:S01]  /*0b20*/  IMAD.WIDE.U32 R208, R208, c[0x0][0x1b8], R10 ;  /* 0x00006e00d0d07a25 */ /* 0x000fe200078e000a */
[----:B------:R-:W-:Y:S02]  /*0b30*/  SEL R5, R5, 0xfffffff0, !P1 ;  /* 0xfffffff005057807 */ /* 0x000fe40004800000 */
[----:B------:R-:W-:Y:S01]  /*0b40*/  SEL R3, R8, 0xffffffe0, !P2 ;  /* 0xffffffe008037807 */ /* 0x000fe20005000000 */
[----:B------:R-:W-:-:S02]  /*0b50*/  IMAD R19, R14, c[0x0][0x1ac], R19 ;  /* 0x00006b000e137a24 */ /* 0x000fc400078e0213 */
[----:B------:R-:W-:-:S04]  /*0b60*/  IMAD.WIDE.U32 R16, R14, c[0x0][0x1a8], R16 ;  /* 0x00006a000e107a25 */ /* 0x000fc800078e0010 */
        /* <DEDUP_REMOVED lines=36> */
.L_x_150:
[----:B------:R-:W-:Y:S05]  /*0db0*/  BSYNC B0 ;  /* 0x0000000000007941 */ /* 0x000fea0003800000 */
.L_x_149:
[----:B------:R-:W-:Y:S01]  /*0dc0*/  IADD3 R10, R12, 0x20, RZ ;  /* 0x000000200c0a7810 */ /* 0x000fe20007ffe0ff */
[----:B------:R-:W-:Y:S03]  /*0dd0*/  BSSY B0, `(.L_x_151) ;  /* 0x0000024000007945 */ /* 0x000fe60003800000 */
[----:B------:R-:W-:-:S13]  /*0de0*/  ISETP.GE.AND P0, PT, R10, R199, PT ;  /* 0x000000c70a00720c */ /* 0x000fda0003f06270 */
[----:B------:R-:W-:Y:S05]  /*0df0*/  @P0 BRA `(.L_x_152) ;  /* 0x0000021000000947 */ /* 0x000fea0003800000 */
[----:B------:R-:W-:Y:S01]  /*0e00*/  IADD3 R7, P0, R20, 0x20, RZ ;  /* 0x0000002014077810 */ /* 0x000fe20007f1e0ff */
[----:B-1----:R-:W-:Y:S01]  /*0e10*/  IMAD.MOV.U32 R22, RZ, RZ, R16 ;  /* 0x000000ffff167224 */ /* 0x002fe200078e0010 */
        /* <DEDUP_REMOVED lines=31> */
.L_x_152:
[----:B------:R-:W-:Y:S05]  /*1010*/  BSYNC B0 ;  /* 0x0000000000007941 */ /* 0x000fea0003800000 */
.L_x_151:
        /* <DEDUP_REMOVED lines=37> */
.L_x_154:
[----:B------:R-:W-:Y:S05]  /*1270*/  BSYNC B0 ;  /* 0x0000000000007941 */ /* 0x000fea0003800000 */
.L_x_153:
[----:B------:R-:W-:Y:S01]  /*1280*/  IADD3 R6, R12, 0x60, RZ ;  /* 0x000000600c067810 */ /* 0x000fe20007ffe0ff */
[----:B------:R-:W-:Y:S01]  /*1290*/  UMOV UR7, 0x6 ;  /* 0x0000000600077882 */ /* 0x000fe20000000000 */
[----:B------:R-:W-:Y:S01]  /*12a0*/  IADD3 R7, R145, 0x3f, RZ ;  /* 0x0000003f91077810 */ /* 0x000fe20007ffe0ff */
[----:B------:R-:W-:Y:S01]  /*12b0*/  ULDC.64 UR4, c[0x0][0x198] ;  /* 0x0000660000047ab9 */ /* 0x000fe20000000a00 */
[----:B------:R-:W-:Y:S01]  /*12c0*/  ISETP.GE.AND P0, PT, R6, R199, PT ;  /* 0x000000c70600720c */ /* 0x000fe20003f06270 */
[----:B------:R-:W-:Y:S01]  /*12d0*/  USHF.L.U64.HI UR7, UR4, UR7, UR5 ;  /* 0x0000000704077299 */ /* 0x000fe20008010205 */
[----:B------:R-:W-:Y:S01]  /*12e0*/  SHF.R.S32.HI R6, RZ, 0x1f, R7 ;  /* 0x0000001fff067819 */ /* 0x000fe20000011407 */
[----:B------:R-:W-:Y:S01]  /*12f0*/  USHF.L.U32 UR8, UR4, 0x6, URZ ;  /* 0x0000000604087899 */ /* 0x000fe2000800063f */
[----:B------:R-:W-:Y:S02]  /*1300*/  BSSY B0, `(.L_x_155) ;  /* 0x0000023000007945 */ /* 0x000fe40003800000 */
[----:B------:R-:W-:-:S07]  /*1310*/  LEA.HI R6, R6, R7, RZ, 0x6 ;  /* 0x0000000706067211 */ /* 0x000fce00078f30ff */
        /* <DEDUP_REMOVED lines=33> */
.L_x_156:
[----:B------:R-:W-:Y:S05]  /*1530*/  BSYNC B0 ;  /* 0x0000000000007941 */ /* 0x000fea0003800000 */
.L_x_155:
[----:B------:R-:W-:Y:S01]  /*1540*/  LEA.HI.SX32 R7, R6, 0xffffffff, 0x1a ;  /* 0xffffffff06077811 */ /* 0x000fe200078fd2ff */
[----:B------:R-:W-:Y:S01]  /*1550*/  BSSY B0, `(.L_x_157) ;  /* 0x0000023000007945 */ /* 0x000fe20003800000 */
[----:B------:R-:W-:Y:S02]  /*1560*/  MOV R212, R210 ;  /* 0x000000d200d47202 */ /* 0x000fe40000000f00 */
[----:B--2---:R-:W-:Y:S01]  /*1570*/  SHF.R.S32.HI R18, RZ, 0x1f, R7 ;  /* 0x0000001fff127819 */ /* 0x004fe20000011407 */
[C---:B------:R-:W-:Y:S02]  /*1580*/  IMAD R11, R7.reuse, -0x40, R145 ;  /* 0xffffffc0070b7824 */ /* 0x040fe400078e0291 */
        /* <DEDUP_REMOVED lines=31> */
.L_x_158:
[----:B------:R-:W-:Y:S05]  /*1780*/  BSYNC B0 ;  /* 0x0000000000007941 */ /* 0x000fea0003800000 */
.L_x_157:
        /* <DEDUP_REMOVED lines=34> */
.L_x_160:
[----:B------:R-:W-:Y:S05]  /*19b0*/  BSYNC B0 ;  /* 0x0000000000007941 */ /* 0x000fea0003800000 */
.L_x_159:
[----:B------:R-:W-:Y:S01]  /*19c0*/  ISETP.NE.U32.AND P2, PT, RZ, c[0x0][0x318], PT ;  /* 0x0000c600ff007a0c */ /* 0x000fe20003f45070 */
[----:B------:R-:W0:Y:S03]  /*19d0*/  LDGDEPBAR ;  /* 0x00000000000079af */ /* 0x000e260000000000 */
[----:B------:R-:W-:-:S13]  /*19e0*/  ISETP.NE.AND.EX P2, PT, RZ, c[0x0][0x31c], PT, P2 ;  /* 0x0000c700ff007a0c */ /* 0x000fda0003f45320 */
[----:B------:R-:W-:Y:S01]  /*19f0*/  @P2 SHF.R.S32.HI R16, RZ, 0x1f, R0 ;  /* 0x0000001fff102819 */ /* 0x000fe20000011400 */
[----:B------:R-:W-:-:S04]  /*1a00*/  @P2 IMAD.WIDE.U32 R14, R0, c[0x0][0x320], R14 ;  /* 0x0000c800000e2a25 */ /* 0x000fc800078e000e */
[----:B------:R-:W-:Y:S01]  /*1a10*/  @P2 IMAD R17, R16, c[0x0][0x320], RZ ;  /* 0x0000c80010112a24 */ /* 0x000fe200078e02ff */
[----:B-1----:R-:W-:Y:S01]  /*1a20*/  @P2 LEA R20, P0, R14, c[0x0][0x318], 0x2 ;  /* 0x0000c6000e142a11 */ /* 0x002fe200078010ff */
[----:B------:R-:W-:-:S04]  /*1a30*/  DEPBAR.LE SB0, 0x0 ;  /* 0x000080000000791a */ /* 0x000fc80000000000 */
[----:B------:R-:W-:-:S04]  /*1a40*/  @P2 IMAD R17, R0, c[0x0][0x324], R17 ;  /* 0x0000c90000112a24 */ /* 0x000fc800078e0211 */
[----:B------:R-:W-:-:S05]  /*1a50*/  @P2 IMAD.IADD R17, R15, 0x1, R17 ;  /* 0x000000010f112824 */ /* 0x000fca00078e0211 */
[----:B------:R-:W-:-:S05]  /*1a60*/  @P2 LEA.HI.X R21, R14, c[0x0][0x31c], R17, 0x2, P0 ;  /* 0x0000c7000e152a11 */ /* 0x000fca00000f1411 */
[----:B------:R-:W2:Y:S04]  /*1a70*/  @P2 LDG.E R17, [R20.64] ;  /* 0x0000000a14112981 */ /* 0x000ea8000c1e1900 */
[----:B------:R-:W-:Y:S01]  /*1a80*/  BAR.SYNC.DEFER_BLOCKING 0x0 ;  /* 0x0000000000007b1d */ /* 0x000fe20000010000 */
[----:B------:R-:W-:Y:S01]  /*1a90*/  ISETP.GE.AND P1, PT, R12, R11, PT ;  /* 0x0000000b0c00720c */ /* 0x000fe20003f26270 */
[----:B------:R-:W-:Y:S01]  /*1aa0*/  IMAD R14, R18, c[0x0][0x1a0], RZ ;  /* 0x00006800120e7a24 */ /* 0x000fe200078e02ff */
[----:B------:R-:W-:Y:S01]  /*1ab0*/  MOV R0, RZ ;  /* 0x000000ff00007202 */ /* 0x000fe20000000f00 */
[C---:B------:R-:W-:Y:S02]  /*1ac0*/  IMAD.WIDE.U32 R18, R7.reuse, c[0x0][0x1a0], RZ ;  /* 0x0000680007127a25 */ /* 0x040fe400078e00ff */
[----:B------:R-:W2:Y:S01]  /*1ad0*/  @P2 MUFU.RCP R16, c[0x0][0x238] ;  /* 0x00008e0000102b08 */ /* 0x000ea20000001000 */
[----:B------:R-:W-:Y:S01]  /*1ae0*/  BSSY B0, `(.L_x_161) ;  /* 0x0000023000007945 */ /* 0x000fe20003800000 */
[----:B------:R-:W-:Y:S01]  /*1af0*/  IMAD R14, R7, c[0x0][0x1a4], R14 ;  /* 0x00006900070e7a24 */ /* 0x000fe200078e020e */
[----:B------:R-:W-:-:S03]  /*1b00*/  LEA R15, P0, R18, R208, 0x6 ;  /* 0x000000d0120f7211 */ /* 0x000fc600078030ff */
[----:B------:R-:W-:-:S05]  /*1b10*/  IMAD.IADD R19, R19, 0x1, R14 ;  /* 0x0000000113137824 */ /* 0x000fca00078e020e */
[----:B------:R-:W-:Y:S01]  /*1b20*/  LEA.HI.X R14, R18, R200, R19, 0x6, P0 ;  /* 0x000000c8120e7211 */ /* 0x000fe200000f3413 */
[----:B------:R1:W-:Y:S04]  /*1b30*/  @P1 STS.128 [R203+0x12000], RZ ;  /* 0x012000ffcb001388 */ /* 0x0003e80000000c00 */
[----:B------:R1:W-:Y:S04]  /*1b40*/  @P1 STS.128 [R203+0x14000], RZ ;  /* 0x014000ffcb001388 */ /* 0x0003e80000000c00 */
[----:B------:R1:W-:Y:S01]  /*1b50*/  @P1 STS.128 [R203+0x16000], RZ ;  /* 0x016000ffcb001388 */ /* 0x0003e20000000c00 */
[----:B--2---:R-:W-:Y:S01]  /*1b60*/  @P2 FMUL.FTZ R0, R17, R16 ;  /* 0x0000001011002220 */ /* 0x004fe20000410000 */
[----:B------:R-:W-:Y:S05]  /*1b70*/  @P1 BRA `(.L_x_162) ;  /* 0x0000019000001947 */ /* 0x000fea0003800000 */
[----:B-1----:R-:W-:Y:S02]  /*1b80*/  ISETP.GE.AND P3, PT, R214, c[0x0][0x220], PT ;  /* 0x00008800d6007a0c */ /* 0x002fe40003f66270 */
        /* <DEDUP_REMOVED lines=24> */
.L_x_162:
[----:B-1----:R-:W-:Y:S05]  /*1d10*/  BSYNC B0 ;  /* 0x0000000000007941 */ /* 0x002fea0003800000 */
.L_x_161:
[----:B------:R-:W-:Y:S01]  /*1d20*/  ISETP.GE.AND P0, PT, R10, R11, PT ;  /* 0x0000000b0a00720c */ /* 0x000fe20003f06270 */
[----:B------:R-:W-:Y:S01]  /*1d30*/  BSSY B0, `(.L_x_163) ;  /* 0x0000024000007945 */ /* 0x000fe20003800000 */
[----:B------:R-:W-:-:S05]  /*1d40*/  LOP3.LUT R9, R9, 0xffffffe0, RZ, 0xc0, !PT ;  /* 0xffffffe009097812 */ /* 0x000fca00078ec0ff */
[----:B------:R-:W-:-:S06]  /*1d50*/  IMAD.IADD R82, R134, 0x1, -R9 ;  /* 0x0000000186527824 */ /* 0x000fcc00078e0a09 */
[----:B------:R1:W-:Y:S04]  /*1d60*/  @P0 STS.128 [R203+0x13000], RZ ;  /* 0x013000ffcb000388 */ /* 0x0003e80000000c00 */
[----:B------:R1:W-:Y:S04]  /*1d70*/  @P0 STS.128 [R203+0x15000], RZ ;  /* 0x015000ffcb000388 */ /* 0x0003e80000000c00 */
[----:B------:R1:W-:Y:S01]  /*1d80*/  @P0 STS.128 [R203+0x17000], RZ ;  /* 0x017000ffcb000388 */ /* 0x0003e20000000c00 */
[----:B------:R-:W-:Y:S05]  /*1d90*/  @P0 BRA `(.L_x_164) ;  /* 0x000001d000000947 */ /* 0x000fea0003800000 */
[----:B------:R-:W-:Y:S01]  /*1da0*/  ISETP.GE.AND P3, PT, R214, c[0x0][0x220], PT ;  /* 0x00008800d6007a0c */ /* 0x000fe20003f66270 */
[----:B------:R-:W-:Y:S01]  /*1db0*/  IMAD.WIDE.U32 R10, R8, c[0x0][0x1a0], RZ ;  /* 0x00006800080a7a25 */ /* 0x000fe200078e00ff */
        /* <DEDUP_REMOVED lines=27> */
.L_x_164:
[----:B------:R-:W-:Y:S05]  /*1f70*/  BSYNC B0 ;  /* 0x0000000000007941 */ /* 0x000fea0003800000 */
.L_x_163:
[C---:B--2---:R-:W-:Y:S01]  /*1f80*/  IMAD.SHL.U32 R8, R4.reuse, 0x40, RZ ;  /* 0x0000004004087824 */ /* 0x044fe200078e00ff */
[----:B------:R-:W-:Y:S01]  /*1f90*/  R2P PR, R4, 0x6 ;  /* 0x0000000604007804 */ /* 0x000fe20000000000 */
[----:B------:R-:W-:Y:S01]  /*1fa0*/  IMAD.SHL.U32 R12, R12, 0x8, RZ ;  /* 0x000000080c0c7824 */ /* 0x000fe200078e00ff */
[----:B------:R-:W-:Y:S01]  /*1fb0*/  SHF.R.S32.HI R207, RZ, 0x1f, R82 ;  /* 0x0000001fffcf7819 */ /* 0x000fe20000011452 */
[----:B------:R-:W-:Y:S01]  /*1fc0*/  IMAD R198, R80, 0x400, R2 ;  /* 0x0000040050c67824 */ /* 0x000fe200078e0202 */
[----:B------:R-:W-:Y:S01]  /*1fd0*/  LOP3.LUT R9, R8, 0x1c0, RZ, 0xc0, !PT ;  /* 0x000001c008097812 */ /* 0x000fe200078ec0ff */
[----:B------:R-:W0:Y:S01]  /*1fe0*/  LDGDEPBAR ;  /* 0x00000000000079af */ /* 0x000e220000000000 */
[----:B------:R-:W-:Y:S01]  /*1ff0*/  LEA.HI R207, R207, R82, RZ, 0x2 ;  /* 0x00000052cfcf7211 */ /* 0x000fe200078f10ff */
        /* <DEDUP_REMOVED lines=9> */
[----:B------:R-:W-:-:S02]  /*2090*/  SHF.R.S32.HI R207, RZ, 0x2, R207 ;  /* 0x00000002ffcf7819 */ /* 0x000fc400000114cf */
[----:B------:R-:W-:Y:S01]  /*20a0*/  IMAD R197, R197, 0x200, R8 ;  /* 0x00000200c5c57824 */ /* 0x000fe200078e0208 */
[----:B------:R-:W-:Y:S02]  /*20b0*/  LDSM.16.M88.4 R52, [R194] ;  /* 0x00000000c234783b */ /* 0x000fe40000000200 */
[----:B------:R-:W-:Y:S02]  /*20c0*/  IMAD R80, R80, 0x10, R207 ;  /* 0x0000001050507824 */ /* 0x000fe400078e02cf */
[----:B------:R-:W-:Y:S01]  /*20d0*/  IMAD.SHL.U32 R197, R197, 0x2, RZ ;  /* 0x00000002c5c57824 */ /* 0x000fe200078e00ff */
[----:B------:R-:W-:Y:S01]  /*20e0*/  LDSM.16.M88.4 R76, [R194+0x4000] ;  /* 0x00400000c24c783b */ /* 0x000fe20000000200 */
[----:B------:R-:W-:-:S03]  /*20f0*/  IMAD.IADD R135, R81, 0x1, R80 ;  /* 0x0000000151877824 */ /* 0x000fc600078e0250 */
[----:B------:R-:W2:Y:S01]  /*2100*/  LDSM.16.M88.4 R24, [R197+0xc000] ;  /* 0x00c00000c518783b */ /* 0x000ea20000000200 */
[C---:B------:R-:W-:Y:S02]  /*2110*/  IADD3 R4, R197.reuse, 0xc000, RZ ;  /* 0x0000c000c5047810 */ /* 0x040fe40007ffe0ff */
[----:B------:R-:W-:Y:S01]  /*2120*/  IADD3 R195, R197, 0xc020, RZ ;  /* 0x0000c020c5c37810 */ /* 0x000fe20007ffe0ff */
[----:B------:R-:W3:Y:S01]  /*2130*/  LDSM.16.M88.4 R16, [R197+0xc800] ;  /* 0x00c80000c510783b */ /* 0x000ee20000000200 */
[----:B------:R-:W-:Y:S01]  /*2140*/  @P1 IADD3 R195, R4, -0x20, RZ ;  /* 0xffffffe004c31810 */ /* 0x000fe20007ffe0ff */
[----:B------:R-:W-:Y:S02]  /*2150*/  IMAD.MOV.U32 R4, RZ, RZ, 0x40 ;  /* 0x00000040ff047424 */ /* 0x000fe400078e00ff */
[----:B------:R-:W4:Y:S01]  /*2160*/  LDSM.16.M88.4 R60, [R197+0xd000] ;  /* 0x00d00000c53c783b */ /* 0x000f220000000200 */
[C---:B------:R-:W-:Y:S02]  /*2170*/  IADD3 R187, R195.reuse, 0x800, RZ ;  /* 0x00000800c3bb7810 */ /* 0x040fe40007ffe0ff */
[----:B------:R-:W-:Y:S01]  /*2180*/  SEL R4, R4, 0xffffffc0, !P2 ;  /* 0xffffffc004047807 */ /* 0x000fe20005000000 */
[----:B------:R-:W5:Y:S01]  /*2190*/  LDSM.16.M88.4 R68, [R197+0xd800] ;  /* 0x00d80000c544783b */ /* 0x000f620000000200 */
[----:B------:R-:W-:-:S02]  /*21a0*/  IADD3 R186, R195, 0x1000, RZ ;  /* 0x00001000c3ba7810 */ /* 0x000fc40007ffe0ff */
[----:B------:R-:W-:Y:S01]  /*21b0*/  IADD3 R185, R195, 0x1800, RZ ;  /* 0x00001800c3b97810 */ /* 0x000fe20007ffe0ff */
[----:B------:R-:W1:Y:S01]  /*21c0*/  LDSM.16.M88.4 R48, [R195] ;  /* 0x00000000c330783b */ /* 0x000e620000000200 */
[----:B------:R-:W-:Y:S01]  /*21d0*/  IMAD.IADD R191, R197, 0x1, R4 ;  /* 0x00000001c5bf7824 */ /* 0x000fe200078e0204 */
[C---:B------:R-:W-:Y:S01]  /*21e0*/  IADD3 R183, R195.reuse, 0x2000, RZ ;  /* 0x00002000c3b77810 */ /* 0x040fe20007ffe0ff */
[----:B------:R-:W-:Y:S01]  /*21f0*/  IMAD.IADD R184, R4, 0x1, R195 ;  /* 0x0000000104b87824 */ /* 0x000fe200078e02c3 */
[----:B------:R-:W1:Y:S01]  /*2200*/  LDSM.16.M88.4 R40, [R195+0x800] ;  /* 0x00080000c328783b */ /* 0x000e620000000200 */
[----:B------:R-:W-:Y:S01]  /*2210*/  IMAD.SHL.U32 R4, R134, 0x2, RZ ;  /* 0x0000000286047824 */ /* 0x000fe200078e00ff */
[C---:B------:R-:W-:Y:S02]  /*2220*/  IADD3 R182, R195.reuse, 0x2800, RZ ;  /* 0x00002800c3b67810 */ /* 0x040fe40007ffe0ff */
[----:B------:R-:W1:Y:S01]  /*2230*/  LDSM.16.M88.4 R8, [R195+0x1000] ;  /* 0x00100000c308783b */ /* 0x000e620000000200 */
[----:B------:R-:W-:-:S02]  /*2240*/  IADD3 R181, R195, 0x3000, RZ ;  /* 0x00003000c3b57810 */ /* 0x000fc40007ffe0ff */
[----:B------:R-:W-:Y:S01]  /*2250*/  LOP3.LUT R4, R4, 0x6, RZ, 0xc0, !PT ;  /* 0x0000000604047812 */ /* 0x000fe200078ec0ff */
[----:B------:R-:W1:Y:S01]  /*2260*/  LDSM.16.M88.4 R44, [R195+0x1800] ;  /* 0x00180000c32c783b */ /* 0x000e620000000200 */
[C---:B------:R-:W-:Y:S02]  /*2270*/  IADD3 R180, R195.reuse, 0x3800, RZ ;  /* 0x00003800c3b47810 */ /* 0x040fe40007ffe0ff */
[----:B------:R-:W-:Y:S01]  /*2280*/  IADD3 R179, R195, 0x4000, RZ ;  /* 0x00004000c3b37810 */ /* 0x000fe20007ffe0ff */
[----:B------:R-:W1:Y:S01]  /*2290*/  LDSM.16.M88.4 R32, [R191+0xc000] ;  /* 0x00c00000bf20783b */ /* 0x000e620000000200 */
[----:B------:R-:W-:Y:S01]  /*22a0*/  IMAD R4, R7, 0x40, R4 ;  /* 0x0000004007047824 */ /* 0x000fe200078e0204 */
[C---:B------:R-:W-:Y:S02]  /*22b0*/  IADD3 R178, R195.reuse, 0x4800, RZ ;  /* 0x00004800c3b27810 */ /* 0x040fe40007ffe0ff */
[----:B------:R-:W1:Y:S01]  /*22c0*/  LDSM.16.M88.4 R72, [R191+0xc800] ;  /* 0x00c80000bf48783b */ /* 0x000e620000000200 */
[----:B------:R-:W-:-:S02]  /*22d0*/  IADD3 R177, R195, 0x5000, RZ ;  /* 0x00005000c3b17810 */ /* 0x000fc40007ffe0ff */
[C---:B------:R-:W-:Y:S01]  /*22e0*/  IADD3 R82, R4.reuse, 0x20, RZ ;  /* 0x0000002004527810 */ /* 0x040fe20007ffe0ff */
[C---:B--2---:R-:W-:Y:S01]  /*22f0*/  HMMA.16816.F32.BF16 R28, R36.reuse, R24, RZ ;  /* 0x00000018241c723c */ /* 0x044fe200000418ff */
[C---:B------:R-:W-:Y:S02]  /*2300*/  IADD3 R92, R4.reuse, 0x18, RZ ;  /* 0x00000018045c7810 */ /* 0x040fe40007ffe0ff */
[C---:B------:R-:W-:Y:S02]  /*2310*/  IADD3 R90, R4.reuse, 0x28, RZ ;  /* 0x00000028045a7810 */ /* 0x040fe40007ffe0ff */
[C---:B------:R-:W-:Y:S02]  /*2320*/  IADD3 R80, R4.reuse, 0x19, RZ ;  /* 0x0000001904507810 */ /* 0x040fe40007ffe0ff */
[C---:B------:R-:W-:Y:S01]  /*2330*/  IADD3 R86, R4.reuse, 0x21, RZ ;  /* 0x0000002104567810 */ /* 0x040fe20007ffe0ff */
[----:B------:R-:W-:Y:S01]  /*2340*/  HMMA.16816.F32.BF16 R24, R36, R26, RZ ;  /* 0x0000001a2418723c */ /* 0x000fe200000418ff */
[----:B------:R-:W-:-:S02]  /*2350*/  IADD3 R88, R4, 0x29, RZ ;  /* 0x0000002904587810 */ /* 0x000fc40007ffe0ff */
[C---:B------:R-:W-:Y:S02]  /*2360*/  IADD3 R96, R4.reuse, 0x30, RZ ;  /* 0x0000003004607810 */ /* 0x040fe40007ffe0ff */
[C---:B------:R-:W-:Y:S02]  /*2370*/  IADD3 R100, R4.reuse, 0x38, RZ ;  /* 0x0000003804647810 */ /* 0x040fe40007ffe0ff */
[C---:B------:R-:W-:Y:S01]  /*2380*/  IADD3 R98, R4.reuse, 0x39, RZ ;  /* 0x0000003904627810 */ /* 0x040fe20007ffe0ff */
[----:B---3--:R-:W-:Y:S01]  /*2390*/  HMMA.16816.F32.BF16 R20, R36, R16, RZ ;  /* 0x000000102414723c */ /* 0x008fe200000418ff */
[C---:B------:R-:W-:Y:S02]  /*23a0*/  IADD3 R84, R4.reuse, 0x11, RZ ;  /* 0x0000001104547810 */ /* 0x040fe40007ffe0ff */
[C---:B------:R-:W-:Y:S02]  /*23b0*/  IADD3 R94, R4.reuse, 0x31, RZ ;  /* 0x00000031045e7810 */ /* 0x040fe40007ffe0ff */
[----:B------:R-:W-:-:S02]  /*23c0*/  ISETP.GE.AND P1, PT, R4, R145, PT ;  /* 0x000000910400720c */ /* 0x000fc40003f26270 */
[-C--:B------:R-:W-:Y:S01]  /*23d0*/  ISETP.GE.AND P2, PT, R92, R145.reuse, PT ;  /* 0x000000915c00720c */ /* 0x080fe20003f46270 */
[----:B----4-:R-:W-:Y:S01]  /*23e0*/  HMMA.16816.F32.BF16 R64, R36, R60, RZ ;  /* 0x0000003c2440723c */ /* 0x010fe200000418ff */
[----:B------:R-:W-:Y:S02]  /*23f0*/  ISETP.GE.AND P3, PT, R84, R145, PT ;  /* 0x000000915400720c */ /* 0x000fe40003f66270 */
[----:B------:R-:W-:-:S05]  /*2400*/  IADD3 R176, R195, 0x5800, RZ ;  /* 0x00005800c3b07810 */ /* 0x000fca0007ffe0ff */
[C---:B------:R-:W-:Y:S08]  /*2410*/  HMMA.16816.F32.BF16 R16, R36.reuse, R18, RZ ;  /* 0x000000122410723c */ /* 0x040ff000000418ff */
[C---:B------:R-:W-:Y:S08]  /*2420*/  HMMA.16816.F32.BF16 R60, R36.reuse, R62, RZ ;  /* 0x0000003e243c723c */ /* 0x040ff000000418ff */
[C---:B-----5:R-:W-:Y:S08]  /*2430*/  HMMA.16816.F32.BF16 R56, R36.reuse, R68, RZ ;  /* 0x000000442438723c */ /* 0x060ff000000418ff */
[----:B------:R-:W-:Y:S01]  /*2440*/  HMMA.16816.F32.BF16 R36, R36, R70, RZ ;  /* 0x000000462424723c */ /* 0x000fe200000418ff */
[----:B------:R-:W2:Y:S07]  /*2450*/  LDSM.16.M88.4 R68, [R191+0xd000] ;  /* 0x00d00000bf44783b */ /* 0x000eae0000000200 */
[C---:B-1----:R-:W-:Y:S08]  /*2460*/  HMMA.16816.F32.BF16 R28, R12.reuse, R48, R28 ;  /* 0x000000300c1c723c */ /* 0x042ff0000004181c */
[C---:B------:R-:W-:Y:S01]  /*2470*/  HMMA.16816.F32.BF16 R24, R12.reuse, R50, R24 ;  /* 0x000000320c18723c */ /* 0x040fe20000041818 */
[----:B------:R-:W1:Y:S07]  /*2480*/  LDSM.16.M88.4 R48, [R191+0xd800] ;  /* 0x00d80000bf30783b */ /* 0x000e6e0000000200 */
[C---:B------:R-:W-:Y:S08]  /*2490*/  HMMA.16816.F32.BF16 R20, R12.reuse, R40, R20 ;  /* 0x000000280c14723c */ /* 0x040ff00000041814 */
[C---:B------:R-:W-:Y:S01]  /*24a0*/  HMMA.16816.F32.BF16 R16, R12.reuse, R42, R16 ;  /* 0x0000002a0c10723c */ /* 0x040fe20000041810 */
[----:B------:R-:W-:Y:S07]  /*24b0*/  LDSM.16.M88.4 R40, [R193] ;  /* 0x00000000c128783b */ /* 0x000fee0000000200 */
[C---:B------:R-:W-:Y:S08]  /*24c0*/  HMMA.16816.F32.BF16 R64, R12.reuse, R8, R64 ;  /* 0x000000080c40723c */ /* 0x040ff00000041840 */
[C---:B------:R-:W-:Y:S01]  /*24d0*/  HMMA.16816.F32.BF16 R60, R12.reuse, R10, R60 ;  /* 0x0000000a0c3c723c */ /* 0x040fe2000004183c */
[----:B------:R-:W3:Y:S07]  /*24e0*/  LDSM.16.M88.4 R8, [R184] ;  /* 0x00000000b808783b */ /* 0x000eee0000000200 */
        /* <DEDUP_REMOVED lines=9> */
[----:B------:R-:W-:Y:S07]  /*2580*/  LDSM.16.M88.4 R72, [R197+0xe000] ;  /* 0x00e00000c548783b */ /* 0x000fee0000000200 */
[C---:B--2---:R-:W-:Y:S08]  /*2590*/  HMMA.16816.F32.BF16 R64, R52.reuse, R68, R64 ;  /* 0x000000443440723c */ /* 0x044ff00000041840 */
[C---:B------:R-:W-:Y:S01]  /*25a0*/  HMMA.16816.F32.BF16 R60, R52.reuse, R70, R60 ;  /* 0x00000046343c723c */ /* 0x040fe2000004183c */
[----:B------:R-:W-:Y:S07]  /*25b0*/  LDSM.16.M88.4 R68, [R197+0xe800] ;  /* 0x00e80000c544783b */ /* 0x000fee0000000200 */
[C---:B-1----:R-:W-:Y:S08]  /*25c0*/  HMMA.16816.F32.BF16 R56, R52.reuse, R48, R56 ;  /* 0x000000303438723c */ /* 0x042ff00000041838 */
[----:B------:R-:W-:Y:S01]  /*25d0*/  HMMA.16816.F32.BF16 R52, R52, R50, R36 ;  /* 0x000000323434723c */ /* 0x000fe20000041824 */
[----:B------:R-:W-:Y:S04]  /*25e0*/  LDSM.16.M88.4 R36, [R197+0xf000] ;  /* 0x00f00000c524783b */ /* 0x000fe80000000200 */
[----:B------:R-:W-:Y:S03]  /*25f0*/  LDSM.16.M88.4 R48, [R195+0x2000] ;  /* 0x00200000c330783b */ /* 0x000fe60000000200 */
[C---:B---3--:R-:W-:Y:S08]  /*2600*/  HMMA.16816.F32.BF16 R28, R40.reuse, R8, R28 ;  /* 0x00000008281c723c */ /* 0x048ff0000004181c */
[C---:B------:R-:W-:Y:S01]  /*2610*/  HMMA.16816.F32.BF16 R24, R40.reuse, R10, R24 ;  /* 0x0000000a2818723c */ /* 0x040fe20000041818 */
[----:B------:R-:W1:Y:S07]  /*2620*/  LDSM.16.M88.4 R8, [R198+0x4000] ;  /* 0x00400000c608783b */ /* 0x000e6e0000000200 */
[C---:B----4-:R-:W-:Y:S08]  /*2630*/  HMMA.16816.F32.BF16 R20, R40.reuse, R12, R20 ;  /* 0x0000000c2814723c */ /* 0x050ff00000041814 */
[C---:B------:R-:W-:Y:S01]  /*2640*/  HMMA.16816.F32.BF16 R16, R40.reuse, R14, R16 ;  /* 0x0000000e2810723c */ /* 0x040fe20000041810 */
[----:B------:R-:W2:Y:S07]  /*2650*/  LDSM.16.M88.4 R12, [R197+0xf800] ;  /* 0x00f80000c50c783b */ /* 0x000eae0000000200 */
[C---:B-----5:R-:W-:Y:S08]  /*2660*/  HMMA.16816.F32.BF16 R64, R40.reuse, R32, R64 ;  /* 0x000000202840723c */ /* 0x060ff00000041840 */
[C---:B------:R-:W-:Y:S01]  /*2670*/  HMMA.16816.F32.BF16 R60, R40.reuse, R34, R60 ;  /* 0x00000022283c723c */ /* 0x040fe2000004183c */
[----:B------:R-:W3:Y:S07]  /*2680*/  LDSM.16.M88.4 R32, [R196+0x4000] ;  /* 0x00400000c420783b */ /* 0x000eee0000000200 */
[C---:B------:R-:W-:Y:S08]  /*2690*/  HMMA.16816.F32.BF16 R56, R40.reuse, R44, R56 ;  /* 0x0000002c2838723c */ /* 0x040ff00000041838 */
[----:B------:R-:W-:Y:S01]  /*26a0*/  HMMA.16816.F32.BF16 R52, R40, R46, R52 ;  /* 0x0000002e2834723c */ /* 0x000fe20000041834 */
[----:B------:R-:W4:Y:S04]  /*26b0*/  LDSM.16.M88.4 R44, [R195+0x2800] ;  /* 0x00280000c32c783b */ /* 0x000f280000000200 */
[----:B------:R-:W-:Y:S03]  /*26c0*/  LDSM.16.M88.4 R40, [R195+0x3000] ;  /* 0x00300000c328783b */ /* 0x000fe60000000200 */
[C---:B-1----:R-:W-:Y:S08]  /*26d0*/  HMMA.16816.F32.BF16 R28, R8.reuse, R72, R28 ;  /* 0x00000048081c723c */ /* 0x042ff0000004181c */
[C---:B------:R-:W-:Y:S01]  /*26e0*/  HMMA.16816.F32.BF16 R24, R8.reuse, R74, R24 ;  /* 0x0000004a0818723c */ /* 0x040fe20000041818 */
[----:B------:R-:W-:Y:S07]  /*26f0*/  LDSM.16.M88.4 R72, [R191+0xf000] ;  /* 0x00f00000bf48783b */ /* 0x000fee0000000200 */
[C---:B------:R-:W-:Y:S08]  /*2700*/  HMMA.16816.F32.BF16 R64, R8.reuse, R36, R64 ;  /* 0x000000240840723c */ /* 0x040ff00000041840 */
[C---:B------:R-:W-:Y:S01]  /*2710*/  HMMA.16816.F32.BF16 R60, R8.reuse, R38, R60 ;  /* 0x00000026083c723c */ /* 0x040fe2000004183c */
[----:B------:R-:W1:Y:S07]  /*2720*/  LDSM.16.M88.4 R36, [R195+0x3800] ;  /* 0x00380000c324783b */ /* 0x000e6e0000000200 */
[C---:B------:R-:W-:Y:S08]  /*2730*/  HMMA.16816.F32.BF16 R20, R8.reuse, R68, R20 ;  /* 0x000000440814723c */ /* 0x040ff00000041814 */
[C---:B------:R-:W-:Y:S01]  /*2740*/  HMMA.16816.F32.BF16 R16, R8.reuse, R70, R16 ;  /* 0x000000460810723c */ /* 0x040fe20000041810 */
[----:B------:R-:W-:Y:S07]  /*2750*/  LDSM.16.M88.4 R68, [R191+0xf800] ;  /* 0x00f80000bf44783b */ /* 0x000fee0000000200 */
[C---:B--2---:R-:W-:Y:S08]  /*2760*/  HMMA.16816.F32.BF16 R56, R8.reuse, R12, R56 ;  /* 0x0000000c0838723c */ /* 0x044ff00000041838 */
[----:B------:R-:W-:Y:S01]  /*2770*/  HMMA.16816.F32.BF16 R52, R8, R14, R52 ;  /* 0x0000000e0834723c */ /* 0x000fe20000041834 */
[----:B------:R-:W2:Y:S04]  /*2780*/  LDSM.16.M88.4 R12, [R191+0xe000] ;  /* 0x00e00000bf0c783b */ /* 0x000ea80000000200 */
[----:B------:R-:W5:Y:S03]  /*2790*/  LDSM.16.M88.4 R8, [R191+0xe800] ;  /* 0x00e80000bf08783b */ /* 0x000f660000000200 */
[C---:B---3--:R-:W-:Y:S08]  /*27a0*/  HMMA.16816.F32.BF16 R28, R32.reuse, R48, R28 ;  /* 0x00000030201c723c */ /* 0x048ff0000004181c */
[C---:B------:R-:W-:Y:S01]  /*27b0*/  HMMA.16816.F32.BF16 R24, R32.reuse, R50, R24 ;  /* 0x000000322018723c */ /* 0x040fe20000041818 */
[----:B------:R-:W-:Y:S07]  /*27c0*/  LDSM.16.M88.4 R48, [R193+0x4000] ;  /* 0x00400000c130783b */ /* 0x000fee0000000200 */
[C---:B----4-:R-:W-:Y:S08]  /*27d0*/  HMMA.16816.F32.BF16 R20, R32.reuse, R44, R20 ;  /* 0x0000002c2014723c */ /* 0x050ff00000041814 */
[C---:B------:R-:W-:Y:S01]  /*27e0*/  HMMA.16816.F32.BF16 R16, R32.reuse, R46, R16 ;  /* 0x0000002e2010723c */ /* 0x040fe20000041810 */
[----:B------:R-:W3:Y:S07]  /*27f0*/  LDSM.16.M88.4 R44, [R184+0x2000] ;  /* 0x00200000b82c783b */ /* 0x000eee0000000200 */
[C---:B-1----:R-:W-:Y:S08]  /*2800*/  HMMA.16816.F32.BF16 R56, R32.reuse, R36, R56 ;  /* 0x000000242038723c */ /* 0x042ff00000041838 */
[----:B------:R-:W-:Y:S01]  /*2810*/  HMMA.16816.F32.BF16 R52, R32, R38, R52 ;  /* 0x000000262034723c */ /* 0x000fe20000041834 */
[----:B------:R-:W-:Y:S07]  /*2820*/  LDSM.16.M88.4 R36, [R184+0x3000] ;  /* 0x00300000b824783b */ /* 0x000fee0000000200 */
[----:B--2---:R-:W-:Y:S08]  /*2830*/  HMMA.16816.F32.BF16 R28, R76, R12, R28 ;  /* 0x0000000c4c1c723c */ /* 0x004ff0000004181c */
[C---:B------:R-:W-:Y:S08]  /*2840*/  HMMA.16816.F32.BF16 R64, R32.reuse, R40, R64 ;  /* 0x000000282040723c */ /* 0x040ff00000041840 */
[----:B------:R-:W-:Y:S01]  /*2850*/  HMMA.16816.F32.BF16 R60, R32, R42, R60 ;  /* 0x0000002a203c723c */ /* 0x000fe2000004183c */
[----:B------:R-:W1:Y:S04]  /*2860*/  LDSM.16.M88.4 R32, [R184+0x3800] ;  /* 0x00380000b820783b */ /* 0x000e680000000200 */
[----:B------:R-:W-:Y:S03]  /*2870*/  LDSM.16.M88.4 R40, [R184+0x2800] ;  /* 0x00280000b828783b */ /* 0x000fe60000000200 */
[C---:B------:R-:W-:Y:S01]  /*2880*/  HMMA.16816.F32.BF16 R24, R76.reuse, R14, R24 ;  /* 0x0000000e4c18723c */ /* 0x040fe20000041818 */
[----:B------:R-:W-:Y:S07]  /*2890*/  LDSM.16.M88.4 R12, [R197+0x10000] ;  /* 0x01000000c50c783b */ /* 0x000fee0000000200 */
[C---:B-----5:R-:W-:Y:S08]  /*28a0*/  HMMA.16816.F32.BF16 R20, R76.reuse, R8, R20 ;  /* 0x000000084c14723c */ /* 0x060ff00000041814 */
[C---:B------:R-:W-:Y:S01]  /*28b0*/  HMMA.16816.F32.BF16 R16, R76.reuse, R10, R16 ;  /* 0x0000000a4c10723c */ /* 0x040fe20000041810 */
[----:B------:R-:W2:Y:S07]  /*28c0*/  LDSM.16.M88.4 R8, [R198+0x8000] ;  /* 0x00800000c608783b */ /* 0x000eae0000000200 */
[C---:B------:R-:W-:Y:S08]  /*28d0*/  HMMA.16816.F32.BF16 R56, R76.reuse, R68, R56 ;  /* 0x000000444c38723c */ /* 0x040ff00000041838 */
[----:B------:R-:W-:Y:S01]  /*28e0*/  HMMA.16816.F32.BF16 R68, R76, R70, R52 ;  /* 0x000000464c44723c */ /* 0x000fe20000041834 */
[----:B------:R-:W-:Y:S07]  /*28f0*/  LDSM.16.M88.4 R52, [R197+0x10800] ;  /* 0x01080000c534783b */ /* 0x000fee0000000200 */
[----:B---3--:R-:W-:Y:S08]  /*2900*/  HMMA.16816.F32.BF16 R28, R48, R44, R28 ;  /* 0x0000002c301c723c */ /* 0x008ff0000004181c */
[C---:B------:R-:W-:Y:S07]  /*2910*/  HMMA.16816.F32.BF16 R64, R76.reuse, R72, R64 ;  /* 0x000000484c40723c */ /* 0x040fee0000041840 */
[----:B------:R-:W-:Y:S01]  /*2920*/  IADD3 R72, R4, 0x1, RZ ;  /* 0x0000000104487810 */ /* 0x000fe20007ffe0ff */
[----:B------:R-:W-:Y:S03]  /*2930*/  HMMA.16816.F32.BF16 R60, R76, R74, R60 ;  /* 0x0000004a4c3c723c */ /* 0x000fe6000004183c */
[----:B------:R-:W-:-:S04]  /*2940*/  ISETP.GE.AND P0, PT, R72, R145, PT ;  /* 0x000000914800720c */ /* 0x000fc80003f06270 */
[----:B------:R-:W-:Y:S01]  /*2950*/  IADD3 R77, R145, R135, -R206 ;  /* 0x00000087914d7210 */ /* 0x000fe20007ffe8ce */
[C---:B------:R-:W-:Y:S01]  /*2960*/  HMMA.16816.F32.BF16 R44, R48.reuse, R46, R24 ;  /* 0x0000002e302c723c */ /* 0x040fe20000041818 */
[----:B------:R-:W3:Y:S01]  /*2970*/  LDSM.16.M88.4 R24, [R197+0x11000] ;  /* 0x01100000c518783b */ /* 0x000ee20000000200 */
[C---:B------:R-:W-:Y:S02]  /*2980*/  IADD3 R76, R4.reuse, 0x9, RZ ;  /* 0x00000009044c7810 */ /* 0x040fe40007ffe0ff */
[C---:B------:R-:W-:Y:S01]  /*2990*/  IMAD.IADD R85, R77.reuse, 0x1, -R100 ;  /* 0x000000014d557824 */ /* 0x040fe200078e0a64 */
[----:B------:R-:W-:Y:S01]  /*29a0*/  IADD3 R78, R4, 0x10, RZ ;  /* 0x00000010044e7810 */ /* 0x000fe20007ffe0ff */
[C---:B------:R-:W-:Y:S01]  /*29b0*/  IMAD.IADD R7, R77.reuse, 0x1, -R4 ;  /* 0x000000014d077824 */ /* 0x040fe200078e0a04 */
[----:B------:R-:W-:Y:S01]  /*29c0*/  ISETP.GE.AND P6, PT, R76, R145, PT ;  /* 0x000000914c00720c */ /* 0x000fe20003fc6270 */
[----:B-1----:R-:W-:Y:S01]  /*29d0*/  HMMA.16816.F32.BF16 R56, R48, R32, R56 ;  /* 0x000000203038723c */ /* 0x002fe20000041838 */
[----:B------:R-:W-:Y:S01]  /*29e0*/  IABS R85, R85 ;  /* 0x0000005500557213 */ /* 0x000fe20000000000 */
[----:B------:R-:W-:Y:S01]  /*29f0*/  IMAD.IADD R81, R77, 0x1, -R94 ;  /* 0x000000014d517824 */ /* 0x000fe200078e0a5e */
[----:B------:R-:W-:-:S02]  /*2a00*/  IABS R7, R7 ;  /* 0x0000000700077213 */ /* 0x000fc40000000000 */
[----:B------:R-:W-:Y:S01]  /*2a10*/  ISETP.GE.AND P4, PT, R78, R145, PT ;  /* 0x000000914e00720c */ /* 0x000fe20003f86270 */
[----:B------:R-:W-:Y:S01]  /*2a20*/  IMAD.MOV.U32 R89, RZ, RZ, R85 ;  /* 0x000000ffff597224 */ /* 0x000fe200078e0055 */
[----:B------:R-:W-:Y:S01]  /*2a30*/  IADD3 R85, R77, 0x8, RZ ;  /* 0x000000084d557810 */ /* 0x000fe20007ffe0ff */
[----:B------:R-:W-:Y:S01]  /*2a40*/  HMMA.16816.F32.BF16 R68, R48, R34, R68 ;  /* 0x000000223044723c */ /* 0x000fe20000041844 */
[----:B------:R-:W1:Y:S01]  /*2a50*/  LDSM.16.M88.4 R32, [R197+0x11800] ;  /* 0x01180000c520783b */ /* 0x000e620000000200 */
[----:B------:R-:W4:Y:S01]  /*2a60*/  I2F R7, R7 ;  /* 0x0000000700077306 */ /* 0x000f220000201400 */
[----:B------:R-:W-:-:S05]  /*2a70*/  IABS R81, R81 ;  /* 0x0000005100517213 */ /* 0x000fca0000000000 */
[C---:B------:R-:W-:Y:S02]  /*2a80*/  HMMA.16816.F32.BF16 R64, R48.reuse, R36, R64 ;  /* 0x000000243040723c */ /* 0x040fe40000041840 */
[----:B------:R-:W-:Y:S06]  /*2a90*/  I2F R81, R81 ;  /* 0x0000005100517306 */ /* 0x000fec0000201400 */
[----:B------:R-:W-:Y:S01]  /*2aa0*/  HMMA.16816.F32.BF16 R60, R48, R38, R60 ;  /* 0x00000026303c723c */ /* 0x000fe2000004183c */
[----:B------:R-:W-:Y:S07]  /*2ab0*/  LDSM.16.M88.4 R36, [R196+0x8000] ;  /* 0x00800000c424783b */ /* 0x000fee0000000200 */
[C---:B--2---:R-:W-:Y:S08]  /*2ac0*/  HMMA.16816.F32.BF16 R28, R8.reuse, R12, R28 ;  /* 0x0000000c081c723c */ /* 0x044ff0000004181c */
[----:B------:R-:W-:Y:S01]  /*2ad0*/  HMMA.16816.F32.BF16 R44, R8, R14, R44 ;  /* 0x0000000e082c723c */ /* 0x000fe2000004182c */
[----:B------:R-:W2:Y:S07]  /*2ae0*/  LDSM.16.M88.4 R12, [R195+0x4000] ;  /* 0x00400000c30c783b */ /* 0x000eae0000000200 */
[C---:B------:R-:W-:Y:S08]  /*2af0*/  HMMA.16816.F32.BF16 R20, R48.reuse, R40, R20 ;  /* 0x000000283014723c */ /* 0x040ff00000041814 */
[----:B------:R-:W-:Y:S01]  /*2b00*/  HMMA.16816.F32.BF16 R16, R48, R42, R16 ;  /* 0x0000002a3010723c */ /* 0x000fe20000041810 */
[----:B------:R-:W5:Y:S06]  /*2b10*/  LDSM.16.M88.4 R40, [R195+0x4800] ;  /* 0x00480000c328783b */ /* 0x000f6c0000000200 */
[C---:B------:R-:W-:Y:S01]  /*2b20*/  IMAD.IADD R51, R77.reuse, 0x1, -R78 ;  /* 0x000000014d337824 */ /* 0x040fe200078e0a4e */
[----:B---3--:R-:W-:Y:S01]  /*2b30*/  HMMA.16816.F32.BF16 R64, R8, R24, R64 ;  /* 0x000000180840723c */ /* 0x008fe20000041840 */
[----:B------:R-:W-:-:S03]  /*2b40*/  IMAD.IADD R50, R77, 0x1, -R84 ;  /* 0x000000014d327824 */ /* 0x000fc600078e0a54 */
[----:B------:R-:W-:Y:S02]  /*2b50*/  IABS R51, R51 ;  /* 0x0000003300337213 */ /* 0x000fe40000000000 */
[----:B------:R-:W-:Y:S01]  /*2b60*/  IABS R50, R50 ;  /* 0x0000003200327213 */ /* 0x000fe20000000000 */
[----:B------:R-:W-:Y:S01]  /*2b70*/  IMAD.IADD R24, R77, 0x1, -R72 ;  /* 0x000000014d187824 */ /* 0x000fe200078e0a48 */
[----:B------:R-:W-:Y:S02]  /*2b80*/  HMMA.16816.F32.BF16 R20, R8, R52, R20 ;  /* 0x000000340814723c */ /* 0x000fe40000041814 */
[----:B------:R-:W-:Y:S02]  /*2b90*/  I2F R51, R51 ;  /* 0x0000003300337306 */ /* 0x000fe40000201400 */
[----:B------:R-:W-:-:S03]  /*2ba0*/  IABS R24, R24 ;  /* 0x0000001800187213 */ /* 0x000fc60000000000 */
[----:B------:R-:W-:Y:S01]  /*2bb0*/  IADD3 R52, R4, 0x8, RZ ;  /* 0x0000000804347810 */ /* 0x000fe20007ffe0ff */
[----:B------:R-:W-:Y:S01]  /*2bc0*/  HMMA.16816.F32.BF16 R16, R8, R54, R16 ;  /* 0x000000360810723c */ /* 0x000fe20000041810 */
[----:B------:R-:W-:Y:S01]  /*2bd0*/  IMAD.MOV.U32 R48, RZ, RZ, R24 ;  /* 0x000000ffff307224 */ /* 0x000fe200078e0018 */
[----:B------:R-:W-:Y:S01]  /*2be0*/  I2F R50, R50 ;  /* 0x0000003200327306 */ /* 0x000fe20000201400 */
[----:B------:R-:W-:Y:S01]  /*2bf0*/  ISETP.GE.AND P5, PT, R52, R145, PT ;  /* 0x000000913400720c */ /* 0x000fe20003fa6270 */
[----:B------:R-:W-:-:S04]  /*2c00*/  IMAD.IADD R25, R77, 0x1, -R52 ;  /* 0x000000014d197824 */ /* 0x000fc800078e0a34 */
[C---:B------:R-:W-:Y:S01]  /*2c10*/  HMMA.16816.F32.BF16 R60, R8.reuse, R26, R60 ;  /* 0x0000001a083c723c */ /* 0x040fe2000004183c */
[----:B------:R-:W-:Y:S01]  /*2c20*/  IABS R24, R25 ;  /* 0x0000001900187213 */ /* 0x000fe20000000000 */
[----:B------:R-:W-:Y:S06]  /*2c30*/  I2F R48, R48 ;  /* 0x0000003000307306 */ /* 0x000fec0000201400 */
[C---:B-1----:R-:W-:Y:S02]  /*2c40*/  HMMA.16816.F32.BF16 R56, R8.reuse, R32, R56 ;  /* 0x000000200838723c */ /* 0x042fe40000041838 */
[----:B------:R1:W-:Y:S06]  /*2c50*/  I2F R53, R24 ;  /* 0x0000001800357306 */ /* 0x0003ec0000201400 */
[----:B------:R-:W-:Y:S01]  /*2c60*/  HMMA.16816.F32.BF16 R68, R8, R34, R68 ;  /* 0x000000220844723c */ /* 0x000fe20000041844 */
[----:B------:R-:W3:Y:S04]  /*2c70*/  LDSM.16.M88.4 R8, [R195+0x5000] ;  /* 0x00500000c308783b */ /* 0x000ee80000000200 */
[----:B------:R-:W-:Y:S03]  /*2c80*/  LDSM.16.M88.4 R32, [R194+0x8000] ;  /* 0x00800000c220783b */ /* 0x000fe60000000200 */
[C---:B--2---:R-:W-:Y:S01]  /*2c90*/  HMMA.16816.F32.BF16 R28, R36.reuse, R12, R28 ;  /* 0x0000000c241c723c */ /* 0x044fe2000004181c */
[----:B-1----:R-:W1:Y:S06]  /*2ca0*/  LDSM.16.M88.4 R24, [R191+0x10000] ;  /* 0x01000000bf18783b */ /* 0x002e6c0000000200 */
[----:B------:R-:W-:Y:S01]  /*2cb0*/  IMAD.IADD R12, R77, 0x1, -R76 ;  /* 0x000000014d0c7824 */ /* 0x000fe200078e0a4c */
[----:B------:R-:W-:Y:S04]  /*2cc0*/  HMMA.16816.F32.BF16 R44, R36, R14, R44 ;  /* 0x0000000e242c723c */ /* 0x000fe8000004182c */
[----:B------:R-:W-:-:S04]  /*2cd0*/  IABS R12, R12 ;  /* 0x0000000c000c7213 */ /* 0x000fc80000000000 */
[C---:B-----5:R-:W-:Y:S01]  /*2ce0*/  HMMA.16816.F32.BF16 R20, R36.reuse, R40, R20 ;  /* 0x000000282414723c */ /* 0x060fe20000041814 */
[----:B------:R-:W-:Y:S02]  /*2cf0*/  IMAD.MOV.U32 R55, RZ, RZ, R12 ;  /* 0x000000ffff377224 */ /* 0x000fe400078e000c */
[----:B------:R-:W2:Y:S04]  /*2d00*/  LDSM.16.M88.4 R12, [R195+0x5800] ;  /* 0x00580000c30c783b */ /* 0x000ea80000000200 */
[C---:B------:R-:W-:Y:S01]  /*2d10*/  IMAD.IADD R40, R77.reuse, 0x1, -R92 ;  /* 0x000000014d287824 */ /* 0x040fe200078e0a5c */
[----:B------:R-:W-:Y:S01]  /*2d20*/  HMMA.16816.F32.BF16 R16, R36, R42, R16 ;  /* 0x0000002a2410723c */ /* 0x000fe20000041810 */
[----:B------:R-:W-:Y:S01]  /*2d30*/  IMAD.IADD R41, R77, 0x1, -R80 ;  /* 0x000000014d297824 */ /* 0x000fe200078e0a50 */
[----:B------:R-:W-:Y:S02]  /*2d40*/  I2F R55, R55 ;  /* 0x0000003700377306 */ /* 0x000fe40000201400 */
[----:B------:R-:W-:-:S04]  /*2d50*/  IABS R40, R40 ;  /* 0x0000002800287213 */ /* 0x000fc80000000000 */
[----:B---3--:R-:W-:Y:S01]  /*2d60*/  HMMA.16816.F32.BF16 R64, R36, R8, R64 ;  /* 0x000000082440723c */ /* 0x008fe20000041840 */
[----:B------:R-:W-:Y:S01]  /*2d70*/  IMAD.MOV.U32 R49, RZ, RZ, R40 ;  /* 0x000000ffff317224 */ /* 0x000fe200078e0028 */
[----:B------:R-:W-:-:S05]  /*2d80*/  IABS R40, R41 ;  /* 0x0000002900287213 */ /* 0x000fca0000000000 */
[C---:B------:R-:W-:Y:S01]  /*2d90*/  IMAD.IADD R8, R77.reuse, 0x1, -R82 ;  /* 0x000000014d087824 */ /* 0x040fe200078e0a52 */
[----:B------:R-:W-:Y:S01]  /*2da0*/  HMMA.16816.F32.BF16 R60, R36, R10, R60 ;  /* 0x0000000a243c723c */ /* 0x000fe2000004183c */
[----:B------:R-:W-:Y:S01]  /*2db0*/  IMAD.MOV.U32 R54, RZ, RZ, R40 ;  /* 0x000000ffff367224 */ /* 0x000fe200078e0028 */
[----:B------:R-:W-:Y:S01]  /*2dc0*/  I2F R49, R49 ;  /* 0x0000003100317306 */ /* 0x000fe20000201400 */
[----:B------:R-:W-:Y:S01]  /*2dd0*/  IMAD.IADD R40, R77, 0x1, -R86 ;  /* 0x000000014d287824 */ /* 0x000fe200078e0a56 */
[----:B------:R-:W-:-:S04]  /*2de0*/  IABS R8, R8 ;  /* 0x0000000800087213 */ /* 0x000fc80000000000 */
[C---:B-1----:R-:W-:Y:S01]  /*2df0*/  HMMA.16816.F32.BF16 R28, R32.reuse, R24, R28 ;  /* 0x00000018201c723c */ /* 0x042fe2000004181c */
[----:B------:R-:W-:Y:S01]  /*2e00*/  IMAD.MOV.U32 R73, RZ, RZ, R8 ;  /* 0x000000ffff497224 */ /* 0x000fe200078e0008 */
[----:B------:R-:W-:Y:S01]  /*2e10*/  IABS R40, R40 ;  /* 0x0000002800287213 */ /* 0x000fe20000000000 */
[----:B------:R-:W1:Y:S01]  /*2e20*/  LDSM.16.M88.4 R8, [R191+0x10800] ;  /* 0x01080000bf08783b */ /* 0x000e620000000200 */
[----:B------:R-:W-:Y:S03]  /*2e30*/  I2F R54, R54 ;  /* 0x0000003600367306 */ /* 0x000fe60000201400 */
[C---:B------:R-:W-:Y:S01]  /*2e40*/  IMAD.IADD R24, R77.reuse, 0x1, -R96 ;  /* 0x000000014d187824 */ /* 0x040fe200078e0a60 */
[----:B------:R-:W-:Y:S04]  /*2e50*/  HMMA.16816.F32.BF16 R44, R32, R26, R44 ;  /* 0x0000001a202c723c */ /* 0x000fe8000004182c */
[----:B------:R-:W-:Y:S01]  /*2e60*/  IABS R24, R24 ;  /* 0x0000001800187213 */ /* 0x000fe20000000000 */
[----:B------:R3:W-:Y:S03]  /*2e70*/  I2F R74, R40 ;  /* 0x00000028004a7306 */ /* 0x0007e60000201400 */
[C---:B--2---:R-:W-:Y:S05]  /*2e80*/  HMMA.16816.F32.BF16 R56, R36.reuse, R12, R56 ;  /* 0x0000000c2438723c */ /* 0x044fea0000041838 */
[----:B------:R2:W-:Y:S02]  /*2e90*/  I2F R83, R24 ;  /* 0x0000001800537306 */ /* 0x0005e40000201400 */
[C---:B------:R-:W-:Y:S01]  /*2ea0*/  IMAD.IADD R12, R77.reuse, 0x1, -R90 ;  /* 0x000000014d0c7824 */ /* 0x040fe200078e0a5a */
[----:B------:R-:W-:Y:S04]  /*2eb0*/  HMMA.16816.F32.BF16 R68, R36, R14, R68 ;  /* 0x0000000e2444723c */ /* 0x000fe80000041844 */
[----:B------:R-:W-:Y:S01]  /*2ec0*/  IABS R12, R12 ;  /* 0x0000000c000c7213 */ /* 0x000fe20000000000 */
[----:B---3--:R-:W3:Y:S01]  /*2ed0*/  LDSM.16.M88.4 R40, [R191+0x11800] ;  /* 0x01180000bf28783b */ /* 0x008ee20000000200 */
[----:B------:R-:W-:Y:S01]  /*2ee0*/  I2F R73, R73 ;  /* 0x0000004900497306 */ /* 0x000fe20000201400 */
[----:B------:R-:W-:-:S02]  /*2ef0*/  IMAD.IADD R36, R77, 0x1, -R88 ;  /* 0x000000014d247824 */ /* 0x000fc400078e0a58 */
[----:B------:R-:W-:Y:S02]  /*2f00*/  IMAD.MOV.U32 R75, RZ, RZ, R12 ;  /* 0x000000ffff4b7224 */ /* 0x000fe400078e000c */
[----:B------:R-:W5:Y:S01]  /*2f10*/  LDSM.16.M88.4 R12, [R191+0x11000] ;  /* 0x01100000bf0c783b */ /* 0x000f620000000200 */
[----:B------:R-:W-:-:S03]  /*2f20*/  IABS R36, R36 ;  /* 0x0000002400247213 */ /* 0x000fc60000000000 */
[----:B--2---:R-:W-:Y:S01]  /*2f30*/  LDSM.16.M88.4 R24, [R184+0x4000] ;  /* 0x00400000b818783b */ /* 0x004fe20000000200 */
[----:B------:R2:W-:Y:S01]  /*2f40*/  I2F R79, R36 ;  /* 0x00000024004f7306 */ /* 0x0005e20000201400 */
[C---:B-1----:R-:W-:Y:S07]  /*2f50*/  HMMA.16816.F32.BF16 R20, R32.reuse, R8, R20 ;  /* 0x000000082014723c */ /* 0x042fee0000041814 */
[----:B------:R-:W-:Y:S01]  /*2f60*/  I2F R75, R75 ;  /* 0x0000004b004b7306 */ /* 0x000fe20000201400 */
[----:B------:R-:W-:Y:S01]  /*2f70*/  IMAD.IADD R8, R77, 0x1, -R98 ;  /* 0x000000014d087824 */ /* 0x000fe200078e0a62 */
[----:B------:R-:W-:Y:S01]  /*2f80*/  HMMA.16816.F32.BF16 R16, R32, R10, R16 ;  /* 0x0000000a2010723c */ /* 0x000fe20000041810 */
[----:B------:R-:W-:-:S03]  /*2f90*/  IMAD.IADD R9, R85, 0x1, -R4 ;  /* 0x0000000155097824 */ /* 0x000fc600078e0a04 */
[----:B------:R-:W-:Y:S01]  /*2fa0*/  IABS R8, R8 ;  /* 0x0000000800087213 */ /* 0x000fe20000000000 */
[----:B--2---:R-:W1:Y:S01]  /*2fb0*/  LDSM.16.M88.4 R36, [R193+0x8000] ;  /* 0x00800000c124783b */ /* 0x004e620000000200 */
[----:B------:R2:W-:Y:S03]  /*2fc0*/  I2F R77, R89 ;  /* 0x00000059004d7306 */ /* 0x0005e60000201400 */
[----:B------:R-:W-:Y:S01]  /*2fd0*/  IMAD.MOV.U32 R87, RZ, RZ, R8 ;  /* 0x000000ffff577224 */ /* 0x000fe200078e0008 */
[----:B------:R-:W-:-:S05]  /*2fe0*/  IABS R8, R9 ;  /* 0x0000000900087213 */ /* 0x000fca0000000000 */
[----:B------:R-:W-:Y:S01]  /*2ff0*/  IMAD.MOV.U32 R91, RZ, RZ, R8 ;  /* 0x000000ffff5b7224 */ /* 0x000fe200078e0008 */
[----:B------:R-:W-:Y:S01]  /*3000*/  I2F R87, R87 ;  /* 0x0000005700577306 */ /* 0x000fe20000201400 */
[----:B------:R-:W4:Y:S01]  /*3010*/  LDSM.16.M88.4 R8, [R184+0x4800] ;  /* 0x00480000b808783b */ /* 0x000f220000000200 */
[C---:B---3--:R-:W-:Y:S06]  /*3020*/  HMMA.16816.F32.BF16 R56, R32.reuse, R40, R56 ;  /* 0x000000282038723c */ /* 0x048fec0000041838 */
[----:B------:R-:W3:Y:S02]  /*3030*/  I2F R91, R91 ;  /* 0x0000005b005b7306 */ /* 0x000ee40000201400 */
[C---:B-----5:R-:W-:Y:S07]  /*3040*/  HMMA.16816.F32.BF16 R64, R32.reuse, R12, R64 ;  /* 0x0000000c2040723c */ /* 0x060fee0000041840 */
[C---:B------:R-:W-:Y:S01]  /*3050*/  IMAD.IADD R12, R85.reuse, 0x1, -R72 ;  /* 0x00000001550c7824 */ /* 0x040fe200078e0a48 */
[----:B------:R-:W-:Y:S01]  /*3060*/  HMMA.16816.F32.BF16 R60, R32, R14, R60 ;  /* 0x0000000e203c723c */ /* 0x000fe2000004183c */
[----:B------:R-:W-:-:S03]  /*3070*/  IMAD.IADD R13, R85, 0x1, -R52 ;  /* 0x00000001550d7824 */ /* 0x000fc600078e0a34 */
[----:B------:R-:W-:-:S04]  /*3080*/  IABS R12, R12 ;  /* 0x0000000c000c7213 */ /* 0x000fc80000000000 */
[----:B------:R-:W-:Y:S01]  /*3090*/  HMMA.16816.F32.BF16 R68, R32, R42, R68 ;  /* 0x0000002a2044723c */ /* 0x000fe20000041844 */
[----:B--2---:R-:W-:Y:S01]  /*30a0*/  IMAD.MOV.U32 R89, RZ, RZ, R12 ;  /* 0x000000ffff597224 */ /* 0x004fe200078e000c */
[----:B------:R-:W-:Y:S01]  /*30b0*/  IABS R12, R13 ;  /* 0x0000000d000c7213 */ /* 0x000fe20000000000 */
[----:B------:R-:W-:-:S04]  /*30c0*/  IMAD.IADD R13, R85, 0x1, -R76 ;  /* 0x00000001550d7824 */ /* 0x000fc800078e0a4c */
[----:B------:R-:W-:Y:S01]  /*30d0*/  IMAD.MOV.U32 R41, RZ, RZ, R12 ;  /* 0x000000ffff297224 */ /* 0x000fe200078e000c */
[----:B------:R-:W-:Y:S01]  /*30e0*/  IABS R12, R13 ;  /* 0x0000000d000c7213 */ /* 0x000fe20000000000 */
[----:B------:R-:W-:Y:S01]  /*30f0*/  IMAD.IADD R13, R85, 0x1, -R78 ;  /* 0x00000001550d7824 */ /* 0x000fe200078e0a4e */
[----:B-1----:R-:W-:Y:S01]  /*3100*/  HMMA.16816.F32.BF16 R28, R36, R24, R28 ;  /* 0x00000018241c723c */ /* 0x002fe2000004181c */
[----:B------:R-:W-:Y:S03]  /*3110*/  I2F R89, R89 ;  /* 0x0000005900597306 */ /* 0x000fe60000201400 */
[----:B------:R-:W-:-:S03]  /*3120*/  IABS R4, R13 ;  /* 0x0000000d00047213 */ /* 0x000fc60000000000 */
[C---:B------:R-:W-:Y:S01]  /*3130*/  IMAD.IADD R24, R85.reuse, 0x1, -R84 ;  /* 0x0000000155187824 */ /* 0x040fe200078e0a54 */
[----:B------:R-:W-:Y:S01]  /*3140*/  HMMA.16816.F32.BF16 R44, R36, R26, R44 ;  /* 0x0000001a242c723c */ /* 0x000fe2000004182c */
[----:B------:R1:W-:Y:S01]  /*3150*/  I2F R40, R12 ;  /* 0x0000000c00287306 */ /* 0x0003e20000201400 */
[----:B------:R-:W-:Y:S02]  /*3160*/  IMAD.MOV.U32 R43, RZ, RZ, R4 ;  /* 0x000000ffff2b7224 */ /* 0x000fe400078e0004 */
[----:B------:R-:W-:Y:S01]  /*3170*/  IABS R4, R24 ;  /* 0x0000001800047213 */ /* 0x000fe20000000000 */
[----:B------:R-:W-:-:S03]  /*3180*/  IMAD.IADD R24, R85, 0x1, -R92 ;  /* 0x0000000155187824 */ /* 0x000fc600078e0a5c */
[C---:B----4-:R-:W-:Y:S01]  /*3190*/  HMMA.16816.F32.BF16 R20, R36.reuse, R8, R20 ;  /* 0x000000082414723c */ /* 0x050fe20000041814 */
[----:B------:R-:W-:Y:S01]  /*31a0*/  IMAD.MOV.U32 R32, RZ, RZ, R4 ;  /* 0x000000ffff207224 */ /* 0x000fe200078e0004 */
[----:B------:R-:W-:Y:S01]  /*31b0*/  IABS R4, R24 ;  /* 0x0000001800047213 */ /* 0x000fe20000000000 */
[----:B------:R-:W2:Y:S01]  /*31c0*/  I2F R41, R41 ;  /* 0x0000002900297306 */ /* 0x000ea20000201400 */
[----:B------:R-:W4:Y:S03]  /*31d0*/  LDSM.16.M88.4 R24, [R184+0x5800] ;  /* 0x00580000b818783b */ /* 0x000f260000000200 */
[----:B------:R-:W-:Y:S01]  /*31e0*/  IMAD.IADD R8, R85, 0x1, -R80 ;  /* 0x0000000155087824 */ /* 0x000fe200078e0a50 */
[----:B------:R-:W-:Y:S01]  /*31f0*/  HMMA.16816.F32.BF16 R16, R36, R10, R16 ;  /* 0x0000000a2410723c */ /* 0x000fe20000041810 */
[----:B-1----:R-:W1:Y:S01]  /*3200*/  LDSM.16.M88.4 R12, [R184+0x5000] ;  /* 0x00500000b80c783b */ /* 0x002e620000000200 */
[----:B------:R-:W-:Y:S01]  /*3210*/  FFMA.FTZ R7, R7, -R0, R28 ;  /* 0x8000000007077223 */ /* 0x000fe2000001001c */
[----:B------:R-:W5:Y:S01]  /*3220*/  I2F R9, R4 ;  /* 0x0000000400097306 */ /* 0x000f620000201400 */
[----:B------:R-:W-:Y:S01]  /*3230*/  IABS R8, R8 ;  /* 0x0000000800087213 */ /* 0x000fe20000000000 */
[----:B---3--:R-:W-:Y:S01]  /*3240*/  FFMA.FTZ R30, R91, -R0, R30 ;  /* 0x800000005b1e7223 */ /* 0x008fe2000001001e */
[----:B------:R-:W-:-:S04]  /*3250*/  DEPBAR.LE SB0, 0x0 ;  /* 0x000080000000791a */ /* 0x000fc80000000000 */
[----:B------:R-:W-:Y:S01]  /*3260*/  FSEL R33, R7, -INF , !P1 ;  /* 0xff80000007217808 */ /* 0x000fe20004800000 */
[C---:B------:R-:W-:Y:S01]  /*3270*/  IMAD.IADD R7, R85.reuse, 0x1, -R82 ;  /* 0x0000000155077824 */ /* 0x040fe200078e0a52 */
[----:B------:R-:W3:Y:S01]  /*3280*/  I2F R43, R43 ;  /* 0x0000002b002b7306 */ /* 0x000ee20000201400 */
[----:B------:R-:W-:Y:S02]  /*3290*/  IMAD.IADD R10, R85, 0x1, -R86 ;  /* 0x00000001550a7824 */ /* 0x000fe400078e0a56 */
[----:B--2---:R-:W-:Y:S01]  /*32a0*/  FFMA.FTZ R28, R41, -R0, R46 ;  /* 0x80000000291c7223 */ /* 0x004fe2000001002e */
[----:B------:R-:W-:Y:S01]  /*32b0*/  IABS R7, R7 ;  /* 0x0000000700077213 */ /* 0x000fe20000000000 */
[----:B------:R-:W-:Y:S01]  /*32c0*/  IMAD.IADD R11, R85, 0x1, -R90 ;  /* 0x00000001550b7824 */ /* 0x000fe200078e0a5a */
[----:B------:R-:W-:Y:S01]  /*32d0*/  IABS R10, R10 ;  /* 0x0000000a000a7213 */ /* 0x000fe20000000000 */
[-C--:B------:R-:W-:Y:S01]  /*32e0*/  FFMA.FTZ R45, R55, -R0.reuse, R45 ;  /* 0x80000000372d7223 */ /* 0x080fe2000001002d */
[----:B------:R2:W-:Y:S01]  /*32f0*/  I2F R41, R7 ;  /* 0x0000000700297306 */ /* 0x0005e20000201400 */
[-C--:B------:R-:W-:Y:S01]  /*3300*/  FFMA.FTZ R35, R53, -R0.reuse, R44 ;  /* 0x8000000035237223 */ /* 0x080fe2000001002c */
[----:B------:R-:W-:Y:S01]  /*3310*/  FSEL R28, R28, -INF , !P5 ;  /* 0xff8000001c1c7808 */ /* 0x000fe20006800000 */
[----:B------:R-:W-:Y:S01]  /*3320*/  IMAD.MOV.U32 R34, RZ, RZ, R10 ;  /* 0x000000ffff227224 */ /* 0x000fe200078e000a */
[----:B------:R-:W-:Y:S01]  /*3330*/  IABS R10, R11 ;  /* 0x0000000b000a7213 */ /* 0x000fe20000000000 */
[----:B------:R-:W-:Y:S01]  /*3340*/  IMAD.IADD R11, R85, 0x1, -R96 ;  /* 0x00000001550b7824 */ /* 0x000fe200078e0a60 */
[----:B------:R-:W-:Y:S01]  /*3350*/  FSEL R35, R35, -INF , !P5 ;  /* 0xff80000023237808 */ /* 0x000fe20006800000 */
[-C--:B-----5:R-:W-:Y:S01]  /*3360*/  FFMA.FTZ R9, R9, -R0.reuse, R18 ;  /* 0x8000000009097223 */ /* 0x0a0fe20000010012 */
[----:B------:R-:W5:Y:S01]  /*3370*/  I2F R32, R32 ;  /* 0x0000002000207306 */ /* 0x000f620000201400 */
[-C--:B------:R-:W-:Y:S01]  /*3380*/  FFMA.FTZ R49, R49, -R0.reuse, R16 ;  /* 0x8000000031317223 */ /* 0x080fe20000010010 */
[----:B------:R-:W-:Y:S01]  /*3390*/  IABS R11, R11 ;  /* 0x0000000b000b7213 */ /* 0x000fe20000000000 */
[-C--:B------:R-:W-:Y:S01]  /*33a0*/  FFMA.FTZ R29, R48, -R0.reuse, R29 ;  /* 0x80000000301d7223 */ /* 0x080fe2000001001d */
[----:B------:R-:W-:Y:S01]  /*33b0*/  ISETP.GE.AND P5, PT, R86, R145, PT ;  /* 0x000000915600720c */ /* 0x000fe20003fa6270 */
[-C--:B------:R-:W-:Y:S01]  /*33c0*/  FFMA.FTZ R89, R89, -R0.reuse, R31 ;  /* 0x8000000059597223 */ /* 0x080fe2000001001f */
[----:B------:R-:W-:Y:S01]  /*33d0*/  FSEL R4, R30, -INF , !P1 ;  /* 0xff8000001e047808 */ /* 0x000fe20004800000 */
[----:B------:R-:W-:Y:S01]  /*33e0*/  FFMA.FTZ R30, R40, -R0, R47 ;  /* 0x80000000281e7223 */ /* 0x000fe2000001002f */
[----:B------:R-:W-:Y:S01]  /*33f0*/  I2F R34, R34 ;  /* 0x0000002200227306 */ /* 0x000fe20000201400 */
[----:B--2---:R-:W-:Y:S01]  /*3400*/  IMAD.IADD R7, R85, 0x1, -R88 ;  /* 0x0000000155077824 */ /* 0x004fe200078e0a58 */
[----:B----4-:R-:W-:Y:S01]  /*3410*/  HMMA.16816.F32.BF16 R56, R36, R24, R56 ;  /* 0x000000182438723c */ /* 0x010fe20000041838 */
[----:B------:R-:W-:-:S02]  /*3420*/  FSEL R31, R29, -INF , !P0 ;  /* 0xff8000001d1f7808 */ /* 0x000fc40004000000 */
[----:B------:R-:W-:Y:S02]  /*3430*/  FSEL R29, R89, -INF , !P0 ;  /* 0xff800000591d7808 */ /* 0x000fe40004000000 */
[----:B------:R-:W-:Y:S01]  /*3440*/  IABS R7, R7 ;  /* 0x0000000700077213 */ /* 0x000fe20000000000 */
[----:B------:R-:W2:Y:S01]  /*3450*/  I2F R8, R8 ;  /* 0x0000000800087306 */ /* 0x000ea20000201400 */
[-C--:B------:R-:W-:Y:S01]  /*3460*/  ISETP.GE.AND P1, PT, R80, R145.reuse, PT ;  /* 0x000000915000720c */ /* 0x080fe20003f26270 */
[----:B-1----:R-:W-:Y:S01]  /*3470*/  HMMA.16816.F32.BF16 R64, R36, R12, R64 ;  /* 0x0000000c2440723c */ /* 0x002fe20000041840 */
[----:B------:R-:W-:Y:S02]  /*3480*/  ISETP.GE.AND P0, PT, R82, R145, PT ;  /* 0x000000915200720c */ /* 0x000fe40003f06270 */
[----:B------:R-:W-:-:S04]  /*3490*/  FSEL R30, R30, -INF , !P6 ;  /* 0xff8000001e1e7808 */ /* 0x000fc80007000000 */
[-C--:B------:R-:W-:Y:S01]  /*34a0*/  FFMA.FTZ R13, R51, -R0.reuse, R20 ;  /* 0x80000000330d7223 */ /* 0x080fe20000010014 */
[C---:B------:R-:W-:Y:S01]  /*34b0*/  HMMA.16816.F32.BF16 R60, R36.reuse, R14, R60 ;  /* 0x0000000e243c723c */ /* 0x040fe2000004183c */
[----:B------:R-:W-:Y:S02]  /*34c0*/  IMAD.MOV.U32 R20, RZ, RZ, R7 ;  /* 0x000000ffff147224 */ /* 0x000fe400078e0007 */
[-C--:B------:R-:W-:Y:S01]  /*34d0*/  FFMA.FTZ R7, R50, -R0.reuse, R21 ;  /* 0x8000000032077223 */ /* 0x080fe20000010015 */
[----:B------:R-:W-:Y:S01]  /*34e0*/  FSEL R13, R13, -INF , !P4 ;  /* 0xff8000000d0d7808 */ /* 0x000fe20006000000 */
[----:B------:R-:W-:Y:S02]  /*34f0*/  IMAD.IADD R21, R85, 0x1, -R94 ;  /* 0x0000000155157824 */ /* 0x000fe400078e0a5e */
[----:B------:R-:W-:Y:S01]  /*3500*/  FSEL R15, R45, -INF , !P6 ;  /* 0xff8000002d0f7808 */ /* 0x000fe20007000000 */
[----:B------:R-:W-:Y:S01]  /*3510*/  HMMA.16816.F32.BF16 R68, R36, R26, R68 ;  /* 0x0000001a2444723c */ /* 0x000fe20000041844 */
[----:B------:R1:W4:Y:S01]  /*3520*/  I2F R45, R10 ;  /* 0x0000000a002d7306 */ /* 0x0003220000201400 */
[-C--:B---3--:R-:W-:Y:S01]  /*3530*/  FFMA.FTZ R14, R43, -R0.reuse, R22 ;  /* 0x800000002b0e7223 */ /* 0x088fe20000010016 */
[----:B------:R-:W-:Y:S01]  /*3540*/  FSEL R7, R7, -INF , !P3 ;  /* 0xff80000007077808 */ /* 0x000fe20005800000 */
[-C--:B-----5:R-:W-:Y:S01]  /*3550*/  FFMA.FTZ R12, R32, -R0.reuse, R23 ;  /* 0x80000000200c7223 */ /* 0x0a0fe20000010017 */
[----:B------:R-:W-:Y:S01]  /*3560*/  ISETP.GE.AND P6, PT, R90, R145, PT ;  /* 0x000000915a00720c */ /* 0x000fe20003fc6270 */
[-C--:B--2---:R-:W-:Y:S01]  /*3570*/  FFMA.FTZ R8, R8, -R0.reuse, R19 ;  /* 0x8000000008087223 */ /* 0x084fe20000010013 */
[----:B------:R-:W-:Y:S01]  /*3580*/  FSEL R14, R14, -INF , !P4 ;  /* 0xff8000000e0e7808 */ /* 0x000fe20006000000 */
[-C--:B------:R-:W-:Y:S01]  /*3590*/  FFMA.FTZ R65, R74, -R0.reuse, R65 ;  /* 0x800000004a417223 */ /* 0x080fe20000010041 */
[----:B------:R-:W2:Y:S01]  /*35a0*/  I2F R20, R20 ;  /* 0x0000001400147306 */ /* 0x000ea20000201400 */
[-C--:B------:R-:W-:Y:S01]  /*35b0*/  FFMA.FTZ R34, R34, -R0.reuse, R67 ;  /* 0x8000000022227223 */ /* 0x080fe20000010043 */
[----:B------:R-:W-:Y:S01]  /*35c0*/  FSEL R12, R12, -INF , !P3 ;  /* 0xff8000000c0c7808 */ /* 0x000fe20005800000 */
[-C--:B------:R-:W-:Y:S01]  /*35d0*/  FFMA.FTZ R64, R73, -R0.reuse, R64 ;  /* 0x8000000049407223 */ /* 0x080fe20000010040 */
[----:B------:R-:W-:Y:S01]  /*35e0*/  FSEL R161, R65, -INF , !P5 ;  /* 0xff80000041a17808 */ /* 0x000fe20006800000 */
[-C--:B------:R-:W-:Y:S01]  /*35f0*/  FFMA.FTZ R41, R41, -R0.reuse, R66 ;  /* 0x8000000029297223 */ /* 0x080fe20000010042 */
[----:B------:R-:W-:Y:S01]  /*3600*/  FSEL R174, R34, -INF , !P5 ;  /* 0xff80000022ae7808 */ /* 0x000fe20006800000 */
[-C--:B------:R-:W-:Y:S01]  /*3610*/  FFMA.FTZ R60, R75, -R0.reuse, R60 ;  /* 0x800000004b3c7223 */ /* 0x080fe2000001003c */
[----:B-1----:R-:W-:Y:S01]  /*3620*/  IABS R10, R21 ;  /* 0x00000015000a7213 */ /* 0x002fe20000000000 */
[-C--:B------:R-:W-:Y:S01]  /*3630*/  FFMA.FTZ R61, R79, -R0.reuse, R61 ;  /* 0x800000004f3d7223 */ /* 0x080fe2000001003d */
[----:B------:R1:W3:Y:S01]  /*3640*/  I2F R21, R11 ;  /* 0x0000000b00157306 */ /* 0x0002e20000201400 */
[----:B------:R-:W-:Y:S01]  /*3650*/  ISETP.GE.AND P5, PT, R145, 0x41, PT ;  /* 0x000000419100780c */ /* 0x000fe20003fa6270 */
[-C--:B------:R-:W-:Y:S01]  /*3660*/  FFMA.FTZ R56, R83, -R0.reuse, R56 ;  /* 0x8000000053387223 */ /* 0x080fe20000010038 */
[----:B------:R-:W-:Y:S01]  /*3670*/  FSEL R8, R8, -INF , !P1 ;  /* 0xff80000008087808 */ /* 0x000fe20004800000 */
[-C--:B------:R-:W-:Y:S01]  /*3680*/  FFMA.FTZ R57, R81, -R0.reuse, R57 ;  /* 0x8000000051397223 */ /* 0x080fe20000010039 */
[----:B------:R-:W-:Y:S01]  /*3690*/  FSEL R169, R64, -INF , !P0 ;  /* 0xff80000040a97808 */ /* 0x000fe20004000000 */
[-C--:B------:R-:W-:Y:S01]  /*36a0*/  FFMA.FTZ R68, R77, -R0.reuse, R68 ;  /* 0x800000004d447223 */ /* 0x080fe20000010044 */
[----:B------:R-:W-:Y:S01]  /*36b0*/  FSEL R164, R41, -INF , !P0 ;  /* 0xff80000029a47808 */ /* 0x000fe20004000000 */
[----:B------:R-:W5:Y:S01]  /*36c0*/  I2F R16, R10 ;  /* 0x0000000a00107306 */ /* 0x000f620000201400 */
[-C--:B------:R-:W-:Y:S01]  /*36d0*/  FFMA.FTZ R69, R87, -R0.reuse, R69 ;  /* 0x8000000057457223 */ /* 0x080fe20000010045 */
[-C--:B------:R-:W-:Y:S01]  /*36e0*/  ISETP.GE.AND P4, PT, R88, R145.reuse, PT ;  /* 0x000000915800720c */ /* 0x080fe20003f86270 */
[-C--:B----4-:R-:W-:Y:S01]  /*36f0*/  FFMA.FTZ R45, R45, -R0.reuse, R62 ;  /* 0x800000002d2d7223 */ /* 0x090fe2000001003e */
[-C--:B------:R-:W-:Y:S01]  /*3700*/  ISETP.GE.AND P3, PT, R96, R145.reuse, PT ;  /* 0x000000916000720c */ /* 0x080fe20003f66270 */
[-C--:B--2---:R-:W-:Y:S01]  /*3710*/  FFMA.FTZ R20, R20, -R0.reuse, R63 ;  /* 0x8000000014147223 */ /* 0x084fe2000001003f */
[----:B------:R-:W-:Y:S01]  /*3720*/  ISETP.GE.AND P0, PT, R98, R145, PT ;  /* 0x000000916200720c */ /* 0x000fe20003f06270 */
[C---:B-1----:R-:W-:Y:S01]  /*3730*/  IMAD.IADD R11, R85.reuse, 0x1, -R100 ;  /* 0x00000001550b7824 */ /* 0x042fe200078e0a64 */
[----:B------:R-:W-:Y:S01]  /*3740*/  FSEL R167, R60, -INF , !P6 ;  /* 0xff8000003ca77808 */ /* 0x000fe20007000000 */
[----:B------:R-:W-:Y:S01]  /*3750*/  IMAD.IADD R85, R85, 0x1, -R98 ;  /* 0x0000000155557824 */ /* 0x000fe200078e0a62 */
[----:B------:R-:W-:Y:S01]  /*3760*/  FSEL R168, R45, -INF , !P6 ;  /* 0xff8000002da87808 */ /* 0x000fe20007000000 */
[----:B---3--:R-:W-:Y:S01]  /*3770*/  FFMA.FTZ R21, R21, -R0, R58 ;  /* 0x8000000015157223 */ /* 0x008fe2000001003a */
[----:B------:R-:W-:-:S02]  /*3780*/  IABS R22, R11 ;  /* 0x0000000b00167213 */ /* 0x000fc40000000000 */
[----:B------:R-:W-:Y:S01]  /*3790*/  IABS R85, R85 ;  /* 0x0000005500557213 */ /* 0x000fe20000000000 */
[-C--:B-----5:R-:W-:Y:S01]  /*37a0*/  FFMA.FTZ R16, R16, -R0.reuse, R59 ;  /* 0x8000000010107223 */ /* 0x0a0fe2000001003b */
[----:B------:R-:W-:Y:S01]  /*37b0*/  FSEL R10, R9, -INF , !P2 ;  /* 0xff800000090a7808 */ /* 0x000fe20005000000 */
[----:B------:R-:W-:Y:S01]  /*37c0*/  FFMA.FTZ R9, R54, -R0, R17 ;  /* 0x8000000036097223 */ /* 0x000fe20000010011 */
[----:B------:R-:W1:Y:S01]  /*37d0*/  I2F R18, R85 ;  /* 0x0000005500127306 */ /* 0x000e620000201400 */
[----:B------:R-:W-:Y:S02]  /*37e0*/  FSEL R11, R49, -INF , !P2 ;  /* 0xff800000310b7808 */ /* 0x000fe40005000000 */
[-C--:B------:R-:W-:Y:S02]  /*37f0*/  ISETP.GE.AND P2, PT, R94, R145.reuse, PT ;  /* 0x000000915e00720c */ /* 0x080fe40003f46270 */
[----:B------:R-:W-:Y:S02]  /*3800*/  FSEL R9, R9, -INF , !P1 ;  /* 0xff80000009097808 */ /* 0x000fe40004800000 */
[----:B------:R-:W-:Y:S01]  /*3810*/  ISETP.GE.AND P1, PT, R100, R145, PT ;  /* 0x000000916400720c */ /* 0x000fe20003f26270 */
[----:B------:R-:W2:Y:S01]  /*3820*/  I2F R17, R22 ;  /* 0x0000001600117306 */ /* 0x000ea20000201400 */
[----:B------:R-:W-:-:S02]  /*3830*/  FSEL R163, R61, -INF , !P4 ;  /* 0xff8000003da37808 */ /* 0x000fc40006000000 */
[----:B------:R-:W-:Y:S02]  /*3840*/  FSEL R172, R20, -INF , !P4 ;  /* 0xff80000014ac7808 */ /* 0x000fe40006000000 */
[----:B------:R-:W-:Y:S02]  /*3850*/  FSEL R173, R56, -INF , !P3 ;  /* 0xff80000038ad7808 */ /* 0x000fe40005800000 */
[----:B------:R-:W-:Y:S01]  /*3860*/  FSEL R166, R21, -INF , !P3 ;  /* 0xff80000015a67808 */ /* 0x000fe20005800000 */
[----:B-1----:R-:W-:Y:S01]  /*3870*/  FFMA.FTZ R18, R18, -R0, R71 ;  /* 0x8000000012127223 */ /* 0x002fe20000010047 */
[----:B------:R-:W-:Y:S02]  /*3880*/  FSEL R171, R57, -INF , !P2 ;  /* 0xff80000039ab7808 */ /* 0x000fe40005000000 */
[----:B------:R-:W-:Y:S02]  /*3890*/  FSEL R142, R16, -INF , !P2 ;  /* 0xff800000108e7808 */ /* 0x000fe40005000000 */
[----:B------:R-:W-:-:S02]  /*38a0*/  FSEL R143, R68, -INF , !P1 ;  /* 0xff800000448f7808 */ /* 0x000fc40004800000 */
[----:B------:R-:W-:Y:S01]  /*38b0*/  FSEL R141, R69, -INF , !P0 ;  /* 0xff800000458d7808 */ /* 0x000fe20004000000 */
[----:B--2---:R-:W-:Y:S01]  /*38c0*/  FFMA.FTZ R17, R17, -R0, R70 ;  /* 0x8000000011117223 */ /* 0x004fe20000010046 */
[----:B------:R-:W-:-:S04]  /*38d0*/  FSEL R162, R18, -INF , !P0 ;  /* 0xff80000012a27808 */ /* 0x000fc80004000000 */
[----:B------:R-:W-:Y:S01]  /*38e0*/  FSEL R140, R17, -INF , !P1 ;  /* 0xff800000118c7808 */ /* 0x000fe20004800000 */
[----:B------:R-:W-:Y:S06]  /*38f0*/  BAR.SYNC.DEFER_BLOCKING 0x0 ;  /* 0x0000000000007b1d */ /* 0x000fec0000010000 */
[----:B------:R-:W-:Y:S05]  /*3900*/  @!P5 BRA `(.L_x_165) ;  /* 0x000003900000d947 */ /* 0x000fea0003800000 */
[----:B------:R-:W-:Y:S01]  /*3910*/  LEA.HI.SX32 R17, R6, 0xfffffffe, 0x1a ;  /* 0xfffffffe06117811 */ /* 0x000fe200078fd2ff */
[----:B------:R-:W-:Y:S01]  /*3920*/  BSSY B0, `(.L_x_166) ;  /* 0x0000036000007945 */ /* 0x000fe20003800000 */
[----:B------:R-:W-:Y:S02]  /*3930*/  ISETP.GE.AND P4, PT, R214, c[0x0][0x220], PT ;  /* 0x00008800d6007a0c */ /* 0x000fe40003f86270 */
        /* <DEDUP_REMOVED lines=52> */
.L_x_167:
[----:B------:R-:W-:Y:S05]  /*3c80*/  BSYNC B0 ;  /* 0x0000000000007941 */ /* 0x000fea0003800000 */
.L_x_166:
[----:B------:R-:W0:Y:S02]  /*3c90*/  LDGDEPBAR ;  /* 0x00000000000079af */ /* 0x000e240000000000 */
.L_x_165:
        /* <DEDUP_REMOVED lines=28> */
[----:B-1----:R-:W-:Y:S02]  /*3e60*/  FMNMX.FTZ R19, R141, R6, !PT ;  /* 0x000000068d137209 */ /* 0x002fe40007810000 */
[----:B------:R-:W-:-:S02]  /*3e70*/  FMNMX.FTZ R16, R162, R17, !PT ;  /* 0x00000011a2107209 */ /* 0x000fc40007810000 */
[----:B------:R-:W-:Y:S01]  /*3e80*/  SHF.L.U32 R192, R2, 0x1, RZ ;  /* 0x0000000102c07819 */ /* 0x000fe200000006ff */
[----:B------:R-:W1:Y:S03]  /*3e90*/  SHFL.BFLY PT, R6, R19, 0x2, 0x1f ;  /* 0x0c401f0013067f89 */ /* 0x000e6600000e0000 */
        /* <DEDUP_REMOVED lines=19> */
[----:B--2---:R-:W-:Y:S01]  /*3fd0*/  FMNMX.FTZ R132, R17, R132, !PT ;  /* 0x0000008411847209 */ /* 0x004fe20007810000 */
[C---:B------:R-:W-:Y:S01]  /*3fe0*/  FMUL.FTZ R170, R133.reuse, c[0x0][0x23c] ;  /* 0x00008f0085aa7a20 */ /* 0x040fe20000410000 */
[----:B------:R-:W-:Y:S01]  /*3ff0*/  FSETP.NEU.FTZ.AND P0, PT, R133, -INF , PT ;  /* 0xff8000008500780b */ /* 0x000fe20003f1d000 */
[----:B------:R-:W2:Y:S02]  /*4000*/  LDSM.16.MT88.4 R120, [R189+0x16000] ;  /* 0x01600000bd78783b */ /* 0x000ea40000004200 */
[----:B------:R-:W-:Y:S01]  /*4010*/  FMUL.FTZ R165, R132, c[0x0][0x23c] ;  /* 0x00008f0084a57a20 */ /* 0x000fe20000410000 */
        /* <DEDUP_REMOVED lines=14> */
[----:B------:R-:W-:Y:S01]  /*4100*/  LDSM.16.MT88.4 R32, [R189+0x12800] ;  /* 0x01280000bd20783b */ /* 0x000fe20000004200 */
[--C-:B------:R-:W-:Y:S01]  /*4110*/  FFMA.FTZ R150, R30, c[0x0][0x23c], -R165.reuse ;  /* 0x00008f001e967a23 */ /* 0x100fe200000108a5 */
[----:B------:R-:W1:Y:S01]  /*4120*/  MUFU.EX2 R154, R154 ;  /* 0x0000009a009a7308 */ /* 0x000e620000000800 */
[--C-:B------:R-:W-:Y:S01]  /*4130*/  FFMA.FTZ R147, R7, c[0x0][0x23c], -R170.reuse ;  /* 0x00008f0007937a23 */ /* 0x100fe200000108aa */
[----:B------:R-:W-:Y:S01]  /*4140*/  LDSM.16.MT88.4 R28, [R188+0x12800] ;  /* 0x01280000bc1c783b */ /* 0x000fe20000004200 */
[--C-:B------:R-:W-:Y:S02]  /*4150*/  FFMA.FTZ R146, R11, c[0x0][0x23c], -R170.reuse ;  /* 0x00008f000b927a23 */ /* 0x100fe400000108aa */
[--C-:B------:R-:W-:Y:S01]  /*4160*/  FFMA.FTZ R3, R9, c[0x0][0x23c], -R170.reuse ;  /* 0x00008f0009037a23 */ /* 0x100fe200000108aa */
[----:B------:R-:W2:Y:S01]  /*4170*/  LDSM.16.MT88.4 R4, [R188+0x16000] ;  /* 0x01600000bc04783b */ /* 0x000ea20000004200 */
[--C-:B------:R-:W-:Y:S01]  /*4180*/  FFMA.FTZ R149, R10, c[0x0][0x23c], -R165.reuse ;  /* 0x00008f000a957a23 */ /* 0x100fe200000108a5 */
[----:B------:R-:W-:Y:S01]  /*4190*/  MUFU.EX2 R153, R153 ;  /* 0x0000009900997308 */ /* 0x000fe20000000800 */
[----:B------:R-:W-:Y:S01]  /*41a0*/  FFMA.FTZ R2, R8, c[0x0][0x23c], -R165 ;  /* 0x00008f0008027a23 */ /* 0x000fe200000108a5 */
[----:B------:R-:W-:Y:S01]  /*41b0*/  LDSM.16.MT88.4 R24, [R190+0x14800] ;  /* 0x01480000be18783b */ /* 0x000fe20000004200 */
[----:B------:R-:W-:-:S02]  /*41c0*/  FFMA.FTZ R152, R13, c[0x0][0x23c], -R170 ;  /* 0x00008f000d987a23 */ /* 0x000fc400000108aa */
[--C-:B------:R-:W-:Y:S01]  /*41d0*/  FFMA.FTZ R151, R14, c[0x0][0x23c], -R165.reuse ;  /* 0x00008f000e977a23 */ /* 0x100fe200000108a5 */
[----:B------:R-:W2:Y:S01]  /*41e0*/  LDSM.16.MT88.4 R8, [R192+0x14800] ;  /* 0x01480000c008783b */ /* 0x000ea20000004200 */
[----:B------:R-:W-:Y:S01]  /*41f0*/  FFMA.FTZ R144, R12, c[0x0][0x23c], -R165 ;  /* 0x00008f000c907a23 */ /* 0x000fe200000108a5 */
[----:B------:R-:W3:Y:S01]  /*4200*/  MUFU.EX2 R148, R148 ;  /* 0x0000009400947308 */ /* 0x000ee20000000800 */
[----:B-1----:R-:W-:Y:S01]  /*4210*/  F2FP.BF16.PACK_AB R112, R154, R155 ;  /* 0x0000009b9a70723e */ /* 0x002fe200000010ff */
[----:B------:R-:W1:Y:S01]  /*4220*/  LDSM.16.MT88.4 R12, [R188+0x14800] ;  /* 0x01480000bc0c783b */ /* 0x000e620000004200 */
        /* <DEDUP_REMOVED lines=56> */
[C---:B--2---:R-:W-:Y:S02]  /*45b0*/  HMMA.16816.F32.BF16 R108, R112.reuse, R120, RZ ;  /* 0x00000078706c723c */ /* 0x044fe400000418ff */
[----:B------:R-:W-:Y:S06]  /*45c0*/  MUFU.EX2 R168, R168 ;  /* 0x000000a800a87308 */ /* 0x000fec0000000800 */
[C---:B------:R-:W-:Y:S02]  /*45d0*/  HMMA.16816.F32.BF16 R124, R112.reuse, R126, RZ ;  /* 0x0000007e707c723c */ /* 0x040fe400000418ff */
[----:B------:R-:W2:Y:S06]  /*45e0*/  MUFU.EX2 R169, R169 ;  /* 0x000000a900a97308 */ /* 0x000eac0000000800 */
        /* <DEDUP_REMOVED lines=39> */
[C---:B------:R-:W-:Y:S08]  /*4860*/  HMMA.16816.F32.BF16 R84, R4.reuse, R12, R84 ;  /* 0x0000000c0454723c */ /* 0x040ff00000041854 */
        /* <DEDUP_REMOVED lines=114> */
[----:B------:R-:W-:Y:S01]  /*4f90*/  IADD3 R2, R145, 0x3f, RZ ;  /* 0x0000003f91027810 */ /* 0x000fe20007ffe0ff */
[----:B------:R-:W-:Y:S01]  /*4fa0*/  IMAD.MOV.U32 R218, RZ, RZ, c[0x0][0x1a0] ;  /* 0x00006800ffda7624 */ /* 0x000fe200078e00ff */
[----:B------:R-:W-:Y:S01]  /*4fb0*/  LOP3.LUT R216, R134, 0x3, RZ, 0xc0, !PT ;  /* 0x0000000386d87812 */ /* 0x000fe200078ec0ff */
[----:B------:R-:W-:Y:S01]  /*4fc0*/  IMAD.MOV.U32 R217, RZ, RZ, c[0x0][0x1a4] ;  /* 0x00006900ffd97624 */ /* 0x000fe200078e00ff */
[----:B------:R-:W-:-:S02]  /*4fd0*/  SHF.R.S32.HI R219, RZ, 0x1f, R2 ;  /* 0x0000001fffdb7819 */ /* 0x000fc40000011402 */
[----:B------:R-:W-:Y:S01]  /*4fe0*/  ISETP.GE.AND P4, PT, R214, c[0x0][0x220], PT ;  /* 0x00008800d6007a0c */ /* 0x000fe20003f86270 */
[----:B------:R-:W-:Y:S01]  /*4ff0*/  IMAD R216, R216, -0x2, R135 ;  /* 0xfffffffed8d87824 */ /* 0x000fe200078e0287 */
[----:B------:R-:W-:Y:S01]  /*5000*/  LEA.HI R219, R219, R2, RZ, 0x6 ;  /* 0x00000002dbdb7211 */ /* 0x000fe200078f30ff */
[----:B------:R-:W-:Y:S01]  /*5010*/  IMAD.MOV.U32 R135, RZ, RZ, R132 ;  /* 0x000000ffff877224 */ /* 0x000fe200078e0084 */
[----:B------:R-:W-:Y:S01]  /*5020*/  ISETP.GE.AND P3, PT, R205, c[0x0][0x220], PT ;  /* 0x00008800cd007a0c */ /* 0x000fe20003f66270 */
[----:B------:R-:W-:Y:S01]  /*5030*/  IMAD.MOV.U32 R2, RZ, RZ, R133 ;  /* 0x000000ffff027224 */ /* 0x000fe200078e0085 */
[----:B------:R-:W-:Y:S02]  /*5040*/  IADD3 R216, R145, R216, -R206 ;  /* 0x000000d891d87210 */ /* 0x000fe40007ffe8ce */
[----:B------:R-:W-:Y:S02]  /*5050*/  LEA.HI.SX32 R219, R219, 0xfffffffe, 0x1a ;  /* 0xfffffffedbdb7811 */ /* 0x000fe400078fd2ff */
[----:B------:R-:W-:Y:S01]  /*5060*/  ISETP.GE.AND P2, PT, R204, c[0x0][0x220], PT ;  /* 0x00008800cc007a0c */ /* 0x000fe20003f46270 */
[----:B------:R-:W-:Y:S05]  /*5070*/  BRA `(.L_x_169) ;  /* 0x0000036000007947 */ /* 0x000fea0003800000 */
.L_x_171:
        /* <DEDUP_REMOVED lines=54> */
.L_x_169:
        /* <DEDUP_REMOVED lines=31> */
[C---:B------:R-:W-:Y:S01]  /*55d0*/  @!P2 LEA R222, P0, R132.reuse, c[0x0][0x170], 0x1 ;  /* 0x00005c0084deaa11 */ /* 0x040fe200078008ff */
        /* <DEDUP_REMOVED lines=182> */
.L_x_170:
[C---:B------:R-:W-:Y:S01]  /*6140*/  IMAD R148, R219.reuse, -0x40, R216 ;  /* 0xffffffc0db947824 */ /* 0x040fe200078e02d8 */
[----:B------:R-:W-:Y:S01]  /*6150*/  LDSM.16.MT88.4 R152, [R190+0x14800] ;  /* 0x01480000be98783b */ /* 0x000fe20000004200 */
[----:B------:R-:W-:Y:S03]  /*6160*/  IADD3 R219, R219, -0x1, RZ ;  /* 0xffffffffdbdb7810 */ /* 0x000fe60007ffe0ff */
[C---:B------:R-:W-:Y:S02]  /*6170*/  IADD3 R149, R148.reuse, 0x8, RZ ;  /* 0x0000000894957810 */ /* 0x040fe40007ffe0ff */
[----:B-1----:R-:W-:Y:S02]  /*6180*/  IADD3 R144, R148, -0x1, RZ ;  /* 0xffffffff94907810 */ /* 0x002fe40007ffe0ff */
[----:B------:R-:W-:Y:S01]  /*6190*/  ISETP.GE.AND P1, PT, R149, RZ, PT ;  /* 0x000000ff9500720c */ /* 0x000fe20003f26270 */
[----:B------:R-:W-:Y:S01]  /*61a0*/  LDSM.16.MT88.4 R156, [R189+0x14800] ;  /* 0x01480000bd9c783b */ /* 0x000fe20000004200 */
[----:B------:R-:W-:Y:S02]  /*61b0*/  ISETP.GE.AND P0, PT, R144, RZ, PT ;  /* 0x000000ff9000720c */ /* 0x000fe40003f06270 */
[C---:B------:R-:W-:Y:S02]  /*61c0*/  IADD3 R146, R148.reuse, 0x7, RZ ;  /* 0x0000000794927810 */ /* 0x040fe40007ffe0ff */
[C---:B------:R-:W-:Y:S02]  /*61d0*/  IADD3 R147, R148.reuse, -0x8, RZ ;  /* 0xfffffff894937810 */ /* 0x040fe40007ffe0ff */
[C---:B------:R-:W-:Y:S02]  /*61e0*/  IADD3 R142, R148.reuse, -0x9, RZ ;  /* 0xfffffff7948e7810 */ /* 0x040fe40007ffe0ff */
[C---:B------:R-:W-:Y:S02]  /*61f0*/  IADD3 R145, R148.reuse, -0x10, RZ ;  /* 0xfffffff094917810 */ /* 0x040fe40007ffe0ff */
[C---:B------:R-:W-:Y:S02]  /*6200*/  IADD3 R140, R148.reuse, -0x11, RZ ;  /* 0xffffffef948c7810 */ /* 0x040fe40007ffe0ff */
[C---:B------:R-:W-:Y:S02]  /*6210*/  @!P1 IADD3 R149, -R148.reuse, -0x8, RZ ;  /* 0xfffffff894959810 */ /* 0x040fe40007ffe1ff */
[----:B------:R-:W-:Y:S02]  /*6220*/  @!P0 IADD3 R144, -R148, 0x1, RZ ;  /* 0x0000000194908810 */ /* 0x000fe40007ffe1ff */
[----:B------:R-:W-:Y:S02]  /*6230*/  ISETP.GE.AND P1, PT, R146, RZ, PT ;  /* 0x000000ff9200720c */ /* 0x000fe40003f26270 */
[----:B------:R-:W-:Y:S01]  /*6240*/  ISETP.GE.AND P0, PT, R147, RZ, PT ;  /* 0x000000ff9300720c */ /* 0x000fe20003f06270 */
[----:B------:R-:W-:Y:S01]  /*6250*/  I2F R149, R149 ;  /* 0x0000009500957306 */ /* 0x000fe20000201400 */
[C---:B------:R-:W-:Y:S02]  /*6260*/  IADD3 R141, R148.reuse, -0x18, RZ ;  /* 0xffffffe8948d7810 */ /* 0x040fe40007ffe0ff */
[C---:B------:R-:W-:Y:S02]  /*6270*/  IADD3 R136, R148.reuse, -0x19, RZ ;  /* 0xffffffe794887810 */ /* 0x040fe40007ffe0ff */
[C---:B------:R-:W-:Y:S02]  /*6280*/  IADD3 R139, R148.reuse, -0x20, RZ ;  /* 0xffffffe0948b7810 */ /* 0x040fe40007ffe0ff */
[----:B------:R-:W-:Y:S02]  /*6290*/  IADD3 R134, R148, -0x21, RZ ;  /* 0xffffffdf94867810 */ /* 0x000fe40007ffe0ff */
[----:B------:R-:W-:Y:S01]  /*62a0*/  ISETP.GE.AND P6, PT, R136, RZ, PT ;  /* 0x000000ff8800720c */ /* 0x000fe20003fc6270 */
[----:B------:R-:W-:Y:S01]  /*62b0*/  I2F R144, R144 ;  /* 0x0000009000907306 */ /* 0x000fe20000201400 */
[C---:B------:R-:W-:Y:S02]  /*62c0*/  @!P1 IADD3 R146, -R148.reuse, -0x7, RZ ;  /* 0xfffffff994929810 */ /* 0x040fe40007ffe1ff */
[----:B------:R-:W-:Y:S02]  /*62d0*/  @!P0 IADD3 R147, -R148, 0x8, RZ ;  /* 0x0000000894938810 */ /* 0x000fe40007ffe1ff */
[----:B------:R-:W-:Y:S02]  /*62e0*/  ISETP.GE.AND P1, PT, R142, RZ, PT ;  /* 0x000000ff8e00720c */ /* 0x000fe40003f26270 */
[----:B------:R-:W-:Y:S02]  /*62f0*/  ISETP.GE.AND P0, PT, R145, RZ, PT ;  /* 0x000000ff9100720c */ /* 0x000fe40003f06270 */
[----:B------:R-:W-:Y:S01]  /*6300*/  IABS R151, R148 ;  /* 0x0000009400977213 */ /* 0x000fe20000000000 */
[----:B------:R-:W-:Y:S01]  /*6310*/  I2F R146, R146 ;  /* 0x0000009200927306 */ /* 0x000fe20000201400 */
[C---:B------:R-:W-:Y:S02]  /*6320*/  IADD3 R137, R148.reuse, -0x28, RZ ;  /* 0xffffffd894897810 */ /* 0x040fe40007ffe0ff */
[C---:B------:R-:W-:Y:S02]  /*6330*/  IADD3 R133, R148.reuse, -0x29, RZ ;  /* 0xffffffd794857810 */ /* 0x040fe40007ffe0ff */
[C---:B------:R-:W-:Y:S02]  /*6340*/  IADD3 R3, R148.reuse, -0x30, RZ ;  /* 0xffffffd094037810 */ /* 0x040fe40007ffe0ff */
[C---:B------:R-:W-:Y:S02]  /*6350*/  @!P6 IADD3 R136, -R148.reuse, 0x19, RZ ;  /* 0x000000199488e810 */ /* 0x040fe40007ffe1ff */
[C---:B------:R-:W-:Y:S01]  /*6360*/  @!P1 IADD3 R142, -R148.reuse, 0x9, RZ ;  /* 0x00000009948e9810 */ /* 0x040fe20007ffe1ff */
[----:B------:R-:W-:Y:S01]  /*6370*/  I2F R151, R151 ;  /* 0x0000009700977306 */ /* 0x000fe20000201400 */
[----:B------:R-:W-:Y:S02]  /*6380*/  @!P0 IADD3 R145, -R148, 0x10, RZ ;  /* 0x0000001094918810 */ /* 0x000fe40007ffe1ff */
[----:B------:R-:W-:Y:S02]  /*6390*/  ISETP.GE.AND P1, PT, R140, RZ, PT ;  /* 0x000000ff8c00720c */ /* 0x000fe40003f26270 */
[----:B------:R-:W-:Y:S02]  /*63a0*/  ISETP.GE.AND P0, PT, R141, RZ, PT ;  /* 0x000000ff8d00720c */ /* 0x000fe40003f06270 */
[----:B------:R-:W-:Y:S02]  /*63b0*/  ISETP.GE.AND P6, PT, R137, RZ, PT ;  /* 0x000000ff8900720c */ /* 0x000fe40003fc6270 */
[C---:B------:R-:W-:Y:S01]  /*63c0*/  IADD3 R132, R148.reuse, -0x31, RZ ;  /* 0xffffffcf94847810 */ /* 0x040fe20007ffe0ff */
[----:B------:R-:W-:Y:S01]  /*63d0*/  I2F R147, R147 ;  /* 0x0000009300937306 */ /* 0x000fe20000201400 */
[C---:B------:R-:W-:Y:S02]  /*63e0*/  IADD3 R143, R148.reuse, -0x38, RZ ;  /* 0xffffffc8948f7810 */ /* 0x040fe40007ffe0ff */
[C---:B------:R-:W-:Y:S03]  /*63f0*/  IADD3 R138, R148.reuse, -0x39, RZ ;  /* 0xffffffc7948a7810 */ /* 0x040fe60007ffe0ff */
[C---:B------:R-:W-:Y:S02]  /*6400*/  @!P1 IADD3 R140, -R148.reuse, 0x11, RZ ;  /* 0x00000011948c9810 */ /* 0x040fe40007ffe1ff */
[----:B------:R-:W-:Y:S02]  /*6410*/  @!P0 IADD3 R141, -R148, 0x18, RZ ;  /* 0x00000018948d8810 */ /* 0x000fe40007ffe1ff */
[----:B------:R-:W-:Y:S01]  /*6420*/  ISETP.GE.AND P1, PT, R139, RZ, PT ;  /* 0x000000ff8b00720c */ /* 0x000fe20003f26270 */
[----:B------:R-:W-:Y:S01]  /*6430*/  I2F R142, R142 ;  /* 0x0000008e008e7306 */ /* 0x000fe20000201400 */
[----:B------:R-:W-:Y:S02]  /*6440*/  ISETP.GE.AND P0, PT, R134, RZ, PT ;  /* 0x000000ff8600720c */ /* 0x000fe40003f06270 */
[----:B------:R-:W-:Y:S02]  /*6450*/  @!P6 IADD3 R137, -R148, 0x28, RZ ;  /* 0x000000289489e810 */ /* 0x000fe40007ffe1ff */
[----:B------:R-:W-:Y:S05]  /*6460*/  ISETP.GE.AND P6, PT, R132, RZ, PT ;  /* 0x000000ff8400720c */ /* 0x000fea0003fc6270 */
[----:B------:R-:W-:Y:S02]  /*6470*/  I2F R145, R145 ;  /* 0x0000009100917306 */ /* 0x000fe40000201400 */
[C---:B------:R-:W-:Y:S02]  /*6480*/  @!P1 IADD3 R139, -R148.reuse, 0x20, RZ ;  /* 0x00000020948b9810 */ /* 0x040fe40007ffe1ff */
[C---:B------:R-:W-:Y:S02]  /*6490*/  @!P0 IADD3 R134, -R148.reuse, 0x21, RZ ;  /* 0x0000002194868810 */ /* 0x040fe40007ffe1ff */
[----:B------:R-:W-:Y:S02]  /*64a0*/  ISETP.GE.AND P1, PT, R133, RZ, PT ;  /* 0x000000ff8500720c */ /* 0x000fe40003f26270 */
[----:B------:R-:W-:Y:S02]  /*64b0*/  ISETP.GE.AND P0, PT, R3, RZ, PT ;  /* 0x000000ff0300720c */ /* 0x000fe40003f06270 */
[----:B------:R-:W-:Y:S01]  /*64c0*/  I2F R140, R140 ;  /* 0x0000008c008c7306 */ /* 0x000fe20000201400 */
[C---:B------:R-:W-:Y:S08]  /*64d0*/  @!P6 IADD3 R132, -R148.reuse, 0x31, RZ ;  /* 0x000000319484e810 */ /* 0x040ff00007ffe1ff */
[C---:B------:R-:W-:Y:S01]  /*64e0*/  @!P1 IADD3 R133, -R148.reuse, 0x29, RZ ;  /* 0x0000002994859810 */ /* 0x040fe20007ffe1ff */
[----:B------:R-:W-:Y:S01]  /*64f0*/  I2F R141, R141 ;  /* 0x0000008d008d7306 */ /* 0x000fe20000201400 */
[----:B------:R-:W-:Y:S02]  /*6500*/  @!P0 IADD3 R3, -R148, 0x30, RZ ;  /* 0x0000003094038810 */ /* 0x000fe40007ffe1ff */
[----:B------:R-:W-:Y:S02]  /*6510*/  ISETP.GE.AND P1, PT, R143, RZ, PT ;  /* 0x000000ff8f00720c */ /* 0x000fe40003f26270 */
[----:B------:R-:W-:Y:S05]  /*6520*/  ISETP.GE.AND P0, PT, R138, RZ, PT ;  /* 0x000000ff8a00720c */ /* 0x000fea0003f06270 */
[----:B------:R-:W-:Y:S06]  /*6530*/  I2F R136, R136 ;  /* 0x0000008800887306 */ /* 0x000fec0000201400 */
[C---:B------:R-:W-:Y:S02]  /*6540*/  @!P1 IADD3 R143, -R148.reuse, 0x38, RZ ;  /* 0x00000038948f9810 */ /* 0x040fe40007ffe1ff */
[----:B------:R-:W-:Y:S02]  /*6550*/  @!P0 IADD3 R138, -R148, 0x39, RZ ;  /* 0x00000039948a8810 */ /* 0x000fe40007ffe1ff */
[----:B------:R-:W-:Y:S10]  /*6560*/  I2F R139, R139 ;  /* 0x0000008b008b7306 */ /* 0x000ff40000201400 */
[----:B------:R-:W-:Y:S10]  /*6570*/  I2F R134, R134 ;  /* 0x0000008600867306 */ /* 0x000ff40000201400 */
[----:B------:R-:W-:Y:S10]  /*6580*/  I2F R137, R137 ;  /* 0x0000008900897306 */ /* 0x000ff40000201400 */
[----:B------:R-:W-:Y:S10]  /*6590*/  I2F R133, R133 ;  /* 0x0000008500857306 */ /* 0x000ff40000201400 */
[----:B------:R-:W-:Y:S10]  /*65a0*/  I2F R3, R3 ;  /* 0x0000000300037306 */ /* 0x000ff40000201400 */
[----:B------:R-:W-:Y:S10]  /*65b0*/  I2F R132, R132 ;  /* 0x0000008400847306 */ /* 0x000ff40000201400 */
[----:B------:R-:W-:Y:S10]  /*65c0*/  I2F R143, R143 ;  /* 0x0000008f008f7306 */ /* 0x000ff40000201400 */
[----:B------:R-:W1:Y:S02]  /*65d0*/  I2F R138, R138 ;  /* 0x0000008a008a7306 */ /* 0x000e640000201400 */
[-C--:B-1----:R-:W-:Y:S02]  /*65e0*/  FFMA.FTZ R33, R138, -R0.reuse, R33 ;  /* 0x800000008a217223 */ /* 0x082fe40000010021 */
[-C--:B------:R-:W-:Y:S02]  /*65f0*/  FFMA.FTZ R4, R151, -R0.reuse, R4 ;  /* 0x8000000097047223 */ /* 0x080fe40000010004 */
[-C--:B------:R-:W-:Y:S02]  /*6600*/  FFMA.FTZ R6, R149, -R0.reuse, R6 ;  /* 0x8000000095067223 */ /* 0x080fe40000010006 */
[----:B------:R-:W-:Y:S01]  /*6610*/  FFMA.FTZ R5, R144, -R0, R5 ;  /* 0x8000000090057223 */ /* 0x000fe20000010005 */
[----:B------:R-:W-:Y:S01]  /*6620*/  FMNMX.FTZ R148, R4, R2, !PT ;  /* 0x0000000204947209 */ /* 0x000fe20007810000 */
[-C--:B------:R-:W-:Y:S02]  /*6630*/  FFMA.FTZ R7, R146, -R0.reuse, R7 ;  /* 0x8000000092077223 */ /* 0x080fe40000010007 */
[----:B------:R-:W-:Y:S01]  /*6640*/  FFMA.FTZ R8, R147, -R0, R8 ;  /* 0x8000000093087223 */ /* 0x000fe20000010008 */
[----:B------:R-:W-:Y:S01]  /*6650*/  FMNMX.FTZ R149, R5, R148, !PT ;  /* 0x0000009405957209 */ /* 0x000fe20007810000 */
[-C--:B------:R-:W-:Y:S01]  /*6660*/  FFMA.FTZ R11, R144, -R0.reuse, R11 ;  /* 0x80000000900b7223 */ /* 0x080fe2000001000b */
[----:B------:R-:W-:Y:S01]  /*6670*/  FMNMX.FTZ R144, R6, R135, !PT ;  /* 0x0000008706907209 */ /* 0x000fe20007810000 */
[-C--:B------:R-:W-:Y:S01]  /*6680*/  FFMA.FTZ R10, R151, -R0.reuse, R10 ;  /* 0x80000000970a7223 */ /* 0x080fe2000001000a */
[----:B------:R-:W-:Y:S01]  /*6690*/  FMNMX.FTZ R146, R8, R149, !PT ;  /* 0x0000009508927209 */ /* 0x000fe20007810000 */
[CC--:B------:R-:W-:Y:S02]  /*66a0*/  FFMA.FTZ R9, R142.reuse, -R0.reuse, R9 ;  /* 0x800000008e097223 */ /* 0x0c0fe40000010009 */
[----:B------:R-:W-:Y:S01]  /*66b0*/  FFMA.FTZ R14, R147, -R0, R14 ;  /* 0x80000000930e7223 */ /* 0x000fe2000001000e */
[----:B------:R-:W-:Y:S01]  /*66c0*/  FMNMX.FTZ R147, R7, R144, !PT ;  /* 0x0000009007937209 */ /* 0x000fe20007810000 */
[----:B------:R-:W-:Y:S01]  /*66d0*/  FFMA.FTZ R12, R145, -R0, R12 ;  /* 0x80000000910c7223 */ /* 0x000fe2000001000c */
[----:B------:R-:W-:Y:S01]  /*66e0*/  FMNMX.FTZ R149, R9, R146, !PT ;  /* 0x0000009209957209 */ /* 0x000fe20007810000 */
[-C--:B------:R-:W-:Y:S01]  /*66f0*/  FFMA.FTZ R15, R142, -R0.reuse, R15 ;  /* 0x800000008e0f7223 */ /* 0x080fe2000001000f */
[----:B------:R-:W-:Y:S01]  /*6700*/  FMNMX.FTZ R142, R10, R147, !PT ;  /* 0x000000930a8e7209 */ /* 0x000fe20007810000 */
[-C--:B------:R-:W-:Y:S01]  /*6710*/  FFMA.FTZ R13, R140, -R0.reuse, R13 ;  /* 0x800000008c0d7223 */ /* 0x080fe2000001000d */
[----:B------:R-:W-:Y:S01]  /*6720*/  FMNMX.FTZ R144, R12, R149, !PT ;  /* 0x000000950c907209 */ /* 0x000fe20007810000 */
        /* <DEDUP_REMOVED lines=36> */
[----:B------:R-:W-:Y:S01]  /*6970*/  FFMA.FTZ R35, R132, -R0, R35 ;  /* 0x8000000084237223 */ /* 0x000fe20000010023 */
[----:B------:R-:W-:Y:S01]  /*6980*/  FMNMX.FTZ R136, R30, R137, !PT ;  /* 0x000000891e887209 */ /* 0x000fe20007810000 */
[----:B------:R-:W-:Y:S01]  /*6990*/  LDSM.16.MT88.4 R140, [R190+0x12000] ;  /* 0x01200000be8c783b */ /* 0x000fe20000004200 */
[----:B------:R-:W-:Y:S02]  /*69a0*/  FMNMX.FTZ R138, R32, R139, !PT ;  /* 0x0000008b208a7209 */ /* 0x000fe40007810000 */
[----:B------:R-:W-:Y:S02]  /*69b0*/  FMNMX.FTZ R3, R31, R136, !PT ;  /* 0x000000881f037209 */ /* 0x000fe40007810000 */
[----:B------:R-:W-:Y:S02]  /*69c0*/  FMNMX.FTZ R134, R33, R138, !PT ;  /* 0x0000008a21867209 */ /* 0x000fe40007810000 */
[----:B------:R-:W-:Y:S01]  /*69d0*/  FMNMX.FTZ R132, R34, R3, !PT ;  /* 0x0000000322847209 */ /* 0x000fe20007810000 */
[----:B------:R-:W-:Y:S03]  /*69e0*/  LDSM.16.MT88.4 R144, [R189+0x12000] ;  /* 0x01200000bd90783b */ /* 0x000fe60000004200 */
[----:B------:R-:W-:Y:S05]  /*69f0*/  FMNMX.FTZ R139, R35, R132, !PT ;  /* 0x00000084238b7209 */ /* 0x000fea0007810000 */
[----:B------:R-:W1:Y:S08]  /*6a00*/  SHFL.BFLY PT, R3, R134, 0x2, 0x1f ;  /* 0x0c401f0086037f89 */ /* 0x000e7000000e0000 */
[----:B------:R-:W2:Y:S08]  /*6a10*/  SHFL.BFLY PT, R132, R139, 0x2, 0x1f ;  /* 0x0c401f008b847f89 */ /* 0x000eb000000e0000 */
[----:B------:R-:W-:Y:S01]  /*6a20*/  LDSM.16.MT88.4 R148, [R192+0x14800] ;  /* 0x01480000c094783b */ /* 0x000fe20000004200 */
[----:B-1----:R-:W-:Y:S07]  /*6a30*/  FMNMX.FTZ R136, R134, R3, !PT ;  /* 0x0000000386887209 */ /* 0x002fee0007810000 */
[----:B------:R-:W1:Y:S01]  /*6a40*/  SHFL.BFLY PT, R133, R136, 0x1, 0x1f ;  /* 0x0c201f0088857f89 */ /* 0x000e6200000e0000 */
[----:B--2---:R-:W-:Y:S07]  /*6a50*/  FMNMX.FTZ R137, R139, R132, !PT ;  /* 0x000000848b897209 */ /* 0x004fee0007810000 */
[----:B------:R-:W2:Y:S01]  /*6a60*/  SHFL.BFLY PT, R132, R137, 0x1, 0x1f ;  /* 0x0c201f0089847f89 */ /* 0x000ea200000e0000 */
[----:B-1----:R-:W-:Y:S04]  /*6a70*/  FMNMX.FTZ R133, R136, R133, !PT ;  /* 0x0000008588857209 */ /* 0x002fe80007810000 */
[C---:B------:R-:W-:Y:S01]  /*6a80*/  FSETP.NEU.FTZ.AND P0, PT, R133.reuse, -INF , PT ;  /* 0xff8000008500780b */ /* 0x040fe20003f1d000 */
[C---:B------:R-:W-:Y:S02]  /*6a90*/  FADD.FTZ R2, -R133.reuse, R2 ;  /* 0x0000000285027221 */ /* 0x040fe40000010100 */
[----:B------:R-:W-:Y:S01]  /*6aa0*/  FMUL.FTZ R167, R133, c[0x0][0x23c] ;  /* 0x00008f0085a77a20 */ /* 0x000fe20000410000 */
[----:B--2---:R-:W-:Y:S01]  /*6ab0*/  FMNMX.FTZ R132, R137, R132, !PT ;  /* 0x0000008489847209 */ /* 0x004fe20007810000 */
[----:B------:R-:W-:Y:S01]  /*6ac0*/  FMUL.FTZ R3, R2, c[0x0][0x23c] ;  /* 0x00008f0002037a20 */ /* 0x000fe20000410000 */
[----:B------:R-:W1:Y:S02]  /*6ad0*/  LDSM.16.MT88.4 R136, [R192+0x12000] ;  /* 0x01200000c088783b */ /* 0x000e640000004200 */
[----:B------:R-:W-:Y:S01]  /*6ae0*/  FSEL R167, R167, RZ, P0 ;  /* 0x000000ffa7a77208 */ /* 0x000fe20000000000 */
[C---:B------:R-:W-:Y:S01]  /*6af0*/  FADD.FTZ R2, -R132.reuse, R135 ;  /* 0x0000008784027221 */ /* 0x040fe20000010100 */
[C---:B------:R-:W-:Y:S01]  /*6b00*/  FSETP.NEU.FTZ.AND P0, PT, R132.reuse, -INF , PT ;  /* 0xff8000008400780b */ /* 0x040fe20003f1d000 */
[----:B------:R-:W-:Y:S01]  /*6b10*/  FMUL.FTZ R166, R132, c[0x0][0x23c] ;  /* 0x00008f0084a67a20 */ /* 0x000fe20000410000 */
[----:B------:R-:W2:Y:S01]  /*6b20*/  MUFU.EX2 R3, R3 ;  /* 0x0000000300037308 */ /* 0x000ea20000000800 */
[----:B------:R-:W-:Y:S02]  /*6b30*/  FMUL.FTZ R134, R2, c[0x0][0x23c] ;  /* 0x00008f0002867a20 */ /* 0x000fe40000410000 */
[--C-:B------:R-:W-:Y:S01]  /*6b40*/  FFMA.FTZ R165, R4, c[0x0][0x23c], -R167.reuse ;  /* 0x00008f0004a57a23 */ /* 0x100fe200000108a7 */
[----:B------:R-:W-:Y:S01]  /*6b50*/  FSEL R166, R166, RZ, P0 ;  /* 0x000000ffa6a67208 */ /* 0x000fe20000000000 */
[--C-:B------:R-:W-:Y:S02]  /*6b60*/  FFMA.FTZ R164, R5, c[0x0][0x23c], -R167.reuse ;  /* 0x00008f0005a47a23 */ /* 0x100fe400000108a7 */
[--C-:B------:R-:W-:Y:S02]  /*6b70*/  FFMA.FTZ R163, R8, c[0x0][0x23c], -R167.reuse ;  /* 0x00008f0008a37a23 */ /* 0x100fe400000108a7 */
[--C-:B------:R-:W-:Y:S01]  /*6b80*/  FFMA.FTZ R162, R9, c[0x0][0x23c], -R167.reuse ;  /* 0x00008f0009a27a23 */ /* 0x100fe200000108a7 */
[----:B------:R3:W4:Y:S01]  /*6b90*/  MUFU.EX2 R2, R134 ;  /* 0x0000008600027308 */ /* 0x0007220000000800 */
[--C-:B------:R-:W-:Y:S02]  /*6ba0*/  FFMA.FTZ R161, R6, c[0x0][0x23c], -R166.reuse ;  /* 0x00008f0006a17a23 */ /* 0x100fe400000108a6 */
[--C-:B------:R-:W-:Y:S02]  /*6bb0*/  FFMA.FTZ R160, R7, c[0x0][0x23c], -R166.reuse ;  /* 0x00008f0007a07a23 */ /* 0x100fe400000108a6 */
[--C-:B------:R-:W-:Y:S02]  /*6bc0*/  FFMA.FTZ R135, R10, c[0x0][0x23c], -R166.reuse ;  /* 0x00008f000a877a23 */ /* 0x100fe400000108a6 */
[--C-:B------:R-:W-:Y:S02]  /*6bd0*/  FFMA.FTZ R222, R28, c[0x0][0x23c], -R167.reuse ;  /* 0x00008f001cde7a23 */ /* 0x100fe400000108a7 */
[--C-:B------:R-:W-:Y:S01]  /*6be0*/  FFMA.FTZ R223, R29, c[0x0][0x23c], -R167.reuse ;  /* 0x00008f001ddf7a23 */ /* 0x100fe200000108a7 */
[----:B------:R-:W-:Y:S01]  /*6bf0*/  MUFU.EX2 R165, R165 ;  /* 0x000000a500a57308 */ /* 0x000fe20000000800 */
[--C-:B------:R-:W-:Y:S02]  /*6c00*/  FFMA.FTZ R224, R32, c[0x0][0x23c], -R167.reuse ;  /* 0x00008f0020e07a23 */ /* 0x100fe400000108a7 */
[--C-:B------:R-:W-:Y:S02]  /*6c10*/  FFMA.FTZ R225, R30, c[0x0][0x23c], -R166.reuse ;  /* 0x00008f001ee17a23 */ /* 0x100fe400000108a6 */
[C---:B--2---:R-:W-:Y:S02]  /*6c20*/  FMUL.FTZ R4, R3.reuse, R128 ;  /* 0x0000008003047220 */ /* 0x044fe40000410000 */
[C---:B------:R-:W-:Y:S02]  /*6c30*/  FMUL.FTZ R5, R3.reuse, R129 ;  /* 0x0000008103057220 */ /* 0x040fe40000410000 */
[C---:B------:R-:W-:Y:S01]  /*6c40*/  FMUL.FTZ R8, R3.reuse, R124 ;  /* 0x0000007c03087220 */ /* 0x040fe20000410000 */
[----:B------:R-:W2:Y:S01]  /*6c50*/  MUFU.EX2 R164, R164 ;  /* 0x000000a400a47308 */ /* 0x000ea20000000800 */
[C---:B------:R-:W-:Y:S02]  /*6c60*/  FMUL.FTZ R9, R3.reuse, R125 ;  /* 0x0000007d03097220 */ /* 0x040fe40000410000 */
[----:B------:R-:W-:Y:S02]  /*6c70*/  FMUL.FTZ R36, R3, R36 ;  /* 0x0000002403247220 */ /* 0x000fe40000410000 */
[--C-:B---3--:R-:W-:Y:S02]  /*6c80*/  FFMA.FTZ R134, R11, c[0x0][0x23c], -R166.reuse ;  /* 0x00008f000b867a23 */ /* 0x108fe400000108a6 */
[C---:B----4-:R-:W-:Y:S02]  /*6c90*/  FMUL.FTZ R6, R2.reuse, R130 ;  /* 0x0000008202067220 */ /* 0x050fe40000410000 */
[C---:B------:R-:W-:Y:S01]  /*6ca0*/  FMUL.FTZ R7, R2.reuse, R131 ;  /* 0x0000008302077220 */ /* 0x040fe20000410000 */
[----:B------:R-:W-:Y:S01]  /*6cb0*/  MUFU.EX2 R163, R163 ;  /* 0x000000a300a37308 */ /* 0x000fe20000000800 */
[C---:B------:R-:W-:Y:S02]  /*6cc0*/  FMUL.FTZ R10, R2.reuse, R126 ;  /* 0x0000007e020a7220 */ /* 0x040fe40000410000 */
[C---:B------:R-:W-:Y:S02]  /*6cd0*/  FMUL.FTZ R11, R2.reuse, R127 ;  /* 0x0000007f020b7220 */ /* 0x040fe40000410000 */
[----:B------:R-:W3:Y:S01]  /*6ce0*/  LDSM.16.MT88.4 R124, [R188+0x12000] ;  /* 0x01200000bc7c783b */ /* 0x000ee20000004200 */
[C---:B------:R-:W-:Y:S02]  /*6cf0*/  FMUL.FTZ R37, R3.reuse, R37 ;  /* 0x0000002503257220 */ /* 0x040fe40000410000 */
[C---:B------:R-:W-:Y:S02]  /*6d00*/  FMUL.FTZ R38, R2.reuse, R38 ;  /* 0x0000002602267220 */ /* 0x040fe40000410000 */
[----:B------:R-:W4:Y:S01]  /*6d10*/  MUFU.EX2 R162, R162 ;  /* 0x000000a200a27308 */ /* 0x000f220000000800 */
[----:B------:R-:W-:Y:S02]  /*6d20*/  FMUL.FTZ R39, R2, R39 ;  /* 0x0000002702277220 */ /* 0x000fe40000410000 */
[C---:B------:R-:W-:Y:S01]  /*6d30*/  FMUL.FTZ R40, R3.reuse, R40 ;  /* 0x0000002803287220 */ /* 0x040fe20000410000 */
[----:B--2---:R-:W-:Y:S01]  /*6d40*/  F2FP.BF16.PACK_AB R128, R164, R165 ;  /* 0x000000a5a480723e */ /* 0x004fe200000010ff */
[----:B------:R-:W-:Y:S02]  /*6d50*/  FMUL.FTZ R41, R3, R41 ;  /* 0x0000002903297220 */ /* 0x000fe40000410000 */
[C---:B------:R-:W-:Y:S02]  /*6d60*/  FMUL.FTZ R42, R2.reuse, R42 ;  /* 0x0000002a022a7220 */ /* 0x040fe40000410000 */
[----:B------:R-:W-:Y:S01]  /*6d70*/  FMUL.FTZ R43, R2, R43 ;  /* 0x0000002b022b7220 */ /* 0x000fe20000410000 */
[----:B------:R-:W-:Y:S01]  /*6d80*/  MUFU.EX2 R161, R161 ;  /* 0x000000a100a17308 */ /* 0x000fe20000000800 */
[--C-:B------:R-:W-:Y:S02]  /*6d90*/  FFMA.FTZ R226, R31, c[0x0][0x23c], -R166.reuse ;  /* 0x00008f001fe27a23 */ /* 0x100fe400000108a6 */
[----:B------:R-:W-:Y:S01]  /*6da0*/  LDSM.16.MT88.4 R28, [R190+0x13800] ;  /* 0x01380000be1c783b */ /* 0x000fe20000004200 */
[--C-:B------:R-:W-:Y:S02]  /*6db0*/  FFMA.FTZ R227, R34, c[0x0][0x23c], -R166.reuse ;  /* 0x00008f0022e37a23 */ /* 0x100fe400000108a6 */
[C---:B------:R-:W-:Y:S02]  /*6dc0*/  FMUL.FTZ R44, R3.reuse, R44 ;  /* 0x0000002c032c7220 */ /* 0x040fe40000410000 */
[C---:B------:R-:W-:Y:S02]  /*6dd0*/  FMUL.FTZ R45, R3.reuse, R45 ;  /* 0x0000002d032d7220 */ /* 0x040fe40000410000 */
[----:B------:R-:W2:Y:S01]  /*6de0*/  MUFU.EX2 R160, R160 ;  /* 0x000000a000a07308 */ /* 0x000ea20000000800 */
[C---:B------:R-:W-:Y:S02]  /*6df0*/  FMUL.FTZ R46, R2.reuse, R46 ;  /* 0x0000002e022e7220 */ /* 0x040fe40000410000 */
[----:B------:R-:W-:Y:S01]  /*6e00*/  FMUL.FTZ R47, R2, R47 ;  /* 0x0000002f022f7220 */ /* 0x000fe20000410000 */
[----:B----4-:R-:W-:Y:S01]  /*6e10*/  F2FP.BF16.PACK_AB R130, R162, R163 ;  /* 0x000000a3a282723e */ /* 0x010fe200000010ff */
[C---:B------:R-:W-:Y:S02]  /*6e20*/  FMUL.FTZ R48, R3.reuse, R48 ;  /* 0x0000003003307220 */ /* 0x040fe40000410000 */
[C---:B------:R-:W-:Y:S02]  /*6e30*/  FMUL.FTZ R49, R3.reuse, R49 ;  /* 0x0000003103317220 */ /* 0x040fe40000410000 */
[C---:B------:R-:W-:Y:S01]  /*6e40*/  FMUL.FTZ R50, R2.reuse, R50 ;  /* 0x0000003202327220 */ /* 0x040fe20000410000 */
[----:B------:R-:W-:Y:S01]  /*6e50*/  MUFU.EX2 R135, R135 ;  /* 0x0000008700877308 */ /* 0x000fe20000000800 */
[C---:B------:R-:W-:Y:S02]  /*6e60*/  FMUL.FTZ R51, R2.reuse, R51 ;  /* 0x0000003302337220 */ /* 0x040fe40000410000 */
[C---:B------:R-:W-:Y:S02]  /*6e70*/  FMUL.FTZ R52, R3.reuse, R52 ;  /* 0x0000003403347220 */ /* 0x040fe40000410000 */
[C---:B------:R-:W-:Y:S02]  /*6e80*/  FMUL.FTZ R53, R3.reuse, R53 ;  /* 0x0000003503357220 */ /* 0x040fe40000410000 */
[C---:B------:R-:W-:Y:S02]  /*6e90*/  FMUL.FTZ R54, R2.reuse, R54 ;  /* 0x0000003602367220 */ /* 0x040fe40000410000 */
[----:B------:R-:W-:Y:S01]  /*6ea0*/  FMUL.FTZ R55, R2, R55 ;  /* 0x0000003702377220 */ /* 0x000fe20000410000 */
[----:B------:R-:W4:Y:S01]  /*6eb0*/  MUFU.EX2 R134, R134 ;  /* 0x0000008600867308 */ /* 0x000f220000000800 */
[C---:B------:R-:W-:Y:S02]  /*6ec0*/  FMUL.FTZ R56, R3.reuse, R56 ;  /* 0x0000003803387220 */ /* 0x040fe40000410000 */
[C---:B------:R-:W-:Y:S01]  /*6ed0*/  FMUL.FTZ R57, R3.reuse, R57 ;  /* 0x0000003903397220 */ /* 0x040fe20000410000 */
[----:B--2---:R-:W-:Y:S01]  /*6ee0*/  F2FP.BF16.PACK_AB R129, R160, R161 ;  /* 0x000000a1a081723e */ /* 0x004fe200000010ff */
        /* <DEDUP_REMOVED lines=12> */
[----:B----4-:R-:W-:Y:S01]  /*6fb0*/  F2FP.BF16.PACK_AB R131, R134, R135 ;  /* 0x000000878683723e */ /* 0x010fe200000010ff */
[C---:B------:R-:W-:Y:S02]  /*6fc0*/  FMUL.FTZ R68, R3.reuse, R68 ;  /* 0x0000004403447220 */ /* 0x040fe40000410000 */
[C---:B------:R-:W-:Y:S02]  /*6fd0*/  FMUL.FTZ R69, R3.reuse, R69 ;  /* 0x0000004503457220 */ /* 0x040fe40000410000 */
[C---:B------:R-:W-:Y:S01]  /*6fe0*/  FMUL.FTZ R70, R2.reuse, R70 ;  /* 0x0000004602467220 */ /* 0x040fe20000410000 */
[----:B------:R-:W-:Y:S01]  /*6ff0*/  MUFU.EX2 R224, R224 ;  /* 0x000000e000e07308 */ /* 0x000fe20000000800 */
[C---:B-1----:R-:W-:Y:S05]  /*7000*/  HMMA.16816.F32.BF16 R4, R128.reuse, R136, R4 ;  /* 0x000000888004723c */ /* 0x042fea0000041804 */
[C---:B------:R-:W-:Y:S02]  /*7010*/  FMUL.FTZ R71, R2.reuse, R71 ;  /* 0x0000004702477220 */ /* 0x040fe40000410000 */
[C---:B------:R-:W-:Y:S01]  /*7020*/  FMUL.FTZ R72, R3.reuse, R72 ;  /* 0x0000004803487220 */ /* 0x040fe20000410000 */
[C---:B------:R-:W-:Y:S01]  /*7030*/  HMMA.16816.F32.BF16 R8, R128.reuse, R138, R8 ;  /* 0x0000008a8008723c */ /* 0x040fe20000041808 */
[----:B------:R-:W1:Y:S01]  /*7040*/  LDSM.16.MT88.4 R136, [R192+0x14000] ;  /* 0x01400000c088783b */ /* 0x000e620000004200 */
[----:B------:R-:W-:Y:S02]  /*7050*/  MUFU.EX2 R225, R225 ;  /* 0x000000e100e17308 */ /* 0x000fe40000000800 */
[C---:B------:R-:W-:Y:S02]  /*7060*/  FMUL.FTZ R73, R3.reuse, R73 ;  /* 0x0000004903497220 */ /* 0x040fe40000410000 */
[C---:B------:R-:W-:Y:S02]  /*7070*/  FMUL.FTZ R74, R2.reuse, R74 ;  /* 0x0000004a024a7220 */ /* 0x040fe40000410000 */
[C---:B------:R-:W-:Y:S04]  /*7080*/  HMMA.16816.F32.BF16 R36, R128.reuse, R140, R36 ;  /* 0x0000008c8024723c */ /* 0x040fe80000041824 */
[C---:B------:R-:W-:Y:S01]  /*7090*/  FMUL.FTZ R75, R2.reuse, R75 ;  /* 0x0000004b024b7220 */ /* 0x040fe20000410000 */
[----:B------:R-:W-:Y:S01]  /*70a0*/  MUFU.EX2 R226, R226 ;  /* 0x000000e200e27308 */ /* 0x000fe20000000800 */
[C---:B------:R-:W-:Y:S02]  /*70b0*/  FMUL.FTZ R76, R3.reuse, R76 ;  /* 0x0000004c034c7220 */ /* 0x040fe40000410000 */
[C---:B------:R-:W-:Y:S01]  /*70c0*/  HMMA.16816.F32.BF16 R40, R128.reuse, R142, R40 ;  /* 0x0000008e8028723c */ /* 0x040fe20000041828 */
[----:B------:R-:W2:Y:S03]  /*70d0*/  LDSM.16.MT88.4 R140, [R190+0x14000] ;  /* 0x01400000be8c783b */ /* 0x000ea60000004200 */
[C---:B------:R-:W-:Y:S02]  /*70e0*/  FMUL.FTZ R77, R3.reuse, R77 ;  /* 0x0000004d034d7220 */ /* 0x040fe40000410000 */
[C---:B------:R-:W-:Y:S01]  /*70f0*/  FMUL.FTZ R78, R2.reuse, R78 ;  /* 0x0000004e024e7220 */ /* 0x040fe20000410000 */
[----:B------:R-:W-:Y:S01]  /*7100*/  MUFU.EX2 R227, R227 ;  /* 0x000000e300e37308 */ /* 0x000fe20000000800 */
[C---:B------:R-:W-:Y:S04]  /*7110*/  HMMA.16816.F32.BF16 R44, R128.reuse, R144, R44 ;  /* 0x00000090802c723c */ /* 0x040fe8000004182c */
[C---:B------:R-:W-:Y:S02]  /*7120*/  FMUL.FTZ R79, R2.reuse, R79 ;  /* 0x0000004f024f7220 */ /* 0x040fe40000410000 */
[C---:B------:R-:W-:Y:S02]  /*7130*/  FMUL.FTZ R80, R3.reuse, R80 ;  /* 0x0000005003507220 */ /* 0x040fe40000410000 */
[C---:B------:R-:W-:Y:S01]  /*7140*/  HMMA.16816.F32.BF16 R48, R128.reuse, R146, R48 ;  /* 0x000000928030723c */ /* 0x040fe20000041830 */
[----:B------:R-:W-:Y:S03]  /*7150*/  LDSM.16.MT88.4 R144, [R188+0x12800] ;  /* 0x01280000bc90783b */ /* 0x000fe60000004200 */
[C---:B------:R-:W-:Y:S02]  /*7160*/  FMUL.FTZ R81, R3.reuse, R81 ;  /* 0x0000005103517220 */ /* 0x040fe40000410000 */
[C---:B------:R-:W-:Y:S02]  /*7170*/  FMUL.FTZ R82, R2.reuse, R82 ;  /* 0x0000005202527220 */ /* 0x040fe40000410000 */
[C---:B---3--:R-:W-:Y:S04]  /*7180*/  HMMA.16816.F32.BF16 R52, R128.reuse, R124, R52 ;  /* 0x0000007c8034723c */ /* 0x048fe80000041834 */
[C---:B------:R-:W-:Y:S02]  /*7190*/  FMUL.FTZ R83, R2.reuse, R83 ;  /* 0x0000005302537220 */ /* 0x040fe40000410000 */
[C---:B------:R-:W-:Y:S02]  /*71a0*/  FMUL.FTZ R84, R3.reuse, R84 ;  /* 0x0000005403547220 */ /* 0x040fe40000410000 */
[C---:B------:R-:W-:Y:S01]  /*71b0*/  HMMA.16816.F32.BF16 R56, R128.reuse, R126, R56 ;  /* 0x0000007e8038723c */ /* 0x040fe20000041838 */
[----:B------:R-:W3:Y:S03]  /*71c0*/  LDSM.16.MT88.4 R124, [R189+0x14000] ;  /* 0x01400000bd7c783b */ /* 0x000ee60000004200 */
[C---:B------:R-:W-:Y:S02]  /*71d0*/  FMUL.FTZ R85, R3.reuse, R85 ;  /* 0x0000005503557220 */ /* 0x040fe40000410000 */
[C---:B------:R-:W-:Y:S02]  /*71e0*/  FMUL.FTZ R86, R2.reuse, R86 ;  /* 0x0000005602567220 */ /* 0x040fe40000410000 */
[C---:B-1----:R-:W-:Y:S04]  /*71f0*/  HMMA.16816.F32.BF16 R60, R128.reuse, R136, R60 ;  /* 0x00000088803c723c */ /* 0x042fe8000004183c */
[C---:B------:R-:W-:Y:S02]  /*7200*/  FMUL.FTZ R87, R2.reuse, R87 ;  /* 0x0000005702577220 */ /* 0x040fe40000410000 */
[C---:B------:R-:W-:Y:S02]  /*7210*/  FMUL.FTZ R88, R3.reuse, R88 ;  /* 0x0000005803587220 */ /* 0x040fe40000410000 */
[C---:B------:R-:W-:Y:S01]  /*7220*/  HMMA.16816.F32.BF16 R64, R128.reuse, R138, R64 ;  /* 0x0000008a8040723c */ /* 0x040fe20000041840 */
[----:B------:R-:W1:Y:S03]  /*7230*/  LDSM.16.MT88.4 R136, [R188+0x14000] ;  /* 0x01400000bc88783b */ /* 0x000e660000004200 */
[C---:B------:R-:W-:Y:S02]  /*7240*/  FMUL.FTZ R89, R3.reuse, R89 ;  /* 0x0000005903597220 */ /* 0x040fe40000410000 */
[C---:B------:R-:W-:Y:S02]  /*7250*/  FMUL.FTZ R90, R2.reuse, R90 ;  /* 0x0000005a025a7220 */ /* 0x040fe40000410000 */
[C---:B--2---:R-:W-:Y:S04]  /*7260*/  HMMA.16816.F32.BF16 R68, R128.reuse, R140, R68 ;  /* 0x0000008c8044723c */ /* 0x044fe80000041844 */
[C---:B------:R-:W-:Y:S02]  /*7270*/  FMUL.FTZ R91, R2.reuse, R91 ;  /* 0x0000005b025b7220 */ /* 0x040fe40000410000 */
[C---:B------:R-:W-:Y:S02]  /*7280*/  FMUL.FTZ R92, R3.reuse, R92 ;  /* 0x0000005c035c7220 */ /* 0x040fe40000410000 */
[C---:B------:R-:W-:Y:S01]  /*7290*/  HMMA.16816.F32.BF16 R72, R128.reuse, R142, R72 ;  /* 0x0000008e8048723c */ /* 0x040fe20000041848 */
[----:B------:R-:W2:Y:S03]  /*72a0*/  LDSM.16.MT88.4 R140, [R192+0x16000] ;  /* 0x01600000c08c783b */ /* 0x000ea60000004200 */
[C---:B------:R-:W-:Y:S02]  /*72b0*/  FMUL.FTZ R93, R3.reuse, R93 ;  /* 0x0000005d035d7220 */ /* 0x040fe40000410000 */
[C---:B------:R-:W-:Y:S02]  /*72c0*/  FMUL.FTZ R94, R2.reuse, R94 ;  /* 0x0000005e025e7220 */ /* 0x040fe40000410000 */
[C---:B------:R-:W-:Y:S01]  /*72d0*/  FMUL.FTZ R95, R2.reuse, R95 ;  /* 0x0000005f025f7220 */ /* 0x040fe20000410000 */
[C---:B---3--:R-:W-:Y:S03]  /*72e0*/  HMMA.16816.F32.BF16 R76, R128.reuse, R124, R76 ;  /* 0x0000007c804c723c */ /* 0x048fe6000004184c */
[C---:B------:R-:W-:Y:S02]  /*72f0*/  FMUL.FTZ R96, R3.reuse, R96 ;  /* 0x0000006003607220 */ /* 0x040fe40000410000 */
[C---:B------:R-:W-:Y:S02]  /*7300*/  FMUL.FTZ R97, R3.reuse, R97 ;  /* 0x0000006103617220 */ /* 0x040fe40000410000 */
[C---:B------:R-:W-:Y:S01]  /*7310*/  FMUL.FTZ R98, R2.reuse, R98 ;  /* 0x0000006202627220 */ /* 0x040fe20000410000 */
        /* <DEDUP_REMOVED lines=16> */
[----:B------:R-:W-:Y:S02]  /*7420*/  FMUL.FTZ R107, R2, R107 ;  /* 0x0000006b026b7220 */ /* 0x000fe40000410000 */
[--C-:B------:R-:W-:Y:S02]  /*7430*/  FFMA.FTZ R168, R12, c[0x0][0x23c], -R167.reuse ;  /* 0x00008f000ca87a23 */ /* 0x100fe400000108a7 */
[----:B------:R-:W-:Y:S01]  /*7440*/  FMUL.FTZ R12, R3, R120 ;  /* 0x00000078030c7220 */ /* 0x000fe20000410000 */
[C---:B---3--:R-:W-:Y:S03]  /*7450*/  HMMA.16816.F32.BF16 R100, R128.reuse, R124, R100 ;  /* 0x0000007c8064723c */ /* 0x048fe60000041864 */
[--C-:B------:R-:W-:Y:S01]  /*7460*/  FFMA.FTZ R169, R13, c[0x0][0x23c], -R167.reuse ;  /* 0x00008f000da97a23 */ /* 0x100fe200000108a7 */
[----:B------:R-:W-:Y:S01]  /*7470*/  MUFU.EX2 R168, R168 ;  /* 0x000000a800a87308 */ /* 0x000fe20000000800 */
[----:B------:R-:W-:Y:S02]  /*7480*/  FMUL.FTZ R13, R3, R121 ;  /* 0x00000079030d7220 */ /* 0x000fe40000410000 */
[--C-:B------:R-:W-:Y:S01]  /*7490*/  FFMA.FTZ R172, R14, c[0x0][0x23c], -R166.reuse ;  /* 0x00008f000eac7a23 */ /* 0x100fe200000108a6 */
[C---:B------:R-:W-:Y:S01]  /*74a0*/  HMMA.16816.F32.BF16 R104, R128.reuse, R126, R104 ;  /* 0x0000007e8068723c */ /* 0x040fe20000041868 */
[----:B------:R-:W-:Y:S03]  /*74b0*/  LDSM.16.MT88.4 R124, [R190+0x12800] ;  /* 0x01280000be7c783b */ /* 0x000fe60000004200 */
[C---:B------:R-:W-:Y:S02]  /*74c0*/  FMUL.FTZ R14, R2.reuse, R122 ;  /* 0x0000007a020e7220 */ /* 0x040fe40000410000 */
[--C-:B------:R-:W-:Y:S01]  /*74d0*/  FFMA.FTZ R173, R15, c[0x0][0x23c], -R166.reuse ;  /* 0x00008f000fad7a23 */ /* 0x100fe200000108a6 */
[----:B------:R-:W3:Y:S01]  /*74e0*/  MUFU.EX2 R169, R169 ;  /* 0x000000a900a97308 */ /* 0x000ee20000000800 */
[C---:B------:R-:W-:Y:S02]  /*74f0*/  FMUL.FTZ R15, R2.reuse, R123 ;  /* 0x0000007b020f7220 */ /* 0x040fe40000410000 */
[----:B------:R-:W4:Y:S02]  /*7500*/  LDSM.16.MT88.4 R120, [R192+0x12800] ;  /* 0x01280000c078783b */ /* 0x000f240000004200 */
[C---:B------:R-:W-:Y:S02]  /*7510*/  FMUL.FTZ R108, R3.reuse, R108 ;  /* 0x0000006c036c7220 */ /* 0x040fe40000410000 */
[----:B------:R-:W-:Y:S02]  /*7520*/  FMUL.FTZ R109, R3, R109 ;  /* 0x0000006d036d7220 */ /* 0x000fe40000410000 */
[C---:B------:R-:W-:Y:S01]  /*7530*/  FMUL.FTZ R110, R2.reuse, R110 ;  /* 0x0000006e026e7220 */ /* 0x040fe20000410000 */
[----:B------:R-:W-:Y:S01]  /*7540*/  MUFU.EX2 R172, R172 ;  /* 0x000000ac00ac7308 */ /* 0x000fe20000000800 */
[----:B------:R-:W-:Y:S02]  /*7550*/  FMUL.FTZ R111, R2, R111 ;  /* 0x0000006f026f7220 */ /* 0x000fe40000410000 */
[--C-:B------:R-:W-:Y:S02]  /*7560*/  FFMA.FTZ R170, R16, c[0x0][0x23c], -R167.reuse ;  /* 0x00008f0010aa7a23 */ /* 0x100fe400000108a7 */
[----:B------:R-:W-:Y:S02]  /*7570*/  FFMA.FTZ R171, R17, c[0x0][0x23c], -R167 ;  /* 0x00008f0011ab7a23 */ /* 0x000fe400000108a7 */
[--C-:B------:R-:W-:Y:S01]  /*7580*/  FFMA.FTZ R174, R18, c[0x0][0x23c], -R166.reuse ;  /* 0x00008f0012ae7a23 */ /* 0x100fe200000108a6 */
[C---:B-1----:R-:W-:Y:S02]  /*7590*/  HMMA.16816.F32.BF16 R108, R128.reuse, R136, R108 ;  /* 0x00000088806c723c */ /* 0x042fe4000004186c */
[----:B------:R-:W-:Y:S01]  /*75a0*/  MUFU.EX2 R170, R170 ;  /* 0x000000aa00aa7308 */ /* 0x000fe20000000800 */
[----:B------:R-:W-:Y:S02]  /*75b0*/  FFMA.FTZ R175, R19, c[0x0][0x23c], -R166 ;  /* 0x00008f0013af7a23 */ /* 0x000fe400000108a6 */
[----:B------:R-:W-:Y:S01]  /*75c0*/  FMUL.FTZ R16, R3, R116 ;  /* 0x0000007403107220 */ /* 0x000fe20000410000 */
[----:B---3--:R-:W-:Y:S01]  /*75d0*/  F2FP.BF16.PACK_AB R116, R169, R168 ;  /* 0x000000a8a974723e */ /* 0x008fe200000010ff */
[C---:B------:R-:W-:Y:S01]  /*75e0*/  FMUL.FTZ R17, R3.reuse, R117 ;  /* 0x0000007503117220 */ /* 0x040fe20000410000 */
[C---:B------:R-:W-:Y:S01]  /*75f0*/  HMMA.16816.F32.BF16 R12, R128.reuse, R138, R12 ;  /* 0x0000008a800c723c */ /* 0x040fe2000004180c */
[----:B------:R-:W1:Y:S03]  /*7600*/  LDSM.16.MT88.4 R136, [R189+0x12800] ;  /* 0x01280000bd88783b */ /* 0x000e660000004200 */
[----:B------:R-:W3:Y:S01]  /*7610*/  MUFU.EX2 R171, R171 ;  /* 0x000000ab00ab7308 */ /* 0x000ee20000000800 */
[C---:B------:R-:W-:Y:S02]  /*7620*/  FMUL.FTZ R18, R2.reuse, R118 ;  /* 0x0000007602127220 */ /* 0x040fe40000410000 */
[C---:B------:R-:W-:Y:S02]  /*7630*/  FMUL.FTZ R19, R2.reuse, R119 ;  /* 0x0000007702137220 */ /* 0x040fe40000410000 */
[C---:B------:R-:W-:Y:S03]  /*7640*/  FMUL.FTZ R112, R3.reuse, R112 ;  /* 0x0000007003707220 */ /* 0x040fe60000410000 */
[C---:B------:R-:W-:Y:S02]  /*7650*/  FMUL.FTZ R113, R3.reuse, R113 ;  /* 0x0000007103717220 */ /* 0x040fe40000410000 */
[C---:B--2---:R-:W-:Y:S01]  /*7660*/  HMMA.16816.F32.BF16 R16, R128.reuse, R140, R16 ;  /* 0x0000008c8010723c */ /* 0x044fe20000041810 */
[----:B------:R-:W2:Y:S02]  /*7670*/  MUFU.EX2 R173, R173 ;  /* 0x000000ad00ad7308 */ /* 0x000ea40000000800 */
[C---:B------:R-:W-:Y:S02]  /*7680*/  FMUL.FTZ R114, R2.reuse, R114 ;  /* 0x0000007202727220 */ /* 0x040fe40000410000 */
[C---:B------:R-:W-:Y:S02]  /*7690*/  FMUL.FTZ R115, R2.reuse, R115 ;  /* 0x0000007302737220 */ /* 0x040fe40000410000 */
[----:B------:R-:W-:Y:S02]  /*76a0*/  FFMA.FTZ R165, R3, R220, R165 ;  /* 0x000000dc03a57223 */ /* 0x000fe400000100a5 */
[----:B------:R-:W-:Y:S02]  /*76b0*/  FFMA.FTZ R161, R2, R221, R161 ;  /* 0x000000dd02a17223 */ /* 0x000fe400000100a1 */
[----:B------:R-:W-:Y:S01]  /*76c0*/  MUFU.EX2 R174, R174 ;  /* 0x000000ae00ae7308 */ /* 0x000fe20000000800 */
[----:B------:R-:W-:Y:S01]  /*76d0*/  HMMA.16816.F32.BF16 R112, R128, R142, R112 ;  /* 0x0000008e8070723c */ /* 0x000fe20000041870 */
[----:B------:R-:W-:Y:S02]  /*76e0*/  LDSM.16.MT88.4 R128, [R190+0x16800] ;  /* 0x01680000be80783b */ /* 0x000fe40000004200 */
[----:B---3--:R-:W-:Y:S01]  /*76f0*/  F2FP.BF16.PACK_AB R118, R171, R170 ;  /* 0x000000aaab76723e */ /* 0x008fe200000010ff */
[----:B------:R-:W-:Y:S02]  /*7700*/  FADD.FTZ R164, R164, R165 ;  /* 0x000000a5a4a47221 */ /* 0x000fe40000010000 */
[----:B------:R-:W-:Y:S02]  /*7710*/  FADD.FTZ R160, R160, R161 ;  /* 0x000000a1a0a07221 */ /* 0x000fe40000010000 */
[----:B------:R-:W-:Y:S01]  /*7720*/  FADD.FTZ R163, R163, R164 ;  /* 0x000000a4a3a37221 */ /* 0x000fe20000010000 */
[----:B------:R-:W3:Y:S01]  /*7730*/  MUFU.EX2 R175, R175 ;  /* 0x000000af00af7308 */ /* 0x000ee20000000800 */
[----:B------:R-:W-:Y:S02]  /*7740*/  LDSM.16.MT88.4 R140, [R190+0x13000] ;  /* 0x01300000be8c783b */ /* 0x000fe40000004200 */
[----:B------:R-:W-:Y:S01]  /*7750*/  FADD.FTZ R3, R135, R160 ;  /* 0x000000a087037221 */ /* 0x000fe20000010000 */
[----:B--2---:R-:W-:Y:S01]  /*7760*/  F2FP.BF16.PACK_AB R117, R173, R172 ;  /* 0x000000acad75723e */ /* 0x004fe200000010ff */
[----:B------:R-:W-:Y:S01]  /*7770*/  FADD.FTZ R163, R162, R163 ;  /* 0x000000a3a2a37221 */ /* 0x000fe20000010000 */
[----:B------:R-:W-:Y:S01]  /*7780*/  MOV R135, R132 ;  /* 0x0000008400877202 */ /* 0x000fe20000000f00 */
[----:B------:R-:W-:Y:S02]  /*7790*/  FADD.FTZ R3, R134, R3 ;  /* 0x0000000386037221 */ /* 0x000fe40000010000 */
[----:B------:R-:W-:Y:S02]  /*77a0*/  FADD.FTZ R168, R168, R163 ;  /* 0x000000a3a8a87221 */ /* 0x000fe40000010000 */
[----:B------:R-:W-:Y:S02]  /*77b0*/  FADD.FTZ R172, R172, R3 ;  /* 0x00000003acac7221 */ /* 0x000fe40000010000 */
[----:B------:R-:W-:Y:S02]  /*77c0*/  FADD.FTZ R169, R169, R168 ;  /* 0x000000a8a9a97221 */ /* 0x000fe40000010000 */
[----:B------:R-:W-:Y:S02]  /*77d0*/  FADD.FTZ R173, R173, R172 ;  /* 0x000000acadad7221 */ /* 0x000fe40000010000 */
[----:B------:R-:W-:Y:S04]  /*77e0*/  FADD.FTZ R170, R170, R169 ;  /* 0x000000a9aaaa7221 */ /* 0x000fe80000010000 */
[----:B------:R-:W-:Y:S01]  /*77f0*/  FADD.FTZ R171, R171, R170 ;  /* 0x000000aaabab7221 */ /* 0x000fe20000010000 */
[C---:B---3--:R-:W-:Y:S01]  /*7800*/  F2FP.BF16.PACK_AB R119, R175.reuse, R174 ;  /* 0x000000aeaf77723e */ /* 0x048fe200000010ff */
[----:B------:R-:W-:Y:S04]  /*7810*/  FADD.FTZ R174, R174, R173 ;  /* 0x000000adaeae7221 */ /* 0x000fe80000010000 */
[----:B------:R-:W-:Y:S02]  /*7820*/  FADD.FTZ R175, R175, R174 ;  /* 0x000000aeafaf7221 */ /* 0x000fe40000010000 */
[C---:B----4-:R-:W-:Y:S08]  /*7830*/  HMMA.16816.F32.BF16 R4, R116.reuse, R120, R4 ;  /* 0x000000787404723c */ /* 0x050ff00000041804 */
[C---:B------:R-:W-:Y:S01]  /*7840*/  HMMA.16816.F32.BF16 R8, R116.reuse, R122, R8 ;  /* 0x0000007a7408723c */ /* 0x040fe20000041808 */
[----:B------:R-:W2:Y:S07]  /*7850*/  LDSM.16.MT88.4 R120, [R188+0x14800] ;  /* 0x01480000bc78783b */ /* 0x000eae0000004200 */
[C---:B------:R-:W-:Y:S08]  /*7860*/  HMMA.16816.F32.BF16 R36, R116.reuse, R124, R36 ;  /* 0x0000007c7424723c */ /* 0x040ff00000041824 */
[C---:B------:R-:W-:Y:S01]  /*7870*/  HMMA.16816.F32.BF16 R40, R116.reuse, R126, R40 ;  /* 0x0000007e7428723c */ /* 0x040fe20000041828 */
[----:B------:R-:W3:Y:S07]  /*7880*/  LDSM.16.MT88.4 R124, [R192+0x16800] ;  /* 0x01680000c07c783b */ /* 0x000eee0000004200 */
[C---:B-1----:R-:W-:Y:S08]  /*7890*/  HMMA.16816.F32.BF16 R44, R116.reuse, R136, R44 ;  /* 0x00000088742c723c */ /* 0x042ff0000004182c */
[C---:B------:R-:W-:Y:S01]  /*78a0*/  HMMA.16816.F32.BF16 R48, R116.reuse, R138, R48 ;  /* 0x0000008a7430723c */ /* 0x040fe20000041830 */
[----:B------:R-:W1:Y:S07]  /*78b0*/  LDSM.16.MT88.4 R136, [R189+0x16800] ;  /* 0x01680000bd88783b */ /* 0x000e6e0000004200 */
[C---:B------:R-:W-:Y:S08]  /*78c0*/  HMMA.16816.F32.BF16 R52, R116.reuse, R144, R52 ;  /* 0x000000907434723c */ /* 0x040ff00000041834 */
[C---:B------:R-:W-:Y:S01]  /*78d0*/  HMMA.16816.F32.BF16 R56, R116.reuse, R146, R56 ;  /* 0x000000927438723c */ /* 0x040fe20000041838 */
[----:B------:R-:W-:Y:S07]  /*78e0*/  LDSM.16.MT88.4 R144, [R190+0x15000] ;  /* 0x01500000be90783b */ /* 0x000fee0000004200 */
        /* <DEDUP_REMOVED lines=11> */
[----:B------:R-:W-:Y:S01]  /*79a0*/  FFMA.FTZ R167, R33, c[0x0][0x23c], -R167 ;  /* 0x00008f0021a77a23 */ /* 0x000fe200000108a7 */
[----:B------:R-:W4:Y:S01]  /*79b0*/  MUFU.EX2 R153, R153 ;  /* 0x0000009900997308 */ /* 0x000f220000000800 */
[C---:B------:R-:W-:Y:S04]  /*79c0*/  HMMA.16816.F32.BF16 R80, R116.reuse, R158, R80 ;  /* 0x0000009e7450723c */ /* 0x040fe80000041850 */
[--C-:B------:R-:W-:Y:S02]  /*79d0*/  FFMA.FTZ R156, R22, c[0x0][0x23c], -R166.reuse ;  /* 0x00008f00169c7a23 */ /* 0x100fe400000108a6 */
[--C-:B------:R-:W-:Y:S02]  /*79e0*/  FFMA.FTZ R157, R23, c[0x0][0x23c], -R166.reuse ;  /* 0x00008f00179d7a23 */ /* 0x100fe400000108a6 */
[C---:B--2---:R-:W-:Y:S01]  /*79f0*/  HMMA.16816.F32.BF16 R84, R116.reuse, R120, R84 ;  /* 0x000000787454723c */ /* 0x044fe20000041854 */
[----:B------:R-:W-:Y:S03]  /*7a00*/  MUFU.EX2 R154, R154 ;  /* 0x0000009a009a7308 */ /* 0x000fe60000000800 */
[--C-:B------:R-:W-:Y:S02]  /*7a10*/  FFMA.FTZ R158, R26, c[0x0][0x23c], -R166.reuse ;  /* 0x00008f001a9e7a23 */ /* 0x100fe400000108a6 */
[--C-:B------:R-:W-:Y:S02]  /*7a20*/  FFMA.FTZ R159, R27, c[0x0][0x23c], -R166.reuse ;  /* 0x00008f001b9f7a23 */ /* 0x100fe400000108a6 */
[C---:B------:R-:W-:Y:S01]  /*7a30*/  HMMA.16816.F32.BF16 R88, R116.reuse, R122, R88 ;  /* 0x0000007a7458723c */ /* 0x040fe20000041858 */
[----:B------:R-:W2:Y:S02]  /*7a40*/  LDSM.16.MT88.4 R120, [R188+0x16800] ;  /* 0x01680000bc78783b */ /* 0x000ea40000004200 */
[----:B------:R-:W5:Y:S01]  /*7a50*/  MUFU.EX2 R155, R155 ;  /* 0x0000009b009b7308 */ /* 0x000f620000000800 */
[----:B------:R-:W-:Y:S01]  /*7a60*/  FFMA.FTZ R166, R35, c[0x0][0x23c], -R166 ;  /* 0x00008f0023a67a23 */ /* 0x000fe200000108a6 */
[C---:B----4-:R-:W-:Y:S03]  /*7a70*/  F2FP.BF16.PACK_AB R20, R153.reuse, R152 ;  /* 0x000000989914723e */ /* 0x050fe600000010ff */
[C---:B---3--:R-:W-:Y:S01]  /*7a80*/  HMMA.16816.F32.BF16 R92, R116.reuse, R124, R92 ;  /* 0x0000007c745c723c */ /* 0x048fe2000004185c */
[----:B------:R-:W-:Y:S03]  /*7a90*/  LDSM.16.MT88.4 R24, [R189+0x13000] ;  /* 0x01300000bd18783b */ /* 0x000fe60000004200 */
[----:B------:R-:W-:Y:S01]  /*7aa0*/  FADD.FTZ R152, R152, R171 ;  /* 0x000000ab98987221 */ /* 0x000fe20000010000 */
[----:B------:R-:W-:Y:S03]  /*7ab0*/  MUFU.EX2 R156, R156 ;  /* 0x0000009c009c7308 */ /* 0x000fe60000000800 */
[C---:B------:R-:W-:Y:S01]  /*7ac0*/  HMMA.16816.F32.BF16 R96, R116.reuse, R126, R96 ;  /* 0x0000007e7460723c */ /* 0x040fe20000041860 */
[----:B------:R-:W3:Y:S03]  /*7ad0*/  LDSM.16.MT88.4 R124, [R192+0x13000] ;  /* 0x01300000c07c783b */ /* 0x000ee60000004200 */
[----:B------:R-:W-:Y:S03]  /*7ae0*/  FADD.FTZ R153, R153, R152 ;  /* 0x0000009899997221 */ /* 0x000fe60000010000 */
[----:B------:R-:W4:Y:S01]  /*7af0*/  MUFU.EX2 R157, R157 ;  /* 0x0000009d009d7308 */ /* 0x000f220000000800 */
[C---:B------:R-:W-:Y:S01]  /*7b00*/  HMMA.16816.F32.BF16 R100, R116.reuse, R128, R100 ;  /* 0x000000807464723c */ /* 0x040fe20000041864 */
[----:B------:R-:W-:Y:S03]  /*7b10*/  LDSM.16.MT88.4 R32, [R189+0x13800] ;  /* 0x01380000bd20783b */ /* 0x000fe60000004200 */
[C---:B-----5:R-:W-:Y:S01]  /*7b20*/  F2FP.BF16.PACK_AB R22, R155.reuse, R154 ;  /* 0x0000009a9b16723e */ /* 0x060fe200000010ff */
[----:B------:R-:W-:Y:S03]  /*7b30*/  FADD.FTZ R154, R154, R153 ;  /* 0x000000999a9a7221 */ /* 0x000fe60000010000 */
[C---:B------:R-:W-:Y:S01]  /*7b40*/  HMMA.16816.F32.BF16 R104, R116.reuse, R130, R104 ;  /* 0x000000827468723c */ /* 0x040fe20000041868 */
[----:B------:R-:W5:Y:S01]  /*7b50*/  LDSM.16.MT88.4 R128, [R188+0x13000] ;  /* 0x01300000bc80783b */ /* 0x000f620000004200 */
[----:B------:R-:W-:Y:S02]  /*7b60*/  MUFU.EX2 R158, R158 ;  /* 0x0000009e009e7308 */ /* 0x000fe40000000800 */
[----:B------:R-:W-:Y:S04]  /*7b70*/  FADD.FTZ R155, R155, R154 ;  /* 0x0000009a9b9b7221 */ /* 0x000fe80000010000 */
[C---:B-1----:R-:W-:Y:S04]  /*7b80*/  HMMA.16816.F32.BF16 R108, R116.reuse, R136, R108 ;  /* 0x00000088746c723c */ /* 0x042fe8000004186c */
[----:B------:R-:W1:Y:S01]  /*7b90*/  MUFU.EX2 R159, R159 ;  /* 0x0000009f009f7308 */ /* 0x000e620000000800 */
[C---:B----4-:R-:W-:Y:S03]  /*7ba0*/  F2FP.BF16.PACK_AB R21, R157.reuse, R156 ;  /* 0x0000009c9d15723e */ /* 0x050fe600000010ff */
[C---:B------:R-:W-:Y:S01]  /*7bb0*/  HMMA.16816.F32.BF16 R12, R116.reuse, R138, R12 ;  /* 0x0000008a740c723c */ /* 0x040fe2000004180c */
[----:B------:R-:W4:Y:S03]  /*7bc0*/  LDSM.16.MT88.4 R136, [R192+0x15000] ;  /* 0x01500000c088783b */ /* 0x000f260000004200 */
[----:B------:R-:W-:Y:S02]  /*7bd0*/  FADD.FTZ R156, R156, R175 ;  /* 0x000000af9c9c7221 */ /* 0x000fe40000010000 */
[----:B------:R-:W4:Y:S02]  /*7be0*/  MUFU.EX2 R167, R167 ;  /* 0x000000a700a77308 */ /* 0x000f240000000800 */
[C---:B--2---:R-:W-:Y:S04]  /*7bf0*/  HMMA.16816.F32.BF16 R16, R116.reuse, R120, R16 ;  /* 0x000000787410723c */ /* 0x044fe80000041810 */
[----:B------:R-:W-:Y:S04]  /*7c00*/  FADD.FTZ R157, R157, R156 ;  /* 0x0000009c9d9d7221 */ /* 0x000fe80000010000 */
[----:B------:R-:W-:Y:S01]  /*7c10*/  HMMA.16816.F32.BF16 R112, R116, R122, R112 ;  /* 0x0000007a7470723c */ /* 0x000fe20000041870 */
[----:B------:R-:W2:Y:S01]  /*7c20*/  LDSM.16.MT88.4 R116, [R188+0x15000] ;  /* 0x01500000bc74783b */ /* 0x000ea20000004200 */
[----:B------:R-:W2:Y:S02]  /*7c30*/  MUFU.EX2 R166, R166 ;  /* 0x000000a600a67308 */ /* 0x000ea40000000800 */
[C---:B-1----:R-:W-:Y:S01]  /*7c40*/  F2FP.BF16.PACK_AB R23, R159.reuse, R158 ;  /* 0x0000009e9f17723e */ /* 0x042fe200000010ff */
[----:B------:R-:W-:Y:S04]  /*7c50*/  FADD.FTZ R2, R158, R157 ;  /* 0x0000009d9e027221 */ /* 0x000fe80000010000 */
[----:B------:R-:W-:Y:S02]  /*7c60*/  LDSM.16.MT88.4 R120, [R190+0x17000] ;  /* 0x01700000be78783b */ /* 0x000fe40000004200 */
[C---:B---3--:R-:W-:Y:S05]  /*7c70*/  HMMA.16816.F32.BF16 R4, R20.reuse, R124, R4 ;  /* 0x0000007c1404723c */ /* 0x048fea0000041804 */
[----:B------:R-:W-:Y:S03]  /*7c80*/  FADD.FTZ R2, R159, R2 ;  /* 0x000000029f027221 */ /* 0x000fe60000010000 */
[C---:B------:R-:W-:Y:S01]  /*7c90*/  HMMA.16816.F32.BF16 R8, R20.reuse, R126, R8 ;  /* 0x0000007e1408723c */ /* 0x040fe20000041808 */
[----:B------:R-:W-:Y:S07]  /*7ca0*/  LDSM.16.MT88.4 R124, [R189+0x17000] ;  /* 0x01700000bd7c783b */ /* 0x000fee0000004200 */
[C---:B------:R-:W-:Y:S08]  /*7cb0*/  HMMA.16816.F32.BF16 R36, R20.reuse, R140, R36 ;  /* 0x0000008c1424723c */ /* 0x040ff00000041824 */
[C---:B------:R-:W-:Y:S01]  /*7cc0*/  HMMA.16816.F32.BF16 R40, R20.reuse, R142, R40 ;  /* 0x0000008e1428723c */ /* 0x040fe20000041828 */
[----:B------:R-:W-:Y:S07]  /*7cd0*/  LDSM.16.MT88.4 R140, [R190+0x15800] ;  /* 0x01580000be8c783b */ /* 0x000fee0000004200 */
[C---:B------:R-:W-:Y:S08]  /*7ce0*/  HMMA.16816.F32.BF16 R44, R20.reuse, R24, R44 ;  /* 0x00000018142c723c */ /* 0x040ff0000004182c */
[C---:B------:R-:W-:Y:S01]  /*7cf0*/  HMMA.16816.F32.BF16 R48, R20.reuse, R26, R48 ;  /* 0x0000001a1430723c */ /* 0x040fe20000041830 */
[----:B------:R-:W1:Y:S07]  /*7d00*/  LDSM.16.MT88.4 R24, [R192+0x17000] ;  /* 0x01700000c018783b */ /* 0x000e6e0000004200 */
[C---:B-----5:R-:W-:Y:S08]  /*7d10*/  HMMA.16816.F32.BF16 R52, R20.reuse, R128, R52 ;  /* 0x000000801434723c */ /* 0x060ff00000041834 */
[C---:B------:R-:W-:Y:S08]  /*7d20*/  HMMA.16816.F32.BF16 R56, R20.reuse, R130, R56 ;  /* 0x000000821438723c */ /* 0x040ff00000041838 */
[C---:B----4-:R-:W-:Y:S08]  /*7d30*/  HMMA.16816.F32.BF16 R60, R20.reuse, R136, R60 ;  /* 0x00000088143c723c */ /* 0x050ff0000004183c */
        /* <DEDUP_REMOVED lines=8> */
[C---:B--2---:R-:W-:Y:S08]  /*7dc0*/  HMMA.16816.F32.BF16 R84, R20.reuse, R116, R84 ;  /* 0x000000741454723c */ /* 0x044ff00000041854 */
[C---:B------:R-:W-:Y:S01]  /*7dd0*/  HMMA.16816.F32.BF16 R88, R20.reuse, R118, R88 ;  /* 0x000000761458723c */ /* 0x040fe20000041858 */
[----:B------:R-:W2:Y:S07]  /*7de0*/  LDSM.16.MT88.4 R116, [R188+0x17000] ;  /* 0x01700000bc74783b */ /* 0x000eae0000004200 */
[C---:B-1----:R-:W-:Y:S08]  /*7df0*/  HMMA.16816.F32.BF16 R92, R20.reuse, R24, R92 ;  /* 0x00000018145c723c */ /* 0x042ff0000004185c */
[C---:B------:R-:W-:Y:S01]  /*7e00*/  HMMA.16816.F32.BF16 R96, R20.reuse, R26, R96 ;  /* 0x0000001a1460723c */ /* 0x040fe20000041860 */
[----:B------:R-:W1:Y:S07]  /*7e10*/  LDSM.16.MT88.4 R24, [R192+0x13800] ;  /* 0x01380000c018783b */ /* 0x000e6e0000004200 */
[C---:B------:R-:W-:Y:S08]  /*7e20*/  HMMA.16816.F32.BF16 R100, R20.reuse, R120, R100 ;  /* 0x000000781464723c */ /* 0x040ff00000041864 */
[C---:B------:R-:W-:Y:S01]  /*7e30*/  HMMA.16816.F32.BF16 R104, R20.reuse, R122, R104 ;  /* 0x0000007a1468723c */ /* 0x040fe20000041868 */
[----:B------:R-:W3:Y:S07]  /*7e40*/  LDSM.16.MT88.4 R120, [R188+0x13800] ;  /* 0x01380000bc78783b */ /* 0x000eee0000004200 */
[C---:B------:R-:W-:Y:S08]  /*7e50*/  HMMA.16816.F32.BF16 R108, R20.reuse, R124, R108 ;  /* 0x0000007c146c723c */ /* 0x040ff0000004186c */
[C---:B------:R-:W-:Y:S08]  /*7e60*/  HMMA.16816.F32.BF16 R12, R20.reuse, R126, R12 ;  /* 0x0000007e140c723c */ /* 0x040ff0000004180c */
[C---:B--2---:R-:W-:Y:S08]  /*7e70*/  HMMA.16816.F32.BF16 R16, R20.reuse, R116, R16 ;  /* 0x000000741410723c */ /* 0x044ff00000041810 */
[----:B------:R-:W-:Y:S01]  /*7e80*/  HMMA.16816.F32.BF16 R112, R20, R118, R112 ;  /* 0x000000761470723c */ /* 0x000fe20000041870 */
[----:B------:R-:W2:Y:S06]  /*7e90*/  LDSM.16.MT88.4 R116, [R189+0x15800] ;  /* 0x01580000bd74783b */ /* 0x000eac0000004200 */
[----:B------:R-:W-:Y:S01]  /*7ea0*/  F2FP.BF16.PACK_AB R20, R223, R222 ;  /* 0x000000dedf14723e */ /* 0x000fe200000010ff */
[----:B------:R-:W-:Y:S01]  /*7eb0*/  FADD.FTZ R222, R222, R155 ;  /* 0x0000009bdede7221 */ /* 0x000fe20000010000 */
[----:B------:R-:W-:Y:S03]  /*7ec0*/  F2FP.BF16.PACK_AB R22, R167, R224 ;  /* 0x000000e0a716723e */ /* 0x000fe600000010ff */
[----:B------:R-:W-:Y:S01]  /*7ed0*/  F2FP.BF16.PACK_AB R21, R226, R225 ;  /* 0x000000e1e215723e */ /* 0x000fe200000010ff */
[----:B------:R-:W-:Y:S01]  /*7ee0*/  FADD.FTZ R225, R225, R2 ;  /* 0x00000002e1e17221 */ /* 0x000fe20000010000 */
[----:B------:R-:W-:Y:S01]  /*7ef0*/  F2FP.BF16.PACK_AB R23, R166, R227 ;  /* 0x000000e3a617723e */ /* 0x000fe200000010ff */
[----:B------:R-:W-:Y:S01]  /*7f00*/  FADD.FTZ R223, R223, R222 ;  /* 0x000000dedfdf7221 */ /* 0x000fe20000010000 */
[----:B------:R-:W-:Y:S01]  /*7f10*/  MOV R2, R133 ;  /* 0x0000008500027202 */ /* 0x000fe20000000f00 */
        /* <DEDUP_REMOVED lines=8> */
[----:B------:R-:W-:Y:S07]  /*7fa0*/  LDSM.16.MT88.4 R8, [R188+0x17800] ;  /* 0x01780000bc08783b */ /* 0x000fee0000004200 */
[C---:B------:R-:W-:Y:S08]  /*7fb0*/  HMMA.16816.F32.BF16 R36, R20.reuse, R28, R36 ;  /* 0x0000001c1424723c */ /* 0x040ff00000041824 */
[C---:B------:R-:W-:Y:S08]  /*7fc0*/  HMMA.16816.F32.BF16 R40, R20.reuse, R30, R40 ;  /* 0x0000001e1428723c */ /* 0x040ff00000041828 */
[C---:B------:R-:W-:Y:S08]  /*7fd0*/  HMMA.16816.F32.BF16 R44, R20.reuse, R32, R44 ;  /* 0x00000020142c723c */ /* 0x040ff0000004182c */
[C---:B------:R-:W-:Y:S08]  /*7fe0*/  HMMA.16816.F32.BF16 R48, R20.reuse, R34, R48 ;  /* 0x000000221430723c */ /* 0x040ff00000041830 */
[C---:B---3--:R-:W-:Y:S08]  /*7ff0*/  HMMA.16816.F32.BF16 R52, R20.reuse, R120, R52 ;  /* 0x000000781434723c */ /* 0x048ff00000041834 */
        /* <DEDUP_REMOVED lines=16> */
[C---:B------:R-:W-:Y:S08]  /*8100*/  HMMA.16816.F32.BF16 R116, R20.reuse, R8, R16 ;  /* 0x000000081474723c */ /* 0x040ff00000041810 */
[----:B------:R-:W-:Y:S01]  /*8110*/  HMMA.16816.F32.BF16 R112, R20, R10, R112 ;  /* 0x0000000a1470723c */ /* 0x000fe20000041870 */
[----:B------:R-:W-:-:S07]  /*8120*/  @P5 BRA `(.L_x_169) ;  /* 0xffffd2b000005947 */ /* 0x000fce000383ffff */
.L_x_168:
[----:B------:R-:W1:Y:S01]  /*8130*/  SHFL.BFLY PT, R0, R221, 0x2, 0x1f ;  /* 0x0c401f00dd007f89 */ /* 0x000e6200000e0000 */
[----:B------:R-:W-:Y:S01]  /*8140*/  ISETP.NE.AND P0, PT, R201, -0x1, PT ;  /* 0xffffffffc900780c */ /* 0x000fe20003f05270 */
[----:B------:R-:W-:Y:S01]  /*8150*/  BSSY B0, `(.L_x_172) ;  /* 0x0000144000007945 */ /* 0x000fe20003800000 */
[----:B------:R-:W-:Y:S01]  /*8160*/  MOV R5, 0x3f800000 ;  /* 0x3f80000000057802 */ /* 0x000fe20000000f00 */
[----:B------:R-:W2:Y:S01]  /*8170*/  SHFL.BFLY PT, R3, R220, 0x2, 0x1f ;  /* 0x0c401f00dc037f89 */ /* 0x000ea200000e0000 */
[----:B------:R-:W-:-:S09]  /*8180*/  MOV R6, 0x3f800000 ;  /* 0x3f80000000067802 */ /* 0x000fd20000000f00 */
[----:B------:R-:W-:-:S05]  /*8190*/  @P0 IMAD.WIDE.U32 R8, R201, c[0x0][0x1e8], RZ ;  /* 0x00007a00c9080a25 */ /* 0x000fca00078e00ff */
[----:B------:R-:W-:Y:S01]  /*81a0*/  @P0 MOV R4, R8 ;  /* 0x0000000800040202 */ /* 0x000fe20000000f00 */
[----:B-1----:R-:W-:Y:S02]  /*81b0*/  FADD.FTZ R7, R0, R221 ;  /* 0x000000dd00077221 */ /* 0x002fe40000010000 */
[----:B--2---:R-:W-:-:S03]  /*81c0*/  FADD.FTZ R3, R3, R220 ;  /* 0x000000dc03037221 */ /* 0x004fc60000010000 */
[----:B------:R-:W1:Y:S04]  /*81d0*/  SHFL.BFLY PT, R0, R7, 0x1, 0x1f ;  /* 0x0c201f0007007f89 */ /* 0x000e6800000e0000 */
[----:B------:R-:W2:Y:S01]  /*81e0*/  SHFL.BFLY PT, R2, R3, 0x1, 0x1f ;  /* 0x0c201f0003027f89 */ /* 0x000ea200000e0000 */
[----:B-1----:R-:W-:-:S03]  /*81f0*/  FADD.FTZ R0, R7, R0 ;  /* 0x0000000007007221 */ /* 0x002fc60000010000 */
[----:B------:R-:W1:Y:S01]  /*8200*/  S2R R7, SR_TID.X ;  /* 0x0000000000077919 */ /* 0x000e620000002100 */
[----:B--2---:R-:W-:Y:S01]  /*8210*/  FADD.FTZ R2, R3, R2 ;  /* 0x0000000203027221 */ /* 0x004fe20000010000 */
[----:B------:R-:W-:Y:S01]  /*8220*/  FSETP.NE.FTZ.AND P4, PT, R0, RZ, PT ;  /* 0x000000ff0000720b */ /* 0x000fe20003f95000 */
[----:B------:R-:W-:-:S03]  /*8230*/  @P0 IMAD R3, R201, c[0x0][0x1ec], R9 ;  /* 0x00007b00c9030a24 */ /* 0x000fc600078e0209 */
[----:B------:R-:W-:-:S09]  /*8240*/  FSETP.NE.FTZ.AND P5, PT, R2, RZ, PT ;  /* 0x000000ff0200720b */ /* 0x000fd20003fb5000 */
[----:B------:R-:W2:Y:S01]  /*8250*/  @P4 MUFU.RCP R6, R0 ;  /* 0x0000000000064308 */ /* 0x000ea20000001000 */
[----:B-1----:R-:W-:-:S07]  /*8260*/  SHF.R.S32.HI R8, RZ, 0x1f, R7 ;  /* 0x0000001fff087819 */ /* 0x002fce0000011407 */
[----:B------:R-:W1:Y:S01]  /*8270*/  @P5 MUFU.RCP R5, R2 ;  /* 0x0000000200055308 */ /* 0x000e620000001000 */
[CC--:B------:R-:W-:Y:S02]  /*8280*/  LEA.HI R9, R8.reuse, R7.reuse, RZ, 0x2 ;  /* 0x0000000708097211 */ /* 0x0c0fe400078f10ff */
[----:B------:R-:W-:Y:S02]  /*8290*/  LEA.HI R8, R8, R7, RZ, 0x5 ;  /* 0x0000000708087211 */ /* 0x000fe400078f28ff */
[--C-:B------:R-:W-:Y:S01]  /*82a0*/  SHF.R.S32.HI R11, RZ, 0x2, R9.reuse ;  /* 0x00000002ff0b7819 */ /* 0x100fe20000011409 */
[C---:B--2---:R-:W-:Y:S01]  /*82b0*/  FMUL.FTZ R131, R6.reuse, R131 ;  /* 0x0000008306837220 */ /* 0x044fe20000410000 */
[----:B------:R-:W-:Y:S01]  /*82c0*/  SHF.R.S32.HI R10, RZ, 0x1f, R9 ;  /* 0x0000001fff0a7819 */ /* 0x000fe20000011409 */
[C---:B------:R-:W-:Y:S01]  /*82d0*/  FMUL.FTZ R130, R6.reuse, R130 ;  /* 0x0000008206827220 */ /* 0x040fe20000410000 */
[----:B------:R-:W-:Y:S01]  /*82e0*/  LOP3.LUT R12, R9, 0x3ffffffc, RZ, 0xc0, !PT ;  /* 0x3ffffffc090c7812 */ /* 0x000fe200078ec0ff */
[----:B------:R-:W-:Y:S01]  /*82f0*/  FMUL.FTZ R127, R6, R127 ;  /* 0x0000007f067f7220 */ /* 0x000fe20000410000 */
[----:B------:R-:W-:Y:S01]  /*8300*/  LEA.HI R10, R10, R11, RZ, 0x3 ;  /* 0x0000000b0a0a7211 */ /* 0x000fe200078f18ff */
[----:B------:R-:W-:Y:S01]  /*8310*/  FMUL.FTZ R126, R6, R126 ;  /* 0x0000007e067e7220 */ /* 0x000fe20000410000 */
[----:B------:R-:W-:Y:S01]  /*8320*/  SHF.R.S32.HI R9, RZ, 0x5, R8 ;  /* 0x00000005ff097819 */ /* 0x000fe20000011408 */
[C---:B-1----:R-:W-:Y:S01]  /*8330*/  FMUL.FTZ R128, R5.reuse, R128 ;  /* 0x0000008005807220 */ /* 0x042fe20000410000 */
        /* <DEDUP_REMOVED lines=21> */
[C---:B------:R-:W-:Y:S01]  /*8490*/  FMUL.FTZ R49, R5.reuse, R49 ;  /* 0x0000003105317220 */ /* 0x040fe20000410000 */
[----:B------:R-:W-:Y:S01]  /*84a0*/  MOV R10, 0x20 ;  /* 0x00000020000a7802 */ /* 0x000fe20000000f00 */
[----:B------:R-:W-:Y:S01]  /*84b0*/  FMUL.FTZ R52, R5, R52 ;  /* 0x0000003405347220 */ /* 0x000fe20000410000 */
[----:B------:R-:W-:Y:S01]  /*84c0*/  SHF.L.U32 R11, R11, 0x1, RZ ;  /* 0x000000010b0b7819 */ /* 0x000fe200000006ff */
[C---:B------:R-:W-:Y:S01]  /*84d0*/  FMUL.FTZ R53, R5.reuse, R53 ;  /* 0x0000003505357220 */ /* 0x040fe20000410000 */
[----:B------:R-:W-:Y:S01]  /*84e0*/  SEL R10, R10, 0xffffffe0, !P1 ;  /* 0xffffffe00a0a7807 */ /* 0x000fe20004800000 */
[----:B------:R-:W-:Y:S01]  /*84f0*/  FMUL.FTZ R56, R5, R56 ;  /* 0x0000003805387220 */ /* 0x000fe20000410000 */
[----:B------:R-:W-:Y:S01]  /*8500*/  IADD3 R13, R11, -0x10, RZ ;  /* 0xfffffff00b0d7810 */ /* 0x000fe20007ffe0ff */
[----:B------:R-:W-:Y:S01]  /*8510*/  FMUL.FTZ R57, R5, R57 ;  /* 0x0000003905397220 */ /* 0x000fe20000410000 */
[----:B------:R-:W-:Y:S01]  /*8520*/  @P3 IADD3 R13, R11, 0x10, RZ ;  /* 0x000000100b0d3810 */ /* 0x000fe20007ffe0ff */
        /* <DEDUP_REMOVED lines=11> */
[----:B------:R-:W-:Y:S01]  /*85e0*/  IADD3 R15, R11, R10, RZ ;  /* 0x0000000a0b0f7210 */ /* 0x000fe20007ffe0ff */
[----:B------:R-:W-:Y:S01]  /*85f0*/  FMUL.FTZ R72, R5, R72 ;  /* 0x0000004805487220 */ /* 0x000fe20000410000 */
[----:B------:R-:W-:Y:S01]  /*8600*/  F2FP.BF16.PACK_AB R40, R41, R40 ;  /* 0x000000282928723e */ /* 0x000fe200000010ff */
[C---:B------:R-:W-:Y:S01]  /*8610*/  FMUL.FTZ R73, R5.reuse, R73 ;  /* 0x0000004905497220 */ /* 0x040fe20000410000 */
[----:B------:R-:W-:Y:S01]  /*8620*/  IADD3 R17, R10, R13, RZ ;  /* 0x0000000d0a117210 */ /* 0x000fe20007ffe0ff */
[----:B------:R-:W-:Y:S01]  /*8630*/  FMUL.FTZ R76, R5, R76 ;  /* 0x0000004c054c7220 */ /* 0x000fe20000410000 */
[----:B------:R-:W-:Y:S01]  /*8640*/  F2FP.BF16.PACK_AB R44, R45, R44 ;  /* 0x0000002c2d2c723e */ /* 0x000fe200000010ff */
[----:B------:R-:W-:Y:S01]  /*8650*/  FMUL.FTZ R77, R5, R77 ;  /* 0x0000004d054d7220 */ /* 0x000fe20000410000 */
[----:B------:R-:W-:Y:S01]  /*8660*/  F2FP.BF16.PACK_AB R48, R49, R48 ;  /* 0x000000303130723e */ /* 0x000fe200000010ff */
[C---:B------:R-:W-:Y:S01]  /*8670*/  FMUL.FTZ R80, R5.reuse, R80 ;  /* 0x0000005005507220 */ /* 0x040fe20000410000 */
[----:B------:R-:W-:Y:S01]  /*8680*/  STS [R11], R128 ;  /* 0x000000800b007388 */ /* 0x000fe20000000800 */
[----:B------:R-:W-:Y:S01]  /*8690*/  FMUL.FTZ R81, R5, R81 ;  /* 0x0000005105517220 */ /* 0x000fe20000410000 */
[----:B------:R-:W-:Y:S01]  /*86a0*/  F2FP.BF16.PACK_AB R52, R53, R52 ;  /* 0x000000343534723e */ /* 0x000fe200000010ff */
[C---:B------:R-:W-:Y:S01]  /*86b0*/  FMUL.FTZ R84, R5.reuse, R84 ;  /* 0x0000005405547220 */ /* 0x040fe20000410000 */
[----:B------:R-:W-:Y:S01]  /*86c0*/  STS [R11+0x400], R130 ;  /* 0x000400820b007388 */ /* 0x000fe20000000800 */
        /* <DEDUP_REMOVED lines=38> */
[C---:B------:R-:W-:Y:S01]  /*8930*/  FMUL.FTZ R39, R6.reuse, R39 ;  /* 0x0000002706277220 */ /* 0x040fe20000410000 */
[----:B------:R-:W1:Y:S01]  /*8940*/  LDC.U8 R10, c[0x0][0x328] ;  /* 0x0000ca00ff0a7b82 */ /* 0x000e620000000000 */
[C---:B------:R-:W-:Y:S01]  /*8950*/  FMUL.FTZ R38, R6.reuse, R38 ;  /* 0x0000002606267220 */ /* 0x040fe20000410000 */
[----:B------:R-:W-:Y:S01]  /*8960*/  F2FP.BF16.PACK_AB R112, R5, R112 ;  /* 0x000000700570723e */ /* 0x000fe200000010ff */
[C---:B------:R-:W-:Y:S01]  /*8970*/  FMUL.FTZ R43, R6.reuse, R43 ;  /* 0x0000002b062b7220 */ /* 0x040fe20000410000 */
[----:B------:R-:W-:Y:S01]  /*8980*/  MOV R5, 0x40 ;  /* 0x0000004000057802 */ /* 0x000fe20000000f00 */
[C---:B------:R-:W-:Y:S01]  /*8990*/  FMUL.FTZ R42, R6.reuse, R42 ;  /* 0x0000002a062a7220 */ /* 0x040fe20000410000 */
[----:B------:R-:W-:Y:S01]  /*89a0*/  F2FP.BF16.PACK_AB R38, R39, R38 ;  /* 0x000000262726723e */ /* 0x000fe200000010ff */
[----:B------:R-:W-:Y:S01]  /*89b0*/  FMUL.FTZ R47, R6, R47 ;  /* 0x0000002f062f7220 */ /* 0x000fe20000410000 */
[----:B------:R-:W-:Y:S01]  /*89c0*/  LOP3.LUT R8, R8, 0xffffffe0, RZ, 0xc0, !PT ;  /* 0xffffffe008087812 */ /* 0x000fe200078ec0ff */
        /* <DEDUP_REMOVED lines=15> */
[----:B------:R-:W-:Y:S01]  /*8ac0*/  @P4 MUFU.LG2 R0, R0 ;  /* 0x0000000000004308 */ /* 0x000fe20000000c00 */
[C---:B------:R-:W-:Y:S01]  /*8ad0*/  FMUL.FTZ R62, R6.reuse, R62 ;  /* 0x0000003e063e7220 */ /* 0x040fe20000410000 */
[----:B------:R-:W-:Y:S01]  /*8ae0*/  F2FP.BF16.PACK_AB R58, R59, R58 ;  /* 0x0000003a3b3a723e */ /* 0x000fe200000010ff */
[C---:B------:R-:W-:Y:S01]  /*8af0*/  FMUL.FTZ R67, R6.reuse, R67 ;  /* 0x0000004306437220 */ /* 0x040fe20000410000 */
[----:B------:R-:W-:Y:S01]  /*8b00*/  IADD3 R8, R7, -R8, RZ ;  /* 0x8000000807087210 */ /* 0x000fe20007ffe0ff */
[C---:B------:R-:W-:Y:S01]  /*8b10*/  FMUL.FTZ R66, R6.reuse, R66 ;  /* 0x0000004206427220 */ /* 0x040fe20000410000 */
[----:B------:R-:W-:Y:S01]  /*8b20*/  F2FP.BF16.PACK_AB R62, R63, R62 ;  /* 0x0000003e3f3e723e */ /* 0x000fe200000010ff */
[C---:B------:R-:W-:Y:S01]  /*8b30*/  FMUL.FTZ R71, R6.reuse, R71 ;  /* 0x0000004706477220 */ /* 0x040fe20000410000 */
[----:B------:R-:W2:Y:S01]  /*8b40*/  @P5 MUFU.LG2 R2, R2 ;  /* 0x0000000200025308 */ /* 0x000ea20000000c00 */
[C---:B------:R-:W-:Y:S01]  /*8b50*/  FMUL.FTZ R70, R6.reuse, R70 ;  /* 0x0000004606467220 */ /* 0x040fe20000410000 */
[----:B------:R-:W-:Y:S01]  /*8b60*/  F2FP.BF16.PACK_AB R66, R67, R66 ;  /* 0x000000424342723e */ /* 0x000fe200000010ff */
[C---:B------:R-:W-:Y:S01]  /*8b70*/  FMUL.FTZ R75, R6.reuse, R75 ;  /* 0x0000004b064b7220 */ /* 0x040fe20000410000 */
[----:B------:R-:W-:Y:S01]  /*8b80*/  MOV R7, 0x7f800000 ;  /* 0x7f80000000077802 */ /* 0x000fe20000000f00 */
        /* <DEDUP_REMOVED lines=36> */
[----:B------:R-:W-:Y:S01]  /*8dd0*/  FMUL.FTZ R6, R6, R114 ;  /* 0x0000007206067220 */ /* 0x000fe20000410000 */
[----:B------:R-:W-:Y:S01]  /*8de0*/  F2FP.BF16.PACK_AB R118, R119, R118 ;  /* 0x000000767776723e */ /* 0x000fe200000010ff */
[----:B--2---:R-:W-:-:S03]  /*8df0*/  @P5 FMUL.FTZ R2, R2, 0.69314718246459960938 ;  /* 0x3f31721802025820 */ /* 0x004fc60000410000 */
[----:B------:R-:W-:Y:S01]  /*8e00*/  F2FP.BF16.PACK_AB R115, R115, R6 ;  /* 0x000000067373723e */ /* 0x000fe200000010ff */
[----:B------:R-:W-:Y:S01]  /*8e10*/  @P5 FFMA.FTZ R7, R133, c[0x0][0x238], R2 ;  /* 0x00008e0085075a23 */ /* 0x000fe20000010002 */
[----:B------:R-:W-:Y:S02]  /*8e20*/  SEL R6, R5, 0xffffffc0, !P2 ;  /* 0xffffffc005067807 */ /* 0x000fe40005000000 */
[----:B------:R-:W2:Y:S01]  /*8e30*/  S2R R5, SR_CTAID.Y ;  /* 0x0000000000057919 */ /* 0x000ea20000002600 */
[----:B-1----:R-:W-:Y:S02]  /*8e40*/  ISETP.NE.AND P2, PT, R10, RZ, PT ;  /* 0x000000ff0a00720c */ /* 0x002fe40003f45270 */
[-C--:B------:R-:W-:Y:S02]  /*8e50*/  IADD3 R19, R11, R6.reuse, RZ ;  /* 0x000000060b137210 */ /* 0x080fe40007ffe0ff */
[----:B------:R-:W-:Y:S02]  /*8e60*/  IADD3 R21, R6, R13, RZ ;  /* 0x0000000d06157210 */ /* 0x000fe40007ffe0ff */
[-C--:B------:R-:W-:Y:S01]  /*8e70*/  IADD3 R23, R15, R6.reuse, RZ ;  /* 0x000000060f177210 */ /* 0x080fe20007ffe0ff */
[----:B------:R-:W-:Y:S01]  /*8e80*/  STS [R19], R44 ;  /* 0x0000002c13007388 */ /* 0x000fe20000000800 */
[----:B------:R-:W-:-:S02]  /*8e90*/  IADD3 R25, R17, R6, RZ ;  /* 0x0000000611197210 */ /* 0x000fc40007ffe0ff */
[----:B------:R-:W1:Y:S01]  /*8ea0*/  LDC.U8 R6, c[0x0][0x329] ;  /* 0x0000ca40ff067b82 */ /* 0x000e620000000000 */
[----:B------:R-:W-:Y:S04]  /*8eb0*/  STS [R19+0x400], R46 ;  /* 0x0004002e13007388 */ /* 0x000fe80000000800 */
[----:B------:R-:W-:Y:S04]  /*8ec0*/  STS [R21], R48 ;  /* 0x0000003015007388 */ /* 0x000fe80000000800 */
[----:B------:R-:W-:Y:S04]  /*8ed0*/  STS [R21+0x400], R50 ;  /* 0x0004003215007388 */ /* 0x000fe80000000800 */
[----:B------:R-:W-:Y:S04]  /*8ee0*/  STS [R23], R52 ;  /* 0x0000003417007388 */ /* 0x000fe80000000800 */
[----:B------:R-:W-:Y:S04]  /*8ef0*/  STS [R23+0x400], R54 ;  /* 0x0004003617007388 */ /* 0x000fe80000000800 */
[----:B------:R-:W-:Y:S01]  /*8f00*/  STS [R25], R56 ;  /* 0x0000003819007388 */ /* 0x000fe20000000800 */
[----:B-1----:R-:W-:-:S03]  /*8f10*/  ISETP.NE.AND P1, PT, R6, RZ, PT ;  /* 0x000000ff0600720c */ /* 0x002fc60003f25270 */
[----:B------:R-:W-:Y:S01]  /*8f20*/  STS [R25+0x400], R58 ;  /* 0x0004003a19007388 */ /* 0x000fe20000000800 */
[----:B------:R-:W-:-:S03]  /*8f30*/  ISETP.NE.OR P3, PT, R6, RZ, !P2 ;  /* 0x000000ff0600720c */ /* 0x000fc60005765670 */
[----:B------:R2:W-:Y:S04]  /*8f40*/  STS [R11+0x4000], R60 ;  /* 0x0040003c0b007388 */ /* 0x0005e80000000800 */
[----:B------:R1:W-:Y:S04]  /*8f50*/  STS [R11+0x4400], R62 ;  /* 0x0044003e0b007388 */ /* 0x0003e80000000800 */
[----:B------:R3:W-:Y:S01]  /*8f60*/  STS [R13+0x4000], R64 ;  /* 0x004000400d007388 */ /* 0x0007e20000000800 */
[----:B------:R-:W-:Y:S02]  /*8f70*/  @P1 MOV R61, c[0x0][0x210] ;  /* 0x00008400003d1a02 */ /* 0x000fe40000000f00 */
[----:B------:R-:W-:Y:S01]  /*8f80*/  @!P1 MOV R10, c[0x0][0x214] ;  /* 0x00008500000a9a02 */ /* 0x000fe20000000f00 */
[----:B------:R4:W-:Y:S02]  /*8f90*/  STS [R13+0x4400], R66 ;  /* 0x004400420d007388 */ /* 0x0009e40000000800 */
[----:B------:R-:W-:Y:S01]  /*8fa0*/  @P1 IMAD R61, R61, c[0x0][0x214], RZ ;  /* 0x000085003d3d1a24 */ /* 0x000fe200078e02ff */
[----:B------:R-:W-:Y:S01]  /*8fb0*/  @!P1 SEL R61, R10, c[0x0][0x234], !P2 ;  /* 0x00008d000a3d9a07 */ /* 0x000fe20005000000 */
[----:B------:R-:W-:Y:S01]  /*8fc0*/  STS [R15+0x4000], R68 ;  /* 0x004000440f007388 */ /* 0x000fe20000000800 */
[----:B------:R-:W-:-:S03]  /*8fd0*/  @P1 MOV R10, 0x1 ;  /* 0x00000001000a1802 */ /* 0x000fc60000000f00 */
[----:B------:R-:W-:Y:S01]  /*8fe0*/  STS [R15+0x4400], R70 ;  /* 0x004400460f007388 */ /* 0x000fe20000000800 */
[----:B------:R-:W-:-:S03]  /*8ff0*/  @!P1 IMAD R10, R61, c[0x0][0x1c0], RZ ;  /* 0x000070003d0a9a24 */ /* 0x000fc600078e02ff */
[----:B------:R-:W-:Y:S01]  /*9000*/  STS [R17+0x4000], R72 ;  /* 0x0040004811007388 */ /* 0x000fe20000000800 */
[----:B--2---:R-:W-:Y:S01]  /*9010*/  @!P0 SHF.R.S32.HI R60, RZ, 0x1f, R5 ;  /* 0x0000001fff3c8819 */ /* 0x004fe20000011405 */
[C---:B------:R-:W-:Y:S02]  /*9020*/  IMAD R10, R5.reuse, R10, RZ ;  /* 0x0000000a050a7224 */ /* 0x040fe400078e02ff */
[----:B------:R-:W-:Y:S01]  /*9030*/  STS [R17+0x4400], R74 ;  /* 0x0044004a11007388 */ /* 0x000fe20000000800 */
[C---:B-1----:R-:W-:Y:S02]  /*9040*/  @!P0 IMAD.WIDE.U32 R62, R5.reuse, c[0x0][0x1e0], RZ ;  /* 0x00007800053e8a25 */ /* 0x042fe400078e00ff */
[----:B------:R-:W-:Y:S01]  /*9050*/  SEL R10, R10, RZ, P3 ;  /* 0x000000ff0a0a7207 */ /* 0x000fe20001800000 */
[----:B------:R-:W-:Y:S01]  /*9060*/  STS [R19+0x4000], R76 ;  /* 0x0040004c13007388 */ /* 0x000fe20000000800 */
[----:B------:R-:W-:Y:S01]  /*9070*/  @!P0 IMAD R60, R60, c[0x0][0x1e0], RZ ;  /* 0x000078003c3c8a24 */ /* 0x000fe200078e02ff */
[----:B------:R-:W-:Y:S01]  /*9080*/  @!P0 MOV R4, R62 ;  /* 0x0000003e00048202 */ /* 0x000fe20000000f00 */
[C---:B------:R-:W-:Y:S01]  /*9090*/  @!P3 IMAD R62, R5.reuse, c[0x0][0x214], RZ ;  /* 0x00008500053eba24 */ /* 0x040fe200078e02ff */
[----:B------:R-:W-:Y:S01]  /*90a0*/  STS [R19+0x4400], R78 ;  /* 0x0044004e13007388 */ /* 0x000fe20000000800 */
[----:B------:R-:W-:Y:S01]  /*90b0*/  @!P0 IMAD R60, R5, c[0x0][0x1e4], R60 ;  /* 0x00007900053c8a24 */ /* 0x000fe200078e023c */
[----:B---3--:R-:W-:Y:S01]  /*90c0*/  @P1 MOV R64, c[0x0][0x210] ;  /* 0x0000840000401a02 */ /* 0x008fe20000000f00 */
[----:B----4-:R-:W-:Y:S01]  /*90d0*/  CS2R R66, SRZ ;  /* 0x0000000000427805 */ /* 0x010fe2000001ff00 */
[----:B------:R-:W-:Y:S01]  /*90e0*/  STS [R21+0x4000], R80 ;  /* 0x0040005015007388 */ /* 0x000fe20000000800 */
[----:B------:R-:W-:-:S02]  /*90f0*/  @!P1 MOV R64, 0x1 ;  /* 0x0000000100409802 */ /* 0x000fc40000000f00 */
[----:B------:R-:W-:Y:S01]  /*9100*/  @!P0 IADD3 R3, R63, R60, RZ ;  /* 0x0000003c3f038210 */ /* 0x000fe20007ffe0ff */
[----:B------:R-:W-:Y:S01]  /*9110*/  STS [R21+0x4400], R82 ;  /* 0x0044005215007388 */ /* 0x000fe20000000800 */
[----:B------:R-:W-:Y:S02]  /*9120*/  SHF.R.S32.HI R60, RZ, 0x1f, R9 ;  /* 0x0000001fff3c7819 */ /* 0x000fe40000011409 */
[----:B------:R-:W-:Y:S01]  /*9130*/  @!P3 SEL R62, R62, R201, !P0 ;  /* 0x000000c93e3eb207 */ /* 0x000fe20004000000 */
[----:B------:R-:W-:Y:S01]  /*9140*/  STS [R23+0x4000], R84 ;  /* 0x0040005417007388 */ /* 0x000fe20000000800 */
[----:B------:R-:W-:Y:S02]  /*9150*/  LEA.HI R60, R60, R9, RZ, 0x3 ;  /* 0x000000093c3c7211 */ /* 0x000fe400078f18ff */
[----:B------:R-:W-:Y:S01]  /*9160*/  LOP3.LUT P0, RZ, R8, 0x3, RZ, 0xc0, !PT ;  /* 0x0000000308ff7812 */ /* 0x000fe2000780c0ff */
[----:B------:R-:W-:Y:S01]  /*9170*/  STS [R23+0x4400], R86 ;  /* 0x0044005617007388 */ /* 0x000fe20000000800 */
[----:B------:R-:W-:-:S02]  /*9180*/  LOP3.LUT R60, R60, 0xffffff8, RZ, 0xc0, !PT ;  /* 0x0ffffff83c3c7812 */ /* 0x000fc400078ec0ff */
[----:B------:R-:W-:Y:S01]  /*9190*/  @!P3 MOV R66, R62 ;  /* 0x0000003e0042b202 */ /* 0x000fe20000000f00 */
[----:B------:R-:W-:Y:S01]  /*91a0*/  STS [R25+0x4000], R88 ;  /* 0x0040005819007388 */ /* 0x000fe20000000800 */
[----:B------:R-:W-:Y:S01]  /*91b0*/  IADD3 R60, R9, -R60, RZ ;  /* 0x8000003c093c7210 */ /* 0x000fe20007ffe0ff */
[----:B------:R-:W-:Y:S01]  /*91c0*/  @P4 FMUL.FTZ R9, R0, 0.69314718246459960938 ;  /* 0x3f31721800094820 */ /* 0x000fe20000410000 */
[----:B------:R-:W-:Y:S01]  /*91d0*/  @!P3 SHF.R.S32.HI R67, RZ, 0x1f, R62 ;  /* 0x0000001fff43b819 */ /* 0x000fe2000001143e */
[----:B------:R-:W-:Y:S01]  /*91e0*/  STS [R25+0x4400], R90 ;  /* 0x0044005a19007388 */ /* 0x000fe20000000800 */
[----:B------:R-:W-:Y:S01]  /*91f0*/  MOV R8, 0x7f800000 ;  /* 0x7f80000000087802 */ /* 0x000fe20000000f00 */
[----:B------:R-:W-:Y:S01]  /*9200*/  @P4 FFMA.FTZ R8, R132, c[0x0][0x238], R9 ;  /* 0x00008e0084084a23 */ /* 0x000fe20000010009 */
[----:B------:R-:W-:Y:S01]  /*9210*/  LEA R207, R60, R207, 0x4 ;  /* 0x000000cf3ccf7211 */ /* 0x000fe200078e20ff */
[----:B------:R-:W-:Y:S04]  /*9220*/  STS [R11+0x8000], R92 ;  /* 0x0080005c0b007388 */ /* 0x000fe80000000800 */
[----:B------:R1:W-:Y:S04]  /*9230*/  STS [R11+0x8400], R94 ;  /* 0x0084005e0b007388 */ /* 0x0003e80000000800 */
        /* <DEDUP_REMOVED lines=14> */
[----:B------:R-:W-:Y:S06]  /*9320*/  BAR.SYNC.DEFER_BLOCKING 0x0 ;  /* 0x0000000000007b1d */ /* 0x000fec0000010000 */
[----:B-1----:R-:W1:Y:S04]  /*9330*/  S2R R11, SR_CTAID.X ;  /* 0x00000000000b7919 */ /* 0x002e680000002500 */
[----:B------:R-:W3:Y:S04]  /*9340*/  S2R R6, SR_CTAID.Z ;  /* 0x0000000000067919 */ /* 0x000ee80000002700 */
[----:B------:R2:W4:Y:S04]  /*9350*/  LDS.128 R52, [R203] ;  /* 0x00000000cb347984 */ /* 0x0005280000000c00 */
[----:B------:R2:W2:Y:S01]  /*9360*/  LDS.128 R48, [R203+0x1000] ;  /* 0x00100000cb307984 */ /* 0x0004a20000000c00 */
[----:B-1----:R-:W-:-:S03]  /*9370*/  IMAD R5, R11, R64, RZ ;  /* 0x000000400b057224 */ /* 0x002fc600078e02ff */
[----:B------:R1:W1:Y:S01]  /*9380*/  LDS.128 R44, [R203+0x2000] ;  /* 0x00200000cb2c7984 */ /* 0x0002620000000c00 */
[----:B---3--:R-:W-:Y:S01]  /*9390*/  IMAD R10, R6, R61, R10 ;  /* 0x0000003d060a7224 */ /* 0x008fe200078e020a */
[----:B------:R-:W-:Y:S02]  /*93a0*/  SHF.L.U32 R5, R5, 0x7, RZ ;  /* 0x0000000705057819 */ /* 0x000fe400000006ff */
[----:B------:R3:W1:Y:S02]  /*93b0*/  LDS.128 R40, [R203+0x3000] ;  /* 0x00300000cb287984 */ /* 0x0006640000000c00 */
[--C-:B------:R-:W-:Y:S02]  /*93c0*/  IADD3 R0, P2, P1, R5, R66, R10.reuse ;  /* 0x0000004205007210 */ /* 0x100fe4000795e00a */
[----:B------:R3:W1:Y:S01]  /*93d0*/  LDS.128 R36, [R203+0x4000] ;  /* 0x00400000cb247984 */ /* 0x0006620000000c00 */
[----:B------:R-:W-:Y:S02]  /*93e0*/  SHF.R.S32.HI R5, RZ, 0x1f, R5 ;  /* 0x0000001fff057819 */ /* 0x000fe40000011405 */
        /* <DEDUP_REMOVED lines=26> */
.L_x_173:
[----:B--2-4-:R-:W-:Y:S05]  /*9590*/  BSYNC B0 ;  /* 0x0000000000007941 */ /* 0x014fea0003800000 */
.L_x_172:
        /* <DEDUP_REMOVED lines=30> */
.L_x_175:
[----:B------:R-:W-:Y:S05]  /*9780*/  BSYNC B0 ;  /* 0x0000000000007941 */ /* 0x000fea0003800000 */
.L_x_174:
        /* <DEDUP_REMOVED lines=20> */
.L_x_177:
[----:B------:R-:W-:Y:S05]  /*98d0*/  BSYNC B0 ;  /* 0x0000000000007941 */ /* 0x000fea0003800000 */
.L_x_176:
        /* <DEDUP_REMOVED lines=20> */
.L_x_179:
[----:B------:R-:W-:Y:S05]  /*9a20*/  BSYNC B0 ;  /* 0x0000000000007941 */ /* 0x000fea0003800000 */
.L_x_178:
[----:B------:R-:W-:-:S04]  /*9a30*/  IADD3 R4, R4, 0x60, RZ ;  /* 0x0000006004047810 */ /* 0x000fc80007ffe0ff */
[----:B------:R-:W-:-:S13]  /*9a40*/  ISETP.GE.AND P0, PT, R4, R199, PT ;  /* 0x000000c70400720c */ /* 0x000fda0003f06270 */
[----:B------:R-:W-:Y:S05]  /*9a50*/  @P0 EXIT ;  /* 0x000000000000094d */ /* 0x000fea0003800000 */
[----:B------:R-:W-:Y:S01]  /*9a60*/  IADD3 R0, P0, R202, 0x60, RZ ;  /* 0x00000060ca007810 */ /* 0x000fe20007f1e0ff */
[----:B------:R-:W-:Y:S01]  /*9a70*/  IMAD.MOV.U32 R4, RZ, RZ, R6 ;  /* 0x000000ffff047224 */ /* 0x000fe200078e0006 */
[----:B------:R-:W-:Y:S02]  /*9a80*/  MOV R5, R9 ;  /* 0x0000000900057202 */ /* 0x000fe40000000f00 */
[----:B------:R-:W-:Y:S01]  /*9a90*/  ISETP.GE.AND P1, PT, R214, c[0x0][0x220], PT ;  /* 0x00008800d6007a0c */ /* 0x000fe20003f26270 */
        /* <DEDUP_REMOVED lines=14> */
.L_x_146:
[----:B------:R-:W1:Y:S01]  /*9b80*/  LDC.U8 R4, c[0x0][0x329] ;  /* 0x0000ca40ff047b82 */ /* 0x000e620000000000 */
[----:B------:R-:W2:Y:S01]  /*9b90*/  S2R R2, SR_TID.X ;  /* 0x0000000000027919 */ /* 0x000ea20000002100 */
[----:B------:R-:W-:Y:S01]  /*9ba0*/  ISETP.NE.AND P3, PT, R201, -0x1, PT ;  /* 0xffffffffc900780c */ /* 0x000fe20003f65270 */
[----:B------:R-:W-:Y:S01]  /*9bb0*/  BSSY B0, `(.L_x_180) ;  /* 0x0000043000007945 */ /* 0x000fe20003800000 */
[----:B------:R-:W-:-:S04]  /*9bc0*/  IADD3 R206, -R81, R206, RZ ;  /* 0x000000ce51ce7210 */ /* 0x000fc80007ffe1ff */
[----:B------:R-:W3:Y:S07]  /*9bd0*/  LDC.U8 R3, c[0x0][0x328] ;  /* 0x0000ca00ff037b82 */ /* 0x000eee0000000000 */
[----:B------:R-:W-:Y:S01]  /*9be0*/  @!P3 SHF.R.S32.HI R9, RZ, 0x1f, R0 ;  /* 0x0000001fff09b819 */ /* 0x000fe20000011400 */
[----:B------:R-:W-:-:S04]  /*9bf0*/  @P3 IMAD.WIDE.U32 R10, R201, c[0x0][0x1e8], RZ ;  /* 0x00007a00c90a3a25 */ /* 0x000fc800078e00ff */
[----:B------:R-:W-:Y:S02]  /*9c00*/  @!P3 IMAD R9, R9, c[0x0][0x1e0], RZ ;  /* 0x000078000909ba24 */ /* 0x000fe400078e02ff */
[----:B------:R-:W-:Y:S01]  /*9c10*/  @!P3 IMAD.WIDE.U32 R12, R0, c[0x0][0x1e0], RZ ;  /* 0x00007800000cba25 */ /* 0x000fe200078e00ff */
[----:B-1----:R-:W-:Y:S02]  /*9c20*/  ISETP.NE.AND P1, PT, R4, RZ, PT ;  /* 0x000000ff0400720c */ /* 0x002fe40003f25270 */
[----:B--2---:R-:W-:Y:S02]  /*9c30*/  SHF.R.S32.HI R5, RZ, 0x1f, R2 ;  /* 0x0000001fff057819 */ /* 0x004fe40000011402 */
[----:B------:R-:W-:Y:S02]  /*9c40*/  @!P3 MOV R10, R12 ;  /* 0x0000000c000ab202 */ /* 0x000fe40000000f00 */
[----:B------:R-:W-:Y:S02]  /*9c50*/  LEA.HI R6, R5, R2, RZ, 0x3 ;  /* 0x0000000205067211 */ /* 0x000fe400078f18ff */
[----:B---3--:R-:W-:-:S02]  /*9c60*/  ISETP.NE.AND P0, PT, R3, RZ, PT ;  /* 0x000000ff0300720c */ /* 0x008fc40003f05270 */
[----:B------:R-:W-:Y:S02]  /*9c70*/  LOP3.LUT R5, R6, 0xfffffff8, RZ, 0xc0, !PT ;  /* 0xfffffff806057812 */ /* 0x000fe400078ec0ff */
[----:B------:R-:W-:Y:S01]  /*9c80*/  ISETP.NE.OR P2, PT, R4, RZ, !P0 ;  /* 0x000000ff0400720c */ /* 0x000fe20004745670 */
[----:B------:R-:W-:Y:S01]  /*9c90*/  @P1 IMAD.MOV.U32 R8, RZ, RZ, c[0x0][0x210] ;  /* 0x00008400ff081624 */ /* 0x000fe200078e00ff */
[----:B------:R-:W-:Y:S01]  /*9ca0*/  SHF.R.S32.HI R6, RZ, 0x3, R6 ;  /* 0x00000003ff067819 */ /* 0x000fe20000011406 */
[----:B------:R-:W-:Y:S02]  /*9cb0*/  @!P1 IMAD.MOV.U32 R3, RZ, RZ, c[0x0][0x214] ;  /* 0x00008500ff039624 */ /* 0x000fe400078e00ff */
[----:B------:R-:W-:Y:S02]  /*9cc0*/  @P1 IMAD R8, R8, c[0x0][0x214], RZ ;  /* 0x0000850008081a24 */ /* 0x000fe400078e02ff */
[----:B------:R-:W-:Y:S01]  /*9cd0*/  @P1 IMAD.MOV.U32 R7, RZ, RZ, 0x1 ;  /* 0x00000001ff071424 */ /* 0x000fe200078e00ff */
[----:B------:R-:W-:Y:S01]  /*9ce0*/  @!P1 SEL R8, R3, c[0x0][0x234], !P0 ;  /* 0x00008d0003089a07 */ /* 0x000fe20004000000 */
[----:B------:R-:W-:Y:S01]  /*9cf0*/  IMAD.IADD R2, R2, 0x1, -R5 ;  /* 0x0000000102027824 */ /* 0x000fe200078e0a05 */
[C---:B------:R-:W-:Y:S01]  /*9d00*/  ISETP.NE.OR P0, PT, R201.reuse, -0x1, P2 ;  /* 0xffffffffc900780c */ /* 0x040fe20001705670 */
[----:B------:R-:W-:Y:S01]  /*9d10*/  @P3 IMAD R3, R201, c[0x0][0x1ec], R11 ;  /* 0x00007b00c9033a24 */ /* 0x000fe200078e020b */
[----:B------:R-:W-:Y:S01]  /*9d20*/  SHF.R.S32.HI R5, RZ, 0x1f, R14 ;  /* 0x0000001fff057819 */ /* 0x000fe2000001140e */
[----:B------:R-:W-:-:S02]  /*9d30*/  @!P1 IMAD R7, R8, c[0x0][0x1c0], RZ ;  /* 0x0000700008079a24 */ /* 0x000fc400078e02ff */
[C---:B------:R-:W-:Y:S02]  /*9d40*/  @!P3 IMAD R4, R0.reuse, c[0x0][0x1e4], R9 ;  /* 0x000079000004ba24 */ /* 0x040fe400078e0209 */
[C---:B------:R-:W-:Y:S02]  /*9d50*/  IMAD R7, R0.reuse, R7, RZ ;  /* 0x0000000700077224 */ /* 0x040fe400078e02ff */
[----:B------:R-:W-:Y:S02]  /*9d60*/  @!P3 IMAD.IADD R3, R13, 0x1, R4 ;  /* 0x000000010d03b824 */ /* 0x000fe400078e0204 */
[----:B------:R-:W-:Y:S01]  /*9d70*/  CS2R R12, SRZ ;  /* 0x00000000000c7805 */ /* 0x000fe2000001ff00 */
[----:B------:R-:W-:Y:S01]  /*9d80*/  SEL R7, R7, RZ, P2 ;  /* 0x000000ff07077207 */ /* 0x000fe20001000000 */
[----:B------:R-:W-:Y:S02]  /*9d90*/  @!P0 IMAD R201, R0, c[0x0][0x214], RZ ;  /* 0x0000850000c98a24 */ /* 0x000fe400078e02ff */
[----:B------:R-:W-:-:S02]  /*9da0*/  IMAD.SHL.U32 R0, R2, 0x8, RZ ;  /* 0x0000000802007824 */ /* 0x000fc400078e00ff */
[----:B------:R-:W-:Y:S01]  /*9db0*/  @P1 IMAD.MOV.U32 R4, RZ, RZ, c[0x0][0x210] ;  /* 0x00008400ff041624 */ /* 0x000fe200078e00ff */
[----:B------:R-:W-:Y:S01]  /*9dc0*/  @!P2 SHF.R.S32.HI R13, RZ, 0x1f, R201 ;  /* 0x0000001fff0da819 */ /* 0x000fe200000114c9 */
[----:B------:R-:W-:Y:S01]  /*9dd0*/  IMAD R5, R5, c[0x0][0x1f0], RZ ;  /* 0x00007c0005057a24 */ /* 0x000fe200078e02ff */
[----:B------:R-:W-:Y:S01]  /*9de0*/  IADD3 R10, P0, R0, R10, RZ ;  /* 0x0000000a000a7210 */ /* 0x000fe20007f1e0ff */
[----:B------:R-:W-:Y:S01]  /*9df0*/  @!P1 IMAD.MOV.U32 R4, RZ, RZ, 0x1 ;  /* 0x00000001ff049424 */ /* 0x000fe200078e00ff */
[----:B------:R-:W-:Y:S01]  /*9e00*/  @!P2 MOV R12, R201 ;  /* 0x000000c9000ca202 */ /* 0x000fe20000000f00 */
[----:B------:R-:W-:Y:S01]  /*9e10*/  IMAD R8, R14, R8, R7 ;  /* 0x000000080e087224 */ /* 0x000fe200078e0207 */
[----:B------:R-:W-:Y:S02]  /*9e20*/  ISETP.GE.AND P2, PT, R6, R206, PT ;  /* 0x000000ce0600720c */ /* 0x000fe40003f46270 */
[----:B------:R-:W-:Y:S01]  /*9e30*/  LEA.HI.X.SX32 R11, R0, R3, 0x1, P0 ;  /* 0x00000003000b7211 */ /* 0x000fe200000f0eff */
[C---:B------:R-:W-:Y:S01]  /*9e40*/  IMAD R3, R14.reuse, c[0x0][0x1f4], R5 ;  /* 0x00007d000e037a24 */ /* 0x040fe200078e0205 */
[----:B------:R-:W-:Y:S01]  /*9e50*/  SHF.R.S32.HI R7, RZ, 0x1f, R6 ;  /* 0x0000001fff077819 */ /* 0x000fe20000011406 */
[----:B------:R-:W-:Y:S01]  /*9e60*/  IMAD R5, R81, R4, RZ ;  /* 0x0000000451057224 */ /* 0x000fe200078e02ff */
[----:B------:R-:W-:Y:S01]  /*9e70*/  SHF.R.S32.HI R9, RZ, 0x1f, R8 ;  /* 0x0000001fff097819 */ /* 0x000fe20000011408 */
[----:B------:R-:W-:-:S03]  /*9e80*/  IMAD.WIDE.U32 R14, R14, c[0x0][0x1f0], R10 ;  /* 0x00007c000e0e7a25 */ /* 0x000fc600078e000a */
[----:B------:R-:W-:Y:S01]  /*9e90*/  SHF.R.S32.HI R10, RZ, 0x1f, R5 ;  /* 0x0000001fff0a7819 */ /* 0x000fe20000011405 */
[----:B------:R-:W-:Y:S01]  /*9ea0*/  IMAD.WIDE R202, R202, 0x80, R6 ;  /* 0x00000080caca7825 */ /* 0x000fe200078e0206 */
[----:B------:R-:W-:Y:S02]  /*9eb0*/  IADD3 R5, P1, P0, R5, R12, R8 ;  /* 0x0000000c05057210 */ /* 0x000fe4000783e008 */
[----:B------:R-:W-:Y:S01]  /*9ec0*/  IADD3 R8, R0, 0x80, RZ ;  /* 0x0000008000087810 */ /* 0x000fe20007ffe0ff */
[----:B------:R-:W-:Y:S01]  /*9ed0*/  IMAD.IADD R17, R3, 0x1, R15 ;  /* 0x0000000103117824 */ /* 0x000fe200078e020f */
[----:B------:R-:W-:Y:S02]  /*9ee0*/  IADD3.X R10, R10, R13, R9, P1, P0 ;  /* 0x0000000d0a0a7210 */ /* 0x000fe40000fe0409 */
[----:B------:R-:W-:Y:S01]  /*9ef0*/  IADD3 R9, R0, 0x40, RZ ;  /* 0x0000004000097810 */ /* 0x000fe20007ffe0ff */
        /* <DEDUP_REMOVED lines=14> */
.L_x_181:
[----:B------:R-:W-:Y:S05]  /*9fe0*/  BSYNC B0 ;  /* 0x0000000000007941 */ /* 0x000fea0003800000 */
.L_x_180:
        /* <DEDUP_REMOVED lines=17> */
[----:B------:R1:W-:Y:S04]  /*a100*/  @!P2 STG.E.128 [R12.64], RZ ;  /* 0x000000ff0c00a986 */ /* 0x0003e8000c101d0a */
[----:B------:R1:W-:Y:S04]  /*a110*/  @!P1 STG.E.128 [R12.64+0x80], RZ ;  /* 0x000080ff0c009986 */ /* 0x0003e8000c101d0a */
[----:B------:R1:W-:Y:S02]  /*a120*/  @!P0 STG.E.128 [R12.64+0x100], RZ ;  /* 0x000100ff0c008986 */ /* 0x0003e4000c101d0a */
.L_x_183:
[----:B------:R-:W-:Y:S05]  /*a130*/  BSYNC B0 ;  /* 0x0000000000007941 */ /* 0x000fea0003800000 */
.L_x_182:
        /* <DEDUP_REMOVED lines=20> */
.L_x_185:
[----:B------:R-:W-:Y:S05]  /*a280*/  BSYNC B0 ;  /* 0x0000000000007941 */ /* 0x000fea0003800000 */
.L_x_184:
        /* <DEDUP_REMOVED lines=19> */
.L_x_187:
[----:B------:R-:W-:Y:S05]  /*a3c0*/  BSYNC B0 ;  /* 0x0000000000007941 */ /* 0x000fea0003800000 */
.L_x_186:
        /* <DEDUP_REMOVED lines=11> */
[----:B-1----:R-:W-:Y:S02]  /*a480*/  @!P5 LEA.HI.X.SX32 R9, R7, R10, 0x1, P0 ;  /* 0x0000000a0709d211 */ /* 0x002fe400000f0eff */
        /* <DEDUP_REMOVED lines=19> */
[----:B-1----:R-:W-:Y:S01]  /*a5c0*/  LEA.HI.X R3, R5, c[0x0][0x204], R4, 0x2, P0 ;  /* 0x0000810005037a11 */ /* 0x002fe200000f1404 */
[----:B------:R-:W-:-:S05]  /*a5d0*/  IMAD.MOV.U32 R5, RZ, RZ, 0x7f800000 ;  /* 0x7f800000ff057424 */ /* 0x000fca00078e00ff */
[----:B------:R-:W-:Y:S01]  /*a5e0*/  STG.E [R2.64], R5 ;  /* 0x0000000502007986 */ /* 0x000fe2000c10190a */
[----:B------:R-:W-:Y:S05]  /*a5f0*/  EXIT ;  /* 0x000000000000794d */ /* 0x000fea0003800000 */
.L_x_188:
        /* <DEDUP_REMOVED lines=16> */
.L_x_1278:


//--------------------- .text._ZN5flash16flash_fwd_kernelI23Flash_fwd_kernel_traitsILi192ELi128ELi64ELi8ELb0ELb0EN7cutlass10bfloat16_tE19Flash_kernel_traitsILi192ELi128ELi64ELi8ES3_EELb0ELb0ELb0ELb1ELb0ELb0ELb1ELb0EEEvNS_16Flash_fwd_paramsE --------------------------
	.section	.text._ZN5flash16flash_fwd_kernelI23Flash_fwd_kernel_traitsILi192ELi128ELi64ELi8ELb0ELb0EN7cutlass10bfloat16_tE19Flash_kernel_traitsILi192ELi128ELi64ELi8ES3_EELb0ELb0ELb0ELb1ELb0ELb0ELb1ELb0EEEvNS_16Flash_fwd_paramsE,"ax",@progbits
	.sectioninfo	@"SHI_REGISTERS=254"
	.align	128
        .global         _ZN5flash16flash_fwd_kernelI23Flash_fwd_kernel_traitsILi192ELi128ELi64ELi8ELb0ELb0EN7cutlass10bfloat16_tE19Flash_kernel_traitsILi192ELi128ELi64ELi8ES3_EELb0ELb0ELb0ELb1ELb0ELb0ELb1ELb0EEEvNS_16Flash_fwd_paramsE
        .type           _ZN5flash16flash_fwd_kernelI23Flash_fwd_kernel_traitsILi192ELi128ELi64ELi8ELb0ELb0EN7cutlass10bfloat16_tE19Flash_kernel_traitsILi192ELi128ELi64ELi8ES3_EELb0ELb0ELb0ELb1ELb0ELb0ELb1ELb0EEEvNS_16Flash_fwd_paramsE,@function
        .size           _ZN5flash16flash_fwd_kernelI23Flash_fwd_kernel_traitsILi192ELi128ELi64ELi8ELb0ELb0EN7cutlass10bfloat16_tE19Flash_kernel_traitsILi192ELi128ELi64ELi8ES3_EELb0ELb0ELb0ELb1ELb0ELb0ELb1ELb0EEEvNS_16Flash_fwd_paramsE,(.L_x_1279 - _ZN5flash16flash_fwd_kernelI23Flash_fwd_kernel_traitsILi192ELi128ELi64ELi8ELb0ELb0EN7cutlass10bfloat16_tE19Flash_kernel_traitsILi192ELi128ELi64ELi8ES3_EELb0ELb0ELb0ELb1ELb0ELb0ELb1ELb0EEEvNS_16Flash_fwd_paramsE)
        .other          _ZN5flash16flash_fwd_kernelI23Flash_fwd_kernel_traitsILi192ELi128ELi64ELi8ELb0ELb0EN7cutlass10bfloat16_tE19Flash_kernel_traitsILi192ELi128ELi64ELi8ES3_EELb0ELb0ELb0ELb1ELb0ELb0ELb1ELb0EEEvNS_16Flash_fwd_paramsE,@"STO_CUDA_ENTRY STV_DEFAULT"
_ZN5flash16flash_fwd_kernelI23Flash_fwd_kernel_traitsILi192ELi128ELi64ELi8ELb0ELb0EN7cutlass10bfloat16_tE19Flash_kernel_traitsILi192ELi128ELi64ELi8ES3_EELb0ELb0ELb0ELb1ELb0ELb0ELb1ELb0EEEvNS_16Flash_fwd_paramsE:
.text._ZN5flash16flash_fwd_kernelI23Flash_fwd_kernel_traitsILi192ELi128ELi64ELi8ELb0ELb0EN7cutlass10bfloat16_tE19Flash_kernel_traitsILi192ELi128ELi64ELi8ES3_EELb0ELb0ELb0ELb1ELb0ELb0ELb1ELb0EEEvNS_16Flash_fwd_paramsE:
        /* <DEDUP_REMOVED lines=34> */
.L_x_189:
[----:B-1-34-:R-:W-:Y:S02]  /*0220*/  MOV R4, c[0x0][0x218] ;  /* 0x0000860000047a02 */ /* 0x01afe40000000f00 */
.L_x_190:
        /* <DEDUP_REMOVED lines=39> */
.L_x_192:
        /* <DEDUP_REMOVED lines=39> */
.L_x_193:
        /* <DEDUP_REMOVED lines=106> */
.L_x_195:
[----:B------:R-:W-:Y:S05]  /*0db0*/  BSYNC B0 ;  /* 0x0000000000007941 */ /* 0x000fea0003800000 */
.L_x_194:
        /* <DEDUP_REMOVED lines=37> */
.L_x_197:
[----:B------:R-:W-:Y:S05]  /*1010*/  BSYNC B0 ;  /* 0x0000000000007941 */ /* 0x000fea0003800000 */
.L_x_196:
        /* <DEDUP_REMOVED lines=37> */
.L_x_199:
[----:B------:R-:W-:Y:S05]  /*1270*/  BSYNC B0 ;  /* 0x0000000000007941 */ /* 0x000fea0003800000 */
.L_x_198:
        /* <DEDUP_REMOVED lines=43> */
.L_x_201:
[----:B------:R-:W-:Y:S05]  /*1530*/  BSYNC B0 ;  /* 0x0000000000007941 */ /* 0x000fea0003800000 */
.L_x_200:
        /* <DEDUP_REMOVED lines=36> */
.L_x_203:
[----:B------:R-:W-:Y:S05]  /*1780*/  BSYNC B0 ;  /* 0x0000000000007941 */ /* 0x000fea0003800000 */
.L_x_202:
        /* <DEDUP_REMOVED lines=34> */
.L_x_205:
[----:B------:R-:W-:Y:S05]  /*19b0*/  BSYNC B0 ;  /* 0x0000000000007941 */ /* 0x000fea0003800000 */
.L_x_204:
        /* <DEDUP_REMOVED lines=53> */
.L_x_207:
[----:B-1----:R-:W-:Y:S05]  /*1d10*/  BSYNC B0 ;  /* 0x0000000000007941 */ /* 0x002fea0003800000 */
.L_x_206:
        /* <DEDUP_REMOVED lines=37> */
.L_x_209:
[----:B------:R-:W-:Y:S05]  /*1f70*/  BSYNC B0 ;  /* 0x0000000000007941 */ /* 0x000fea0003800000 */
.L_x_208:
        /* <DEDUP_REMOVED lines=13> */
[----:B------:R-:W-:Y:S01]  /*2050*/  IMAD R206, R3, 0x2, R210 ;  /* 0x0000000203ce7824 */ /* 0x000fe200078e02d2 */
[----:B------:R-:W-:-:S02]  /*2060*/  LOP3.LUT R8, R8, R9, RZ, 0x3c, !PT ;  /* 0x0000000908087212 */ /* 0x000fc400078e3cff */
[----:B------:R-:W-:Y:S01]  /*2070*/  LDSM.16.M88.4 R40, [R208] ;  /* 0x00000000d028783b */ /* 0x000fe20000000200 */
[----:B------:R-:W-:Y:S02]  /*2080*/  LEA R205, R3, R208, 0x1 ;  /* 0x000000d003cd7211 */ /* 0x000fe400078e08ff */
[----:B------:R-:W-:Y:S01]  /*2090*/  IMAD R209, R209, 0x200, R8 ;  /* 0x00000200d1d17824 */ /* 0x000fe200078e0208 */
[----:B------:R-:W-:Y:S01]  /*20a0*/  LDSM.16.M88.4 R64, [R206] ;  /* 0x00000000ce40783b */ /* 0x000fe20000000200 */
[----:B------:R-:W-:Y:S02]  /*20b0*/  SHF.R.S32.HI R219, RZ, 0x2, R219 ;  /* 0x00000002ffdb7819 */ /* 0x000fe400000114db */
[----:B------:R-:W-:-:S03]  /*20c0*/  IMAD.SHL.U32 R209, R209, 0x2, RZ ;  /* 0x00000002d1d17824 */ /* 0x000fc600078e00ff */
[----:B------:R-:W-:Y:S02]  /*20d0*/  IMAD R144, R80, 0x10, R219 ;  /* 0x0000001050907824 */ /* 0x000fe400078e02db */
[----:B------:R-:W2:Y:S01]  /*20e0*/  LDSM.16.M88.4 R8, [R209+0xc000] ;  /* 0x00c00000d108783b */ /* 0x000ea20000000200 */
[----:B------:R-:W-:Y:S01]  /*20f0*/  IADD3 R4, R209, 0xc000, RZ ;  /* 0x0000c000d1047810 */ /* 0x000fe20007ffe0ff */
[----:B------:R-:W-:Y:S01]  /*2100*/  IMAD.IADD R144, R81, 0x1, R144 ;  /* 0x0000000151907824 */ /* 0x000fe200078e0290 */
[----:B------:R-:W-:Y:S01]  /*2110*/  IADD3 R207, R209, 0xc020, RZ ;  /* 0x0000c020d1cf7810 */ /* 0x000fe20007ffe0ff */
[----:B------:R-:W3:Y:S01]  /*2120*/  LDSM.16.M88.4 R28, [R209+0xc800] ;  /* 0x00c80000d11c783b */ /* 0x000ee20000000200 */
[----:B------:R-:W-:Y:S01]  /*2130*/  @P1 IADD3 R207, R4, -0x20, RZ ;  /* 0xffffffe004cf1810 */ /* 0x000fe20007ffe0ff */
[----:B------:R-:W-:Y:S01]  /*2140*/  IMAD.MOV.U32 R4, RZ, RZ, 0x40 ;  /* 0x00000040ff047424 */ /* 0x000fe200078e00ff */
[----:B------:R-:W-:Y:S01]  /*2150*/  IADD3 R145, R135, R144, -R218 ;  /* 0x0000009087917210 */ /* 0x000fe20007ffe8da */
[----:B------:R-:W4:Y:S01]  /*2160*/  LDSM.16.M88.4 R52, [R209+0xd000] ;  /* 0x00d00000d134783b */ /* 0x000f220000000200 */
[----:B------:R-:W-:-:S02]  /*2170*/  IADD3 R199, R207, 0x800, RZ ;  /* 0x00000800cfc77810 */ /* 0x000fc40007ffe0ff */
[----:B------:R-:W-:Y:S01]  /*2180*/  SEL R4, R4, 0xffffffc0, !P2 ;  /* 0xffffffc004047807 */ /* 0x000fe20005000000 */
[----:B------:R-:W5:Y:S01]  /*2190*/  LDSM.16.M88.4 R44, [R209+0xd800] ;  /* 0x00d80000d12c783b */ /* 0x000f620000000200 */
[C---:B------:R-:W-:Y:S02]  /*21a0*/  IADD3 R198, R207.reuse, 0x1000, RZ ;  /* 0x00001000cfc67810 */ /* 0x040fe40007ffe0ff */
[----:B------:R-:W-:Y:S01]  /*21b0*/  IADD3 R197, R207, 0x1800, RZ ;  /* 0x00001800cfc57810 */ /* 0x000fe20007ffe0ff */
[----:B------:R-:W1:Y:S01]  /*21c0*/  LDSM.16.M88.4 R24, [R207] ;  /* 0x00000000cf18783b */ /* 0x000e620000000200 */
[----:B------:R-:W-:Y:S01]  /*21d0*/  IMAD.IADD R203, R209, 0x1, R4 ;  /* 0x00000001d1cb7824 */ /* 0x000fe200078e0204 */
[C---:B------:R-:W-:Y:S01]  /*21e0*/  IADD3 R195, R207.reuse, 0x2000, RZ ;  /* 0x00002000cfc37810 */ /* 0x040fe20007ffe0ff */
[----:B------:R-:W-:Y:S01]  /*21f0*/  IMAD.IADD R196, R4, 0x1, R207 ;  /* 0x0000000104c47824 */ /* 0x000fe200078e02cf */
[----:B------:R-:W1:Y:S01]  /*2200*/  LDSM.16.M88.4 R20, [R207+0x800] ;  /* 0x00080000cf14783b */ /* 0x000e620000000200 */
[----:B------:R-:W-:Y:S01]  /*2210*/  IMAD.SHL.U32 R4, R134, 0x2, RZ ;  /* 0x0000000286047824 */ /* 0x000fe200078e00ff */
[----:B------:R-:W-:-:S02]  /*2220*/  IADD3 R194, R207, 0x2800, RZ ;  /* 0x00002800cfc27810 */ /* 0x000fc40007ffe0ff */
[----:B------:R-:W1:Y:S01]  /*2230*/  LDSM.16.M88.4 R32, [R207+0x1000] ;  /* 0x00100000cf20783b */ /* 0x000e620000000200 */
[C---:B------:R-:W-:Y:S02]  /*2240*/  IADD3 R193, R207.reuse, 0x3000, RZ ;  /* 0x00003000cfc17810 */ /* 0x040fe40007ffe0ff */
[----:B------:R-:W-:Y:S01]  /*2250*/  LOP3.LUT R4, R4, 0x6, RZ, 0xc0, !PT ;  /* 0x0000000604047812 */ /* 0x000fe200078ec0ff */
[----:B------:R-:W-:Y:S01]  /*2260*/  LDSM.16.M88.4 R76, [R203+0xd000] ;  /* 0x00d00000cb4c783b */ /* 0x000fe20000000200 */
[C---:B------:R-:W-:Y:S02]  /*2270*/  IADD3 R192, R207.reuse, 0x3800, RZ ;  /* 0x00003800cfc07810 */ /* 0x040fe40007ffe0ff */
[----:B------:R-:W-:Y:S01]  /*2280*/  IADD3 R191, R207, 0x4000, RZ ;  /* 0x00004000cfbf7810 */ /* 0x000fe20007ffe0ff */
[----:B------:R-:W-:Y:S01]  /*2290*/  LDSM.16.M88.4 R68, [R203+0xd800] ;  /* 0x00d80000cb44783b */ /* 0x000fe20000000200 */
[----:B------:R-:W-:Y:S01]  /*22a0*/  IMAD R4, R7, 0x40, R4 ;  /* 0x0000004007047824 */ /* 0x000fe200078e0204 */
[----:B------:R-:W-:-:S02]  /*22b0*/  IADD3 R190, R207, 0x4800, RZ ;  /* 0x00004800cfbe7810 */ /* 0x000fc40007ffe0ff */
[----:B------:R-:W-:Y:S01]  /*22c0*/  LDSM.16.M88.4 R56, [R196] ;  /* 0x00000000c438783b */ /* 0x000fe20000000200 */
[----:B------:R-:W-:Y:S01]  /*22d0*/  IMAD.IADD R7, R145, 0x1, -R4 ;  /* 0x0000000191077824 */ /* 0x000fe200078e0a04 */
[C---:B------:R-:W-:Y:S01]  /*22e0*/  IADD3 R88, R4.reuse, 0x1, RZ ;  /* 0x0000000104587810 */ /* 0x040fe20007ffe0ff */
[C---:B--2---:R-:W-:Y:S01]  /*22f0*/  HMMA.16816.F32.BF16 R12, R60.reuse, R8, RZ ;  /* 0x000000083c0c723c */ /* 0x044fe200000418ff */
[----:B------:R-:W-:Y:S01]  /*2300*/  LDSM.16.M88.4 R72, [R196+0x1800] ;  /* 0x00180000c448783b */ /* 0x000fe20000000200 */
[C---:B------:R-:W-:Y:S02]  /*2310*/  IADD3 R92, R4.reuse, 0x9, RZ ;  /* 0x00000009045c7810 */ /* 0x040fe40007ffe0ff */
[C---:B------:R-:W-:Y:S01]  /*2320*/  IADD3 R94, R4.reuse, 0x10, RZ ;  /* 0x00000010045e7810 */ /* 0x040fe20007ffe0ff */
[----:B------:R-:W-:Y:S01]  /*2330*/  LDSM.16.M88.4 R84, [R196+0x3800] ;  /* 0x00380000c454783b */ /* 0x000fe20000000200 */
[C---:B------:R-:W-:Y:S02]  /*2340*/  IADD3 R98, R4.reuse, 0x18, RZ ;  /* 0x0000001804627810 */ /* 0x040fe40007ffe0ff */
[----:B------:R-:W-:Y:S01]  /*2350*/  HMMA.16816.F32.BF16 R8, R60, R10, RZ ;  /* 0x0000000a3c08723c */ /* 0x000fe200000418ff */
[C---:B------:R-:W-:Y:S01]  /*2360*/  IADD3 R96, R4.reuse, 0x11, RZ ;  /* 0x0000001104607810 */ /* 0x040fe20007ffe0ff */
[----:B------:R-:W-:Y:S01]  /*2370*/  LDSM.16.M88.4 R80, [R209+0x11000] ;  /* 0x01100000d150783b */ /* 0x000fe20000000200 */
[----:B------:R-:W-:-:S02]  /*2380*/  IADD3 R100, R4, 0x19, RZ ;  /* 0x0000001904647810 */ /* 0x000fc40007ffe0ff */
[C---:B------:R-:W-:Y:S02]  /*2390*/  IADD3 R102, R4.reuse, 0x20, RZ ;  /* 0x0000002004667810 */ /* 0x040fe40007ffe0ff */
[C---:B------:R-:W-:Y:S01]  /*23a0*/  IADD3 R104, R4.reuse, 0x21, RZ ;  /* 0x0000002104687810 */ /* 0x040fe20007ffe0ff */
[C---:B---3--:R-:W-:Y:S01]  /*23b0*/  HMMA.16816.F32.BF16 R16, R60.reuse, R28, RZ ;  /* 0x0000001c3c10723c */ /* 0x048fe200000418ff */
[C---:B------:R-:W-:Y:S02]  /*23c0*/  IADD3 R106, R4.reuse, 0x28, RZ ;  /* 0x00000028046a7810 */ /* 0x040fe40007ffe0ff */
[C---:B------:R-:W-:Y:S02]  /*23d0*/  IADD3 R108, R4.reuse, 0x29, RZ ;  /* 0x00000029046c7810 */ /* 0x040fe40007ffe0ff */
[C---:B------:R-:W-:Y:S02]  /*23e0*/  IADD3 R90, R4.reuse, 0x8, RZ ;  /* 0x00000008045a7810 */ /* 0x040fe40007ffe0ff */
[C---:B------:R-:W-:Y:S01]  /*23f0*/  IADD3 R112, R4.reuse, 0x31, RZ ;  /* 0x0000003104707810 */ /* 0x040fe20007ffe0ff */
[----:B------:R-:W-:Y:S01]  /*2400*/  HMMA.16816.F32.BF16 R28, R60, R30, RZ ;  /* 0x0000001e3c1c723c */ /* 0x000fe200000418ff */
[----:B------:R-:W-:-:S02]  /*2410*/  IADD3 R114, R4, 0x38, RZ ;  /* 0x0000003804727810 */ /* 0x000fc40007ffe0ff */
[C---:B------:R-:W-:Y:S02]  /*2420*/  IADD3 R116, R4.reuse, 0x39, RZ ;  /* 0x0000003904747810 */ /* 0x040fe40007ffe0ff */
[----:B------:R-:W-:Y:S02]  /*2430*/  IADD3 R110, R4, 0x30, RZ ;  /* 0x00000030046e7810 */ /* 0x000fe40007ffe0ff */
[----:B------:R-:W-:Y:S01]  /*2440*/  IABS R7, R7 ;  /* 0x0000000700077213 */ /* 0x000fe20000000000 */
[----:B----4-:R-:W-:Y:S01]  /*2450*/  HMMA.16816.F32.BF16 R36, R60, R52, RZ ;  /* 0x000000343c24723c */ /* 0x010fe200000418ff */
[-C--:B------:R-:W-:Y:S02]  /*2460*/  ISETP.GE.AND P4, PT, R94, R135.reuse, PT ;  /* 0x000000875e00720c */ /* 0x080fe40003f86270 */
[-C--:B------:R-:W-:Y:S02]  /*2470*/  ISETP.GE.AND P1, PT, R4, R135.reuse, PT ;  /* 0x000000870400720c */ /* 0x080fe40003f26270 */
[----:B------:R-:W-:Y:S01]  /*2480*/  I2F R7, R7 ;  /* 0x0000000700077306 */ /* 0x000fe20000201400 */
[----:B------:R-:W-:-:S02]  /*2490*/  ISETP.GE.AND P5, PT, R90, R135, PT ;  /* 0x000000875a00720c */ /* 0x000fc40003fa6270 */
[C---:B------:R-:W-:Y:S01]  /*24a0*/  HMMA.16816.F32.BF16 R52, R60.reuse, R54, RZ ;  /* 0x000000363c34723c */ /* 0x040fe200000418ff */
[-C--:B------:R-:W-:Y:S02]  /*24b0*/  ISETP.GE.AND P0, PT, R88, R135.reuse, PT ;  /* 0x000000875800720c */ /* 0x080fe40003f06270 */
[-C--:B------:R-:W-:Y:S02]  /*24c0*/  ISETP.GE.AND P6, PT, R92, R135.reuse, PT ;  /* 0x000000875c00720c */ /* 0x080fe40003fc6270 */
[-C--:B------:R-:W-:Y:S02]  /*24d0*/  ISETP.GE.AND P3, PT, R96, R135.reuse, PT ;  /* 0x000000876000720c */ /* 0x080fe40003f66270 */
[----:B------:R-:W-:Y:S01]  /*24e0*/  ISETP.GE.AND P2, PT, R98, R135, PT ;  /* 0x000000876200720c */ /* 0x000fe20003f46270 */
[----:B-----5:R-:W-:Y:S01]  /*24f0*/  HMMA.16816.F32.BF16 R48, R60, R44, RZ ;  /* 0x0000002c3c30723c */ /* 0x020fe200000418ff */
[C---:B------:R-:W-:Y:S02]  /*2500*/  IADD3 R189, R207.reuse, 0x5000, RZ ;  /* 0x00005000cfbd7810 */ /* 0x040fe40007ffe0ff */
[----:B------:R-:W-:-:S05]  /*2510*/  IADD3 R188, R207, 0x5800, RZ ;  /* 0x00005800cfbc7810 */ /* 0x000fca0007ffe0ff */
[----:B------:R-:W-:Y:S01]  /*2520*/  HMMA.16816.F32.BF16 R60, R60, R46, RZ ;  /* 0x0000002e3c3c723c */ /* 0x000fe200000418ff */
[----:B------:R-:W2:Y:S07]  /*2530*/  LDSM.16.M88.4 R44, [R207+0x1800] ;  /* 0x00180000cf2c783b */ /* 0x000eae0000000200 */
[C---:B-1----:R-:W-:Y:S08]  /*2540*/  HMMA.16816.F32.BF16 R12, R40.reuse, R24, R12 ;  /* 0x00000018280c723c */ /* 0x042ff0000004180c */
[C---:B------:R-:W-:Y:S01]  /*2550*/  HMMA.16816.F32.BF16 R8, R40.reuse, R26, R8 ;  /* 0x0000001a2808723c */ /* 0x040fe20000041808 */
[----:B------:R-:W1:Y:S07]  /*2560*/  LDSM.16.M88.4 R24, [R203+0xc000] ;  /* 0x00c00000cb18783b */ /* 0x000e6e0000000200 */
[C---:B------:R-:W-:Y:S08]  /*2570*/  HMMA.16816.F32.BF16 R16, R40.reuse, R20, R16 ;  /* 0x000000142810723c */ /* 0x040ff00000041810 */
[C---:B------:R-:W-:Y:S01]  /*2580*/  HMMA.16816.F32.BF16 R28, R40.reuse, R22, R28 ;  /* 0x00000016281c723c */ /* 0x040fe2000004181c */
[----:B------:R-:W3:Y:S07]  /*2590*/  LDSM.16.M88.4 R20, [R203+0xc800] ;  /* 0x00c80000cb14783b */ /* 0x000eee0000000200 */
[C---:B------:R-:W-:Y:S08]  /*25a0*/  HMMA.16816.F32.BF16 R36, R40.reuse, R32, R36 ;  /* 0x000000202824723c */ /* 0x040ff00000041824 */
[C---:B------:R-:W-:Y:S01]  /*25b0*/  HMMA.16816.F32.BF16 R52, R40.reuse, R34, R52 ;  /* 0x000000222834723c */ /* 0x040fe20000041834 */
[----:B------:R-:W4:Y:S07]  /*25c0*/  LDSM.16.M88.4 R32, [R205] ;  /* 0x00000000cd20783b */ /* 0x000f2e0000000200 */
[C---:B--2---:R-:W-:Y:S08]  /*25d0*/  HMMA.16816.F32.BF16 R48, R40.reuse, R44, R48 ;  /* 0x0000002c2830723c */ /* 0x044ff00000041830 */
[----:B------:R-:W-:Y:S01]  /*25e0*/  HMMA.16816.F32.BF16 R60, R40, R46, R60 ;  /* 0x0000002e283c723c */ /* 0x000fe2000004183c */
[----:B------:R-:W-:Y:S04]  /*25f0*/  LDSM.16.M88.4 R44, [R196+0x800] ;  /* 0x00080000c42c783b */ /* 0x000fe80000000200 */
[----:B------:R-:W-:Y:S03]  /*2600*/  LDSM.16.M88.4 R40, [R210+0x4000] ;  /* 0x00400000d228783b */ /* 0x000fe60000000200 */
[C---:B-1----:R-:W-:Y:S08]  /*2610*/  HMMA.16816.F32.BF16 R12, R64.reuse, R24, R12 ;  /* 0x00000018400c723c */ /* 0x042ff0000004180c */
[C---:B------:R-:W-:Y:S01]  /*2620*/  HMMA.16816.F32.BF16 R8, R64.reuse, R26, R8 ;  /* 0x0000001a4008723c */ /* 0x040fe20000041808 */
[----:B------:R-:W1:Y:S07]  /*2630*/  LDSM.16.M88.4 R24, [R196+0x1000] ;  /* 0x00100000c418783b */ /* 0x000e6e0000000200 */
[C---:B---3--:R-:W-:Y:S08]  /*2640*/  HMMA.16816.F32.BF16 R16, R64.reuse, R20, R16 ;  /* 0x000000144010723c */ /* 0x048ff00000041810 */
[C---:B------:R-:W-:Y:S01]  /*2650*/  HMMA.16816.F32.BF16 R28, R64.reuse, R22, R28 ;  /* 0x00000016401c723c */ /* 0x040fe2000004181c */
[----:B------:R-:W2:Y:S07]  /*2660*/  LDSM.16.M88.4 R20, [R209+0xe000] ;  /* 0x00e00000d114783b */ /* 0x000eae0000000200 */
[C---:B------:R-:W-:Y:S08]  /*2670*/  HMMA.16816.F32.BF16 R36, R64.reuse, R76, R36 ;  /* 0x0000004c4024723c */ /* 0x040ff00000041824 */
[C---:B------:R-:W-:Y:S01]  /*2680*/  HMMA.16816.F32.BF16 R52, R64.reuse, R78, R52 ;  /* 0x0000004e4034723c */ /* 0x040fe20000041834 */
[----:B------:R-:W-:Y:S07]  /*2690*/  LDSM.16.M88.4 R76, [R207+0x4000] ;  /* 0x00400000cf4c783b */ /* 0x000fee0000000200 */
[C---:B------:R-:W-:Y:S08]  /*26a0*/  HMMA.16816.F32.BF16 R48, R64.reuse, R68, R48 ;  /* 0x000000444030723c */ /* 0x040ff00000041830 */
[----:B------:R-:W-:Y:S01]  /*26b0*/  HMMA.16816.F32.BF16 R64, R64, R70, R60 ;  /* 0x000000464040723c */ /* 0x000fe2000004183c */
[----:B------:R-:W3:Y:S04]  /*26c0*/  LDSM.16.M88.4 R60, [R209+0xf000] ;  /* 0x00f00000d13c783b */ /* 0x000ee80000000200 */
[----:B------:R-:W5:Y:S03]  /*26d0*/  LDSM.16.M88.4 R68, [R209+0xe800] ;  /* 0x00e80000d144783b */ /* 0x000f660000000200 */
[C---:B----4-:R-:W-:Y:S08]  /*26e0*/  HMMA.16816.F32.BF16 R12, R32.reuse, R56, R12 ;  /* 0x00000038200c723c */ /* 0x050ff0000004180c */
[C---:B------:R-:W-:Y:S01]  /*26f0*/  HMMA.16816.F32.BF16 R8, R32.reuse, R58, R8 ;  /* 0x0000003a2008723c */ /* 0x040fe20000041808 */
[----:B------:R-:W4:Y:S07]  /*2700*/  LDSM.16.M88.4 R56, [R209+0xf800] ;  /* 0x00f80000d138783b */ /* 0x000f2e0000000200 */
[C---:B-1----:R-:W-:Y:S08]  /*2710*/  HMMA.16816.F32.BF16 R36, R32.reuse, R24, R36 ;  /* 0x000000182024723c */ /* 0x042ff00000041824 */
[C---:B------:R-:W-:Y:S08]  /*2720*/  HMMA.16816.F32.BF16 R16, R32.reuse, R44, R16 ;  /* 0x0000002c2010723c */ /* 0x040ff00000041810 */
[----:B------:R-:W-:Y:S01]  /*2730*/  HMMA.16816.F32.BF16 R28, R32, R46, R28 ;  /* 0x0000002e201c723c */ /* 0x000fe2000004181c */
[----:B------:R-:W-:Y:S07]  /*2740*/  LDSM.16.M88.4 R44, [R208+0x4000] ;  /* 0x00400000d02c783b */ /* 0x000fee0000000200 */
[C---:B--2---:R-:W-:Y:S08]  /*2750*/  HMMA.16816.F32.BF16 R12, R40.reuse, R20, R12 ;  /* 0x00000014280c723c */ /* 0x044ff0000004180c */
[----:B------:R-:W-:Y:S01]  /*2760*/  HMMA.16816.F32.BF16 R8, R40, R22, R8 ;  /* 0x000000162808723c */ /* 0x000fe20000041808 */
[----:B------:R-:W1:Y:S07]  /*2770*/  LDSM.16.M88.4 R20, [R207+0x3000] ;  /* 0x00300000cf14783b */ /* 0x000e6e0000000200 */
[C---:B------:R-:W-:Y:S01]  /*2780*/  HMMA.16816.F32.BF16 R52, R32.reuse, R26, R52 ;  /* 0x0000001a2034723c */ /* 0x040fe20000041834 */
[----:B------:R-:W2:Y:S07]  /*2790*/  LDSM.16.M88.4 R24, [R207+0x2000] ;  /* 0x00200000cf18783b */ /* 0x000eae0000000200 */
[C---:B------:R-:W-:Y:S08]  /*27a0*/  HMMA.16816.F32.BF16 R48, R32.reuse, R72, R48 ;  /* 0x000000482030723c */ /* 0x040ff00000041830 */
[----:B------:R-:W-:Y:S01]  /*27b0*/  HMMA.16816.F32.BF16 R64, R32, R74, R64 ;  /* 0x0000004a2040723c */ /* 0x000fe20000041840 */
[----:B------:R-:W1:Y:S04]  /*27c0*/  LDSM.16.M88.4 R32, [R207+0x2800] ;  /* 0x00280000cf20783b */ /* 0x000e680000000200 */
[----:B------:R-:W-:Y:S03]  /*27d0*/  LDSM.16.M88.4 R72, [R196+0x4000] ;  /* 0x00400000c448783b */ /* 0x000fe60000000200 */
[C---:B---3--:R-:W-:Y:S08]  /*27e0*/  HMMA.16816.F32.BF16 R36, R40.reuse, R60, R36 ;  /* 0x0000003c2824723c */ /* 0x048ff00000041824 */
[C---:B-----5:R-:W-:Y:S08]  /*27f0*/  HMMA.16816.F32.BF16 R16, R40.reuse, R68, R16 ;  /* 0x000000442810723c */ /* 0x060ff00000041810 */
[C---:B------:R-:W-:Y:S01]  /*2800*/  HMMA.16816.F32.BF16 R28, R40.reuse, R70, R28 ;  /* 0x00000046281c723c */ /* 0x040fe2000004181c */
[----:B------:R-:W-:Y:S07]  /*2810*/  LDSM.16.M88.4 R68, [R205+0x4000] ;  /* 0x00400000cd44783b */ /* 0x000fee0000000200 */
[C---:B------:R-:W-:Y:S01]  /*2820*/  HMMA.16816.F32.BF16 R52, R40.reuse, R62, R52 ;  /* 0x0000003e2834723c */ /* 0x040fe20000041834 */
[----:B------:R-:W-:Y:S07]  /*2830*/  LDSM.16.M88.4 R60, [R210+0x8000] ;  /* 0x00800000d23c783b */ /* 0x000fee0000000200 */
[C---:B----4-:R-:W-:Y:S08]  /*2840*/  HMMA.16816.F32.BF16 R48, R40.reuse, R56, R48 ;  /* 0x000000382830723c */ /* 0x050ff00000041830 */
[----:B------:R-:W-:Y:S01]  /*2850*/  HMMA.16816.F32.BF16 R64, R40, R58, R64 ;  /* 0x0000003a2840723c */ /* 0x000fe20000041840 */
[----:B------:R-:W3:Y:S04]  /*2860*/  LDSM.16.M88.4 R56, [R207+0x3800] ;  /* 0x00380000cf38783b */ /* 0x000ee80000000200 */
[----:B------:R-:W-:Y:S03]  /*2870*/  LDSM.16.M88.4 R40, [R203+0xe000] ;  /* 0x00e00000cb28783b */ /* 0x000fe60000000200 */
[C---:B-1----:R-:W-:Y:S07]  /*2880*/  HMMA.16816.F32.BF16 R36, R44.reuse, R20, R36 ;  /* 0x000000142c24723c */ /* 0x042fee0000041824 */
[----:B------:R-:W-:Y:S01]  /*2890*/  IMAD.IADD R20, R145, 0x1, -R88 ;  /* 0x0000000191147824 */ /* 0x000fe200078e0a58 */
[----:B--2---:R-:W-:Y:S04]  /*28a0*/  HMMA.16816.F32.BF16 R12, R44, R24, R12 ;  /* 0x000000182c0c723c */ /* 0x004fe8000004180c */
[----:B------:R-:W-:-:S04]  /*28b0*/  IABS R20, R20 ;  /* 0x0000001400147213 */ /* 0x000fc80000000000 */
[----:B------:R-:W-:Y:S01]  /*28c0*/  HMMA.16816.F32.BF16 R8, R44, R26, R8 ;  /* 0x0000001a2c08723c */ /* 0x000fe20000041808 */
[----:B------:R-:W1:Y:S01]  /*28d0*/  LDSM.16.M88.4 R24, [R206+0x4000] ;  /* 0x00400000ce18783b */ /* 0x000e620000000200 */
[----:B------:R-:W-:-:S06]  /*28e0*/  MOV R89, R20 ;  /* 0x0000001400597202 */ /* 0x000fcc0000000f00 */
[C---:B------:R-:W-:Y:S01]  /*28f0*/  HMMA.16816.F32.BF16 R16, R44.reuse, R32, R16 ;  /* 0x000000202c10723c */ /* 0x040fe20000041810 */
[----:B------:R-:W-:Y:S07]  /*2900*/  I2F R89, R89 ;  /* 0x0000005900597306 */ /* 0x000fee0000201400 */
[C---:B------:R-:W-:Y:S01]  /*2910*/  HMMA.16816.F32.BF16 R28, R44.reuse, R34, R28 ;  /* 0x000000222c1c723c */ /* 0x040fe2000004181c */
[----:B------:R-:W2:Y:S07]  /*2920*/  LDSM.16.M88.4 R32, [R203+0xe800] ;  /* 0x00e80000cb20783b */ /* 0x000eae0000000200 */
[C---:B------:R-:W-:Y:S01]  /*2930*/  HMMA.16816.F32.BF16 R52, R44.reuse, R22, R52 ;  /* 0x000000162c34723c */ /* 0x040fe20000041834 */
[----:B------:R-:W4:Y:S07]  /*2940*/  LDSM.16.M88.4 R20, [R203+0xf000] ;  /* 0x00f00000cb14783b */ /* 0x000f2e0000000200 */
[C---:B---3--:R-:W-:Y:S07]  /*2950*/  HMMA.16816.F32.BF16 R48, R44.reuse, R56, R48 ;  /* 0x000000382c30723c */ /* 0x048fee0000041830 */
[----:B------:R-:W-:Y:S01]  /*2960*/  IMAD.IADD R56, R145, 0x1, -R90 ;  /* 0x0000000191387824 */ /* 0x000fe200078e0a5a */
[----:B------:R-:W-:Y:S04]  /*2970*/  HMMA.16816.F32.BF16 R64, R44, R58, R64 ;  /* 0x0000003a2c40723c */ /* 0x000fe80000041840 */
[----:B------:R-:W-:-:S03]  /*2980*/  IABS R56, R56 ;  /* 0x0000003800387213 */ /* 0x000fc60000000000 */
[----:B------:R-:W-:Y:S01]  /*2990*/  IMAD.IADD R44, R145, 0x1, -R92 ;  /* 0x00000001912c7824 */ /* 0x000fe200078e0a5c */
[----:B-1----:R-:W-:Y:S01]  /*29a0*/  HMMA.16816.F32.BF16 R12, R24, R40, R12 ;  /* 0x00000028180c723c */ /* 0x002fe2000004180c */
[----:B------:R1:W-:Y:S03]  /*29b0*/  I2F R91, R56 ;  /* 0x00000038005b7306 */ /* 0x0003e60000201400 */
[----:B------:R-:W-:-:S03]  /*29c0*/  IABS R44, R44 ;  /* 0x0000002c002c7213 */ /* 0x000fc60000000000 */
[C---:B------:R-:W-:Y:S01]  /*29d0*/  IMAD.IADD R40, R145.reuse, 0x1, -R94 ;  /* 0x0000000191287824 */ /* 0x040fe200078e0a5e */
[C---:B------:R-:W-:Y:S01]  /*29e0*/  HMMA.16816.F32.BF16 R8, R24.reuse, R42, R8 ;  /* 0x0000002a1808723c */ /* 0x040fe20000041808 */
[----:B------:R-:W-:Y:S02]  /*29f0*/  IMAD.MOV.U32 R93, RZ, RZ, R44 ;  /* 0x000000ffff5d7224 */ /* 0x000fe400078e002c */
[----:B------:R-:W3:Y:S01]  /*2a00*/  LDSM.16.M88.4 R44, [R203+0xf800] ;  /* 0x00f80000cb2c783b */ /* 0x000ee20000000200 */
[----:B------:R-:W-:Y:S01]  /*2a10*/  IABS R40, R40 ;  /* 0x0000002800287213 */ /* 0x000fe20000000000 */
[C---:B------:R-:W-:Y:S02]  /*2a20*/  IMAD.IADD R41, R145.reuse, 0x1, -R96 ;  /* 0x0000000191297824 */ /* 0x040fe400078e0a60 */
[----:B------:R-:W-:Y:S01]  /*2a30*/  I2F R93, R93 ;  /* 0x0000005d005d7306 */ /* 0x000fe20000201400 */
[C---:B--2---:R-:W-:Y:S01]  /*2a40*/  HMMA.16816.F32.BF16 R16, R24.reuse, R32, R16 ;  /* 0x000000201810723c */ /* 0x044fe20000041810 */
[----:B------:R-:W-:Y:S01]  /*2a50*/  IMAD.MOV.U32 R95, RZ, RZ, R40 ;  /* 0x000000ffff5f7224 */ /* 0x000fe200078e0028 */
[----:B------:R-:W-:Y:S01]  /*2a60*/  IABS R40, R41 ;  /* 0x0000002900287213 */ /* 0x000fe20000000000 */
[----:B-1----:R-:W-:Y:S04]  /*2a70*/  LDSM.16.M88.4 R56, [R207+0x4800] ;  /* 0x00480000cf38783b */ /* 0x002fe80000000200 */
[C---:B------:R-:W-:Y:S01]  /*2a80*/  IMAD.IADD R32, R145.reuse, 0x1, -R98 ;  /* 0x0000000191207824 */ /* 0x040fe200078e0a62 */
[C---:B----4-:R-:W-:Y:S01]  /*2a90*/  HMMA.16816.F32.BF16 R36, R24.reuse, R20, R36 ;  /* 0x000000141824723c */ /* 0x050fe20000041824 */
[C---:B------:R-:W-:Y:S01]  /*2aa0*/  IMAD.IADD R33, R145.reuse, 0x1, -R100 ;  /* 0x0000000191217824 */ /* 0x040fe200078e0a64 */
[----:B------:R-:W-:Y:S01]  /*2ab0*/  I2F R95, R95 ;  /* 0x0000005f005f7306 */ /* 0x000fe20000201400 */
[----:B------:R-:W-:Y:S01]  /*2ac0*/  IMAD.MOV.U32 R97, RZ, RZ, R40 ;  /* 0x000000ffff617224 */ /* 0x000fe200078e0028 */
[----:B------:R-:W-:Y:S01]  /*2ad0*/  IABS R32, R32 ;  /* 0x0000002000207213 */ /* 0x000fe20000000000 */
[----:B------:R-:W1:Y:S02]  /*2ae0*/  LDSM.16.M88.4 R40, [R196+0x2000] ;  /* 0x00200000c428783b */ /* 0x000e640000000200 */
[C---:B------:R-:W-:Y:S01]  /*2af0*/  IMAD.IADD R20, R145.reuse, 0x1, -R102 ;  /* 0x0000000191147824 */ /* 0x040fe200078e0a66 */
[----:B------:R-:W-:Y:S01]  /*2b00*/  MOV R99, R32 ;  /* 0x0000002000637202 */ /* 0x000fe20000000f00 */
[----:B------:R-:W-:Y:S01]  /*2b10*/  IMAD.IADD R21, R145, 0x1, -R104 ;  /* 0x0000000191157824 */ /* 0x000fe200078e0a68 */
[----:B------:R-:W-:Y:S01]  /*2b20*/  IABS R32, R33 ;  /* 0x0000002100207213 */ /* 0x000fe20000000000 */
[----:B------:R-:W-:Y:S01]  /*2b30*/  HMMA.16816.F32.BF16 R28, R24, R34, R28 ;  /* 0x00000022181c723c */ /* 0x000fe2000004181c */
[----:B------:R-:W-:Y:S01]  /*2b40*/  IABS R20, R20 ;  /* 0x0000001400147213 */ /* 0x000fe20000000000 */
[----:B------:R-:W-:Y:S02]  /*2b50*/  I2F R97, R97 ;  /* 0x0000006100617306 */ /* 0x000fe40000201400 */
[----:B------:R-:W-:-:S02]  /*2b60*/  IMAD.MOV.U32 R101, RZ, RZ, R32 ;  /* 0x000000ffff657224 */ /* 0x000fc400078e0020 */
[----:B------:R-:W-:Y:S01]  /*2b70*/  IMAD.MOV.U32 R103, RZ, RZ, R20 ;  /* 0x000000ffff677224 */ /* 0x000fe200078e0014 */
[----:B------:R-:W2:Y:S01]  /*2b80*/  LDSM.16.M88.4 R32, [R196+0x2800] ;  /* 0x00280000c420783b */ /* 0x000ea20000000200 */
[----:B------:R-:W-:Y:S01]  /*2b90*/  IABS R20, R21 ;  /* 0x0000001500147213 */ /* 0x000fe20000000000 */
[C---:B------:R-:W-:Y:S01]  /*2ba0*/  HMMA.16816.F32.BF16 R52, R24.reuse, R22, R52 ;  /* 0x000000161834723c */ /* 0x040fe20000041834 */
[----:B------:R-:W-:Y:S03]  /*2bb0*/  I2F R101, R101 ;  /* 0x0000006500657306 */ /* 0x000fe60000201400 */
[----:B------:R-:W-:Y:S02]  /*2bc0*/  IMAD.MOV.U32 R105, RZ, RZ, R20 ;  /* 0x000000ffff697224 */ /* 0x000fe400078e0014 */
[----:B------:R-:W4:Y:S02]  /*2bd0*/  LDSM.16.M88.4 R20, [R196+0x3000] ;  /* 0x00300000c414783b */ /* 0x000f240000000200 */
[C---:B---3--:R-:W-:Y:S01]  /*2be0*/  HMMA.16816.F32.BF16 R48, R24.reuse, R44, R48 ;  /* 0x0000002c1830723c */ /* 0x048fe20000041830 */
[----:B------:R-:W-:Y:S06]  /*2bf0*/  I2F R99, R99 ;  /* 0x0000006300637306 */ /* 0x000fec0000201400 */
[C---:B------:R-:W-:Y:S01]  /*2c00*/  IMAD.IADD R44, R145.reuse, 0x1, -R106 ;  /* 0x00000001912c7824 */ /* 0x040fe200078e0a6a */
[----:B------:R-:W-:Y:S01]  /*2c10*/  HMMA.16816.F32.BF16 R64, R24, R46, R64 ;  /* 0x0000002e1840723c */ /* 0x000fe20000041840 */
[----:B------:R-:W3:Y:S01]  /*2c20*/  LDSM.16.M88.4 R24, [R209+0x10000] ;  /* 0x01000000d118783b */ /* 0x000ee20000000200 */
[----:B------:R-:W-:Y:S01]  /*2c30*/  IMAD.IADD R45, R145, 0x1, -R108 ;  /* 0x00000001912d7824 */ /* 0x000fe200078e0a6c */
[----:B------:R-:W-:Y:S01]  /*2c40*/  I2F R105, R105 ;  /* 0x0000006900697306 */ /* 0x000fe20000201400 */
[----:B------:R-:W-:-:S04]  /*2c50*/  IABS R44, R44 ;  /* 0x0000002c002c7213 */ /* 0x000fc80000000000 */
[C---:B-1----:R-:W-:Y:S01]  /*2c60*/  HMMA.16816.F32.BF16 R12, R68.reuse, R40, R12 ;  /* 0x00000028440c723c */ /* 0x042fe2000004180c */
[----:B------:R-:W-:Y:S01]  /*2c70*/  IMAD.MOV.U32 R107, RZ, RZ, R44 ;  /* 0x000000ffff6b7224 */ /* 0x000fe200078e002c */
[----:B------:R-:W-:Y:S01]  /*2c80*/  IABS R44, R45 ;  /* 0x0000002d002c7213 */ /* 0x000fe20000000000 */
[----:B------:R-:W-:Y:S04]  /*2c90*/  I2F R103, R103 ;  /* 0x0000006700677306 */ /* 0x000fe80000201400 */
[C---:B------:R-:W-:Y:S01]  /*2ca0*/  IADD3 R40, R145.reuse, -R110, RZ ;  /* 0x8000006e91287210 */ /* 0x040fe20007ffe0ff */
[----:B------:R-:W-:Y:S01]  /*2cb0*/  IMAD.IADD R41, R145, 0x1, -R112 ;  /* 0x0000000191297824 */ /* 0x000fe200078e0a70 */
[----:B------:R-:W-:Y:S02]  /*2cc0*/  HMMA.16816.F32.BF16 R8, R68, R42, R8 ;  /* 0x0000002a4408723c */ /* 0x000fe40000041808 */
[----:B------:R1:W-:Y:S01]  /*2cd0*/  I2F R109, R44 ;  /* 0x0000002c006d7306 */ /* 0x0003e20000201400 */
[----:B------:R-:W-:-:S05]  /*2ce0*/  IABS R40, R40 ;  /* 0x0000002800287213 */ /* 0x000fca0000000000 */
[C---:B--2---:R-:W-:Y:S01]  /*2cf0*/  HMMA.16816.F32.BF16 R16, R68.reuse, R32, R16 ;  /* 0x000000204410723c */ /* 0x044fe20000041810 */
[----:B------:R-:W-:Y:S01]  /*2d00*/  IMAD.MOV.U32 R111, RZ, RZ, R40 ;  /* 0x000000ffff6f7224 */ /* 0x000fe200078e0028 */
[----:B------:R-:W-:Y:S01]  /*2d10*/  IABS R40, R41 ;  /* 0x0000002900287213 */ /* 0x000fe20000000000 */
[----:B------:R-:W-:Y:S04]  /*2d20*/  I2F R107, R107 ;  /* 0x0000006b006b7306 */ /* 0x000fe80000201400 */
[C---:B------:R-:W-:Y:S01]  /*2d30*/  IMAD.IADD R32, R145.reuse, 0x1, -R114 ;  /* 0x0000000191207824 */ /* 0x040fe200078e0a72 */
[----:B----4-:R-:W-:Y:S01]  /*2d40*/  HMMA.16816.F32.BF16 R36, R68, R20, R36 ;  /* 0x000000144424723c */ /* 0x010fe20000041824 */
[C---:B------:R-:W-:Y:S01]  /*2d50*/  IMAD.IADD R33, R145.reuse, 0x1, -R116 ;  /* 0x0000000191217824 */ /* 0x040fe200078e0a74 */
[----:B------:R-:W-:Y:S01]  /*2d60*/  IADD3 R145, R145, 0x8, RZ ;  /* 0x0000000891917810 */ /* 0x000fe20007ffe0ff */
[----:B-1----:R-:W1:Y:S01]  /*2d70*/  LDSM.16.M88.4 R44, [R208+0x8000] ;  /* 0x00800000d02c783b */ /* 0x002e620000000200 */
[----:B------:R-:W-:Y:S01]  /*2d80*/  IABS R32, R32 ;  /* 0x0000002000207213 */ /* 0x000fe20000000000 */
[----:B------:R2:W-:Y:S02]  /*2d90*/  I2F R113, R40 ;  /* 0x0000002800717306 */ /* 0x0005e40000201400 */
[C---:B------:R-:W-:Y:S01]  /*2da0*/  IMAD.IADD R20, R145.reuse, 0x1, -R4 ;  /* 0x0000000191147824 */ /* 0x040fe200078e0a04 */
[----:B---3--:R-:W-:Y:S01]  /*2db0*/  HMMA.16816.F32.BF16 R12, R60, R24, R12 ;  /* 0x000000183c0c723c */ /* 0x008fe2000004180c */
[----:B------:R-:W-:-:S02]  /*2dc0*/  IMAD.IADD R21, R145, 0x1, -R88 ;  /* 0x0000000191157824 */ /* 0x000fc400078e0a58 */
[----:B------:R-:W-:Y:S01]  /*2dd0*/  IMAD.MOV.U32 R115, RZ, RZ, R32 ;  /* 0x000000ffff737224 */ /* 0x000fe200078e0020 */
[----:B------:R-:W-:Y:S01]  /*2de0*/  IABS R20, R20 ;  /* 0x0000001400147213 */ /* 0x000fe20000000000 */
[C---:B------:R-:W-:Y:S01]  /*2df0*/  IMAD.IADD R129, R145.reuse, 0x1, -R96 ;  /* 0x0000000191817824 */ /* 0x040fe200078e0a60 */
[----:B------:R-:W-:Y:S01]  /*2e00*/  IABS R32, R33 ;  /* 0x0000002100207213 */ /* 0x000fe20000000000 */
[C---:B------:R-:W-:Y:S01]  /*2e10*/  IMAD.IADD R24, R145.reuse, 0x1, -R92 ;  /* 0x0000000191187824 */ /* 0x040fe200078e0a5c */
[C---:B------:R-:W-:Y:S01]  /*2e20*/  HMMA.16816.F32.BF16 R48, R68.reuse, R84, R48 ;  /* 0x000000544430723c */ /* 0x040fe20000041830 */
[----:B------:R-:W-:Y:S01]  /*2e30*/  IMAD.MOV.U32 R119, RZ, RZ, R20 ;  /* 0x000000ffff777224 */ /* 0x000fe200078e0014 */
[----:B------:R-:W-:Y:S01]  /*2e40*/  IABS R20, R21 ;  /* 0x0000001500147213 */ /* 0x000fe20000000000 */
[----:B------:R3:W-:Y:S01]  /*2e50*/  I2F R117, R32 ;  /* 0x0000002000757306 */ /* 0x0007e20000201400 */
[----:B------:R-:W-:Y:S01]  /*2e60*/  IADD3 R21, -R90, R145, RZ ;  /* 0x000000915a157210 */ /* 0x000fe20007ffe1ff */
[----:B--2---:R-:W2:Y:S01]  /*2e70*/  LDSM.16.M88.4 R40, [R209+0x10800] ;  /* 0x01080000d128783b */ /* 0x004ea20000000200 */
[----:B------:R-:W-:Y:S01]  /*2e80*/  IABS R24, R24 ;  /* 0x0000001800187213 */ /* 0x000fe20000000000 */
[----:B------:R-:W-:Y:S01]  /*2e90*/  IMAD.MOV.U32 R121, RZ, RZ, R20 ;  /* 0x000000ffff797224 */ /* 0x000fe200078e0014 */
[----:B------:R-:W-:Y:S01]  /*2ea0*/  IABS R20, R21 ;  /* 0x0000001500147213 */ /* 0x000fe20000000000 */
[C---:B------:R-:W-:Y:S01]  /*2eb0*/  HMMA.16816.F32.BF16 R28, R68.reuse, R34, R28 ;  /* 0x00000022441c723c */ /* 0x040fe2000004181c */
[C---:B------:R-:W-:Y:S01]  /*2ec0*/  IMAD.IADD R25, R145.reuse, 0x1, -R94 ;  /* 0x0000000191197824 */ /* 0x040fe200078e0a5e */
[----:B------:R-:W-:Y:S01]  /*2ed0*/  IABS R129, R129 ;  /* 0x0000008100817213 */ /* 0x000fe20000000000 */
[----:B------:R-:W-:Y:S01]  /*2ee0*/  IMAD.MOV.U32 R123, RZ, RZ, R24 ;  /* 0x000000ffff7b7224 */ /* 0x000fe200078e0018 */
[----:B------:R-:W-:Y:S01]  /*2ef0*/  I2F R119, R119 ;  /* 0x0000007700777306 */ /* 0x000fe20000201400 */
[----:B------:R-:W-:Y:S01]  /*2f00*/  IMAD.MOV.U32 R85, RZ, RZ, R20 ;  /* 0x000000ffff557224 */ /* 0x000fe200078e0014 */
[----:B------:R-:W-:Y:S01]  /*2f10*/  IABS R24, R25 ;  /* 0x0000001900187213 */ /* 0x000fe20000000000 */
[----:B------:R-:W-:Y:S01]  /*2f20*/  IMAD.IADD R127, R145, 0x1, -R98 ;  /* 0x00000001917f7824 */ /* 0x000fe200078e0a62 */
[----:B------:R-:W-:Y:S01]  /*2f30*/  HMMA.16816.F32.BF16 R52, R68, R22, R52 ;  /* 0x000000164434723c */ /* 0x000fe20000041834 */
[----:B------:R-:W-:Y:S03]  /*2f40*/  LDSM.16.M88.4 R20, [R203+0x10000] ;  /* 0x01000000cb14783b */ /* 0x000fe60000000200 */
[----:B------:R4:W-:Y:S01]  /*2f50*/  I2F R125, R24 ;  /* 0x00000018007d7306 */ /* 0x0009e20000201400 */
[----:B---3--:R-:W3:Y:S01]  /*2f60*/  LDSM.16.M88.4 R32, [R206+0x8000] ;  /* 0x00800000ce20783b */ /* 0x008ee20000000200 */
[----:B------:R-:W-:-:S02]  /*2f70*/  IABS R127, R127 ;  /* 0x0000007f007f7213 */ /* 0x000fc40000000000 */
[----:B------:R-:W-:Y:S04]  /*2f80*/  HMMA.16816.F32.BF16 R8, R60, R26, R8 ;  /* 0x0000001a3c08723c */ /* 0x000fe80000041808 */
[----:B------:R-:W-:Y:S04]  /*2f90*/  I2F R127, R127 ;  /* 0x0000007f007f7306 */ /* 0x000fe80000201400 */
[----:B-1----:R-:W-:Y:S01]  /*2fa0*/  HMMA.16816.F32.BF16 R12, R44, R76, R12 ;  /* 0x0000004c2c0c723c */ /* 0x002fe2000004180c */
[----:B----4-:R-:W1:Y:S03]  /*2fb0*/  LDSM.16.M88.4 R24, [R205+0x8000] ;  /* 0x00800000cd18783b */ /* 0x010e660000000200 */
[----:B------:R-:W-:Y:S04]  /*2fc0*/  I2F R85, R85 ;  /* 0x0000005500557306 */ /* 0x000fe80000201400 */
[C---:B------:R-:W-:Y:S04]  /*2fd0*/  HMMA.16816.F32.BF16 R36, R60.reuse, R80, R36 ;  /* 0x000000503c24723c */ /* 0x040fe80000041824 */
[----:B------:R-:W-:Y:S04]  /*2fe0*/  I2F R121, R121 ;  /* 0x0000007900797306 */ /* 0x000fe80000201400 */
[----:B--2---:R-:W-:Y:S04]  /*2ff0*/  HMMA.16816.F32.BF16 R16, R60, R40, R16 ;  /* 0x000000283c10723c */ /* 0x004fe80000041810 */
[----:B------:R-:W-:Y:S03]  /*3000*/  I2F R123, R123 ;  /* 0x0000007b007b7306 */ /* 0x000fe60000201400 */
[----:B------:R-:W-:Y:S01]  /*3010*/  IMAD.IADD R40, R145, 0x1, -R100 ;  /* 0x0000000191287824 */ /* 0x000fe200078e0a64 */
[----:B------:R-:W-:Y:S01]  /*3020*/  HMMA.16816.F32.BF16 R8, R44, R78, R8 ;  /* 0x0000004e2c08723c */ /* 0x000fe20000041808 */
[----:B------:R-:W-:Y:S01]  /*3030*/  IADD3 R41, -R102, R145, RZ ;  /* 0x0000009166297210 */ /* 0x000fe20007ffe1ff */
[----:B------:R-:W2:Y:S02]  /*3040*/  LDSM.16.M88.4 R76, [R203+0x10800] ;  /* 0x01080000cb4c783b */ /* 0x000ea40000000200 */
[----:B------:R-:W-:Y:S01]  /*3050*/  IABS R40, R40 ;  /* 0x0000002800287213 */ /* 0x000fe20000000000 */
[----:B------:R-:W-:Y:S03]  /*3060*/  I2F R129, R129 ;  /* 0x0000008100817306 */ /* 0x000fe60000201400 */
[----:B---3--:R-:W-:Y:S01]  /*3070*/  HMMA.16816.F32.BF16 R12, R32, R20, R12 ;  /* 0x00000014200c723c */ /* 0x008fe2000004180c */
[----:B------:R-:W-:Y:S01]  /*3080*/  IMAD.MOV.U32 R131, RZ, RZ, R40 ;  /* 0x000000ffff837224 */ /* 0x000fe200078e0028 */
[----:B------:R-:W-:-:S03]  /*3090*/  IABS R40, R41 ;  /* 0x0000002900287213 */ /* 0x000fc60000000000 */
[----:B------:R-:W-:Y:S02]  /*30a0*/  I2F R111, R111 ;  /* 0x0000006f006f7306 */ /* 0x000fe40000201400 */
[C---:B------:R-:W-:Y:S01]  /*30b0*/  IMAD.IADD R20, R145.reuse, 0x1, -R104 ;  /* 0x0000000191147824 */ /* 0x040fe200078e0a68 */
[----:B------:R-:W-:Y:S01]  /*30c0*/  HMMA.16816.F32.BF16 R28, R60, R42, R28 ;  /* 0x0000002a3c1c723c */ /* 0x000fe2000004181c */
[----:B------:R-:W-:-:S03]  /*30d0*/  IMAD.IADD R21, R145, 0x1, -R106 ;  /* 0x0000000191157824 */ /* 0x000fc600078e0a6a */
[----:B------:R-:W-:Y:S01]  /*30e0*/  IABS R20, R20 ;  /* 0x0000001400147213 */ /* 0x000fe20000000000 */
[----:B------:R3:W-:Y:S03]  /*30f0*/  I2F R133, R40 ;  /* 0x0000002800857306 */ /* 0x0007e60000201400 */
[----:B------:R-:W-:Y:S01]  /*3100*/  HMMA.16816.F32.BF16 R16, R44, R56, R16 ;  /* 0x000000382c10723c */ /* 0x000fe20000041810 */
[----:B------:R-:W-:Y:S01]  /*3110*/  IMAD.MOV.U32 R137, RZ, RZ, R20 ;  /* 0x000000ffff897224 */ /* 0x000fe200078e0014 */
[----:B------:R-:W-:Y:S01]  /*3120*/  IABS R20, R21 ;  /* 0x0000001500147213 */ /* 0x000fe20000000000 */
[C---:B------:R-:W-:Y:S02]  /*3130*/  IMAD.IADD R21, R145.reuse, 0x1, -R108 ;  /* 0x0000000191157824 */ /* 0x040fe400078e0a6c */
[----:B------:R-:W-:Y:S02]  /*3140*/  I2F R131, R131 ;  /* 0x0000008300837306 */ /* 0x000fe40000201400 */
[----:B------:R-:W-:Y:S01]  /*3150*/  IMAD.MOV.U32 R139, RZ, RZ, R20 ;  /* 0x000000ffff8b7224 */ /* 0x000fe200078e0014 */
[----:B------:R-:W-:Y:S01]  /*3160*/  IABS R20, R21 ;  /* 0x0000001500147213 */ /* 0x000fe20000000000 */
[C---:B------:R-:W-:Y:S01]  /*3170*/  IMAD.IADD R21, R145.reuse, 0x1, -R110 ;  /* 0x0000000191157824 */ /* 0x040fe200078e0a6e */
[----:B------:R-:W-:Y:S01]  /*3180*/  HMMA.16816.F32.BF16 R8, R32, R22, R8 ;  /* 0x000000162008723c */ /* 0x000fe20000041808 */
[C---:B------:R-:W-:Y:S01]  /*3190*/  IMAD.IADD R56, R145.reuse, 0x1, -R114 ;  /* 0x0000000191387824 */ /* 0x040fe200078e0a72 */
[----:B------:R-:W-:Y:S01]  /*31a0*/  MOV R141, R20 ;  /* 0x00000014008d7202 */ /* 0x000fe20000000f00 */
[----:B---3--:R-:W3:Y:S01]  /*31b0*/  LDSM.16.M88.4 R40, [R207+0x5000] ;  /* 0x00500000cf28783b */ /* 0x008ee20000000200 */
[----:B------:R-:W-:Y:S01]  /*31c0*/  IABS R20, R21 ;  /* 0x0000001500147213 */ /* 0x000fe20000000000 */
[----:B------:R-:W-:Y:S01]  /*31d0*/  IMAD.IADD R21, R145, 0x1, -R112 ;  /* 0x0000000191157824 */ /* 0x000fe200078e0a70 */
[----:B------:R-:W-:Y:S01]  /*31e0*/  IABS R56, R56 ;  /* 0x0000003800387213 */ /* 0x000fe20000000000 */
[----:B------:R-:W-:Y:S01]  /*31f0*/  I2F R137, R137 ;  /* 0x0000008900897306 */ /* 0x000fe20000201400 */
[----:B-1----:R-:W-:Y:S01]  /*3200*/  HMMA.16816.F32.BF16 R12, R24, R72, R12 ;  /* 0x00000048180c723c */ /* 0x002fe2000004180c */
[----:B------:R-:W-:Y:S01]  /*3210*/  IMAD.MOV.U32 R143, RZ, RZ, R20 ;  /* 0x000000ffff8f7224 */ /* 0x000fe200078e0014 */
[----:B------:R-:W-:-:S05]  /*3220*/  IABS R20, R21 ;  /* 0x0000001500147213 */ /* 0x000fca0000000000 */
[----:B------:R-:W-:Y:S01]  /*3230*/  IMAD.IADD R72, R145, 0x1, -R116 ;  /* 0x0000000191487824 */ /* 0x000fe200078e0a74 */
[----:B------:R-:W-:Y:S01]  /*3240*/  HMMA.16816.F32.BF16 R28, R44, R58, R28 ;  /* 0x0000003a2c1c723c */ /* 0x000fe2000004181c */
[----:B------:R-:W-:Y:S01]  /*3250*/  IMAD.MOV.U32 R145, RZ, RZ, R56 ;  /* 0x000000ffff917224 */ /* 0x000fe200078e0038 */
[----:B------:R-:W-:Y:S01]  /*3260*/  I2F R115, R115 ;  /* 0x0000007300737306 */ /* 0x000fe20000201400 */
[----:B------:R-:W1:Y:S01]  /*3270*/  LDSM.16.M88.4 R56, [R209+0x11800] ;  /* 0x01180000d138783b */ /* 0x000e620000000200 */
[----:B------:R-:W-:Y:S01]  /*3280*/  IMAD.MOV.U32 R81, RZ, RZ, R20 ;  /* 0x000000ffff517224 */ /* 0x000fe200078e0014 */
[----:B------:R-:W-:Y:S02]  /*3290*/  IABS R72, R72 ;  /* 0x0000004800487213 */ /* 0x000fe40000000000 */
[----:B------:R-:W4:Y:S01]  /*32a0*/  LDSM.16.M88.4 R20, [R196+0x4800] ;  /* 0x00480000c414783b */ /* 0x000f220000000200 */
[----:B------:R-:W-:Y:S02]  /*32b0*/  HMMA.16816.F32.BF16 R64, R68, R86, R64 ;  /* 0x000000564440723c */ /* 0x000fe40000041840 */
[----:B------:R5:W-:Y:S06]  /*32c0*/  I2F R147, R72 ;  /* 0x0000004800937306 */ /* 0x000bec0000201400 */
[----:B--2---:R-:W-:Y:S01]  /*32d0*/  HMMA.16816.F32.BF16 R16, R32, R76, R16 ;  /* 0x0000004c2010723c */ /* 0x004fe20000041810 */
[----:B------:R-:W-:Y:S01]  /*32e0*/  FMUL.FTZ R80, R12, c[0x0][0x2ec] ;  /* 0x0000bb000c507a20 */ /* 0x000fe20000410000 */
[----:B------:R-:W-:Y:S06]  /*32f0*/  I2F R139, R139 ;  /* 0x0000008b008b7306 */ /* 0x000fec0000201400 */
[----:B------:R-:W-:Y:S01]  /*3300*/  HMMA.16816.F32.BF16 R8, R24, R74, R8 ;  /* 0x0000004a1808723c */ /* 0x000fe20000041808 */
[----:B-----5:R-:W2:Y:S01]  /*3310*/  LDSM.16.M88.4 R72, [R203+0x11000] ;  /* 0x01100000cb48783b */ /* 0x020ea20000000200 */
[----:B------:R-:W5:Y:S06]  /*3320*/  MUFU.TANH R80, R80 ;  /* 0x0000005000507308 */ /* 0x000f6c0000002400 */
[----:B------:R-:W-:Y:S02]  /*3330*/  HMMA.16816.F32.BF16 R52, R60, R82, R52 ;  /* 0x000000523c34723c */ /* 0x000fe40000041834 */
[----:B------:R-:W-:Y:S05]  /*3340*/  I2F R141, R141 ;  /* 0x0000008d008d7306 */ /* 0x000fea0000201400 */
[----:B------:R-:W-:Y:S01]  /*3350*/  FMUL.FTZ R82, R13, c[0x0][0x2ec] ;  /* 0x0000bb000d527a20 */ /* 0x000fe20000410000 */
[----:B---3--:R-:W-:Y:S01]  /*3360*/  HMMA.16816.F32.BF16 R36, R44, R40, R36 ;  /* 0x000000282c24723c */ /* 0x008fe20000041824 */
[----:B-----5:R-:W-:Y:S01]  /*3370*/  FFMA.FTZ R7, R7, -R0, R80 ;  /* 0x8000000007077223 */ /* 0x020fe20000010050 */
[----:B------:R-:W-:Y:S05]  /*3380*/  I2F R143, R143 ;  /* 0x0000008f008f7306 */ /* 0x000fea0000201400 */
[----:B------:R-:W-:Y:S01]  /*3390*/  FMUL.FTZ R40, R14, c[0x0][0x2ec] ;  /* 0x0000bb000e287a20 */ /* 0x000fe20000410000 */
[----:B-1----:R-:W-:Y:S01]  /*33a0*/  HMMA.16816.F32.BF16 R48, R60, R56, R48 ;  /* 0x000000383c30723c */ /* 0x002fe20000041830 */
[----:B------:R-:W-:-:S02]  /*33b0*/  FMUL.FTZ R41, R15, c[0x0][0x2ec] ;  /* 0x0000bb000f297a20 */ /* 0x000fc40000410000 */
[----:B------:R-:W1:Y:S01]  /*33c0*/  LDSM.16.M88.4 R12, [R207+0x5800] ;  /* 0x00580000cf0c783b */ /* 0x000e620000000200 */
[----:B------:R-:W-:Y:S01]  /*33d0*/  FMUL.FTZ R8, R8, c[0x0][0x2ec] ;  /* 0x0000bb0008087a20 */ /* 0x000fe20000410000 */
[----:B------:R-:W3:Y:S03]  /*33e0*/  MUFU.TANH R82, R82 ;  /* 0x0000005200527308 */ /* 0x000ee60000002400 */
[----:B------:R-:W-:Y:S05]  /*33f0*/  HMMA.16816.F32.BF16 R64, R60, R58, R64 ;  /* 0x0000003a3c40723c */ /* 0x000fea0000041840 */
[----:B------:R-:W5:Y:S03]  /*3400*/  MUFU.TANH R40, R40 ;  /* 0x0000002800287308 */ /* 0x000f660000002400 */
[----:B----4-:R-:W-:Y:S05]  /*3410*/  HMMA.16816.F32.BF16 R16, R24, R20, R16 ;  /* 0x000000141810723c */ /* 0x010fea0000041810 */
[----:B------:R4:W-:Y:S01]  /*3420*/  MUFU.TANH R20, R8 ;  /* 0x0000000800147308 */ /* 0x0009e20000002400 */
[----:B---3--:R-:W-:-:S02]  /*3430*/  FFMA.FTZ R82, R89, -R0, R82 ;  /* 0x8000000059527223 */ /* 0x008fc40000010052 */
[----:B------:R-:W-:Y:S01]  /*3440*/  HMMA.16816.F32.BF16 R28, R32, R78, R28 ;  /* 0x0000004e201c723c */ /* 0x000fe2000004181c */
[----:B------:R-:W-:Y:S01]  /*3450*/  FMUL.FTZ R21, R9, c[0x0][0x2ec] ;  /* 0x0000bb0009157a20 */ /* 0x000fe20000410000 */
[----:B------:R-:W3:Y:S03]  /*3460*/  LDSM.16.M88.4 R76, [R196+0x5000] ;  /* 0x00500000c44c783b */ /* 0x000ee60000000200 */
[----:B------:R-:W-:Y:S01]  /*3470*/  MUFU.TANH R41, R41 ;  /* 0x0000002900297308 */ /* 0x000fe20000002400 */
[----:B-----5:R-:W-:Y:S02]  /*3480*/  FFMA.FTZ R40, R119, -R0, R40 ;  /* 0x8000000077287223 */ /* 0x020fe40000010028 */
[----:B------:R-:W-:Y:S05]  /*3490*/  HMMA.16816.F32.BF16 R52, R44, R42, R52 ;  /* 0x0000002a2c34723c */ /* 0x000fea0000041834 */
[----:B------:R-:W5:Y:S02]  /*34a0*/  MUFU.TANH R21, R21 ;  /* 0x0000001500157308 */ /* 0x000f640000002400 */
[----:B------:R-:W-:Y:S01]  /*34b0*/  FMUL.FTZ R42, R10, c[0x0][0x2ec] ;  /* 0x0000bb000a2a7a20 */ /* 0x000fe20000410000 */
[----:B--2---:R-:W-:Y:S01]  /*34c0*/  HMMA.16816.F32.BF16 R36, R32, R72, R36 ;  /* 0x000000482024723c */ /* 0x004fe20000041824 */
[----:B------:R-:W-:-:S02]  /*34d0*/  FMUL.FTZ R43, R11, c[0x0][0x2ec] ;  /* 0x0000bb000b2b7a20 */ /* 0x000fc40000410000 */
[----:B----4-:R-:W2:Y:S01]  /*34e0*/  LDSM.16.M88.4 R8, [R203+0x11800] ;  /* 0x01180000cb08783b */ /* 0x010ea20000000200 */
[----:B------:R-:W-:Y:S01]  /*34f0*/  FMUL.FTZ R16, R16, c[0x0][0x2ec] ;  /* 0x0000bb0010107a20 */ /* 0x000fe20000410000 */
[----:B------:R-:W-:Y:S01]  /*3500*/  MUFU.TANH R42, R42 ;  /* 0x0000002a002a7308 */ /* 0x000fe20000002400 */
[----:B------:R-:W-:Y:S02]  /*3510*/  FMUL.FTZ R17, R17, c[0x0][0x2ec] ;  /* 0x0000bb0011117a20 */ /* 0x000fe40000410000 */
[----:B-1----:R-:W-:Y:S01]  /*3520*/  HMMA.16816.F32.BF16 R48, R44, R12, R48 ;  /* 0x0000000c2c30723c */ /* 0x002fe20000041830 */
[----:B------:R-:W-:-:S04]  /*3530*/  FMUL.FTZ R56, R19, c[0x0][0x2ec] ;  /* 0x0000bb0013387a20 */ /* 0x000fc80000410000 */
[----:B------:R-:W-:Y:S01]  /*3540*/  MUFU.TANH R43, R43 ;  /* 0x0000002b002b7308 */ /* 0x000fe20000002400 */
[----:B-----5:R-:W-:Y:S02]  /*3550*/  FFMA.FTZ R93, R93, -R0, R21 ;  /* 0x800000005d5d7223 */ /* 0x020fe40000010015 */
[----:B------:R-:W-:Y:S01]  /*3560*/  HMMA.16816.F32.BF16 R64, R44, R14, R64 ;  /* 0x0000000e2c40723c */ /* 0x000fe20000041840 */
[----:B------:R-:W-:-:S04]  /*3570*/  FMUL.FTZ R12, R18, c[0x0][0x2ec] ;  /* 0x0000bb00120c7a20 */ /* 0x000fc80000410000 */
[----:B------:R-:W1:Y:S03]  /*3580*/  MUFU.TANH R56, R56 ;  /* 0x0000003800387308 */ /* 0x000e660000002400 */
[----:B------:R-:W-:Y:S05]  /*3590*/  HMMA.16816.F32.BF16 R28, R24, R22, R28 ;  /* 0x00000016181c723c */ /* 0x000fea000004181c */
[----:B------:R-:W-:Y:S03]  /*35a0*/  MUFU.TANH R22, R16 ;  /* 0x0000001000167308 */ /* 0x000fe60000002400 */
[----:B------:R-:W-:Y:S05]  /*35b0*/  HMMA.16816.F32.BF16 R52, R32, R74, R52 ;  /* 0x0000004a2034723c */ /* 0x000fea0000041834 */
[----:B------:R4:W-:Y:S01]  /*35c0*/  MUFU.TANH R23, R17 ;  /* 0x0000001100177308 */ /* 0x0009e20000002400 */
[----:B-1----:R-:W-:-:S02]  /*35d0*/  FFMA.FTZ R15, R129, -R0, R56 ;  /* 0x80000000810f7223 */ /* 0x002fc40000010038 */
[----:B---3--:R-:W-:Y:S03]  /*35e0*/  HMMA.16816.F32.BF16 R36, R24, R76, R36 ;  /* 0x0000004c1824723c */ /* 0x008fe60000041824 */
[----:B------:R-:W-:Y:S02]  /*35f0*/  FSEL R15, R15, -INF , !P3 ;  /* 0xff8000000f0f7808 */ /* 0x000fe40005800000 */
[----:B------:R-:W1:Y:S03]  /*3600*/  MUFU.TANH R12, R12 ;  /* 0x0000000c000c7308 */ /* 0x000e660000002400 */
[----:B--2---:R-:W-:Y:S01]  /*3610*/  HMMA.16816.F32.BF16 R48, R32, R8, R48 ;  /* 0x000000082030723c */ /* 0x004fe20000041830 */
[----:B------:R-:W-:Y:S02]  /*3620*/  FMUL.FTZ R57, R28, c[0x0][0x2ec] ;  /* 0x0000bb001c397a20 */ /* 0x000fe40000410000 */
[----:B------:R-:W-:Y:S01]  /*3630*/  FMUL.FTZ R28, R29, c[0x0][0x2ec] ;  /* 0x0000bb001d1c7a20 */ /* 0x000fe20000410000 */
[----:B----4-:R-:W2:Y:S01]  /*3640*/  LDSM.16.M88.4 R16, [R196+0x5800] ;  /* 0x00580000c410783b */ /* 0x010ea20000000200 */
[----:B------:R-:W-:-:S02]  /*3650*/  FMUL.FTZ R29, R30, c[0x0][0x2ec] ;  /* 0x0000bb001e1d7a20 */ /* 0x000fc40000410000 */
[----:B------:R-:W3:Y:S01]  /*3660*/  MUFU.TANH R57, R57 ;  /* 0x0000003900397308 */ /* 0x000ee20000002400 */
[----:B------:R-:W-:Y:S01]  /*3670*/  HMMA.16816.F32.BF16 R64, R32, R10, R64 ;  /* 0x0000000a2040723c */ /* 0x000fe20000041840 */
[----:B------:R-:W-:Y:S01]  /*3680*/  FMUL.FTZ R8, R31, c[0x0][0x2ec] ;  /* 0x0000bb001f087a20 */ /* 0x000fe20000410000 */
[----:B------:R-:W-:-:S04]  /*3690*/  DEPBAR.LE SB0, 0x0 ;  /* 0x000080000000791a */ /* 0x000fc80000000000 */
[----:B-1----:R-:W-:Y:S01]  /*36a0*/  FFMA.FTZ R12, R125, -R0, R12 ;  /* 0x800000007d0c7223 */ /* 0x002fe2000001000c */
[----:B------:R-:W1:Y:S01]  /*36b0*/  MUFU.TANH R29, R29 ;  /* 0x0000001d001d7308 */ /* 0x000e620000002400 */
[----:B------:R-:W-:Y:S01]  /*36c0*/  HMMA.16816.F32.BF16 R52, R24, R78, R52 ;  /* 0x0000004e1834723c */ /* 0x000fe20000041834 */
[----:B------:R-:W-:Y:S02]  /*36d0*/  FMUL.FTZ R30, R37, c[0x0][0x2ec] ;  /* 0x0000bb00251e7a20 */ /* 0x000fe40000410000 */
[----:B------:R-:W-:Y:S01]  /*36e0*/  FMUL.FTZ R14, R39, c[0x0][0x2ec] ;  /* 0x0000bb00270e7a20 */ /* 0x000fe20000410000 */
[----:B------:R-:W-:Y:S01]  /*36f0*/  FSEL R13, R12, -INF , !P4 ;  /* 0xff8000000c0d7808 */ /* 0x000fe20006000000 */
[----:B------:R-:W-:Y:S02]  /*3700*/  FMUL.FTZ R9, R36, c[0x0][0x2ec] ;  /* 0x0000bb0024097a20 */ /* 0x000fe40000410000 */
[----:B------:R-:W4:Y:S01]  /*3710*/  MUFU.TANH R28, R28 ;  /* 0x0000001c001c7308 */ /* 0x000f220000002400 */
[----:B------:R-:W-:-:S02]  /*3720*/  FMUL.FTZ R31, R38, c[0x0][0x2ec] ;  /* 0x0000bb00261f7a20 */ /* 0x000fc40000410000 */
[-C--:B------:R-:W-:Y:S02]  /*3730*/  FFMA.FTZ R12, R97, -R0.reuse, R23 ;  /* 0x80000000610c7223 */ /* 0x080fe40000010017 */
[-C--:B------:R-:W-:Y:S01]  /*3740*/  FFMA.FTZ R10, R95, -R0.reuse, R22 ;  /* 0x800000005f0a7223 */ /* 0x080fe20000010016 */
[----:B------:R-:W-:Y:S01]  /*3750*/  FSEL R22, R93, -INF , !P6 ;  /* 0xff8000005d167808 */ /* 0x000fe20007000000 */
[-C--:B---3--:R-:W-:Y:S01]  /*3760*/  FFMA.FTZ R4, R99, -R0.reuse, R57 ;  /* 0x8000000063047223 */ /* 0x088fe20000010039 */
[----:B------:R-:W3:Y:S01]  /*3770*/  MUFU.TANH R30, R30 ;  /* 0x0000001e001e7308 */ /* 0x000ee20000002400 */
[----:B-1----:R-:W-:Y:S01]  /*3780*/  FFMA.FTZ R11, R127, -R0, R29 ;  /* 0x800000007f0b7223 */ /* 0x002fe2000001001d */
[----:B------:R-:W-:Y:S02]  /*3790*/  FSEL R10, R10, -INF , !P4 ;  /* 0xff8000000a0a7808 */ /* 0x000fe40006000000 */
[----:B------:R-:W-:Y:S02]  /*37a0*/  FSEL R12, R12, -INF , !P3 ;  /* 0xff8000000c0c7808 */ /* 0x000fe40005800000 */
[----:B------:R-:W-:-:S02]  /*37b0*/  FSEL R4, R4, -INF , !P2 ;  /* 0xff80000004047808 */ /* 0x000fc40005000000 */
[----:B------:R-:W1:Y:S01]  /*37c0*/  MUFU.TANH R14, R14 ;  /* 0x0000000e000e7308 */ /* 0x000e620000002400 */
[----:B------:R-:W-:Y:S01]  /*37d0*/  FMUL.FTZ R32, R54, c[0x0][0x2ec] ;  /* 0x0000bb0036207a20 */ /* 0x000fe20000410000 */
[----:B------:R-:W-:Y:S01]  /*37e0*/  FSEL R11, R11, -INF , !P2 ;  /* 0xff8000000b0b7808 */ /* 0x000fe20005000000 */
[----:B------:R-:W-:Y:S01]  /*37f0*/  FMUL.FTZ R33, R55, c[0x0][0x2ec] ;  /* 0x0000bb0037217a20 */ /* 0x000fe20000410000 */
[-C--:B------:R-:W-:Y:S01]  /*3800*/  ISETP.GE.AND P4, PT, R108, R135.reuse, PT ;  /* 0x000000876c00720c */ /* 0x080fe20003f86270 */
[-C--:B----4-:R-:W-:Y:S01]  /*3810*/  FFMA.FTZ R101, R101, -R0.reuse, R28 ;  /* 0x8000000065657223 */ /* 0x090fe2000001001c */
[----:B--2---:R-:W-:Y:S01]  /*3820*/  HMMA.16816.F32.BF16 R48, R24, R16, R48 ;  /* 0x000000101830723c */ /* 0x004fe20000041830 */
[-C--:B------:R-:W-:Y:S01]  /*3830*/  ISETP.GE.AND P3, PT, R110, R135.reuse, PT ;  /* 0x000000876e00720c */ /* 0x080fe20003f66270 */
[----:B------:R-:W2:Y:S01]  /*3840*/  MUFU.TANH R8, R8 ;  /* 0x0000000800087308 */ /* 0x000ea20000002400 */
[----:B---3--:R-:W-:Y:S01]  /*3850*/  FFMA.FTZ R30, R105, -R0, R30 ;  /* 0x80000000691e7223 */ /* 0x008fe2000001001e */
[----:B------:R-:W-:-:S03]  /*3860*/  ISETP.GE.AND P2, PT, R112, R135, PT ;  /* 0x000000877000720c */ /* 0x000fc60003f46270 */
[----:B------:R-:W-:Y:S01]  /*3870*/  FMUL.FTZ R16, R52, c[0x0][0x2ec] ;  /* 0x0000bb0034107a20 */ /* 0x000fe20000410000 */
[----:B------:R-:W-:Y:S01]  /*3880*/  HMMA.16816.F32.BF16 R64, R24, R18, R64 ;  /* 0x000000121840723c */ /* 0x000fe20000041840 */
[----:B------:R-:W-:Y:S01]  /*3890*/  FMUL.FTZ R17, R53, c[0x0][0x2ec] ;  /* 0x0000bb0035117a20 */ /* 0x000fe20000410000 */
[----:B------:R-:W3:Y:S01]  /*38a0*/  MUFU.TANH R9, R9 ;  /* 0x0000000900097308 */ /* 0x000ee20000002400 */
[----:B-1----:R-:W-:-:S04]  /*38b0*/  FFMA.FTZ R14, R137, -R0, R14 ;  /* 0x80000000890e7223 */ /* 0x002fc8000001000e */
[----:B------:R-:W-:Y:S01]  /*38c0*/  FSEL R24, R7, -INF , !P1 ;  /* 0xff80000007187808 */ /* 0x000fe20004800000 */
[-C--:B------:R-:W-:Y:S01]  /*38d0*/  FFMA.FTZ R26, R91, -R0.reuse, R20 ;  /* 0x800000005b1a7223 */ /* 0x080fe20000010014 */
[----:B------:R-:W-:Y:S01]  /*38e0*/  FSEL R25, R40, -INF , !P1 ;  /* 0xff80000028197808 */ /* 0x000fe20004800000 */
[----:B------:R-:W1:Y:S01]  /*38f0*/  MUFU.TANH R31, R31 ;  /* 0x0000001f001f7308 */ /* 0x000e620000002400 */
[-C--:B------:R-:W-:Y:S01]  /*3900*/  FFMA.FTZ R7, R85, -R0.reuse, R42 ;  /* 0x8000000055077223 */ /* 0x080fe2000001002a */
[----:B------:R-:W-:Y:S01]  /*3910*/  FSEL R20, R82, -INF , !P0 ;  /* 0xff80000052147808 */ /* 0x000fe20004000000 */
[-C--:B------:R-:W-:Y:S01]  /*3920*/  FFMA.FTZ R18, R121, -R0.reuse, R41 ;  /* 0x8000000079127223 */ /* 0x080fe20000010029 */
[----:B------:R-:W-:Y:S01]  /*3930*/  FSEL R26, R26, -INF , !P5 ;  /* 0xff8000001a1a7808 */ /* 0x000fe20006800000 */
[-C--:B------:R-:W-:Y:S01]  /*3940*/  FFMA.FTZ R19, R123, -R0.reuse, R43 ;  /* 0x800000007b137223 */ /* 0x080fe2000001002b */
[----:B------:R-:W-:Y:S01]  /*3950*/  FSEL R7, R7, -INF , !P5 ;  /* 0xff80000007077808 */ /* 0x000fe20006800000 */
[----:B------:R-:W-:Y:S01]  /*3960*/  FMUL.FTZ R34, R48, c[0x0][0x2ec] ;  /* 0x0000bb0030227a20 */ /* 0x000fe20000410000 */
[----:B------:R-:W-:Y:S01]  /*3970*/  I2F R81, R81 ;  /* 0x0000005100517306 */ /* 0x000fe20000201400 */
[----:B------:R-:W-:Y:S01]  /*3980*/  FMUL.FTZ R35, R50, c[0x0][0x2ec] ;  /* 0x0000bb0032237a20 */ /* 0x000fe20000410000 */
[-C--:B------:R-:W-:Y:S01]  /*3990*/  ISETP.GE.AND P5, PT, R104, R135.reuse, PT ;  /* 0x000000876800720c */ /* 0x080fe20003fa6270 */
[----:B------:R-:W-:Y:S01]  /*39a0*/  FMUL.FTZ R49, R49, c[0x0][0x2ec] ;  /* 0x0000bb0031317a20 */ /* 0x000fe20000410000 */
[----:B------:R-:W-:Y:S01]  /*39b0*/  FSEL R18, R18, -INF , !P0 ;  /* 0xff80000012127808 */ /* 0x000fe20004000000 */
[----:B------:R-:W-:Y:S01]  /*39c0*/  FMUL.FTZ R51, R51, c[0x0][0x2ec] ;  /* 0x0000bb0033337a20 */ /* 0x000fe20000410000 */
[----:B------:R-:W-:Y:S01]  /*39d0*/  FSEL R162, R30, -INF , !P5 ;  /* 0xff8000001ea27808 */ /* 0x000fe20006800000 */
[----:B------:R-:W-:Y:S01]  /*39e0*/  FMUL.FTZ R36, R64, c[0x0][0x2ec] ;  /* 0x0000bb0040247a20 */ /* 0x000fe20000410000 */
[----:B------:R-:W-:Y:S01]  /*39f0*/  I2F R145, R145 ;  /* 0x0000009100917306 */ /* 0x000fe20000201400 */
[----:B------:R-:W-:Y:S01]  /*3a00*/  FMUL.FTZ R23, R65, c[0x0][0x2ec] ;  /* 0x0000bb0041177a20 */ /* 0x000fe20000410000 */
[----:B------:R-:W-:Y:S01]  /*3a10*/  FSEL R175, R14, -INF , !P5 ;  /* 0xff8000000eaf7808 */ /* 0x000fe20006800000 */
[----:B------:R-:W-:Y:S01]  /*3a20*/  FMUL.FTZ R29, R67, c[0x0][0x2ec] ;  /* 0x0000bb00431d7a20 */ /* 0x000fe20000410000 */
[----:B------:R-:W-:Y:S01]  /*3a30*/  ISETP.GE.AND P5, PT, R135, 0x41, PT ;  /* 0x000000418700780c */ /* 0x000fe20003fa6270 */
[----:B------:R-:W-:Y:S01]  /*3a40*/  FMUL.FTZ R66, R66, c[0x0][0x2ec] ;  /* 0x0000bb0042427a20 */ /* 0x000fe20000410000 */
[-C--:B------:R-:W-:Y:S01]  /*3a50*/  ISETP.GE.AND P1, PT, R100, R135.reuse, PT ;  /* 0x000000876400720c */ /* 0x080fe20003f26270 */
[-C--:B--2---:R-:W-:Y:S01]  /*3a60*/  FFMA.FTZ R131, R131, -R0.reuse, R8 ;  /* 0x8000000083837223 */ /* 0x084fe20000010008 */
[----:B------:R-:W2:Y:S01]  /*3a70*/  MUFU.TANH R16, R16 ;  /* 0x0000001000107308 */ /* 0x000ea20000002400 */
[-C--:B---3--:R-:W-:Y:S01]  /*3a80*/  FFMA.FTZ R103, R103, -R0.reuse, R9 ;  /* 0x8000000067677223 */ /* 0x088fe20000010009 */
[----:B------:R-:W-:Y:S01]  /*3a90*/  ISETP.GE.AND P0, PT, R102, R135, PT ;  /* 0x000000876600720c */ /* 0x000fe20003f06270 */
[----:B-1----:R-:W-:Y:S01]  /*3aa0*/  FFMA.FTZ R31, R133, -R0, R31 ;  /* 0x80000000851f7223 */ /* 0x002fe2000001001f */
[----:B------:R-:W-:-:S02]  /*3ab0*/  FSEL R19, R19, -INF , !P6 ;  /* 0xff80000013137808 */ /* 0x000fc40007000000 */
[----:B------:R-:W-:Y:S02]  /*3ac0*/  FSEL R8, R101, -INF , !P1 ;  /* 0xff80000065087808 */ /* 0x000fe40004800000 */
[----:B------:R-:W1:Y:S01]  /*3ad0*/  MUFU.TANH R17, R17 ;  /* 0x0000001100117308 */ /* 0x000e620000002400 */
[----:B------:R-:W-:Y:S02]  /*3ae0*/  FSEL R9, R131, -INF , !P1 ;  /* 0xff80000083097808 */ /* 0x000fe40004800000 */
[----:B------:R-:W-:Y:S02]  /*3af0*/  FSEL R168, R103, -INF , !P0 ;  /* 0xff80000067a87808 */ /* 0x000fe40004000000 */
[----:B------:R-:W-:Y:S02]  /*3b00*/  FSEL R165, R31, -INF , !P0 ;  /* 0xff8000001fa57808 */ /* 0x000fe40004000000 */
[-C--:B------:R-:W-:Y:S01]  /*3b10*/  ISETP.GE.AND P6, PT, R106, R135.reuse, PT ;  /* 0x000000876a00720c */ /* 0x080fe20003fc6270 */
[----:B------:R-:W3:Y:S01]  /*3b20*/  MUFU.TANH R32, R32 ;  /* 0x0000002000207308 */ /* 0x000ee20000002400 */
[----:B--2---:R-:W-:Y:S01]  /*3b30*/  FFMA.FTZ R16, R107, -R0, R16 ;  /* 0x800000006b107223 */ /* 0x004fe20000010010 */
[----:B------:R-:W-:-:S02]  /*3b40*/  ISETP.GE.AND P1, PT, R114, R135, PT ;  /* 0x000000877200720c */ /* 0x000fc40003f26270 */
[----:B------:R-:W-:Y:S02]  /*3b50*/  ISETP.GE.AND P0, PT, R116, R135, PT ;  /* 0x000000877400720c */ /* 0x000fe40003f06270 */
[----:B------:R-:W-:Y:S02]  /*3b60*/  FSEL R160, R16, -INF , !P6 ;  /* 0xff80000010a07808 */ /* 0x000fe40007000000 */
[----:B------:R-:W2:Y:S01]  /*3b70*/  MUFU.TANH R33, R33 ;  /* 0x0000002100217308 */ /* 0x000ea20000002400 */
[----:B-1----:R-:W-:-:S05]  /*3b80*/  FFMA.FTZ R17, R109, -R0, R17 ;  /* 0x800000006d117223 */ /* 0x002fca0000010011 */
[----:B------:R-:W-:Y:S02]  /*3b90*/  FSEL R166, R17, -INF , !P4 ;  /* 0xff80000011a67808 */ /* 0x000fe40006000000 */
[----:B------:R-:W1:Y:S01]  /*3ba0*/  MUFU.TANH R34, R34 ;  /* 0x0000002200227308 */ /* 0x000e620000002400 */
[----:B---3--:R-:W-:-:S05]  /*3bb0*/  FFMA.FTZ R32, R139, -R0, R32 ;  /* 0x800000008b207223 */ /* 0x008fca0000010020 */
[----:B------:R-:W-:Y:S02]  /*3bc0*/  FSEL R173, R32, -INF , !P6 ;  /* 0xff80000020ad7808 */ /* 0x000fe40007000000 */
[----:B------:R-:W3:Y:S01]  /*3bd0*/  MUFU.TANH R27, R49 ;  /* 0x00000031001b7308 */ /* 0x000ee20000002400 */
[----:B--2---:R-:W-:-:S05]  /*3be0*/  FFMA.FTZ R33, R141, -R0, R33 ;  /* 0x800000008d217223 */ /* 0x004fca0000010021 */
        /* <DEDUP_REMOVED lines=18> */
[----:B------:R-:W-:Y:S01]  /*3d10*/  FSEL R140, R23, -INF , !P0 ;  /* 0xff800000178c7808 */ /* 0x000fe20004000000 */
[----:B-1----:R-:W-:-:S05]  /*3d20*/  FFMA.FTZ R28, R145, -R0, R28 ;  /* 0x80000000911c7223 */ /* 0x002fca000001001c */
[----:B------:R-:W-:Y:S01]  /*3d30*/  FSEL R141, R28, -INF , !P1 ;  /* 0xff8000001c8d7808 */ /* 0x000fe20004800000 */
[----:B---3--:R-:W-:-:S05]  /*3d40*/  FFMA.FTZ R29, R147, -R0, R29 ;  /* 0x80000000931d7223 */ /* 0x008fca000001001d */
        /* <DEDUP_REMOVED lines=58> */
.L_x_212:
[----:B------:R-:W-:Y:S05]  /*40f0*/  BSYNC B0 ;  /* 0x0000000000007941 */ /* 0x000fea0003800000 */
.L_x_211:
[----:B------:R-:W0:Y:S02]  /*4100*/  LDGDEPBAR ;  /* 0x00000000000079af */ /* 0x000e240000000000 */
.L_x_210:
        /* <DEDUP_REMOVED lines=31> */
[----:B------:R-:W3:Y:S03]  /*4300*/  SHFL.BFLY PT, R6, R21, 0x2, 0x1f ;  /* 0x0c401f0015067f89 */ /* 0x000ee600000e0000 */
[-C--:B------:R-:W-:Y:S01]  /*4310*/  LEA R201, R3, R204.reuse, 0x1 ;  /* 0x000000cc03c97211 */ /* 0x080fe200078e08ff */
[----:B--2---:R-:W2:Y:S01]  /*4320*/  SHFL.BFLY PT, R17, R14, 0x2, 0x1f ;  /* 0x0c401f000e117f89 */ /* 0x004ea200000e0000 */
[----:B------:R-:W-:-:S03]  /*4330*/  LEA R202, R5, R204, 0x1 ;  /* 0x000000cc05ca7211 */ /* 0x000fc600078e08ff */
[----:B------:R-:W-:Y:S01]  /*4340*/  LDSM.16.MT88.4 R40, [R204+0x14000] ;  /* 0x01400000cc28783b */ /* 0x000fe20000004200 */
[----:B------:R-:W-:-:S03]  /*4350*/  LEA R200, R3, R202, 0x1 ;  /* 0x000000ca03c87211 */ /* 0x000fc600078e08ff */
[----:B------:R-:W-:Y:S04]  /*4360*/  LDSM.16.MT88.4 R56, [R201+0x14000] ;  /* 0x01400000c938783b */ /* 0x000fe80000004200 */
[----:B------:R-:W-:Y:S04]  /*4370*/  LDSM.16.MT88.4 R124, [R204+0x12000] ;  /* 0x01200000cc7c783b */ /* 0x000fe80000004200 */
[----:B------:R-:W-:Y:S01]  /*4380*/  LDSM.16.MT88.4 R116, [R202+0x12000] ;  /* 0x01200000ca74783b */ /* 0x000fe20000004200 */
[----:B---3--:R-:W-:-:S03]  /*4390*/  FMNMX.FTZ R6, R21, R6, !PT ;  /* 0x0000000615067209 */ /* 0x008fc60007810000 */
[----:B------:R-:W-:Y:S01]  /*43a0*/  LDSM.16.MT88.4 R108, [R201+0x12000] ;  /* 0x01200000c96c783b */ /* 0x000fe20000004200 */
[----:B--2---:R-:W-:-:S03]  /*43b0*/  FMNMX.FTZ R17, R14, R17, !PT ;  /* 0x000000110e117209 */ /* 0x004fc60007810000 */
[----:B------:R-:W2:Y:S04]  /*43c0*/  SHFL.BFLY PT, R133, R6, 0x1, 0x1f ;  /* 0x0c201f0006857f89 */ /* 0x000ea800000e0000 */
[----:B------:R-:W3:Y:S04]  /*43d0*/  SHFL.BFLY PT, R132, R17, 0x1, 0x1f ;  /* 0x0c201f0011847f89 */ /* 0x000ee800000e0000 */
[----:B------:R-:W4:Y:S04]  /*43e0*/  LDSM.16.MT88.4 R100, [R200+0x12000] ;  /* 0x01200000c864783b */ /* 0x000f280000004200 */
[----:B------:R-:W5:Y:S04]  /*43f0*/  LDSM.16.MT88.4 R48, [R202+0x14000] ;  /* 0x01400000ca30783b */ /* 0x000f680000004200 */
[----:B------:R-:W1:Y:S04]  /*4400*/  LDSM.16.MT88.4 R64, [R200+0x14000] ;  /* 0x01400000c840783b */ /* 0x000e680000004200 */
[----:B------:R-:W1:Y:S01]  /*4410*/  LDSM.16.MT88.4 R72, [R204+0x16000] ;  /* 0x01600000cc48783b */ /* 0x000e620000004200 */
[----:B--2---:R-:W-:-:S03]  /*4420*/  FMNMX.FTZ R133, R6, R133, !PT ;  /* 0x0000008506857209 */ /* 0x004fc60007810000 */
[----:B------:R-:W2:Y:S01]  /*4430*/  LDSM.16.MT88.4 R80, [R202+0x16000] ;  /* 0x01600000ca50783b */ /* 0x000ea20000004200 */
[----:B---3--:R-:W-:Y:S01]  /*4440*/  FMNMX.FTZ R132, R17, R132, !PT ;  /* 0x0000008411847209 */ /* 0x008fe20007810000 */
[C---:B------:R-:W-:Y:S01]  /*4450*/  FMUL.FTZ R171, R133.reuse, c[0x0][0x23c] ;  /* 0x00008f0085ab7a20 */ /* 0x040fe20000410000 */
[----:B------:R-:W-:Y:S01]  /*4460*/  FSETP.NEU.FTZ.AND P0, PT, R133, -INF , PT ;  /* 0xff8000008500780b */ /* 0x000fe20003f1d000 */
[----:B------:R-:W3:Y:S02]  /*4470*/  LDSM.16.MT88.4 R88, [R201+0x16000] ;  /* 0x01600000c958783b */ /* 0x000ee40000004200 */
[C---:B------:R-:W-:Y:S01]  /*4480*/  FMUL.FTZ R164, R132.reuse, c[0x0][0x23c] ;  /* 0x00008f0084a47a20 */ /* 0x040fe20000410000 */
[----:B------:R-:W-:Y:S01]  /*4490*/  FSEL R171, R171, RZ, P0 ;  /* 0x000000ffabab7208 */ /* 0x000fe20000000000 */
[----:B------:R-:W-:Y:S01]  /*44a0*/  LDSM.16.MT88.4 R136, [R202+0x12800] ;  /* 0x01280000ca88783b */ /* 0x000fe20000004200 */
[----:B------:R-:W-:-:S03]  /*44b0*/  FSETP.NEU.FTZ.AND P0, PT, R132, -INF , PT ;  /* 0xff8000008400780b */ /* 0x000fc60003f1d000 */
[--C-:B------:R-:W-:Y:S01]  /*44c0*/  FFMA.FTZ R155, R24, c[0x0][0x23c], -R171.reuse ;  /* 0x00008f00189b7a23 */ /* 0x100fe200000108ab */
[----:B------:R-:W-:Y:S01]  /*44d0*/  FSEL R164, R164, RZ, P0 ;  /* 0x000000ffa4a47208 */ /* 0x000fe20000000000 */
[--C-:B------:R-:W-:Y:S01]  /*44e0*/  FFMA.FTZ R154, R20, c[0x0][0x23c], -R171.reuse ;  /* 0x00008f00149a7a23 */ /* 0x100fe200000108ab */
[----:B-1----:R-:W-:Y:S01]  /*44f0*/  LDSM.16.MT88.4 R32, [R201+0x12800] ;  /* 0x01280000c920783b */ /* 0x002fe20000004200 */
        /* <DEDUP_REMOVED lines=41> */
[--C-:B------:R-:W-:Y:S02]  /*4790*/  FFMA.FTZ R167, R167, c[0x0][0x23c], -R164.reuse ;  /* 0x00008f00a7a77a23 */ /* 0x100fe400000108a4 */
[--C-:B------:R-:W-:Y:S02]  /*47a0*/  FFMA.FTZ R174, R143, c[0x0][0x23c], -R164.reuse ;  /* 0x00008f008fae7a23 */ /* 0x100fe400000108a4 */
[----:B------:R-:W-:Y:S01]  /*47b0*/  FFMA.FTZ R175, R141, c[0x0][0x23c], -R164 ;  /* 0x00008f008daf7a23 */ /* 0x000fe200000108a4 */
        /* <DEDUP_REMOVED lines=30> */
[C---:B-----5:R-:W-:Y:S02]  /*49a0*/  HMMA.16816.F32.BF16 R44, R96.reuse, R48, RZ ;  /* 0x00000030602c723c */ /* 0x060fe400000418ff */
[----:B------:R-:W-:Y:S06]  /*49b0*/  MUFU.EX2 R160, R160 ;  /* 0x000000a000a07308 */ /* 0x000fec0000000800 */
[C---:B------:R-:W-:Y:S02]  /*49c0*/  HMMA.16816.F32.BF16 R60, R96.reuse, R64, RZ ;  /* 0x00000040603c723c */ /* 0x040fe400000418ff */
[----:B------:R-:W-:Y:S06]  /*49d0*/  MUFU.EX2 R161, R161 ;  /* 0x000000a100a17308 */ /* 0x000fec0000000800 */
[C---:B------:R-:W-:Y:S02]  /*49e0*/  HMMA.16816.F32.BF16 R68, R96.reuse, R72, RZ ;  /* 0x000000486044723c */ /* 0x040fe400000418ff */
[----:B------:R-:W-:Y:S06]  /*49f0*/  MUFU.EX2 R165, R165 ;  /* 0x000000a500a57308 */ /* 0x000fec0000000800 */
[C---:B--2---:R-:W-:Y:S02]  /*4a00*/  HMMA.16816.F32.BF16 R76, R96.reuse, R80, RZ ;  /* 0x00000050604c723c */ /* 0x044fe400000418ff */
[----:B------:R-:W2:Y:S06]  /*4a10*/  MUFU.EX2 R166, R166 ;  /* 0x000000a600a67308 */ /* 0x000eac0000000800 */
        /* <DEDUP_REMOVED lines=76> */
[----:B-----5:R-:W-:Y:S01]  /*4ee0*/  F2FP.BF16.PACK_AB R7, R169, R168 ;  /* 0x000000a8a907723e */ /* 0x020fe200000010ff */
        /* <DEDUP_REMOVED lines=82> */
[----:B------:R-:W-:Y:S01]  /*5410*/  IMAD.MOV.U32 R137, RZ, RZ, R132 ;  /* 0x000000ffff897224 */ /* 0x000fe200078e0084 */
[----:B------:R-:W-:Y:S01]  /*5420*/  LOP3.LUT R3, R134, 0x3, RZ, 0xc0, !PT ;  /* 0x0000000386037812 */ /* 0x000fe200078ec0ff */
[----:B------:R-:W-:Y:S01]  /*5430*/  IMAD.MOV.U32 R230, RZ, RZ, c[0x0][0x1a0] ;  /* 0x00006800ffe67624 */ /* 0x000fe200078e00ff */
[----:B------:R-:W-:Y:S01]  /*5440*/  SHF.R.S32.HI R231, RZ, 0x1f, R2 ;  /* 0x0000001fffe77819 */ /* 0x000fe20000011402 */
[----:B------:R-:W-:Y:S01]  /*5450*/  IMAD.MOV.U32 R229, RZ, RZ, c[0x0][0x1a4] ;  /* 0x00006900ffe57624 */ /* 0x000fe200078e00ff */
[----:B------:R-:W-:Y:S01]  /*5460*/  ISETP.GE.AND P4, PT, R226, c[0x0][0x220], PT ;  /* 0x00008800e2007a0c */ /* 0x000fe20003f86270 */
[----:B------:R-:W-:Y:S01]  /*5470*/  IMAD R228, R3, -0x2, R144 ;  /* 0xfffffffe03e47824 */ /* 0x000fe200078e0290 */
[----:B------:R-:W-:Y:S01]  /*5480*/  LEA.HI R231, R231, R2, RZ, 0x6 ;  /* 0x00000002e7e77211 */ /* 0x000fe200078f30ff */
[----:B------:R-:W-:Y:S01]  /*5490*/  IMAD.MOV.U32 R2, RZ, RZ, R133 ;  /* 0x000000ffff027224 */ /* 0x000fe200078e0085 */
[----:B------:R-:W-:-:S02]  /*54a0*/  ISETP.GE.AND P3, PT, R217, c[0x0][0x220], PT ;  /* 0x00008800d9007a0c */ /* 0x000fc40003f66270 */
[----:B------:R-:W-:Y:S02]  /*54b0*/  IADD3 R228, R135, R228, -R218 ;  /* 0x000000e487e47210 */ /* 0x000fe40007ffe8da */
[----:B------:R-:W-:Y:S02]  /*54c0*/  LEA.HI.SX32 R231, R231, 0xfffffffe, 0x1a ;  /* 0xfffffffee7e77811 */ /* 0x000fe400078fd2ff */
[----:B------:R-:W-:Y:S01]  /*54d0*/  ISETP.GE.AND P2, PT, R216, c[0x0][0x220], PT ;  /* 0x00008800d8007a0c */ /* 0x000fe20003f46270 */
[----:B------:R-:W-:Y:S05]  /*54e0*/  BRA `(.L_x_214) ;  /* 0x0000036000007947 */ /* 0x000fea0003800000 */
.L_x_216:
        /* <DEDUP_REMOVED lines=54> */
.L_x_214:
        /* <DEDUP_REMOVED lines=27> */
[C---:B------:R-:W-:Y:S02]  /*5a00*/  @!P2 LEA R138, P0, R132.reuse, c[0x0][0x170], 0x1 ;  /* 0x00005c00848aaa11 */ /* 0x040fe400078008ff */
        /* <DEDUP_REMOVED lines=48> */
[C---:B---3--:R-:W-:Y:S03]  /*5d10*/  HMMA.16816.F32.BF16 R28, R140.reuse, R156, RZ ;  /* 0x0000009c8c1c723c */ /* 0x048fe600000418ff */
[----:B------:R-:W-:Y:S05]  /*5d20*/  LDSM.16.M88.4 R132, [R196+0x800] ;  /* 0x00080000c484783b */ /* 0x000fea0000000200 */
        /* <DEDUP_REMOVED lines=15> */
[----:B------:R-:W-:Y:S01]  /*5e20*/  LDSM.16.M88.4 R176, [R208+0x4000] ;  /* 0x00400000d0b0783b */ /* 0x000fe20000000200 */
[C---:B--2---:R-:W-:Y:S08]  /*5e30*/  HMMA.16816.F32.BF16 R4, R180.reuse, R184, R4 ;  /* 0x000000b8b404723c */ /* 0x044ff00000041804 */
[C---:B------:R-:W-:Y:S08]  /*5e40*/  HMMA.16816.F32.BF16 R8, R180.reuse, R186, R8 ;  /* 0x000000bab408723c */ /* 0x040ff00000041808 */
        /* <DEDUP_REMOVED lines=9> */
[----:B------:R-:W2:Y:S01]  /*5ee0*/  LDSM.16.M88.4 R180, [R195] ;  /* 0x00000000c3b4783b */ /* 0x000ea20000000200 */
[C---:B------:R-:W-:Y:S08]  /*5ef0*/  HMMA.16816.F32.BF16 R4, R152.reuse, R156, R4 ;  /* 0x0000009c9804723c */ /* 0x040ff00000041804 */
[C---:B------:R-:W-:Y:S01]  /*5f00*/  HMMA.16816.F32.BF16 R8, R152.reuse, R158, R8 ;  /* 0x0000009e9808723c */ /* 0x040fe20000041808 */
[----:B------:R-:W-:Y:S07]  /*5f10*/  LDSM.16.M88.4 R156, [R192] ;  /* 0x00000000c09c783b */ /* 0x000fee0000000200 */
[C---:B------:R-:W-:Y:S08]  /*5f20*/  HMMA.16816.F32.BF16 R12, R152.reuse, R132, R12 ;  /* 0x00000084980c723c */ /* 0x040ff0000004180c */
[C---:B------:R-:W-:Y:S01]  /*5f30*/  HMMA.16816.F32.BF16 R16, R152.reuse, R134, R16 ;  /* 0x000000869810723c */ /* 0x040fe20000041810 */
[----:B------:R-:W2:Y:S07]  /*5f40*/  LDSM.16.M88.4 R132, [R194] ;  /* 0x00000000c284783b */ /* 0x000eae0000000200 */
[C---:B-1----:R-:W-:Y:S08]  /*5f50*/  HMMA.16816.F32.BF16 R20, R152.reuse, R160, R20 ;  /* 0x000000a09814723c */ /* 0x042ff00000041814 */
        /* <DEDUP_REMOVED lines=22> */
[C---:B------:R-:W-:Y:S08]  /*60c0*/  HMMA.16816.F32.BF16 R12, R176.reuse, R132, R12 ;  /* 0x00000084b00c723c */ /* 0x040ff0000004180c */
[C---:B------:R-:W-:Y:S01]  /*60d0*/  HMMA.16816.F32.BF16 R16, R176.reuse, R134, R16 ;  /* 0x00000086b010723c */ /* 0x040fe20000041810 */
[----:B------:R-:W2:Y:S07]  /*60e0*/  LDSM.16.M88.4 R132, [R196+0x2800] ;  /* 0x00280000c484783b */ /* 0x000eae0000000200 */
[C---:B-1----:R-:W-:Y:S08]  /*60f0*/  HMMA.16816.F32.BF16 R20, R176.reuse, R152, R20 ;  /* 0x00000098b014723c */ /* 0x042ff00000041814 */
        /* <DEDUP_REMOVED lines=24> */
[----:B------:R-:W2:Y:S07]  /*6280*/  LDSM.16.M88.4 R132, [R190] ;  /* 0x00000000be84783b */ /* 0x000eae0000000200 */
[C---:B-1----:R-:W-:Y:S08]  /*6290*/  HMMA.16816.F32.BF16 R20, R168.reuse, R152, R20 ;  /* 0x00000098a814723c */ /* 0x042ff00000041814 */
        /* <DEDUP_REMOVED lines=21> */
[C---:B------:R-:W-:Y:S08]  /*63f0*/  HMMA.16816.F32.BF16 R12, R160.reuse, R132, R12 ;  /* 0x00000084a00c723c */ /* 0x040ff0000004180c */
[C---:B------:R-:W-:Y:S01]  /*6400*/  HMMA.16816.F32.BF16 R16, R160.reuse, R134, R16 ;  /* 0x00000086a010723c */ /* 0x040fe20000041810 */
[----:B------:R-:W2:Y:S07]  /*6410*/  LDSM.16.M88.4 R132, [R196+0x4800] ;  /* 0x00480000c484783b */ /* 0x000eae0000000200 */
[C---:B-1----:R-:W-:Y:S08]  /*6420*/  HMMA.16816.F32.BF16 R20, R160.reuse, R152, R20 ;  /* 0x00000098a014723c */ /* 0x042ff00000041814 */
        /* <DEDUP_REMOVED lines=9> */
[C---:B------:R-:W-:Y:S08]  /*64c0*/  HMMA.16816.F32.BF16 R24, R168.reuse, R146, R24 ;  /* 0x00000092a818723c */ /* 0x040ff00000041818 */
[C---:B------:R-:W-:Y:S08]  /*64d0*/  HMMA.16816.F32.BF16 R28, R168.reuse, R148, R28 ;  /* 0x00000094a81c723c */ /* 0x040ff0000004181c */
[----:B------:R-:W-:Y:S08]  /*64e0*/  HMMA.16816.F32.BF16 R32, R168, R150, R32 ;  /* 0x00000096a820723c */ /* 0x000ff00000041820 */
[C---:B------:R-:W-:Y:S08]  /*64f0*/  HMMA.16816.F32.BF16 R4, R176.reuse, R180, R4 ;  /* 0x000000b4b004723c */ /* 0x040ff00000041804 */
[C---:B------:R-:W-:Y:S08]  /*6500*/  HMMA.16816.F32.BF16 R8, R176.reuse, R182, R8 ;  /* 0x000000b6b008723c */ /* 0x040ff00000041808 */
[C---:B------:R-:W-:Y:S08]  /*6510*/  HMMA.16816.F32.BF16 R12, R176.reuse, R132, R12 ;  /* 0x00000084b00c723c */ /* 0x040ff0000004180c */
[C---:B------:R-:W-:Y:S01]  /*6520*/  HMMA.16816.F32.BF16 R16, R176.reuse, R134, R16 ;  /* 0x00000086b010723c */ /* 0x040fe20000041810 */
[----:B------:R-:W2:Y:S01]  /*6530*/  LDSM.16.M88.4 R132, [R196+0x5800] ;  /* 0x00580000c484783b */ /* 0x000ea20000000200 */
[----:B------:R-:W-:Y:S04]  /*6540*/  DEPBAR.LE SB0, 0x0 ;  /* 0x000080000000791a */ /* 0x000fe80000000000 */
[----:B------:R-:W-:Y:S02]  /*6550*/  FMUL.FTZ R3, R4, c[0x0][0x2ec] ;  /* 0x0000bb0004037a20 */ /* 0x000fe40000410000 */
[C---:B-1----:R-:W-:Y:S04]  /*6560*/  HMMA.16816.F32.BF16 R20, R176.reuse, R140, R20 ;  /* 0x0000008cb014723c */ /* 0x042fe80000041814 */
[----:B------:R-:W1:Y:S01]  /*6570*/  MUFU.TANH R3, R3 ;  /* 0x0000000300037308 */ /* 0x000e620000002400 */
[----:B------:R-:W-:Y:S01]  /*6580*/  BAR.SYNC.DEFER_BLOCKING 0x0 ;  /* 0x0000000000007b1d */ /* 0x000fe20000010000 */
[----:B-----5:R-:W-:Y:S02]  /*6590*/  FMUL.FTZ R235, R5, c[0x0][0x2ec] ;  /* 0x0000bb0005eb7a20 */ /* 0x020fe40000410000 */
[C---:B------:R-:W-:Y:S04]  /*65a0*/  HMMA.16816.F32.BF16 R24, R176.reuse, R142, R24 ;  /* 0x0000008eb018723c */ /* 0x040fe80000041818 */
[----:B------:R-:W-:Y:S02]  /*65b0*/  FMUL.FTZ R139, R14, c[0x0][0x2ec] ;  /* 0x0000bb000e8b7a20 */ /* 0x000fe40000410000 */
[----:B------:R-:W3:Y:S01]  /*65c0*/  MUFU.TANH R235, R235 ;  /* 0x000000eb00eb7308 */ /* 0x000ee20000002400 */
[----:B------:R-:W-:Y:S02]  /*65d0*/  FMUL.FTZ R237, R6, c[0x0][0x2ec] ;  /* 0x0000bb0006ed7a20 */ /* 0x000fe40000410000 */
[----:B------:R-:W-:Y:S03]  /*65e0*/  FMUL.FTZ R238, R18, c[0x0][0x2ec] ;  /* 0x0000bb0012ee7a20 */ /* 0x000fe60000410000 */
[----:B------:R-:W-:Y:S02]  /*65f0*/  FMUL.FTZ R239, R7, c[0x0][0x2ec] ;  /* 0x0000bb0007ef7a20 */ /* 0x000fe40000410000 */
[----:B----4-:R-:W-:Y:S02]  /*6600*/  FMUL.FTZ R241, R8, c[0x0][0x2ec] ;  /* 0x0000bb0008f17a20 */ /* 0x010fe40000410000 */
[----:B------:R4:W1:Y:S01]  /*6610*/  MUFU.TANH R141, R238 ;  /* 0x000000ee008d7308 */ /* 0x0008620000002400 */
[----:B------:R-:W-:Y:S02]  /*6620*/  FMUL.FTZ R236, R20, c[0x0][0x2ec] ;  /* 0x0000bb0014ec7a20 */ /* 0x000fe40000410000 */
[----:B------:R-:W-:Y:S02]  /*6630*/  FMUL.FTZ R240, R23, c[0x0][0x2ec] ;  /* 0x0000bb0017f07a20 */ /* 0x000fe40000410000 */
[----:B------:R-:W-:Y:S02]  /*6640*/  FMUL.FTZ R243, R9, c[0x0][0x2ec] ;  /* 0x0000bb0009f37a20 */ /* 0x000fe40000410000 */
[----:B------:R-:W-:Y:S01]  /*6650*/  FMUL.FTZ R245, R10, c[0x0][0x2ec] ;  /* 0x0000bb000af57a20 */ /* 0x000fe20000410000 */
[C---:B--2---:R-:W-:Y:S02]  /*6660*/  HMMA.16816.F32.BF16 R28, R176.reuse, R132, R28 ;  /* 0x00000084b01c723c */ /* 0x044fe4000004181c */
[----:B------:R2:W1:Y:S01]  /*6670*/  MUFU.TANH R161, R139 ;  /* 0x0000008b00a17308 */ /* 0x0004620000002400 */
[----:B------:R-:W-:Y:S02]  /*6680*/  FMUL.FTZ R247, R11, c[0x0][0x2ec] ;  /* 0x0000bb000bf77a20 */ /* 0x000fe40000410000 */
[----:B------:R-:W-:Y:S02]  /*6690*/  FMUL.FTZ R251, R12, c[0x0][0x2ec] ;  /* 0x0000bb000cfb7a20 */ /* 0x000fe40000410000 */
[----:B------:R-:W-:Y:S01]  /*66a0*/  FMUL.FTZ R133, R27, c[0x0][0x2ec] ;  /* 0x0000bb001b857a20 */ /* 0x000fe20000410000 */
[----:B------:R-:W-:Y:S04]  /*66b0*/  HMMA.16816.F32.BF16 R32, R176, R134, R32 ;  /* 0x00000086b020723c */ /* 0x000fe80000041820 */
[----:B------:R5:W1:Y:S01]  /*66c0*/  MUFU.TANH R158, R236 ;  /* 0x000000ec009e7308 */ /* 0x000a620000002400 */
[----:B------:R-:W-:Y:S02]  /*66d0*/  FMUL.FTZ R249, R13, c[0x0][0x2ec] ;  /* 0x0000bb000df97a20 */ /* 0x000fe40000410000 */
[----:B------:R-:W-:Y:S02]  /*66e0*/  FMUL.FTZ R234, R15, c[0x0][0x2ec] ;  /* 0x0000bb000fea7a20 */ /* 0x000fe40000410000 */
[----:B----4-:R-:W-:Y:S03]  /*66f0*/  FMUL.FTZ R238, R25, c[0x0][0x2ec] ;  /* 0x0000bb0019ee7a20 */ /* 0x010fe60000410000 */
[----:B------:R-:W-:Y:S02]  /*6700*/  FMUL.FTZ R138, R16, c[0x0][0x2ec] ;  /* 0x0000bb00108a7a20 */ /* 0x000fe40000410000 */
[----:B------:R4:W1:Y:S01]  /*6710*/  MUFU.TANH R157, R240 ;  /* 0x000000f0009d7308 */ /* 0x0008620000002400 */
[----:B------:R-:W-:Y:S02]  /*6720*/  FMUL.FTZ R136, R17, c[0x0][0x2ec] ;  /* 0x0000bb0011887a20 */ /* 0x000fe40000410000 */
[----:B------:R-:W-:Y:S02]  /*6730*/  FMUL.FTZ R134, R29, c[0x0][0x2ec] ;  /* 0x0000bb001d867a20 */ /* 0x000fe40000410000 */
[----:B------:R-:W-:Y:S02]  /*6740*/  FMUL.FTZ R132, R28, c[0x0][0x2ec] ;  /* 0x0000bb001c847a20 */ /* 0x000fe40000410000 */
[----:B--2---:R-:W-:Y:S02]  /*6750*/  FMUL.FTZ R139, R19, c[0x0][0x2ec] ;  /* 0x0000bb00138b7a20 */ /* 0x004fe40000410000 */
[----:B------:R-:W-:Y:S01]  /*6760*/  FMUL.FTZ R244, R21, c[0x0][0x2ec] ;  /* 0x0000bb0015f47a20 */ /* 0x000fe20000410000 */
[----:B------:R2:W1:Y:S01]  /*6770*/  MUFU.TANH R149, R134 ;  /* 0x0000008600957308 */ /* 0x0004620000002400 */
[----:B------:R-:W-:Y:S02]  /*6780*/  FMUL.FTZ R135, R34, c[0x0][0x2ec] ;  /* 0x0000bb0022877a20 */ /* 0x000fe40000410000 */
[----:B------:R-:W-:Y:S02]  /*6790*/  FMUL.FTZ R242, R22, c[0x0][0x2ec] ;  /* 0x0000bb0016f27a20 */ /* 0x000fe40000410000 */
[----:B------:R-:W-:Y:S02]  /*67a0*/  FMUL.FTZ R246, R24, c[0x0][0x2ec] ;  /* 0x0000bb0018f67a20 */ /* 0x000fe40000410000 */
[----:B-----5:R-:W-:Y:S03]  /*67b0*/  FMUL.FTZ R236, R26, c[0x0][0x2ec] ;  /* 0x0000bb001aec7a20 */ /* 0x020fe60000410000 */
[----:B------:R5:W1:Y:S01]  /*67c0*/  MUFU.TANH R152, R238 ;  /* 0x000000ee00987308 */ /* 0x000a620000002400 */
[----:B----4-:R-:W-:Y:S09]  /*67d0*/  FMUL.FTZ R240, R30, c[0x0][0x2ec] ;  /* 0x0000bb001ef07a20 */ /* 0x010ff20000410000 */
[----:B------:R4:W1:Y:S01]  /*67e0*/  MUFU.TANH R153, R133 ;  /* 0x0000008500997308 */ /* 0x0008620000002400 */
[----:B--2---:R-:W-:Y:S09]  /*67f0*/  FMUL.FTZ R134, R35, c[0x0][0x2ec] ;  /* 0x0000bb0023867a20 */ /* 0x004ff20000410000 */
[----:B------:R2:W1:Y:S01]  /*6800*/  MUFU.TANH R150, R132 ;  /* 0x0000008400967308 */ /* 0x0004620000002400 */
[----:B-----5:R-:W-:Y:S09]  /*6810*/  FMUL.FTZ R238, R31, c[0x0][0x2ec] ;  /* 0x0000bb001fee7a20 */ /* 0x020ff20000410000 */
[----:B------:R-:W1:Y:S01]  /*6820*/  MUFU.TANH R237, R237 ;  /* 0x000000ed00ed7308 */ /* 0x000e620000002400 */
[----:B----4-:R-:W-:Y:S09]  /*6830*/  FMUL.FTZ R133, R32, c[0x0][0x2ec] ;  /* 0x0000bb0020857a20 */ /* 0x010ff20000410000 */
[----:B------:R-:W4:Y:S01]  /*6840*/  MUFU.TANH R239, R239 ;  /* 0x000000ef00ef7308 */ /* 0x000f220000002400 */
[----:B--2---:R-:W-:Y:S09]  /*6850*/  FMUL.FTZ R132, R33, c[0x0][0x2ec] ;  /* 0x0000bb0021847a20 */ /* 0x004ff20000410000 */
[----:B------:R-:W2:Y:S10]  /*6860*/  MUFU.TANH R241, R241 ;  /* 0x000000f100f17308 */ /* 0x000eb40000002400 */
        /* <DEDUP_REMOVED lines=9> */
[----:B------:R1:W1:Y:S10]  /*6900*/  MUFU.TANH R156, R244 ;  /* 0x000000f4009c7308 */ /* 0x0002740000002400 */
[----:B------:R1:W1:Y:S10]  /*6910*/  MUFU.TANH R159, R242 ;  /* 0x000000f2009f7308 */ /* 0x0002740000002400 */
[----:B------:R1:W1:Y:S10]  /*6920*/  MUFU.TANH R154, R246 ;  /* 0x000000f6009a7308 */ /* 0x0002740000002400 */
[----:B------:R1:W1:Y:S10]  /*6930*/  MUFU.TANH R155, R236 ;  /* 0x000000ec009b7308 */ /* 0x0002740000002400 */
[----:B------:R1:W1:Y:S10]  /*6940*/  MUFU.TANH R147, R240 ;  /* 0x000000f000937308 */ /* 0x0002740000002400 */
[----:B------:R1:W1:Y:S10]  /*6950*/  MUFU.TANH R145, R238 ;  /* 0x000000ee00917308 */ /* 0x0002740000002400 */
[----:B------:R1:W1:Y:S10]  /*6960*/  MUFU.TANH R148, R133 ;  /* 0x0000008500947308 */ /* 0x0002740000002400 */
[----:B------:R1:W1:Y:S10]  /*6970*/  MUFU.TANH R146, R132 ;  /* 0x0000008400927308 */ /* 0x0002740000002400 */
[----:B------:R-:W1:Y:S10]  /*6980*/  MUFU.TANH R135, R135 ;  /* 0x0000008700877308 */ /* 0x000e740000002400 */
[----:B------:R-:W1:Y:S02]  /*6990*/  MUFU.TANH R134, R134 ;  /* 0x0000008600867308 */ /* 0x000e640000002400 */
[----:B-1234-:R-:W-:-:S05]  /*69a0*/  @P5 BRA `(.L_x_216) ;  /* 0xffffeb4000005947 */ /* 0x01efca000383ffff */
.L_x_215:
[C---:B------:R-:W-:Y:S01]  /*69b0*/  IMAD R22, R231.reuse, -0x40, R228 ;  /* 0xffffffc0e7167824 */ /* 0x040fe200078e02e4 */
[----:B------:R-:W-:Y:S01]  /*69c0*/  LDSM.16.MT88.4 R28, [R201+0x12000] ;  /* 0x01200000c91c783b */ /* 0x000fe20000004200 */
[----:B------:R-:W-:Y:S03]  /*69d0*/  IADD3 R231, R231, -0x1, RZ ;  /* 0xffffffffe7e77810 */ /* 0x000fe60007ffe0ff */
[C---:B------:R-:W-:Y:S02]  /*69e0*/  IADD3 R20, R22.reuse, 0x8, RZ ;  /* 0x0000000816147810 */ /* 0x040fe40007ffe0ff */
[----:B------:R-:W-:Y:S02]  /*69f0*/  IADD3 R18, R22, 0x7, RZ ;  /* 0x0000000716127810 */ /* 0x000fe40007ffe0ff */
[----:B------:R-:W-:Y:S01]  /*6a00*/  ISETP.GE.AND P0, PT, R20, RZ, PT ;  /* 0x000000ff1400720c */ /* 0x000fe20003f06270 */
[----:B------:R-:W-:Y:S01]  /*6a10*/  LDSM.16.MT88.4 R164, [R204+0x17800] ;  /* 0x01780000cca4783b */ /* 0x000fe20000004200 */
[C---:B-1----:R-:W-:Y:S02]  /*6a20*/  IADD3 R16, R22.reuse, -0x1, RZ ;  /* 0xffffffff16107810 */ /* 0x042fe40007ffe0ff */
[----:B------:R-:W-:Y:S02]  /*6a30*/  IADD3 R143, R22, -0x9, RZ ;  /* 0xfffffff7168f7810 */ /* 0x000fe40007ffe0ff */
[----:B------:R-:W-:Y:S02]  /*6a40*/  ISETP.GE.AND P1, PT, R16, RZ, PT ;  /* 0x000000ff1000720c */ /* 0x000fe40003f26270 */
[C---:B------:R-:W-:Y:S02]  /*6a50*/  IADD3 R12, R22.reuse, -0x8, RZ ;  /* 0xfffffff8160c7810 */ /* 0x040fe40007ffe0ff */
[C---:B------:R-:W-:Y:S02]  /*6a60*/  IADD3 R8, R22.reuse, -0x11, RZ ;  /* 0xffffffef16087810 */ /* 0x040fe40007ffe0ff */
[C---:B------:R-:W-:Y:S02]  /*6a70*/  IADD3 R10, R22.reuse, -0x10, RZ ;  /* 0xfffffff0160a7810 */ /* 0x040fe40007ffe0ff */
[----:B------:R-:W-:Y:S02]  /*6a80*/  @!P0 IADD3 R20, -R22, -0x8, RZ ;  /* 0xfffffff816148810 */ /* 0x000fe40007ffe1ff */
[----:B------:R-:W-:Y:S02]  /*6a90*/  ISETP.GE.AND P0, PT, R18, RZ, PT ;  /* 0x000000ff1200720c */ /* 0x000fe40003f06270 */
[----:B------:R-:W-:Y:S02]  /*6aa0*/  IABS R21, R22 ;  /* 0x0000001600157213 */ /* 0x000fe40000000000 */
[----:B------:R-:W-:Y:S01]  /*6ab0*/  @!P1 IADD3 R16, -R22, 0x1, RZ ;  /* 0x0000000116109810 */ /* 0x000fe20007ffe1ff */
[----:B------:R-:W-:Y:S01]  /*6ac0*/  I2F R20, R20 ;  /* 0x0000001400147306 */ /* 0x000fe20000201400 */
[----:B------:R-:W-:Y:S02]  /*6ad0*/  ISETP.GE.AND P1, PT, R12, RZ, PT ;  /* 0x000000ff0c00720c */ /* 0x000fe40003f26270 */
[C---:B------:R-:W-:Y:S02]  /*6ae0*/  IADD3 R15, R22.reuse, -0x19, RZ ;  /* 0xffffffe7160f7810 */ /* 0x040fe40007ffe0ff */
[C---:B------:R-:W-:Y:S02]  /*6af0*/  IADD3 R17, R22.reuse, -0x18, RZ ;  /* 0xffffffe816117810 */ /* 0x040fe40007ffe0ff */
[C---:B------:R-:W-:Y:S02]  /*6b00*/  IADD3 R11, R22.reuse, -0x21, RZ ;  /* 0xffffffdf160b7810 */ /* 0x040fe40007ffe0ff */
[C---:B------:R-:W-:Y:S01]  /*6b10*/  @!P0 IADD3 R18, -R22.reuse, -0x7, RZ ;  /* 0xfffffff916128810 */ /* 0x040fe20007ffe1ff */
[----:B------:R-:W-:Y:S01]  /*6b20*/  I2F R21, R21 ;  /* 0x0000001500157306 */ /* 0x000fe20000201400 */
[----:B------:R-:W-:Y:S02]  /*6b30*/  ISETP.GE.AND P0, PT, R143, RZ, PT ;  /* 0x000000ff8f00720c */ /* 0x000fe40003f06270 */
[C---:B------:R-:W-:Y:S02]  /*6b40*/  IADD3 R13, R22.reuse, -0x20, RZ ;  /* 0xffffffe0160d7810 */ /* 0x040fe40007ffe0ff */
[----:B------:R-:W-:Y:S02]  /*6b50*/  @!P1 IADD3 R12, -R22, 0x8, RZ ;  /* 0x00000008160c9810 */ /* 0x000fe40007ffe1ff */
[----:B------:R-:W-:Y:S02]  /*6b60*/  ISETP.GE.AND P1, PT, R10, RZ, PT ;  /* 0x000000ff0a00720c */ /* 0x000fe40003f26270 */
[C---:B------:R-:W-:Y:S01]  /*6b70*/  IADD3 R9, R22.reuse, -0x28, RZ ;  /* 0xffffffd816097810 */ /* 0x040fe20007ffe0ff */
[----:B------:R-:W-:Y:S01]  /*6b80*/  I2F R16, R16 ;  /* 0x0000001000107306 */ /* 0x000fe20000201400 */
[C---:B------:R-:W-:Y:S02]  /*6b90*/  IADD3 R5, R22.reuse, -0x30, RZ ;  /* 0xffffffd016057810 */ /* 0x040fe40007ffe0ff */
[C---:B------:R-:W-:Y:S02]  /*6ba0*/  IADD3 R7, R22.reuse, -0x29, RZ ;  /* 0xffffffd716077810 */ /* 0x040fe40007ffe0ff */
[----:B------:R-:W-:Y:S02]  /*6bb0*/  @!P0 IADD3 R143, -R22, 0x9, RZ ;  /* 0x00000009168f8810 */ /* 0x000fe40007ffe1ff */
[----:B------:R-:W-:Y:S02]  /*6bc0*/  ISETP.GE.AND P0, PT, R8, RZ, PT ;  /* 0x000000ff0800720c */ /* 0x000fe40003f06270 */
[----:B------:R-:W-:Y:S01]  /*6bd0*/  ISETP.GE.AND P6, PT, R9, RZ, PT ;  /* 0x000000ff0900720c */ /* 0x000fe20003fc6270 */
[----:B------:R-:W-:Y:S01]  /*6be0*/  I2F R12, R12 ;  /* 0x0000000c000c7306 */ /* 0x000fe20000201400 */
[C---:B------:R-:W-:Y:S02]  /*6bf0*/  @!P1 IADD3 R10, -R22.reuse, 0x10, RZ ;  /* 0x00000010160a9810 */ /* 0x040fe40007ffe1ff */
[----:B------:R-:W-:Y:S02]  /*6c00*/  ISETP.GE.AND P1, PT, R17, RZ, PT ;  /* 0x000000ff1100720c */ /* 0x000fe40003f26270 */
[C---:B------:R-:W-:Y:S02]  /*6c10*/  IADD3 R14, R22.reuse, -0x31, RZ ;  /* 0xffffffcf160e7810 */ /* 0x040fe40007ffe0ff */
[C---:B------:R-:W-:Y:S02]  /*6c20*/  IADD3 R4, R22.reuse, -0x39, RZ ;  /* 0xffffffc716047810 */ /* 0x040fe40007ffe0ff */
[C---:B------:R-:W-:Y:S01]  /*6c30*/  IADD3 R19, R22.reuse, -0x38, RZ ;  /* 0xffffffc816137810 */ /* 0x040fe20007ffe0ff */
[----:B------:R-:W-:Y:S01]  /*6c40*/  I2F R18, R18 ;  /* 0x0000001200127306 */ /* 0x000fe20000201400 */
[C---:B------:R-:W-:Y:S02]  /*6c50*/  @!P0 IADD3 R8, -R22.reuse, 0x11, RZ ;  /* 0x0000001116088810 */ /* 0x040fe40007ffe1ff */
[----:B------:R-:W-:Y:S02]  /*6c60*/  ISETP.GE.AND P0, PT, R15, RZ, PT ;  /* 0x000000ff0f00720c */ /* 0x000fe40003f06270 */
[C---:B------:R-:W-:Y:S02]  /*6c70*/  @!P6 IADD3 R9, -R22.reuse, 0x28, RZ ;  /* 0x000000281609e810 */ /* 0x040fe40007ffe1ff */
[----:B------:R-:W-:Y:S02]  /*6c80*/  @!P1 IADD3 R17, -R22, 0x18, RZ ;  /* 0x0000001816119810 */ /* 0x000fe40007ffe1ff */
[----:B------:R-:W-:Y:S01]  /*6c90*/  ISETP.GE.AND P1, PT, R13, RZ, PT ;  /* 0x000000ff0d00720c */ /* 0x000fe20003f26270 */
[----:B------:R-:W-:Y:S01]  /*6ca0*/  I2F R143, R143 ;  /* 0x0000008f008f7306 */ /* 0x000fe20000201400 */
[----:B------:R-:W-:Y:S05]  /*6cb0*/  ISETP.GE.AND P6, PT, R14, RZ, PT ;  /* 0x000000ff0e00720c */ /* 0x000fea0003fc6270 */
[C---:B------:R-:W-:Y:S02]  /*6cc0*/  @!P0 IADD3 R15, -R22.reuse, 0x19, RZ ;  /* 0x00000019160f8810 */ /* 0x040fe40007ffe1ff */
[----:B------:R-:W-:Y:S02]  /*6cd0*/  ISETP.GE.AND P0, PT, R11, RZ, PT ;  /* 0x000000ff0b00720c */ /* 0x000fe40003f06270 */
[----:B------:R-:W-:Y:S02]  /*6ce0*/  I2F R10, R10 ;  /* 0x0000000a000a7306 */ /* 0x000fe40000201400 */
[C---:B------:R-:W-:Y:S02]  /*6cf0*/  @!P1 IADD3 R13, -R22.reuse, 0x20, RZ ;  /* 0x00000020160d9810 */ /* 0x040fe40007ffe1ff */
[----:B------:R-:W-:Y:S02]  /*6d00*/  ISETP.GE.AND P1, PT, R7, RZ, PT ;  /* 0x000000ff0700720c */ /* 0x000fe40003f26270 */
[C---:B------:R-:W-:Y:S04]  /*6d10*/  @!P6 IADD3 R14, -R22.reuse, 0x31, RZ ;  /* 0x00000031160ee810 */ /* 0x040fe80007ffe1ff */
[----:B------:R-:W-:Y:S01]  /*6d20*/  I2F R8, R8 ;  /* 0x0000000800087306 */ /* 0x000fe20000201400 */
[C---:B------:R-:W-:Y:S02]  /*6d30*/  @!P0 IADD3 R11, -R22.reuse, 0x21, RZ ;  /* 0x00000021160b8810 */ /* 0x040fe40007ffe1ff */
[----:B------:R-:W-:Y:S04]  /*6d40*/  ISETP.GE.AND P0, PT, R5, RZ, PT ;  /* 0x000000ff0500720c */ /* 0x000fe80003f06270 */
[C---:B------:R-:W-:Y:S02]  /*6d50*/  @!P1 IADD3 R7, -R22.reuse, 0x29, RZ ;  /* 0x0000002916079810 */ /* 0x040fe40007ffe1ff */
[----:B------:R-:W-:Y:S01]  /*6d60*/  ISETP.GE.AND P1, PT, R19, RZ, PT ;  /* 0x000000ff1300720c */ /* 0x000fe20003f26270 */
[----:B------:R-:W-:Y:S06]  /*6d70*/  I2F R17, R17 ;  /* 0x0000001100117306 */ /* 0x000fec0000201400 */
[----:B------:R-:W-:Y:S02]  /*6d80*/  @!P0 IADD3 R5, -R22, 0x30, RZ ;  /* 0x0000003016058810 */ /* 0x000fe40007ffe1ff */
[----:B------:R-:W-:Y:S02]  /*6d90*/  ISETP.GE.AND P0, PT, R4, RZ, PT ;  /* 0x000000ff0400720c */ /* 0x000fe40003f06270 */
[----:B------:R-:W-:Y:S02]  /*6da0*/  I2F R15, R15 ;  /* 0x0000000f000f7306 */ /* 0x000fe40000201400 */
[C---:B------:R-:W-:Y:S08]  /*6db0*/  @!P1 IADD3 R19, -R22.reuse, 0x38, RZ ;  /* 0x0000003816139810 */ /* 0x040ff00007ffe1ff */
[----:B------:R-:W-:Y:S01]  /*6dc0*/  I2F R13, R13 ;  /* 0x0000000d000d7306 */ /* 0x000fe20000201400 */
[----:B------:R-:W-:Y:S09]  /*6dd0*/  @!P0 IADD3 R4, -R22, 0x39, RZ ;  /* 0x0000003916048810 */ /* 0x000ff20007ffe1ff */
[----:B------:R-:W-:Y:S10]  /*6de0*/  I2F R11, R11 ;  /* 0x0000000b000b7306 */ /* 0x000ff40000201400 */
[----:B------:R-:W-:Y:S10]  /*6df0*/  I2F R9, R9 ;  /* 0x0000000900097306 */ /* 0x000ff40000201400 */
[----:B------:R-:W-:Y:S10]  /*6e00*/  I2F R7, R7 ;  /* 0x0000000700077306 */ /* 0x000ff40000201400 */
[----:B------:R-:W-:Y:S10]  /*6e10*/  I2F R5, R5 ;  /* 0x0000000500057306 */ /* 0x000ff40000201400 */
[----:B------:R-:W1:Y:S02]  /*6e20*/  I2F R19, R19 ;  /* 0x0000001300137306 */ /* 0x000e640000201400 */
[-C--:B-1----:R-:W-:Y:S02]  /*6e30*/  FFMA.FTZ R148, R19, -R0.reuse, R148 ;  /* 0x8000000013947223 */ /* 0x082fe40000010094 */
[-C--:B------:R-:W-:Y:S02]  /*6e40*/  FFMA.FTZ R6, R21, -R0.reuse, R3 ;  /* 0x8000000015067223 */ /* 0x080fe40000010003 */
[-C--:B------:R-:W-:Y:S04]  /*6e50*/  FFMA.FTZ R235, R16, -R0.reuse, R235 ;  /* 0x8000000010eb7223 */ /* 0x080fe800000100eb */
[----:B------:R-:W1:Y:S01]  /*6e60*/  I2F R3, R14 ;  /* 0x0000000e00037306 */ /* 0x000e620000201400 */
[----:B------:R-:W-:Y:S01]  /*6e70*/  FFMA.FTZ R237, R20, -R0, R237 ;  /* 0x8000000014ed7223 */ /* 0x000fe200000100ed */
[----:B------:R-:W-:Y:S01]  /*6e80*/  FMNMX.FTZ R20, R6, R2, !PT ;  /* 0x0000000206147209 */ /* 0x000fe20007810000 */
        /* <DEDUP_REMOVED lines=28> */
[----:B------:R2:W3:Y:S01]  /*7050*/  I2F R21, R4 ;  /* 0x0000000400157306 */ /* 0x0004e20000201400 */
        /* <DEDUP_REMOVED lines=14> */
[----:B-1----:R-:W-:Y:S01]  /*7140*/  FFMA.FTZ R149, R3, -R0, R149 ;  /* 0x8000000003957223 */ /* 0x002fe20000010095 */
[----:B------:R-:W-:Y:S01]  /*7150*/  FMNMX.FTZ R16, R157, R16, !PT ;  /* 0x000000109d107209 */ /* 0x000fe20007810000 */
[-C--:B------:R-:W-:Y:S01]  /*7160*/  FFMA.FTZ R147, R9, -R0.reuse, R147 ;  /* 0x8000000009937223 */ /* 0x080fe20000010093 */
[----:B------:R-:W-:Y:S01]  /*7170*/  LDSM.16.MT88.4 R12, [R204+0x12000] ;  /* 0x01200000cc0c783b */ /* 0x000fe20000004200 */
[----:B------:R-:W-:Y:S01]  /*7180*/  FFMA.FTZ R145, R7, -R0, R145 ;  /* 0x8000000007917223 */ /* 0x000fe20000010091 */
[----:B------:R-:W-:Y:S01]  /*7190*/  FMNMX.FTZ R16, R155, R16, !PT ;  /* 0x000000109b107209 */ /* 0x000fe20007810000 */
[-C--:B------:R-:W-:Y:S02]  /*71a0*/  FFMA.FTZ R135, R5, -R0.reuse, R135 ;  /* 0x8000000005877223 */ /* 0x080fe40000010087 */
[-C--:B------:R-:W-:Y:S01]  /*71b0*/  FFMA.FTZ R134, R3, -R0.reuse, R134 ;  /* 0x8000000003867223 */ /* 0x080fe20000010086 */
[----:B--2---:R-:W-:Y:S01]  /*71c0*/  FMNMX.FTZ R4, R150, R23, !PT ;  /* 0x0000001796047209 */ /* 0x004fe20007810000 */
[----:B---3--:R-:W-:Y:S01]  /*71d0*/  FFMA.FTZ R146, R21, -R0, R146 ;  /* 0x8000000015927223 */ /* 0x008fe20000010092 */
[----:B------:R-:W-:Y:S01]  /*71e0*/  FMNMX.FTZ R16, R153, R16, !PT ;  /* 0x0000001099107209 */ /* 0x000fe20007810000 */
[----:B------:R-:W-:Y:S01]  /*71f0*/  LDSM.16.MT88.4 R20, [R202+0x12000] ;  /* 0x01200000ca14783b */ /* 0x000fe20000004200 */
[----:B------:R-:W-:Y:S02]  /*7200*/  FMNMX.FTZ R9, R149, R4, !PT ;  /* 0x0000000495097209 */ /* 0x000fe40007810000 */
[----:B------:R-:W-:Y:S02]  /*7210*/  FMNMX.FTZ R4, R147, R16, !PT ;  /* 0x0000001093047209 */ /* 0x000fe40007810000 */
[----:B------:R-:W-:Y:S02]  /*7220*/  FMNMX.FTZ R9, R148, R9, !PT ;  /* 0x0000000994097209 */ /* 0x000fe40007810000 */
[----:B------:R-:W-:Y:S02]  /*7230*/  FMNMX.FTZ R4, R145, R4, !PT ;  /* 0x0000000491047209 */ /* 0x000fe40007810000 */
[----:B------:R-:W-:Y:S02]  /*7240*/  FMNMX.FTZ R8, R146, R9, !PT ;  /* 0x0000000992087209 */ /* 0x000fe40007810000 */
[----:B------:R-:W-:Y:S03]  /*7250*/  FMNMX.FTZ R3, R135, R4, !PT ;  /* 0x0000000487037209 */ /* 0x000fe60007810000 */
[----:B------:R-:W1:Y:S01]  /*7260*/  SHFL.BFLY PT, R9, R8, 0x2, 0x1f ;  /* 0x0c401f0008097f89 */ /* 0x000e6200000e0000 */
[----:B------:R-:W-:Y:S07]  /*7270*/  FMNMX.FTZ R7, R134, R3, !PT ;  /* 0x0000000386077209 */ /* 0x000fee0007810000 */
[----:B------:R-:W2:Y:S01]  /*7280*/  SHFL.BFLY PT, R4, R7, 0x2, 0x1f ;  /* 0x0c401f0007047f89 */ /* 0x000ea200000e0000 */
[----:B-1----:R-:W-:Y:S07]  /*7290*/  FMNMX.FTZ R10, R8, R9, !PT ;  /* 0x00000009080a7209 */ /* 0x002fee0007810000 */
[----:B------:R-:W1:Y:S01]  /*72a0*/  SHFL.BFLY PT, R133, R10, 0x1, 0x1f ;  /* 0x0c201f000a857f89 */ /* 0x000e6200000e0000 */
[----:B--2---:R-:W-:Y:S07]  /*72b0*/  FMNMX.FTZ R5, R7, R4, !PT ;  /* 0x0000000407057209 */ /* 0x004fee0007810000 */
        /* <DEDUP_REMOVED lines=9> */
[C---:B------:R-:W-:Y:S02]  /*7350*/  FMUL.FTZ R144, R132.reuse, c[0x0][0x23c] ;  /* 0x00008f0084907a20 */ /* 0x040fe40000410000 */
[----:B------:R-:W-:Y:S02]  /*7360*/  FADD.FTZ R2, -R132, R137 ;  /* 0x0000008984027221 */ /* 0x000fe40000010100 */
[--C-:B------:R-:W-:Y:S01]  /*7370*/  FFMA.FTZ R175, R6, c[0x0][0x23c], -R151.reuse ;  /* 0x00008f0006af7a23 */ /* 0x100fe20000010897 */
[----:B------:R-:W-:Y:S01]  /*7380*/  FSEL R144, R144, RZ, P0 ;  /* 0x000000ff90907208 */ /* 0x000fe20000000000 */
[--C-:B------:R-:W-:Y:S01]  /*7390*/  FFMA.FTZ R174, R235, c[0x0][0x23c], -R151.reuse ;  /* 0x00008f00ebae7a23 */ /* 0x100fe20000010897 */
[----:B------:R-:W1:Y:S01]  /*73a0*/  MUFU.EX2 R3, R3 ;  /* 0x0000000300037308 */ /* 0x000e620000000800 */
[--C-:B------:R-:W-:Y:S02]  /*73b0*/  FFMA.FTZ R173, R241, c[0x0][0x23c], -R151.reuse ;  /* 0x00008f00f1ad7a23 */ /* 0x100fe40000010897 */
[--C-:B------:R-:W-:Y:S02]  /*73c0*/  FFMA.FTZ R172, R243, c[0x0][0x23c], -R151.reuse ;  /* 0x00008f00f3ac7a23 */ /* 0x100fe40000010897 */
[--C-:B------:R-:W-:Y:S02]  /*73d0*/  FFMA.FTZ R171, R237, c[0x0][0x23c], -R144.reuse ;  /* 0x00008f00edab7a23 */ /* 0x100fe40000010890 */
[--C-:B------:R-:W-:Y:S02]  /*73e0*/  FFMA.FTZ R170, R239, c[0x0][0x23c], -R144.reuse ;  /* 0x00008f00efaa7a23 */ /* 0x100fe40000010890 */
[--C-:B------:R-:W-:Y:S01]  /*73f0*/  FFMA.FTZ R169, R245, c[0x0][0x23c], -R144.reuse ;  /* 0x00008f00f5a97a23 */ /* 0x100fe20000010890 */
[----:B------:R-:W-:Y:S01]  /*7400*/  MUFU.EX2 R175, R175 ;  /* 0x000000af00af7308 */ /* 0x000fe20000000800 */
[--C-:B------:R-:W-:Y:S02]  /*7410*/  FFMA.FTZ R168, R247, c[0x0][0x23c], -R144.reuse ;  /* 0x00008f00f7a87a23 */ /* 0x100fe40000010890 */
[----:B------:R-:W-:Y:S02]  /*7420*/  FMUL.FTZ R4, R2, c[0x0][0x23c] ;  /* 0x00008f0002047a20 */ /* 0x000fe40000410000 */
[--C-:B------:R-:W-:Y:S02]  /*7430*/  FFMA.FTZ R176, R142, c[0x0][0x23c], -R151.reuse ;  /* 0x00008f008eb07a23 */ /* 0x100fe40000010897 */
[--C-:B------:R-:W-:Y:S02]  /*7440*/  FFMA.FTZ R177, R140, c[0x0][0x23c], -R151.reuse ;  /* 0x00008f008cb17a23 */ /* 0x100fe40000010897 */
[--C-:B------:R-:W-:Y:S01]  /*7450*/  FFMA.FTZ R178, R138, c[0x0][0x23c], -R151.reuse ;  /* 0x00008f008ab27a23 */ /* 0x100fe20000010897 */
[----:B------:R2:W3:Y:S01]  /*7460*/  MUFU.EX2 R2, R4 ;  /* 0x0000000400027308 */ /* 0x0004e20000000800 */
[--C-:B------:R-:W-:Y:S02]  /*7470*/  FFMA.FTZ R179, R136, c[0x0][0x23c], -R151.reuse ;  /* 0x00008f0088b37a23 */ /* 0x100fe40000010897 */
[--C-:B------:R-:W-:Y:S02]  /*7480*/  FFMA.FTZ R180, R161, c[0x0][0x23c], -R144.reuse ;  /* 0x00008f00a1b47a23 */ /* 0x100fe40000010890 */
[C---:B-1----:R-:W-:Y:S01]  /*7490*/  FMUL.FTZ R5, R3.reuse, R129 ;  /* 0x0000008103057220 */ /* 0x042fe20000410000 */
[----:B------:R-:W-:Y:S01]  /*74a0*/  LDSM.16.MT88.4 R160, [R200+0x15800] ;  /* 0x01580000c8a0783b */ /* 0x000fe20000004200 */
        /* <DEDUP_REMOVED lines=9> */
[----:B------:R-:W-:Y:S02]  /*7540*/  FMUL.FTZ R33, R3, R101 ;  /* 0x0000006503217220 */ /* 0x000fe40000410000 */
[--C-:B------:R-:W-:Y:S02]  /*7550*/  FFMA.FTZ R181, R143, c[0x0][0x23c], -R144.reuse ;  /* 0x00008f008fb57a23 */ /* 0x100fe40000010890 */
[----:B--2---:R-:W-:Y:S02]  /*7560*/  FMUL.FTZ R4, R3, R128 ;  /* 0x0000008003047220 */ /* 0x004fe40000410000 */
[C---:B---3--:R-:W-:Y:S02]  /*7570*/  FMUL.FTZ R6, R2.reuse, R130 ;  /* 0x0000008202067220 */ /* 0x048fe40000410000 */
[C---:B------:R-:W-:Y:S01]  /*7580*/  FMUL.FTZ R7, R2.reuse, R131 ;  /* 0x0000008302077220 */ /* 0x040fe20000410000 */
[----:B------:R-:W2:Y:S01]  /*7590*/  MUFU.EX2 R172, R172 ;  /* 0x000000ac00ac7308 */ /* 0x000ea20000000800 */
[C---:B------:R-:W-:Y:S02]  /*75a0*/  FMUL.FTZ R10, R2.reuse, R126 ;  /* 0x0000007e020a7220 */ /* 0x040fe40000410000 */
[----:B------:R-:W-:Y:S01]  /*75b0*/  FMUL.FTZ R11, R2, R127 ;  /* 0x0000007f020b7220 */ /* 0x000fe20000410000 */
[----:B-1----:R-:W-:Y:S01]  /*75c0*/  F2FP.BF16.PACK_AB R128, R174, R175 ;  /* 0x000000afae80723e */ /* 0x002fe200000010ff */
[C---:B------:R-:W-:Y:S01]  /*75d0*/  FMUL.FTZ R18, R2.reuse, R118 ;  /* 0x0000007602127220 */ /* 0x040fe20000410000 */
[----:B------:R-:W-:Y:S01]  /*75e0*/  LDSM.16.MT88.4 R124, [R204+0x14800] ;  /* 0x01480000cc7c783b */ /* 0x000fe20000004200 */
[C---:B------:R-:W-:Y:S02]  /*75f0*/  FMUL.FTZ R19, R2.reuse, R119 ;  /* 0x0000007702137220 */ /* 0x040fe40000410000 */
[C---:B------:R-:W-:Y:S01]  /*7600*/  FMUL.FTZ R26, R2.reuse, R110 ;  /* 0x0000006e021a7220 */ /* 0x040fe20000410000 */
[----:B------:R-:W-:Y:S01]  /*7610*/  MUFU.EX2 R171, R171 ;  /* 0x000000ab00ab7308 */ /* 0x000fe20000000800 */
[C---:B------:R-:W-:Y:S02]  /*7620*/  FMUL.FTZ R27, R2.reuse, R111 ;  /* 0x0000006f021b7220 */ /* 0x040fe40000410000 */
[C---:B------:R-:W-:Y:S01]  /*7630*/  FMUL.FTZ R34, R2.reuse, R102 ;  /* 0x0000006602227220 */ /* 0x040fe20000410000 */
[----:B------:R-:W-:Y:S01]  /*7640*/  LDSM.16.MT88.4 R108, [R200+0x14000] ;  /* 0x01400000c86c783b */ /* 0x000fe20000004200 */
[----:B------:R-:W-:Y:S02]  /*7650*/  FMUL.FTZ R35, R2, R103 ;  /* 0x0000006702237220 */ /* 0x000fe40000410000 */
[--C-:B------:R-:W-:Y:S02]  /*7660*/  FFMA.FTZ R182, R141, c[0x0][0x23c], -R144.reuse ;  /* 0x00008f008db67a23 */ /* 0x100fe40000010890 */
[--C-:B------:R-:W-:Y:S01]  /*7670*/  FFMA.FTZ R183, R139, c[0x0][0x23c], -R144.reuse ;  /* 0x00008f008bb77a23 */ /* 0x100fe20000010890 */
[----:B------:R-:W1:Y:S01]  /*7680*/  MUFU.EX2 R170, R170 ;  /* 0x000000aa00aa7308 */ /* 0x000e620000000800 */
[--C-:B------:R-:W-:Y:S01]  /*7690*/  FFMA.FTZ R184, R158, c[0x0][0x23c], -R151.reuse ;  /* 0x00008f009eb87a23 */ /* 0x100fe20000010897 */
[----:B------:R-:W-:Y:S01]  /*76a0*/  LDSM.16.MT88.4 R100, [R201+0x14000] ;  /* 0x01400000c964783b */ /* 0x000fe20000004200 */
[--C-:B------:R-:W-:Y:S01]  /*76b0*/  FFMA.FTZ R185, R156, c[0x0][0x23c], -R151.reuse ;  /* 0x00008f009cb97a23 */ /* 0x100fe20000010897 */
[----:B--2---:R-:W-:Y:S01]  /*76c0*/  F2FP.BF16.PACK_AB R130, R172, R173 ;  /* 0x000000adac82723e */ /* 0x004fe200000010ff */
[--C-:B------:R-:W-:Y:S02]  /*76d0*/  FFMA.FTZ R186, R154, c[0x0][0x23c], -R151.reuse ;  /* 0x00008f009aba7a23 */ /* 0x100fe40000010897 */
[--C-:B------:R-:W-:Y:S02]  /*76e0*/  FFMA.FTZ R187, R152, c[0x0][0x23c], -R151.reuse ;  /* 0x00008f0098bb7a23 */ /* 0x100fe40000010897 */
[--C-:B------:R-:W-:Y:S01]  /*76f0*/  FFMA.FTZ R234, R159, c[0x0][0x23c], -R144.reuse ;  /* 0x00008f009fea7a23 */ /* 0x100fe20000010890 */
[----:B------:R-:W-:Y:S01]  /*7700*/  MUFU.EX2 R169, R169 ;  /* 0x000000a900a97308 */ /* 0x000fe20000000800 */
[----:B------:R-:W-:Y:S01]  /*7710*/  LDSM.16.MT88.4 R116, [R202+0x12800] ;  /* 0x01280000ca74783b */ /* 0x000fe20000004200 */
[--C-:B------:R-:W-:Y:S02]  /*7720*/  FFMA.FTZ R235, R157, c[0x0][0x23c], -R144.reuse ;  /* 0x00008f009deb7a23 */ /* 0x100fe40000010890 */
[--C-:B------:R-:W-:Y:S02]  /*7730*/  FFMA.FTZ R236, R155, c[0x0][0x23c], -R144.reuse ;  /* 0x00008f009bec7a23 */ /* 0x100fe40000010890 */
[--C-:B------:R-:W-:Y:S02]  /*7740*/  FFMA.FTZ R237, R153, c[0x0][0x23c], -R144.reuse ;  /* 0x00008f0099ed7a23 */ /* 0x100fe40000010890 */
[--C-:B------:R-:W-:Y:S01]  /*7750*/  FFMA.FTZ R238, R150, c[0x0][0x23c], -R151.reuse ;  /* 0x00008f0096ee7a23 */ /* 0x100fe20000010897 */
[----:B------:R-:W-:Y:S01]  /*7760*/  LDSM.16.MT88.4 R136, [R202+0x14800] ;  /* 0x01480000ca88783b */ /* 0x000fe20000004200 */
[----:B------:R-:W2:Y:S01]  /*7770*/  MUFU.EX2 R168, R168 ;  /* 0x000000a800a87308 */ /* 0x000ea20000000800 */
[--C-:B------:R-:W-:Y:S02]  /*7780*/  FFMA.FTZ R239, R149, c[0x0][0x23c], -R151.reuse ;  /* 0x00008f0095ef7a23 */ /* 0x100fe40000010897 */
[--C-:B------:R-:W-:Y:S01]  /*7790*/  FFMA.FTZ R240, R148, c[0x0][0x23c], -R151.reuse ;  /* 0x00008f0094f07a23 */ /* 0x100fe20000010897 */
[----:B-1----:R-:W-:Y:S01]  /*77a0*/  F2FP.BF16.PACK_AB R129, R170, R171 ;  /* 0x000000abaa81723e */ /* 0x002fe200000010ff */
[--C-:B------:R-:W-:Y:S02]  /*77b0*/  FFMA.FTZ R242, R147, c[0x0][0x23c], -R144.reuse ;  /* 0x00008f0093f27a23 */ /* 0x100fe40000010890 */
[----:B------:R-:W-:Y:S01]  /*77c0*/  LDSM.16.MT88.4 R140, [R201+0x14800] ;  /* 0x01480000c98c783b */ /* 0x000fe20000004200 */
[--C-:B------:R-:W-:Y:S02]  /*77d0*/  FFMA.FTZ R243, R145, c[0x0][0x23c], -R144.reuse ;  /* 0x00008f0091f37a23 */ /* 0x100fe40000010890 */
[----:B------:R-:W-:Y:S01]  /*77e0*/  FFMA.FTZ R151, R146, c[0x0][0x23c], -R151 ;  /* 0x00008f0092977a23 */ /* 0x000fe20000010897 */
[----:B------:R-:W-:Y:S01]  /*77f0*/  MUFU.EX2 R176, R176 ;  /* 0x000000b000b07308 */ /* 0x000fe20000000800 */
[C---:B------:R-:W-:Y:S02]  /*7800*/  FMUL.FTZ R36, R3.reuse, R36 ;  /* 0x0000002403247220 */ /* 0x040fe40000410000 */
[C---:B------:R-:W-:Y:S01]  /*7810*/  FMUL.FTZ R37, R3.reuse, R37 ;  /* 0x0000002503257220 */ /* 0x040fe20000410000 */
[----:B------:R-:W-:Y:S01]  /*7820*/  LDSM.16.MT88.4 R152, [R202+0x15800] ;  /* 0x01580000ca98783b */ /* 0x000fe20000004200 */
[C---:B------:R-:W-:Y:S02]  /*7830*/  FMUL.FTZ R38, R2.reuse, R38 ;  /* 0x0000002602267220 */ /* 0x040fe40000410000 */
[----:B------:R-:W-:Y:S02]  /*7840*/  FMUL.FTZ R39, R2, R39 ;  /* 0x0000002702277220 */ /* 0x000fe40000410000 */
[C---:B------:R-:W-:Y:S01]  /*7850*/  FMUL.FTZ R40, R3.reuse, R40 ;  /* 0x0000002803287220 */ /* 0x040fe20000410000 */
[----:B------:R1:W-:Y:S01]  /*7860*/  MUFU.EX2 R241, R151 ;  /* 0x0000009700f17308 */ /* 0x0003e20000000800 */
[C---:B------:R-:W-:Y:S01]  /*7870*/  FMUL.FTZ R41, R3.reuse, R41 ;  /* 0x0000002903297220 */ /* 0x040fe20000410000 */
[----:B------:R-:W-:Y:S01]  /*7880*/  LDSM.16.MT88.4 R156, [R201+0x15800] ;  /* 0x01580000c99c783b */ /* 0x000fe20000004200 */
[----:B--2---:R-:W-:Y:S01]  /*7890*/  F2FP.BF16.PACK_AB R131, R168, R169 ;  /* 0x000000a9a883723e */ /* 0x004fe200000010ff */
[C---:B------:R-:W-:Y:S02]  /*78a0*/  FMUL.FTZ R42, R2.reuse, R42 ;  /* 0x0000002a022a7220 */ /* 0x040fe40000410000 */
[C---:B------:R-:W-:Y:S02]  /*78b0*/  FMUL.FTZ R43, R2.reuse, R43 ;  /* 0x0000002b022b7220 */ /* 0x040fe40000410000 */
[C---:B------:R-:W-:Y:S02]  /*78c0*/  FMUL.FTZ R44, R3.reuse, R44 ;  /* 0x0000002c032c7220 */ /* 0x040fe40000410000 */
[C---:B------:R-:W-:Y:S01]  /*78d0*/  HMMA.16816.F32.BF16 R4, R128.reuse, R12, R4 ;  /* 0x0000000c8004723c */ /* 0x040fe20000041804 */
[----:B------:R-:W2:Y:S04]  /*78e0*/  MUFU.EX2 R177, R177 ;  /* 0x000000b100b17308 */ /* 0x000ea80000000800 */
[C---:B------:R-:W-:Y:S02]  /*78f0*/  FMUL.FTZ R45, R3.reuse, R45 ;  /* 0x0000002d032d7220 */ /* 0x040fe40000410000 */
[C---:B------:R-:W-:Y:S01]  /*7900*/  FMUL.FTZ R12, R3.reuse, R120 ;  /* 0x00000078030c7220 */ /* 0x040fe20000410000 */
[C---:B------:R-:W-:Y:S03]  /*7910*/  HMMA.16816.F32.BF16 R8, R128.reuse, R14, R8 ;  /* 0x0000000e8008723c */ /* 0x040fe60000041808 */
[----:B------:R-:W-:Y:S01]  /*7920*/  MUFU.EX2 R178, R178 ;  /* 0x000000b200b27308 */ /* 0x000fe20000000800 */
[C---:B------:R-:W-:Y:S01]  /*7930*/  FMUL.FTZ R13, R3.reuse, R121 ;  /* 0x00000079030d7220 */ /* 0x040fe20000410000 */
[----:B-1----:R-:W-:Y:S02]  /*7940*/  LDSM.16.MT88.4 R148, [R204+0x15800] ;  /* 0x01580000cc94783b */ /* 0x002fe40000004200 */
[C---:B------:R-:W-:Y:S02]  /*7950*/  FMUL.FTZ R14, R2.reuse, R122 ;  /* 0x0000007a020e7220 */ /* 0x040fe40000410000 */
[C---:B------:R-:W-:Y:S03]  /*7960*/  FMUL.FTZ R15, R2.reuse, R123 ;  /* 0x0000007b020f7220 */ /* 0x040fe60000410000 */
[C---:B------:R-:W-:Y:S01]  /*7970*/  FMUL.FTZ R46, R2.reuse, R46 ;  /* 0x0000002e022e7220 */ /* 0x040fe20000410000 */
[----:B------:R-:W-:Y:S01]  /*7980*/  MUFU.EX2 R179, R179 ;  /* 0x000000b300b37308 */ /* 0x000fe20000000800 */
[----:B------:R-:W1:Y:S01]  /*7990*/  LDSM.16.MT88.4 R120, [R200+0x12000] ;  /* 0x01200000c878783b */ /* 0x000e620000004200 */
[C---:B------:R-:W-:Y:S01]  /*79a0*/  FMUL.FTZ R47, R2.reuse, R47 ;  /* 0x0000002f022f7220 */ /* 0x040fe20000410000 */
[C---:B------:R-:W-:Y:S03]  /*79b0*/  HMMA.16816.F32.BF16 R12, R128.reuse, R20, R12 ;  /* 0x00000014800c723c */ /* 0x040fe6000004180c */
[C---:B------:R-:W-:Y:S02]  /*79c0*/  FMUL.FTZ R48, R3.reuse, R48 ;  /* 0x0000003003307220 */ /* 0x040fe40000410000 */
[C---:B------:R-:W-:Y:S02]  /*79d0*/  FMUL.FTZ R49, R3.reuse, R49 ;  /* 0x0000003103317220 */ /* 0x040fe40000410000 */
[C---:B------:R-:W-:Y:S01]  /*79e0*/  FMUL.FTZ R20, R3.reuse, R112 ;  /* 0x0000007003147220 */ /* 0x040fe20000410000 */
[C---:B------:R-:W-:Y:S01]  /*79f0*/  HMMA.16816.F32.BF16 R16, R128.reuse, R22, R16 ;  /* 0x000000168010723c */ /* 0x040fe20000041810 */
[----:B------:R-:W-:Y:S03]  /*7a00*/  MUFU.EX2 R180, R180 ;  /* 0x000000b400b47308 */ /* 0x000fe60000000800 */
[C---:B------:R-:W-:Y:S02]  /*7a10*/  FMUL.FTZ R21, R3.reuse, R113 ;  /* 0x0000007103157220 */ /* 0x040fe40000410000 */
[C---:B------:R-:W-:Y:S02]  /*7a20*/  FMUL.FTZ R50, R2.reuse, R50 ;  /* 0x0000003202327220 */ /* 0x040fe40000410000 */
[C---:B------:R-:W-:Y:S03]  /*7a30*/  FMUL.FTZ R22, R2.reuse, R114 ;  /* 0x0000007202167220 */ /* 0x040fe60000410000 */
[----:B------:R-:W3:Y:S01]  /*7a40*/  MUFU.EX2 R181, R181 ;  /* 0x000000b500b57308 */ /* 0x000ee20000000800 */
[C---:B------:R-:W-:Y:S02]  /*7a50*/  FMUL.FTZ R23, R2.reuse, R115 ;  /* 0x0000007302177220 */ /* 0x040fe40000410000 */
[----:B------:R-:W4:Y:S01]  /*7a60*/  LDSM.16.MT88.4 R112, [R204+0x14000] ;  /* 0x01400000cc70783b */ /* 0x000f220000004200 */
[C---:B------:R-:W-:Y:S02]  /*7a70*/  FMUL.FTZ R51, R2.reuse, R51 ;  /* 0x0000003302337220 */ /* 0x040fe40000410000 */
[C---:B------:R-:W-:Y:S02]  /*7a80*/  FMUL.FTZ R52, R3.reuse, R52 ;  /* 0x0000003403347220 */ /* 0x040fe40000410000 */
[C---:B------:R-:W-:Y:S02]  /*7a90*/  HMMA.16816.F32.BF16 R20, R128.reuse, R28, R20 ;  /* 0x0000001c8014723c */ /* 0x040fe40000041814 */
[----:B------:R-:W-:Y:S01]  /*7aa0*/  MUFU.EX2 R182, R182 ;  /* 0x000000b600b67308 */ /* 0x000fe20000000800 */
[C---:B------:R-:W-:Y:S02]  /*7ab0*/  FMUL.FTZ R53, R3.reuse, R53 ;  /* 0x0000003503357220 */ /* 0x040fe40000410000 */
[C---:B------:R-:W-:Y:S02]  /*7ac0*/  FMUL.FTZ R54, R2.reuse, R54 ;  /* 0x0000003602367220 */ /* 0x040fe40000410000 */
[C---:B------:R-:W-:Y:S01]  /*7ad0*/  FMUL.FTZ R28, R3.reuse, R104 ;  /* 0x00000068031c7220 */ /* 0x040fe20000410000 */
[C---:B------:R-:W-:Y:S04]  /*7ae0*/  HMMA.16816.F32.BF16 R24, R128.reuse, R30, R24 ;  /* 0x0000001e8018723c */ /* 0x040fe80000041818 */
[C---:B------:R-:W-:Y:S01]  /*7af0*/  FMUL.FTZ R29, R3.reuse, R105 ;  /* 0x00000069031d7220 */ /* 0x040fe20000410000 */
[----:B------:R-:W5:Y:S01]  /*7b00*/  MUFU.EX2 R183, R183 ;  /* 0x000000b700b77308 */ /* 0x000f620000000800 */
[C---:B------:R-:W-:Y:S02]  /*7b10*/  FMUL.FTZ R55, R2.reuse, R55 ;  /* 0x0000003702377220 */ /* 0x040fe40000410000 */
[C---:B------:R-:W-:Y:S04]  /*7b20*/  FMUL.FTZ R30, R2.reuse, R106 ;  /* 0x0000006a021e7220 */ /* 0x040fe80000410000 */
[C---:B------:R-:W-:Y:S02]  /*7b30*/  FMUL.FTZ R31, R2.reuse, R107 ;  /* 0x0000006b021f7220 */ /* 0x040fe40000410000 */
[----:B------:R-:W2:Y:S01]  /*7b40*/  LDSM.16.MT88.4 R104, [R202+0x14000] ;  /* 0x01400000ca68783b */ /* 0x000ea20000004200 */
[C---:B------:R-:W-:Y:S01]  /*7b50*/  FMUL.FTZ R56, R3.reuse, R56 ;  /* 0x0000003803387220 */ /* 0x040fe20000410000 */
[----:B------:R-:W-:Y:S01]  /*7b60*/  MUFU.EX2 R184, R184 ;  /* 0x000000b800b87308 */ /* 0x000fe20000000800 */
[C---:B------:R-:W-:Y:S02]  /*7b70*/  FMUL.FTZ R57, R3.reuse, R57 ;  /* 0x0000003903397220 */ /* 0x040fe40000410000 */
[C---:B-1----:R-:W-:Y:S03]  /*7b80*/  HMMA.16816.F32.BF16 R28, R128.reuse, R120, R28 ;  /* 0x00000078801c723c */ /* 0x042fe6000004181c */
[C---:B------:R-:W-:Y:S02]  /*7b90*/  FMUL.FTZ R58, R2.reuse, R58 ;  /* 0x0000003a023a7220 */ /* 0x040fe40000410000 */
[C---:B------:R-:W-:Y:S02]  /*7ba0*/  FMUL.FTZ R59, R2.reuse, R59 ;  /* 0x0000003b023b7220 */ /* 0x040fe40000410000 */
[C---:B------:R-:W-:Y:S01]  /*7bb0*/  FMUL.FTZ R60, R3.reuse, R60 ;  /* 0x0000003c033c7220 */ /* 0x040fe20000410000 */
[C---:B------:R-:W-:Y:S01]  /*7bc0*/  HMMA.16816.F32.BF16 R32, R128.reuse, R122, R32 ;  /* 0x0000007a8020723c */ /* 0x040fe20000041820 */
[----:B------:R-:W-:Y:S01]  /*7bd0*/  LDSM.16.MT88.4 R120, [R200+0x12800] ;  /* 0x01280000c878783b */ /* 0x000fe20000004200 */
[----:B------:R-:W1:Y:S02]  /*7be0*/  MUFU.EX2 R185, R185 ;  /* 0x000000b900b97308 */ /* 0x000e640000000800 */
[C---:B------:R-:W-:Y:S02]  /*7bf0*/  FMUL.FTZ R61, R3.reuse, R61 ;  /* 0x0000003d033d7220 */ /* 0x040fe40000410000 */
[C---:B------:R-:W-:Y:S02]  /*7c00*/  FMUL.FTZ R62, R2.reuse, R62 ;  /* 0x0000003e023e7220 */ /* 0x040fe40000410000 */
[C---:B----4-:R-:W-:Y:S04]  /*7c10*/  HMMA.16816.F32.BF16 R36, R128.reuse, R112, R36 ;  /* 0x000000708024723c */ /* 0x050fe80000041824 */
[C---:B------:R-:W-:Y:S01]  /*7c20*/  FMUL.FTZ R63, R2.reuse, R63 ;  /* 0x0000003f023f7220 */ /* 0x040fe20000410000 */
[----:B------:R-:W-:Y:S01]  /*7c30*/  MUFU.EX2 R186, R186 ;  /* 0x000000ba00ba7308 */ /* 0x000fe20000000800 */
[C---:B------:R-:W-:Y:S02]  /*7c40*/  FMUL.FTZ R64, R3.reuse, R64 ;  /* 0x0000004003407220 */ /* 0x040fe40000410000 */
[C---:B------:R-:W-:Y:S01]  /*7c50*/  HMMA.16816.F32.BF16 R40, R128.reuse, R114, R40 ;  /* 0x000000728028723c */ /* 0x040fe20000041828 */
[----:B------:R-:W-:Y:S03]  /*7c60*/  LDSM.16.MT88.4 R112, [R204+0x12800] ;  /* 0x01280000cc70783b */ /* 0x000fe60000004200 */
[C---:B------:R-:W-:Y:S02]  /*7c70*/  FMUL.FTZ R65, R3.reuse, R65 ;  /* 0x0000004103417220 */ /* 0x040fe40000410000 */
[C---:B------:R-:W-:Y:S01]  /*7c80*/  FMUL.FTZ R66, R2.reuse, R66 ;  /* 0x0000004202427220 */ /* 0x040fe20000410000 */
[----:B------:R-:W4:Y:S01]  /*7c90*/  MUFU.EX2 R187, R187 ;  /* 0x000000bb00bb7308 */ /* 0x000f220000000800 */
[C---:B------:R-:W-:Y:S01]  /*7ca0*/  FMUL.FTZ R67, R2.reuse, R67 ;  /* 0x0000004302437220 */ /* 0x040fe20000410000 */
[C---:B--2---:R-:W-:Y:S03]  /*7cb0*/  HMMA.16816.F32.BF16 R44, R128.reuse, R104, R44 ;  /* 0x00000068802c723c */ /* 0x044fe6000004182c */
[C---:B------:R-:W-:Y:S02]  /*7cc0*/  FMUL.FTZ R68, R3.reuse, R68 ;  /* 0x0000004403447220 */ /* 0x040fe40000410000 */
[C---:B------:R-:W-:Y:S03]  /*7cd0*/  FMUL.FTZ R69, R3.reuse, R69 ;  /* 0x0000004503457220 */ /* 0x040fe60000410000 */
[----:B------:R-:W-:Y:S01]  /*7ce0*/  MUFU.EX2 R234, R234 ;  /* 0x000000ea00ea7308 */ /* 0x000fe20000000800 */
[C---:B------:R-:W-:Y:S01]  /*7cf0*/  FMUL.FTZ R70, R2.reuse, R70 ;  /* 0x0000004602467220 */ /* 0x040fe20000410000 */
[C---:B------:R-:W-:Y:S01]  /*7d00*/  HMMA.16816.F32.BF16 R48, R128.reuse, R106, R48 ;  /* 0x0000006a8030723c */ /* 0x040fe20000041830 */
[----:B------:R-:W2:Y:S02]  /*7d10*/  LDSM.16.MT88.4 R104, [R204+0x16000] ;  /* 0x01600000cc68783b */ /* 0x000ea40000004200 */
[C---:B------:R-:W-:Y:S02]  /*7d20*/  FMUL.FTZ R71, R2.reuse, R71 ;  /* 0x0000004702477220 */ /* 0x040fe40000410000 */
[C---:B------:R-:W-:Y:S03]  /*7d30*/  FMUL.FTZ R72, R3.reuse, R72 ;  /* 0x0000004803487220 */ /* 0x040fe60000410000 */
[C---:B------:R-:W-:Y:S01]  /*7d40*/  HMMA.16816.F32.BF16 R52, R128.reuse, R100, R52 ;  /* 0x000000648034723c */ /* 0x040fe20000041834 */
[----:B------:R-:W1:Y:S03]  /*7d50*/  MUFU.EX2 R235, R235 ;  /* 0x000000eb00eb7308 */ /* 0x000e660000000800 */
[C---:B------:R-:W-:Y:S02]  /*7d60*/  FMUL.FTZ R73, R3.reuse, R73 ;  /* 0x0000004903497220 */ /* 0x040fe40000410000 */
[C---:B------:R-:W-:Y:S02]  /*7d70*/  FMUL.FTZ R74, R2.reuse, R74 ;  /* 0x0000004a024a7220 */ /* 0x040fe40000410000 */
[C---:B------:R-:W-:Y:S01]  /*7d80*/  HMMA.16816.F32.BF16 R56, R128.reuse, R102, R56 ;  /* 0x000000668038723c */ /* 0x040fe20000041838 */
[----:B------:R-:W1:Y:S02]  /*7d90*/  LDSM.16.MT88.4 R100, [R202+0x16000] ;  /* 0x01600000ca64783b */ /* 0x000e640000004200 */
[----:B------:R-:W-:Y:S01]  /*7da0*/  MUFU.EX2 R236, R236 ;  /* 0x000000ec00ec7308 */ /* 0x000fe20000000800 */
[C---:B------:R-:W-:Y:S02]  /*7db0*/  FMUL.FTZ R75, R2.reuse, R75 ;  /* 0x0000004b024b7220 */ /* 0x040fe40000410000 */
[C---:B------:R-:W-:Y:S02]  /*7dc0*/  FMUL.FTZ R76, R3.reuse, R76 ;  /* 0x0000004c034c7220 */ /* 0x040fe40000410000 */
[C---:B------:R-:W-:Y:S04]  /*7dd0*/  HMMA.16816.F32.BF16 R60, R128.reuse, R108, R60 ;  /* 0x0000006c803c723c */ /* 0x040fe8000004183c */
[C---:B------:R-:W-:Y:S01]  /*7de0*/  FMUL.FTZ R77, R3.reuse, R77 ;  /* 0x0000004d034d7220 */ /* 0x040fe20000410000 */
[----:B------:R-:W1:Y:S01]  /*7df0*/  MUFU.EX2 R237, R237 ;  /* 0x000000ed00ed7308 */ /* 0x000e620000000800 */
[C---:B------:R-:W-:Y:S02]  /*7e00*/  FMUL.FTZ R78, R2.reuse, R78 ;  /* 0x0000004e024e7220 */ /* 0x040fe40000410000 */
[C---:B------:R-:W-:Y:S01]  /*7e10*/  HMMA.16816.F32.BF16 R64, R128.reuse, R110, R64 ;  /* 0x0000006e8040723c */ /* 0x040fe20000041840 */
[----:B------:R-:W4:Y:S03]  /*7e20*/  LDSM.16.MT88.4 R108, [R201+0x16000] ;  /* 0x01600000c96c783b */ /* 0x000f260000004200 */
[C---:B------:R-:W-:Y:S02]  /*7e30*/  FMUL.FTZ R79, R2.reuse, R79 ;  /* 0x0000004f024f7220 */ /* 0x040fe40000410000 */
[C---:B------:R-:W-:Y:S01]  /*7e40*/  FMUL.FTZ R80, R3.reuse, R80 ;  /* 0x0000005003507220 */ /* 0x040fe20000410000 */
[----:B------:R-:W-:Y:S01]  /*7e50*/  MUFU.EX2 R238, R238 ;  /* 0x000000ee00ee7308 */ /* 0x000fe20000000800 */
[C---:B------:R-:W-:Y:S01]  /*7e60*/  FMUL.FTZ R81, R3.reuse, R81 ;  /* 0x0000005103517220 */ /* 0x040fe20000410000 */
[C---:B--2---:R-:W-:Y:S03]  /*7e70*/  HMMA.16816.F32.BF16 R68, R128.reuse, R104, R68 ;  /* 0x000000688044723c */ /* 0x044fe60000041844 */
[C---:B------:R-:W-:Y:S02]  /*7e80*/  FMUL.FTZ R82, R2.reuse, R82 ;  /* 0x0000005202527220 */ /* 0x040fe40000410000 */
[C---:B------:R-:W-:Y:S02]  /*7e90*/  FMUL.FTZ R83, R2.reuse, R83 ;  /* 0x0000005302537220 */ /* 0x040fe40000410000 */
[C---:B------:R-:W-:Y:S01]  /*7ea0*/  FMUL.FTZ R84, R3.reuse, R84 ;  /* 0x0000005403547220 */ /* 0x040fe20000410000 */
[C---:B------:R-:W-:Y:S01]  /*7eb0*/  HMMA.16816.F32.BF16 R72, R128.reuse, R106, R72 ;  /* 0x0000006a8048723c */ /* 0x040fe20000041848 */
[----:B------:R-:W2:Y:S01]  /*7ec0*/  LDSM.16.MT88.4 R104, [R200+0x16000] ;  /* 0x01600000c868783b */ /* 0x000ea20000004200 */
[----:B------:R-:W2:Y:S02]  /*7ed0*/  MUFU.EX2 R239, R239 ;  /* 0x000000ef00ef7308 */ /* 0x000ea40000000800 */
[C---:B------:R-:W-:Y:S02]  /*7ee0*/  FMUL.FTZ R85, R3.reuse, R85 ;  /* 0x0000005503557220 */ /* 0x040fe40000410000 */
[C---:B------:R-:W-:Y:S02]  /*7ef0*/  FMUL.FTZ R86, R2.reuse, R86 ;  /* 0x0000005602567220 */ /* 0x040fe40000410000 */
[C---:B-1----:R-:W-:Y:S04]  /*7f00*/  HMMA.16816.F32.BF16 R76, R128.reuse, R100, R76 ;  /* 0x00000064804c723c */ /* 0x042fe8000004184c */
[C---:B------:R-:W-:Y:S01]  /*7f10*/  FMUL.FTZ R87, R2.reuse, R87 ;  /* 0x0000005702577220 */ /* 0x040fe20000410000 */
[----:B------:R-:W-:Y:S01]  /*7f20*/  MUFU.EX2 R240, R240 ;  /* 0x000000f000f07308 */ /* 0x000fe20000000800 */
[----:B------:R-:W-:Y:S01]  /*7f30*/  FMUL.FTZ R88, R3, R88 ;  /* 0x0000005803587220 */ /* 0x000fe20000410000 */
[----:B------:R-:W-:Y:S01]  /*7f40*/  F2FP.BF16.PACK_AB R100, R177, R176 ;  /* 0x000000b0b164723e */ /* 0x000fe200000010ff */
[C---:B------:R-:W-:Y:S04]  /*7f50*/  HMMA.16816.F32.BF16 R80, R128.reuse, R102, R80 ;  /* 0x000000668050723c */ /* 0x040fe80000041850 */
[----:B------:R-:W-:Y:S01]  /*7f60*/  FMUL.FTZ R89, R3, R89 ;  /* 0x0000005903597220 */ /* 0x000fe20000410000 */
[----:B---3--:R-:W-:Y:S01]  /*7f70*/  F2FP.BF16.PACK_AB R101, R181, R180 ;  /* 0x000000b4b565723e */ /* 0x008fe200000010ff */
[C---:B------:R-:W-:Y:S01]  /*7f80*/  FMUL.FTZ R90, R2.reuse, R90 ;  /* 0x0000005a025a7220 */ /* 0x040fe20000410000 */
[----:B------:R-:W-:Y:S01]  /*7f90*/  F2FP.BF16.PACK_AB R102, R179, R178 ;  /* 0x000000b2b366723e */ /* 0x000fe200000010ff */
[C---:B----4-:R-:W-:Y:S01]  /*7fa0*/  HMMA.16816.F32.BF16 R84, R128.reuse, R108, R84 ;  /* 0x0000006c8054723c */ /* 0x050fe20000041854 */
[----:B------:R-:W-:Y:S03]  /*7fb0*/  MUFU.EX2 R242, R242 ;  /* 0x000000f200f27308 */ /* 0x000fe60000000800 */
[C---:B------:R-:W-:Y:S01]  /*7fc0*/  FMUL.FTZ R91, R2.reuse, R91 ;  /* 0x0000005b025b7220 */ /* 0x040fe20000410000 */
[----:B-----5:R-:W-:Y:S01]  /*7fd0*/  F2FP.BF16.PACK_AB R103, R183, R182 ;  /* 0x000000b6b767723e */ /* 0x020fe200000010ff */
[C---:B------:R-:W-:Y:S02]  /*7fe0*/  FMUL.FTZ R92, R3.reuse, R92 ;  /* 0x0000005c035c7220 */ /* 0x040fe40000410000 */
[C---:B------:R-:W-:Y:S03]  /*7ff0*/  FMUL.FTZ R93, R3.reuse, R93 ;  /* 0x0000005d035d7220 */ /* 0x040fe60000410000 */
[C---:B------:R-:W-:Y:S01]  /*8000*/  HMMA.16816.F32.BF16 R88, R128.reuse, R110, R88 ;  /* 0x0000006e8058723c */ /* 0x040fe20000041858 */
[----:B------:R-:W1:Y:S01]  /*8010*/  LDSM.16.MT88.4 R108, [R201+0x12800] ;  /* 0x01280000c96c783b */ /* 0x000e620000004200 */
[----:B------:R-:W3:Y:S01]  /*8020*/  MUFU.EX2 R243, R243 ;  /* 0x000000f300f37308 */ /* 0x000ee20000000800 */
[C---:B------:R-:W-:Y:S02]  /*8030*/  FMUL.FTZ R94, R2.reuse, R94 ;  /* 0x0000005e025e7220 */ /* 0x040fe40000410000 */
[C---:B------:R-:W-:Y:S02]  /*8040*/  FMUL.FTZ R95, R2.reuse, R95 ;  /* 0x0000005f025f7220 */ /* 0x040fe40000410000 */
[C---:B------:R-:W-:Y:S02]  /*8050*/  FMUL.FTZ R96, R3.reuse, R96 ;  /* 0x0000006003607220 */ /* 0x040fe40000410000 */
[----:B------:R-:W-:Y:S03]  /*8060*/  FMUL.FTZ R97, R3, R97 ;  /* 0x0000006103617220 */ /* 0x000fe60000410000 */
[C---:B--2---:R-:W-:Y:S03]  /*8070*/  HMMA.16816.F32.BF16 R92, R128.reuse, R104, R92 ;  /* 0x00000068805c723c */ /* 0x044fe6000004185c */
[C---:B------:R-:W-:Y:S02]  /*8080*/  FMUL.FTZ R98, R2.reuse, R98 ;  /* 0x0000006202627220 */ /* 0x040fe40000410000 */
[----:B------:R-:W-:Y:S02]  /*8090*/  FMUL.FTZ R99, R2, R99 ;  /* 0x0000006302637220 */ /* 0x000fe40000410000 */
[--C-:B------:R-:W-:Y:S02]  /*80a0*/  FFMA.FTZ R135, R135, c[0x0][0x23c], -R144.reuse ;  /* 0x00008f0087877a23 */ /* 0x100fe40000010890 */
[----:B------:R-:W-:Y:S03]  /*80b0*/  FFMA.FTZ R144, R134, c[0x0][0x23c], -R144 ;  /* 0x00008f0086907a23 */ /* 0x000fe60000010890 */
[----:B------:R-:W-:Y:S01]  /*80c0*/  HMMA.16816.F32.BF16 R96, R128, R106, R96 ;  /* 0x0000006a8060723c */ /* 0x000fe20000041860 */
[----:B------:R-:W2:Y:S01]  /*80d0*/  LDSM.16.MT88.4 R104, [R200+0x14800] ;  /* 0x01480000c868783b */ /* 0x000ea20000004200 */
[----:B------:R4:W-:Y:S01]  /*80e0*/  MUFU.EX2 R134, R144 ;  /* 0x0000009000867308 */ /* 0x0009e20000000800 */
[----:B------:R-:W-:Y:S02]  /*80f0*/  FFMA.FTZ R175, R3, R232, R175 ;  /* 0x000000e803af7223 */ /* 0x000fe400000100af */
[----:B------:R-:W-:Y:S01]  /*8100*/  FFMA.FTZ R171, R2, R233, R171 ;  /* 0x000000e902ab7223 */ /* 0x000fe200000100ab */
[----:B------:R-:W-:Y:S01]  /*8110*/  MOV R2, R133 ;  /* 0x0000008500027202 */ /* 0x000fe20000000f00 */
[----:B------:R-:W-:Y:S01]  /*8120*/  FADD.FTZ R174, R174, R175 ;  /* 0x000000afaeae7221 */ /* 0x000fe20000010000 */
[C---:B------:R-:W-:Y:S01]  /*8130*/  HMMA.16816.F32.BF16 R4, R100.reuse, R112, R4 ;  /* 0x000000706404723c */ /* 0x040fe20000041804 */
[----:B------:R-:W-:Y:S03]  /*8140*/  LDSM.16.MT88.4 R128, [R202+0x15000] ;  /* 0x01500000ca80783b */ /* 0x000fe60000004200 */
[----:B------:R-:W5:Y:S01]  /*8150*/  MUFU.EX2 R135, R135 ;  /* 0x0000008700877308 */ /* 0x000f620000000800 */
[----:B------:R-:W-:Y:S02]  /*8160*/  FADD.FTZ R170, R170, R171 ;  /* 0x000000abaaaa7221 */ /* 0x000fe40000010000 */
[----:B------:R-:W-:Y:S01]  /*8170*/  FADD.FTZ R173, R173, R174 ;  /* 0x000000aeadad7221 */ /* 0x000fe20000010000 */
[C---:B------:R-:W-:Y:S01]  /*8180*/  HMMA.16816.F32.BF16 R8, R100.reuse, R114, R8 ;  /* 0x000000726408723c */ /* 0x040fe20000041808 */
[----:B------:R-:W-:Y:S03]  /*8190*/  LDSM.16.MT88.4 R112, [R202+0x16800] ;  /* 0x01680000ca70783b */ /* 0x000fe60000004200 */
[----:B------:R-:W-:Y:S02]  /*81a0*/  FADD.FTZ R3, R169, R170 ;  /* 0x000000aaa9037221 */ /* 0x000fe40000010000 */
[----:B------:R-:W-:Y:S02]  /*81b0*/  FADD.FTZ R173, R172, R173 ;  /* 0x000000adacad7221 */ /* 0x000fe40000010000 */
[C---:B------:R-:W-:Y:S01]  /*81c0*/  HMMA.16816.F32.BF16 R12, R100.reuse, R116, R12 ;  /* 0x00000074640c723c */ /* 0x040fe2000004180c */
[----:B----4-:R-:W-:Y:S03]  /*81d0*/  LDSM.16.MT88.4 R144, [R200+0x13800] ;  /* 0x01380000c890783b */ /* 0x010fe60000004200 */
        /* <DEDUP_REMOVED lines=11> */
[----:B------:R-:W-:Y:S02]  /*8290*/  FADD.FTZ R182, R182, R181 ;  /* 0x000000b5b6b67221 */ /* 0x000fe40000010000 */
[----:B------:R-:W-:Y:S02]  /*82a0*/  FADD.FTZ R179, R179, R178 ;  /* 0x000000b2b3b37221 */ /* 0x000fe40000010000 */
[C---:B------:R-:W-:Y:S04]  /*82b0*/  HMMA.16816.F32.BF16 R28, R100.reuse, R120, R28 ;  /* 0x00000078641c723c */ /* 0x040fe8000004181c */
[----:B------:R-:W-:Y:S04]  /*82c0*/  FADD.FTZ R183, R183, R182 ;  /* 0x000000b6b7b77221 */ /* 0x000fe80000010000 */
        /* <DEDUP_REMOVED lines=19> */
[----:B------:R-:W4:Y:S07]  /*8400*/  LDSM.16.MT88.4 R112, [R201+0x13000] ;  /* 0x01300000c970783b */ /* 0x000f2e0000004200 */
[C---:B------:R-:W-:Y:S08]  /*8410*/  HMMA.16816.F32.BF16 R84, R100.reuse, R116, R84 ;  /* 0x000000746454723c */ /* 0x040ff00000041854 */
[C---:B------:R-:W-:Y:S01]  /*8420*/  HMMA.16816.F32.BF16 R88, R100.reuse, R118, R88 ;  /* 0x000000766458723c */ /* 0x040fe20000041858 */
[----:B------:R-:W3:Y:S07]  /*8430*/  LDSM.16.MT88.4 R116, [R204+0x15000] ;  /* 0x01500000cc74783b */ /* 0x000eee0000004200 */
        /* <DEDUP_REMOVED lines=9> */
[----:B------:R-:W-:Y:S02]  /*84d0*/  FADD.FTZ R185, R185, R184 ;  /* 0x000000b8b9b97221 */ /* 0x000fe40000010000 */
[----:B------:R-:W-:Y:S02]  /*84e0*/  FADD.FTZ R235, R235, R234 ;  /* 0x000000eaebeb7221 */ /* 0x000fe40000010000 */
[----:B------:R-:W-:Y:S02]  /*84f0*/  FADD.FTZ R186, R186, R185 ;  /* 0x000000b9baba7221 */ /* 0x000fe40000010000 */
[C---:B-1----:R-:W-:Y:S03]  /*8500*/  HMMA.16816.F32.BF16 R4, R100.reuse, R108, R4 ;  /* 0x0000006c6404723c */ /* 0x042fe60000041804 */
[----:B------:R-:W-:Y:S02]  /*8510*/  FADD.FTZ R236, R236, R235 ;  /* 0x000000ebecec7221 */ /* 0x000fe40000010000 */
[----:B------:R-:W-:Y:S02]  /*8520*/  FADD.FTZ R187, R187, R186 ;  /* 0x000000babbbb7221 */ /* 0x000fe40000010000 */
[----:B------:R-:W-:Y:S01]  /*8530*/  FADD.FTZ R237, R237, R236 ;  /* 0x000000eceded7221 */ /* 0x000fe20000010000 */
[C---:B------:R-:W-:Y:S01]  /*8540*/  HMMA.16816.F32.BF16 R8, R100.reuse, R110, R8 ;  /* 0x0000006e6408723c */ /* 0x040fe20000041808 */
[----:B------:R-:W1:Y:S07]  /*8550*/  LDSM.16.MT88.4 R108, [R204+0x17000] ;  /* 0x01700000cc6c783b */ /* 0x000e6e0000004200 */
[C---:B------:R-:W-:Y:S08]  /*8560*/  HMMA.16816.F32.BF16 R12, R100.reuse, R120, R12 ;  /* 0x00000078640c723c */ /* 0x040ff0000004180c */
[C---:B------:R-:W-:Y:S08]  /*8570*/  HMMA.16816.F32.BF16 R16, R100.reuse, R122, R16 ;  /* 0x0000007a6410723c */ /* 0x040ff00000041810 */
[C---:B----4-:R-:W-:Y:S08]  /*8580*/  HMMA.16816.F32.BF16 R20, R100.reuse, R112, R20 ;  /* 0x000000706414723c */ /* 0x050ff00000041814 */
[C---:B------:R-:W-:Y:S01]  /*8590*/  HMMA.16816.F32.BF16 R24, R100.reuse, R114, R24 ;  /* 0x000000726418723c */ /* 0x040fe20000041818 */
[----:B------:R-:W4:Y:S07]  /*85a0*/  LDSM.16.MT88.4 R112, [R202+0x17000] ;  /* 0x01700000ca70783b */ /* 0x000f2e0000004200 */
[C---:B------:R-:W-:Y:S08]  /*85b0*/  HMMA.16816.F32.BF16 R28, R100.reuse, R124, R28 ;  /* 0x0000007c641c723c */ /* 0x040ff0000004181c */
[C---:B------:R-:W-:Y:S01]  /*85c0*/  HMMA.16816.F32.BF16 R32, R100.reuse, R126, R32 ;  /* 0x0000007e6420723c */ /* 0x040fe20000041820 */
[----:B------:R-:W-:Y:S07]  /*85d0*/  LDSM.16.MT88.4 R124, [R204+0x13800] ;  /* 0x01380000cc7c783b */ /* 0x000fee0000004200 */
[C---:B---3--:R-:W-:Y:S08]  /*85e0*/  HMMA.16816.F32.BF16 R36, R100.reuse, R116, R36 ;  /* 0x000000746424723c */ /* 0x048ff00000041824 */
[C---:B------:R-:W-:Y:S01]  /*85f0*/  HMMA.16816.F32.BF16 R40, R100.reuse, R118, R40 ;  /* 0x000000766428723c */ /* 0x040fe20000041828 */
[----:B------:R-:W3:Y:S07]  /*8600*/  LDSM.16.MT88.4 R116, [R201+0x17000] ;  /* 0x01700000c974783b */ /* 0x000eee0000004200 */
        /* <DEDUP_REMOVED lines=8> */
[C---:B--2---:R-:W-:Y:S04]  /*8690*/  HMMA.16816.F32.BF16 R60, R100.reuse, R104, R60 ;  /* 0x00000068643c723c */ /* 0x044fe8000004183c */
[----:B-----5:R-:W-:Y:S01]  /*86a0*/  F2FP.BF16.PACK_AB R139, R134, R135 ;  /* 0x00000087868b723e */ /* 0x020fe200000010ff */
[----:B------:R-:W-:Y:S02]  /*86b0*/  FADD.FTZ R242, R242, R237 ;  /* 0x000000edf2f27221 */ /* 0x000fe40000010000 */
[----:B------:R-:W-:Y:S01]  /*86c0*/  FADD.FTZ R239, R239, R238 ;  /* 0x000000eeefef7221 */ /* 0x000fe20000010000 */
[C---:B------:R-:W-:Y:S01]  /*86d0*/  HMMA.16816.F32.BF16 R64, R100.reuse, R106, R64 ;  /* 0x0000006a6440723c */ /* 0x040fe20000041840 */
[----:B------:R-:W2:Y:S03]  /*86e0*/  LDSM.16.MT88.4 R104, [R200+0x17000] ;  /* 0x01700000c868783b */ /* 0x000ea60000004200 */
        /* <DEDUP_REMOVED lines=8> */
[C---:B----4-:R-:W-:Y:S08]  /*8770*/  HMMA.16816.F32.BF16 R76, R100.reuse, R112, R76 ;  /* 0x00000070644c723c */ /* 0x050ff0000004184c */
[C---:B------:R-:W-:Y:S08]  /*8780*/  HMMA.16816.F32.BF16 R80, R100.reuse, R114, R80 ;  /* 0x000000726450723c */ /* 0x040ff00000041850 */
[C---:B---3--:R-:W-:Y:S08]  /*8790*/  HMMA.16816.F32.BF16 R84, R100.reuse, R116, R84 ;  /* 0x000000746454723c */ /* 0x048ff00000041854 */
[C---:B------:R-:W-:Y:S08]  /*87a0*/  HMMA.16816.F32.BF16 R88, R100.reuse, R118, R88 ;  /* 0x000000766458723c */ /* 0x040ff00000041858 */
[C---:B--2---:R-:W-:Y:S08]  /*87b0*/  HMMA.16816.F32.BF16 R92, R100.reuse, R104, R92 ;  /* 0x00000068645c723c */ /* 0x044ff0000004185c */
[----:B------:R-:W-:Y:S08]  /*87c0*/  HMMA.16816.F32.BF16 R96, R100, R106, R96 ;  /* 0x0000006a6460723c */ /* 0x000ff00000041860 */
[C---:B------:R-:W-:Y:S01]  /*87d0*/  HMMA.16816.F32.BF16 R128, R136.reuse, R124, R4 ;  /* 0x0000007c8880723c */ /* 0x040fe20000041804 */
[----:B------:R-:W2:Y:S07]  /*87e0*/  LDSM.16.MT88.4 R4, [R202+0x17800] ;  /* 0x01780000ca04783b */ /* 0x000eae0000004200 */
[C---:B------:R-:W-:Y:S01]  /*87f0*/  HMMA.16816.F32.BF16 R124, R136.reuse, R126, R8 ;  /* 0x0000007e887c723c */ /* 0x040fe20000041808 */
[----:B------:R-:W3:Y:S07]  /*8800*/  LDSM.16.MT88.4 R8, [R201+0x17800] ;  /* 0x01780000c908783b */ /* 0x000eee0000004200 */
[C---:B-1----:R-:W-:Y:S01]  /*8810*/  HMMA.16816.F32.BF16 R120, R136.reuse, R108, R12 ;  /* 0x0000006c8878723c */ /* 0x042fe2000004180c */
[----:B------:R-:W1:Y:S07]  /*8820*/  LDSM.16.MT88.4 R12, [R200+0x17800] ;  /* 0x01780000c80c783b */ /* 0x000e6e0000004200 */
        /* <DEDUP_REMOVED lines=15> */
[C---:B--2---:R-:W-:Y:S08]  /*8920*/  HMMA.16816.F32.BF16 R76, R136.reuse, R4, R76 ;  /* 0x00000004884c723c */ /* 0x044ff0000004184c */
[C---:B------:R-:W-:Y:S08]  /*8930*/  HMMA.16816.F32.BF16 R80, R136.reuse, R6, R80 ;  /* 0x000000068850723c */ /* 0x040ff00000041850 */
[C---:B---3--:R-:W-:Y:S08]  /*8940*/  HMMA.16816.F32.BF16 R84, R136.reuse, R8, R84 ;  /* 0x000000088854723c */ /* 0x048ff00000041854 */
[C---:B------:R-:W-:Y:S08]  /*8950*/  HMMA.16816.F32.BF16 R88, R136.reuse, R10, R88 ;  /* 0x0000000a8858723c */ /* 0x040ff00000041858 */
[C---:B-1----:R-:W-:Y:S08]  /*8960*/  HMMA.16816.F32.BF16 R92, R136.reuse, R12, R92 ;  /* 0x0000000c885c723c */ /* 0x042ff0000004185c */
[----:B------:R-:W-:Y:S07]  /*8970*/  HMMA.16816.F32.BF16 R96, R136, R14, R96 ;  /* 0x0000000e8860723c */ /* 0x000fee0000041860 */
[----:B------:R-:W-:Y:S01]  /*8980*/  MOV R137, R132 ;  /* 0x0000008400897202 */ /* 0x000fe20000000f00 */
[----:B------:R-:W-:-:S05]  /*8990*/  @P5 BRA `(.L_x_214) ;  /* 0xffffceb000005947 */ /* 0x000fca000383ffff */
.L_x_213:
        /* <DEDUP_REMOVED lines=225> */
[----:B------:R-:W-:Y:S04]  /*97b0*/  STS [R11+0x4000], R36 ;  /* 0x004000240b007388 */ /* 0x000fe80000000800 */
[----:B------:R-:W-:Y:S04]  /*97c0*/  STS [R11+0x4400], R38 ;  /* 0x004400260b007388 */ /* 0x000fe80000000800 */
[----:B------:R-:W-:Y:S01]  /*97d0*/  STS [R13+0x4000], R40 ;  /* 0x004000280d007388 */ /* 0x000fe20000000800 */
[----:B------:R-:W-:Y:S02]  /*97e0*/  @P1 MOV R61, c[0x0][0x210] ;  /* 0x00008400003d1a02 */ /* 0x000fe40000000f00 */
[----:B------:R-:W-:Y:S01]  /*97f0*/  @!P1 MOV R10, c[0x0][0x214] ;  /* 0x00008500000a9a02 */ /* 0x000fe20000000f00 */
[----:B------:R-:W-:Y:S02]  /*9800*/  STS [R13+0x4400], R42 ;  /* 0x0044002a0d007388 */ /* 0x000fe40000000800 */
[----:B------:R-:W-:Y:S01]  /*9810*/  @P1 IMAD R61, R61, c[0x0][0x214], RZ ;  /* 0x000085003d3d1a24 */ /* 0x000fe200078e02ff */
[----:B------:R-:W-:Y:S01]  /*9820*/  @!P1 SEL R61, R10, c[0x0][0x234], !P2 ;  /* 0x00008d000a3d9a07 */ /* 0x000fe20005000000 */
[----:B------:R-:W-:Y:S01]  /*9830*/  STS [R15+0x4000], R44 ;  /* 0x0040002c0f007388 */ /* 0x000fe20000000800 */
[----:B------:R-:W-:-:S03]  /*9840*/  @P1 MOV R10, 0x1 ;  /* 0x00000001000a1802 */ /* 0x000fc60000000f00 */
[----:B------:R-:W-:Y:S01]  /*9850*/  STS [R15+0x4400], R46 ;  /* 0x0044002e0f007388 */ /* 0x000fe20000000800 */
[----:B------:R-:W-:-:S03]  /*9860*/  @!P1 IMAD R10, R61, c[0x0][0x1c0], RZ ;  /* 0x000070003d0a9a24 */ /* 0x000fc600078e02ff */
[----:B------:R-:W-:Y:S01]  /*9870*/  STS [R17+0x4000], R48 ;  /* 0x0040003011007388 */ /* 0x000fe20000000800 */
[----:B--2---:R-:W-:-:S03]  /*9880*/  IMAD R10, R5, R10, RZ ;  /* 0x0000000a050a7224 */ /* 0x004fc600078e02ff */
[----:B------:R-:W-:Y:S02]  /*9890*/  STS [R17+0x4400], R50 ;  /* 0x0044003211007388 */ /* 0x000fe40000000800 */
[----:B------:R-:W-:Y:S02]  /*98a0*/  SEL R10, R10, RZ, P3 ;  /* 0x000000ff0a0a7207 */ /* 0x000fe40001800000 */
        /* <DEDUP_REMOVED lines=8> */
[----:B------:R-:W-:Y:S04]  /*9930*/  STS [R11+0x8000], R68 ;  /* 0x008000440b007388 */ /* 0x000fe80000000800 */
[----:B------:R5:W-:Y:S04]  /*9940*/  STS [R11+0x8400], R70 ;  /* 0x008400460b007388 */ /* 0x000be80000000800 */
[----:B------:R5:W-:Y:S01]  /*9950*/  STS [R13+0x8000], R72 ;  /* 0x008000480d007388 */ /* 0x000be20000000800 */
[----:B-1----:R-:W-:-:S03]  /*9960*/  @!P0 SHF.R.S32.HI R60, RZ, 0x1f, R5 ;  /* 0x0000001fff3c8819 */ /* 0x002fc60000011405 */
[----:B------:R1:W-:Y:S01]  /*9970*/  STS [R13+0x8400], R74 ;  /* 0x0084004a0d007388 */ /* 0x0003e20000000800 */
[----:B--2---:R-:W-:-:S03]  /*9980*/  @!P0 IMAD.WIDE.U32 R62, R5, c[0x0][0x1e0], RZ ;  /* 0x00007800053e8a25 */ /* 0x004fc600078e00ff */
[----:B------:R1:W-:Y:S01]  /*9990*/  STS [R15+0x8000], R76 ;  /* 0x0080004c0f007388 */ /* 0x0003e20000000800 */
[----:B------:R-:W-:Y:S01]  /*99a0*/  @!P0 IMAD R60, R60, c[0x0][0x1e0], RZ ;  /* 0x000078003c3c8a24 */ /* 0x000fe200078e02ff */
[----:B------:R-:W-:Y:S01]  /*99b0*/  @!P0 MOV R4, R62 ;  /* 0x0000003e00048202 */ /* 0x000fe20000000f00 */
[C---:B------:R-:W-:Y:S01]  /*99c0*/  @!P3 IMAD R62, R5.reuse, c[0x0][0x214], RZ ;  /* 0x00008500053eba24 */ /* 0x040fe200078e02ff */
[----:B------:R1:W-:Y:S01]  /*99d0*/  STS [R15+0x8400], R78 ;  /* 0x0084004e0f007388 */ /* 0x0003e20000000800 */
[----:B------:R-:W-:Y:S01]  /*99e0*/  @!P0 IMAD R60, R5, c[0x0][0x1e4], R60 ;  /* 0x00007900053c8a24 */ /* 0x000fe200078e023c */
[----:B---3--:R-:W-:Y:S01]  /*99f0*/  @P1 MOV R64, c[0x0][0x210] ;  /* 0x0000840000401a02 */ /* 0x008fe20000000f00 */
[----:B----4-:R-:W-:Y:S01]  /*9a00*/  CS2R R66, SRZ ;  /* 0x0000000000427805 */ /* 0x010fe2000001ff00 */
[----:B------:R1:W-:Y:S01]  /*9a10*/  STS [R17+0x8000], R80 ;  /* 0x0080005011007388 */ /* 0x0003e20000000800 */
[----:B------:R-:W-:Y:S02]  /*9a20*/  @!P1 MOV R64, 0x1 ;  /* 0x0000000100409802 */ /* 0x000fe40000000f00 */
[----:B------:R-:W-:Y:S01]  /*9a30*/  @!P0 IADD3 R3, R63, R60, RZ ;  /* 0x0000003c3f038210 */ /* 0x000fe20007ffe0ff */
[----:B------:R1:W-:Y:S01]  /*9a40*/  STS [R17+0x8400], R82 ;  /* 0x0084005211007388 */ /* 0x0003e20000000800 */
[----:B------:R-:W-:-:S02]  /*9a50*/  SHF.R.S32.HI R60, RZ, 0x1f, R9 ;  /* 0x0000001fff3c7819 */ /* 0x000fc40000011409 */
[----:B------:R-:W-:Y:S01]  /*9a60*/  @!P3 SEL R62, R62, R213, !P0 ;  /* 0x000000d53e3eb207 */ /* 0x000fe20004000000 */
[----:B------:R1:W-:Y:S01]  /*9a70*/  STS [R19+0x8000], R84 ;  /* 0x0080005413007388 */ /* 0x0003e20000000800 */
[----:B------:R-:W-:Y:S02]  /*9a80*/  LEA.HI R60, R60, R9, RZ, 0x3 ;  /* 0x000000093c3c7211 */ /* 0x000fe400078f18ff */
[----:B------:R-:W-:Y:S01]  /*9a90*/  LOP3.LUT P0, RZ, R8, 0x3, RZ, 0xc0, !PT ;  /* 0x0000000308ff7812 */ /* 0x000fe2000780c0ff */
[----:B------:R1:W-:Y:S01]  /*9aa0*/  STS [R19+0x8400], R86 ;  /* 0x0084005613007388 */ /* 0x0003e20000000800 */
[----:B------:R-:W-:Y:S02]  /*9ab0*/  LOP3.LUT R60, R60, 0xffffff8, RZ, 0xc0, !PT ;  /* 0x0ffffff83c3c7812 */ /* 0x000fe400078ec0ff */
[----:B------:R-:W-:Y:S01]  /*9ac0*/  @!P3 MOV R66, R62 ;  /* 0x0000003e0042b202 */ /* 0x000fe20000000f00 */
[----:B------:R1:W-:Y:S01]  /*9ad0*/  STS [R21+0x8000], R88 ;  /* 0x0080005815007388 */ /* 0x0003e20000000800 */
[----:B------:R-:W-:Y:S01]  /*9ae0*/  IADD3 R60, R9, -R60, RZ ;  /* 0x8000003c093c7210 */ /* 0x000fe20007ffe0ff */
[----:B------:R-:W-:Y:S01]  /*9af0*/  @P4 FMUL.FTZ R9, R0, 0.69314718246459960938 ;  /* 0x3f31721800094820 */ /* 0x000fe20000410000 */
[----:B------:R-:W-:Y:S01]  /*9b00*/  @!P3 SHF.R.S32.HI R67, RZ, 0x1f, R62 ;  /* 0x0000001fff43b819 */ /* 0x000fe2000001143e */
[----:B------:R1:W-:Y:S01]  /*9b10*/  STS [R21+0x8400], R90 ;  /* 0x0084005a15007388 */ /* 0x0003e20000000800 */
[----:B------:R-:W-:Y:S01]  /*9b20*/  MOV R8, 0x7f800000 ;  /* 0x7f80000000087802 */ /* 0x000fe20000000f00 */
[----:B------:R-:W-:Y:S01]  /*9b30*/  @P4 FFMA.FTZ R8, R132, c[0x0][0x238], R9 ;  /* 0x00008e0084084a23 */ /* 0x000fe20000010009 */
[----:B------:R-:W-:Y:S01]  /*9b40*/  LEA R219, R60, R219, 0x4 ;  /* 0x000000db3cdb7211 */ /* 0x000fe200078e20ff */
[----:B------:R1:W-:Y:S04]  /*9b50*/  STS [R23+0x8000], R92 ;  /* 0x0080005c17007388 */ /* 0x0003e80000000800 */
[----:B------:R1:W-:Y:S04]  /*9b60*/  STS [R23+0x8400], R94 ;  /* 0x0084005e17007388 */ /* 0x0003e80000000800 */
[----:B------:R1:W-:Y:S04]  /*9b70*/  STS [R25+0x8000], R96 ;  /* 0x0080006019007388 */ /* 0x0003e80000000800 */
[----:B------:R1:W-:Y:S04]  /*9b80*/  STS [R25+0x8400], R99 ;  /* 0x0084006319007388 */ /* 0x0003e80000000800 */
[----:B------:R-:W-:Y:S06]  /*9b90*/  BAR.SYNC.DEFER_BLOCKING 0x0 ;  /* 0x0000000000007b1d */ /* 0x000fec0000010000 */
[----:B-----5:R-:W2:Y:S04]  /*9ba0*/  S2R R11, SR_CTAID.X ;  /* 0x00000000000b7919 */ /* 0x020ea80000002500 */
[----:B------:R-:W3:Y:S04]  /*9bb0*/  S2R R6, SR_CTAID.Z ;  /* 0x0000000000067919 */ /* 0x000ee80000002700 */
[----:B------:R1:W4:Y:S04]  /*9bc0*/  LDS.128 R52, [R215] ;  /* 0x00000000d7347984 */ /* 0x0003280000000c00 */
[----:B------:R1:W1:Y:S01]  /*9bd0*/  LDS.128 R48, [R215+0x1000] ;  /* 0x00100000d7307984 */ /* 0x0002620000000c00 */
[----:B--2---:R-:W-:-:S03]  /*9be0*/  IMAD R5, R11, R64, RZ ;  /* 0x000000400b057224 */ /* 0x004fc600078e02ff */
[----:B------:R2:W1:Y:S01]  /*9bf0*/  LDS.128 R44, [R215+0x2000] ;  /* 0x00200000d72c7984 */ /* 0x0004620000000c00 */
[----:B---3--:R-:W-:Y:S01]  /*9c00*/  IMAD R10, R6, R61, R10 ;  /* 0x0000003d060a7224 */ /* 0x008fe200078e020a */
[----:B------:R-:W-:Y:S02]  /*9c10*/  SHF.L.U32 R5, R5, 0x7, RZ ;  /* 0x0000000705057819 */ /* 0x000fe400000006ff */
[----:B------:R2:W3:Y:S02]  /*9c20*/  LDS.128 R40, [R215+0x3000] ;  /* 0x00300000d7287984 */ /* 0x0004e40000000c00 */
        /* <DEDUP_REMOVED lines=13> */
[----:B----4-:R-:W-:Y:S01]  /*9d00*/  IMAD R218, R11, -0x80, R218 ;  /* 0xffffff800bda7824 */ /* 0x010fe200078e02da */
        /* <DEDUP_REMOVED lines=15> */
.L_x_218:
[----:B----4-:R-:W-:Y:S05]  /*9e00*/  BSYNC B0 ;  /* 0x0000000000007941 */ /* 0x010fea0003800000 */
.L_x_217:
[----:B------:R-:W4:Y:S01]  /*9e10*/  S2R R0, SR_TID.X ;  /* 0x0000000000007919 */ /* 0x000f220000002100 */
        /* <DEDUP_REMOVED lines=9> */
[----:B----4-:R-:W-:-:S04]  /*9eb0*/  SHF.R.S32.HI R5, RZ, 0x1f, R0 ;  /* 0x0000001fff057819 */ /* 0x010fc80000011400 */
[----:B------:R-:W-:-:S04]  /*9ec0*/  LEA.HI R5, R5, R0, RZ, 0x3 ;  /* 0x0000000005057211 */ /* 0x000fc800078f18ff */
[----:B------:R-:W-:-:S04]  /*9ed0*/  SHF.R.S32.HI R4, RZ, 0x3, R5 ;  /* 0x00000003ff047819 */ /* 0x000fc80000011405 */
[----:B------:R-:W-:Y:S02]  /*9ee0*/  ISETP.GE.AND P0, PT, R4, R211, PT ;  /* 0x000000d30400720c */ /* 0x000fe40003f06270 */
[----:B------:R-:W-:-:S05]  /*9ef0*/  SHF.R.S32.HI R5, RZ, 0x1f, R4 ;  /* 0x0000001fff057819 */ /* 0x000fca0000011404 */
[----:B-12---:R-:W-:-:S06]  /*9f00*/  IMAD.WIDE R214, R214, 0x80, R4 ;  /* 0x00000080d6d67825 */ /* 0x006fcc00078e0204 */
        /* <DEDUP_REMOVED lines=14> */
.L_x_220:
[----:B------:R-:W-:Y:S05]  /*9ff0*/  BSYNC B0 ;  /* 0x0000000000007941 */ /* 0x000fea0003800000 */
.L_x_219:
        /* <DEDUP_REMOVED lines=20> */
.L_x_222:
[----:B------:R-:W-:Y:S05]  /*a140*/  BSYNC B0 ;  /* 0x0000000000007941 */ /* 0x000fea0003800000 */
.L_x_221:
        /* <DEDUP_REMOVED lines=20> */
.L_x_224:
[----:B------:R-:W-:Y:S05]  /*a290*/  BSYNC B0 ;  /* 0x0000000000007941 */ /* 0x000fea0003800000 */
.L_x_223:
        /* <DEDUP_REMOVED lines=17> */
[----:B---3--:R1:W-:Y:S10]  /*a3b0*/  @!P1 STG.E.128 [R2.64], R40 ;  /* 0x0000002802009986 */ /* 0x0083f4000c101d0a */
[----:B------:R-:W-:Y:S05]  /*a3c0*/  @P0 EXIT ;  /* 0x000000000000094d */ /* 0x000fea0003800000 */
[----:B------:R-:W-:Y:S01]  /*a3d0*/  STG.E.128 [R2.64+0x100], R56 ;  /* 0x0001003802007986 */ /* 0x000fe2000c101d0a */
[----:B------:R-:W-:Y:S05]  /*a3e0*/  EXIT ;  /* 0x000000000000794d */ /* 0x000fea0003800000 */
.L_x_191:
        /* <DEDUP_REMOVED lines=70> */
.L_x_226:
[----:B------:R-:W-:Y:S05]  /*a850*/  BSYNC B0 ;  /* 0x0000000000007941 */ /* 0x000fea0003800000 */
.L_x_225:
        /* <DEDUP_REMOVED lines=20> */
.L_x_228:
[----:B------:R-:W-:Y:S05]  /*a9a0*/  BSYNC B0 ;  /* 0x0000000000007941 */ /* 0x000fea0003800000 */
.L_x_227:
        /* <DEDUP_REMOVED lines=20> */
.L_x_230:
[----:B------:R-:W-:Y:S05]  /*aaf0*/  BSYNC B0 ;  /* 0x0000000000007941 */ /* 0x000fea0003800000 */
.L_x_229:
        /* <DEDUP_REMOVED lines=19> */
.L_x_232:
[----:B------:R-:W-:Y:S05]  /*ac30*/  BSYNC B0 ;  /* 0x0000000000007941 */ /* 0x000fea0003800000 */
.L_x_231:
        /* <DEDUP_REMOVED lines=35> */
.L_x_233:
        /* <DEDUP_REMOVED lines=9> */
.L_x_1279:


//--------------------- .text._ZN5flash16flash_fwd_kernelI23Flash_fwd_kernel_traitsILi192ELi128ELi64ELi8ELb0ELb0EN7cutlass10bfloat16_tE19Flash_kernel_traitsILi192ELi128ELi64ELi8ES3_EELb0ELb0ELb1ELb0ELb0ELb1ELb0ELb0EEEvNS_16Flash_fwd_paramsE --------------------------
	.section	.text._ZN5flash16flash_fwd_kernelI23Flash_fwd_kernel_traitsILi192ELi128ELi64ELi8ELb0ELb0EN7cutlass10bfloat16_tE19Flash_kernel_traitsILi192ELi128ELi64ELi8ES3_EELb0ELb0ELb1ELb0ELb0ELb1ELb0ELb0EEEvNS_16Flash_fwd_paramsE,"ax",@progbits
	.sectioninfo	@"SHI_REGISTERS=242"
	.align	128
        .global         _ZN5flash16flash_fwd_kernelI23Flash_fwd_kernel_traitsILi192ELi128ELi64ELi8ELb0ELb0EN7cutlass10bfloat16_tE19Flash_kernel_traitsILi192ELi128ELi64ELi8ES3_EELb0ELb0ELb1ELb0ELb0ELb1ELb0ELb0EEEvNS_16Flash_fwd_paramsE
        .type           _ZN5flash16flash_fwd_kernelI23Flash_fwd_kernel_traitsILi192ELi128ELi64ELi8ELb0ELb0EN7cutlass10bfloat16_tE19Flash_kernel_traitsILi192ELi128ELi64ELi8ES3_EELb0ELb0ELb1ELb0ELb0ELb1ELb0ELb0EEEvNS_16Flash_fwd_paramsE,@function
        .size           _ZN5flash16flash_fwd_kernelI23Flash_fwd_kernel_traitsILi192ELi128ELi64ELi8ELb0ELb0EN7cutlass10bfloat16_tE19Flash_kernel_traitsILi192ELi128ELi64ELi8ES3_EELb0ELb0ELb1ELb0ELb0ELb1ELb0ELb0EEEvNS_16Flash_fwd_paramsE,(.L_x_1280 - _ZN5flash16flash_fwd_kernelI23Flash_fwd_kernel_traitsILi192ELi128ELi64ELi8ELb0ELb0EN7cutlass10bfloat16_tE19Flash_kernel_traitsILi192ELi128ELi64ELi8ES3_EELb0ELb0ELb1ELb0ELb0ELb1ELb0ELb0EEEvNS_16Flash_fwd_paramsE)
        .other          _ZN5flash16flash_fwd_kernelI23Flash_fwd_kernel_traitsILi192ELi128ELi64ELi8ELb0ELb0EN7cutlass10bfloat16_tE19Flash_kernel_traitsILi192ELi128ELi64ELi8ES3_EELb0ELb0ELb1ELb0ELb0ELb1ELb0ELb0EEEvNS_16Flash_fwd_paramsE,@"STO_CUDA_ENTRY STV_DEFAULT"
_ZN5flash16flash_fwd_kernelI23Flash_fwd_kernel_traitsILi192ELi128ELi64ELi8ELb0ELb0EN7cutlass10bfloat16_tE19Flash_kernel_traitsILi192ELi128ELi64ELi8ES3_EELb0ELb0ELb1ELb0ELb0ELb1ELb0ELb0EEEvNS_16Flash_fwd_paramsE:
.text._ZN5flash16flash_fwd_kernelI23Flash_fwd_kernel_traitsILi192ELi128ELi64ELi8ELb0ELb0EN7cutlass10bfloat16_tE19Flash_kernel_traitsILi192ELi128ELi64ELi8ES3_EELb0ELb0ELb1ELb0ELb0ELb1ELb0ELb0EEEvNS_16Flash_fwd_paramsE:
[----:B------:R-:W-:Y:S02]  /*0000*/  MOV R1, c[0x0][0x28] ;  /* 0x00000a0000017a02 */ /* 0x000fe40000000f00 */
[----:B------:R-:W1:Y:S01]  /*0010*/  S2UR UR11, SR_CTAID.Y ;  /* 0x00000000000b79c3 */ /* 0x000e620000002600 */
[----:B------:R-:W-:Y:S02]  /*0020*/  ULDC.64 UR4, c[0x0][0x240] ;  /* 0x0000900000047ab9 */ /* 0x000fe40000000a00 */
[----:B------:R-:W-:Y:S02]  /*0030*/  UISETP.NE.U32.AND UP2, UPT, URZ, UR4, UPT ;  /* 0x000000043f00728c */ /* 0x000fe4000bf45070 */
[----:B------:R-:W-:Y:S02]  /*0040*/  UMOV UR7, 0x4 ;  /* 0x0000000400077882 */ /* 0x000fe40000000000 */
[----:B------:R-:W-:Y:S02]  /*0050*/  UISETP.NE.AND.EX UP2, UPT, URZ, UR5, UPT, UP2 ;  /* 0x000000053f00728c */ /* 0x000fe4000bf45320 */
[----:B------:R-:W-:Y:S02]  /*0060*/  ULDC.64 UR12, c[0x0][0x240] ;  /* 0x00009000000c7ab9 */ /* 0x000fe40000000a00 */
[----:B------:R-:W-:-:S02]  /*0070*/  ULDC.64 UR4, c[0x0][0x250] ;  /* 0x0000940000047ab9 */ /* 0x000fc40000000a00 */
[----:B------:R-:W-:Y:S01]  /*0080*/  PLOP3.LUT P2, PT, PT, PT, UP2, 0x80, 0x0 ;  /* 0x000000000000781c */ /* 0x000fe20003f4f028 */
[----:B------:R-:W-:Y:S02]  /*0090*/  UISETP.NE.U32.AND UP0, UPT, URZ, UR4, UPT ;  /* 0x000000043f00728c */ /* 0x000fe4000bf05070 */
[----:B------:R-:W-:Y:S02]  /*00a0*/  ULDC.64 UR18, c[0x0][0x118] ;  /* 0x0000460000127ab9 */ /* 0x000fe40000000a00 */
[----:B------:R-:W-:Y:S02]  /*00b0*/  UISETP.NE.AND.EX UP0, UPT, URZ, UR5, UPT, UP0 ;  /* 0x000000053f00728c */ /* 0x000fe4000bf05300 */
[----:B------:R-:W-:Y:S02]  /*00c0*/  ULDC.U8 UR6, c[0x0][0x312] ;  /* 0x0000c48000067ab9 */ /* 0x000fe40000000000 */
[----:B------:R-:W-:Y:S02]  /*00d0*/  ULDC.64 UR8, c[0x0][0x248] ;  /* 0x0000920000087ab9 */ /* 0x000fe40000000a00 */
[----:B-1----:R-:W-:Y:S01]  /*00e0*/  UIMAD.WIDE UR12, UR11, UR7, UR12 ;  /* 0x000000070b0c72a5 */ /* 0x002fe2000f8e020c */
[----:B------:R-:W-:Y:S01]  /*00f0*/  PLOP3.LUT P0, PT, PT, PT, UP0, 0x80, 0x0 ;  /* 0x000000000000781c */ /* 0x000fe20003f0f008 */
[----:B------:R-:W-:-:S02]  /*0100*/  ULDC.64 UR4, c[0x0][0x250] ;  /* 0x0000940000047ab9 */ /* 0x000fc40000000a00 */
[----:B------:R-:W-:Y:S02]  /*0110*/  UISETP.NE.AND UP3, UPT, UR6, URZ, UPT ;  /* 0x0000003f0600728c */ /* 0x000fe4000bf65270 */
[----:B------:R-:W-:Y:S01]  /*0120*/  IMAD.U32 R10, RZ, RZ, UR12 ;  /* 0x0000000cff0a7e24 */ /* 0x000fe2000f8e00ff */
[----:B------:R-:W-:Y:S01]  /*0130*/  UISETP.EQ.U32.AND UP1, UPT, URZ, UR8, UPT ;  /* 0x000000083f00728c */ /* 0x000fe2000bf22070 */
[----:B------:R-:W-:Y:S01]  /*0140*/  IMAD.U32 R11, RZ, RZ, UR13 ;  /* 0x0000000dff0b7e24 */ /* 0x000fe2000f8e00ff */
[----:B------:R-:W-:Y:S02]  /*0150*/  @UP0 UIMAD.WIDE UR4, UR11, UR7, UR4 ;  /* 0x000000070b0402a5 */ /* 0x000fe4000f8e0204 */
[----:B------:R-:W-:Y:S02]  /*0160*/  UISETP.EQ.OR.EX UP1, UPT, URZ, UR9, !UP3, UP1 ;  /* 0x000000093f00728c */ /* 0x000fe4000df22710 */
[----:B------:R-:W2:Y:S01]  /*0170*/  @P2 LDG.E R7, [R10.64] ;  /* 0x000000120a072981 */ /* 0x000ea2000c1e1900 */
[----:B------:R-:W-:-:S03]  /*0180*/  ULDC.64 UR8, c[0x0][0x248] ;  /* 0x0000920000087ab9 */ /* 0x000fc60000000a00 */
[----:B------:R-:W3:Y:S01]  /*0190*/  @P2 LDG.E R0, [R10.64+0x4] ;  /* 0x000004120a002981 */ /* 0x000ee2000c1e1900 */
[----:B------:R-:W-:Y:S01]  /*01a0*/  IMAD.U32 R8, RZ, RZ, UR4 ;  /* 0x00000004ff087e24 */ /* 0x000fe2000f8e00ff */
[----:B------:R-:W-:-:S05]  /*01b0*/  MOV R9, UR5 ;  /* 0x0000000500097c02 */ /* 0x000fca0008000f00 */
[----:B------:R-:W4:Y:S01]  /*01c0*/  @P0 LDG.E R4, [R8.64] ;  /* 0x0000001208040981 */ /* 0x000f22000c1e1900 */
[----:B------:R-:W-:Y:S01]  /*01d0*/  PLOP3.LUT P1, PT, PT, PT, UP1, 0x80, 0x0 ;  /* 0x000000000000781c */ /* 0x000fe20003f2f018 */
[----:B------:R-:W-:-:S06]  /*01e0*/  UIMAD.WIDE UR8, UR11, UR7, UR8 ;  /* 0x000000070b0872a5 */ /* 0x000fcc000f8e0208 */
[----:B------:R-:W-:Y:S01]  /*01f0*/  IMAD.U32 R2, RZ, RZ, UR8 ;  /* 0x00000008ff027e24 */ /* 0x000fe2000f8e00ff */
[----:B------:R-:W-:-:S05]  /*0200*/  MOV R3, UR9 ;  /* 0x0000000900037c02 */ /* 0x000fca0008000f00 */
[----:B------:R-:W5:Y:S01]  /*0210*/  @!P1 LDG.E R5, [R2.64] ;  /* 0x0000001202059981 */ /* 0x000f62000c1e1900 */
[----:B------:R-:W-:Y:S02]  /*0220*/  UMOV UR10, 0xffffffff ;  /* 0xffffffff000a7882 */ /* 0x000fe40000000000 */
[----:B------:R-:W-:Y:S01]  /*0230*/  UMOV UR15, URZ ;  /* 0x0000003f000f7c82 */ /* 0x000fe20008000000 */
[----:B------:R-:W1:Y:S01]  /*0240*/  S2R R6, SR_TID.X ;  /* 0x0000000000067919 */ /* 0x000e620000002100 */
[----:B------:R-:W-:Y:S01]  /*0250*/  UMOV UR20, 0xffffffff ;  /* 0xffffffff00147882 */ /* 0x000fe20000000000 */
[----:B------:R-:W1:Y:S08]  /*0260*/  S2UR UR13, SR_CTAID.X ;  /* 0x00000000000d79c3 */ /* 0x000e700000002500 */
[----:B------:R-:W1:Y:S08]  /*0270*/  S2UR UR12, SR_CTAID.Z ;  /* 0x00000000000c79c3 */ /* 0x000e700000002700 */
[----:B--2---:R-:W2:Y:S08]  /*0280*/  @P2 R2UR UR10, R7 ;  /* 0x00000000070a23c2 */ /* 0x004eb000000e0000 */
[----:B---3--:R-:W2:Y:S08]  /*0290*/  @P2 R2UR UR16, R0 ;  /* 0x00000000001023c2 */ /* 0x008eb000000e0000 */
[----:B----4-:R3:W4:Y:S01]  /*02a0*/  @P0 R2UR UR15, R4 ;  /* 0x00000000040f03c2 */ /* 0x01072200000e0000 */
[----:B------:R-:W-:-:S04]  /*02b0*/  ISETP.NE.U32.AND P0, PT, RZ, c[0x0][0x248], PT ;  /* 0x00009200ff007a0c */ /* 0x000fc80003f05070 */
[----:B------:R-:W-:-:S03]  /*02c0*/  ISETP.NE.AND.EX P0, PT, RZ, c[0x0][0x24c], PT, P0 ;  /* 0x00009300ff007a0c */ /* 0x000fc60003f05300 */
[----:B-----5:R3:W1:Y:S01]  /*02d0*/  @!P1 R2UR UR20, R5 ;  /* 0x00000000051493c2 */ /* 0x02066200000e0000 */
[----:B--2---:R-:W-:-:S07]  /*02e0*/  @UP2 UIADD3 UR16, UR16, -UR10, URZ ;  /* 0x8000000a10102290 */ /* 0x004fce000fffe03f */
[----:B------:R-:W-:Y:S02]  /*02f0*/  @!UP2 ULDC UR16, c[0x0][0x214] ;  /* 0x000085000010aab9 */ /* 0x000fe40000000800 */
[----:B-1-34-:R-:W-:Y:S05]  /*0300*/  @!P0 BRA `(.L_x_234) ;  /* 0x0000007000008947 */ /* 0x01afea0003800000 */
[----:B------:R-:W-:-:S13]  /*0310*/  PLOP3.LUT P0, PT, PT, PT, UP3, 0x80, 0x0 ;  /* 0x000000000000781c */ /* 0x000fda0003f0f038 */
[----:B------:R-:W2:Y:S04]  /*0320*/  @P0 LDG.E R0, [R2.64+0x4] ;  /* 0x0000041202000981 */ /* 0x000ea8000c1e1900 */
[----:B------:R-:W3:Y:S01]  /*0330*/  @!P0 LDG.E R4, [R2.64] ;  /* 0x0000001202048981 */ /* 0x000ee2000c1e1900 */
[----:B--2---:R-:W1:Y:S02]  /*0340*/  @P0 R2UR UR6, R0 ;  /* 0x00000000000603c2 */ /* 0x004e6400000e0000 */
[----:B-1----:R-:W-:-:S11]  /*0350*/  @UP3 UIADD3 UR6, UR6, -UR20, URZ ;  /* 0x8000001406063290 */ /* 0x002fd6000fffe03f */
[----:B---3--:R1:W2:Y:S02]  /*0360*/  @!P0 R2UR UR6, R4 ;  /* 0x00000000040683c2 */ /* 0x0082a400000e0000 */
[----:B-12---:R-:W-:Y:S05]  /*0370*/  BRA `(.L_x_235) ;  /* 0x0000001000007947 */ /* 0x006fea0003800000 */
.L_x_234:
[----:B------:R-:W-:Y:S02]  /*0380*/  ULDC UR6, c[0x0][0x218] ;  /* 0x0000860000067ab9 */ /* 0x000fe40000000800 */
.L_x_235:
[----:B------:R-:W-:Y:S02]  /*0390*/  ULDC.64 UR4, c[0x0][0x258] ;  /* 0x0000960000047ab9 */ /* 0x000fe40000000a00 */
[----:B------:R-:W-:-:S04]  /*03a0*/  UISETP.NE.U32.AND UP2, UPT, URZ, UR4, UPT ;  /* 0x000000043f00728c */ /* 0x000fc8000bf45070 */
[----:B------:R-:W-:-:S03]  /*03b0*/  UISETP.NE.AND.EX UP2, UPT, URZ, UR5, UPT, UP2 ;  /* 0x000000053f00728c */ /* 0x000fc6000bf45320 */
[----:B------:R-:W-:-:S03]  /*03c0*/  ULDC.64 UR4, c[0x0][0x258] ;  /* 0x0000960000047ab9 */ /* 0x000fc60000000a00 */
[----:B------:R-:W-:-:S05]  /*03d0*/  PLOP3.LUT P0, PT, PT, PT, UP2, 0x80, 0x0 ;  /* 0x000000000000781c */ /* 0x000fca0003f0f028 */
[----:B------:R-:W-:-:S06]  /*03e0*/  @UP2 UIMAD.WIDE UR4, UR11, UR7, UR4 ;  /* 0x000000070b0422a5 */ /* 0x000fcc000f8e0204 */
[----:B------:R-:W-:Y:S02]  /*03f0*/  IMAD.U32 R2, RZ, RZ, UR4 ;  /* 0x00000004ff027e24 */ /* 0x000fe4000f8e00ff */
[----:B------:R-:W-:Y:S01]  /*0400*/  IMAD.U32 R3, RZ, RZ, UR5 ;  /* 0x00000005ff037e24 */ /* 0x000fe2000f8e00ff */
[----:B------:R-:W-:Y:S02]  /*0410*/  USHF.L.U32 UR13, UR13, 0x7, URZ ;  /* 0x000000070d0d7899 */ /* 0x000fe4000800063f */
[----:B------:R-:W-:Y:S02]  /*0420*/  ULDC.64 UR4, c[0x0][0x268] ;  /* 0x00009a0000047ab9 */ /* 0x000fe40000000a00 */
[----:B------:R-:W2:Y:S01]  /*0430*/  @P0 LDG.E R0, [R2.64] ;  /* 0x0000001202000981 */ /* 0x000ea2000c1e1900 */
[----:B------:R-:W-:Y:S02]  /*0440*/  UISETP.GT.AND UP0, UPT, UR16, UR13, UPT ;  /* 0x0000000d1000728c */ /* 0x000fe4000bf04270 */
[----:B------:R-:W-:-:S03]  /*0450*/  @!UP2 UISETP.NE.U32.AND UP1, UPT, URZ, UR4, UPT ;  /* 0x000000043f00a28c */ /* 0x000fc6000bf25070 */
[----:B------:R-:W-:Y:S02]  /*0460*/  ULDC UR4, c[0x0][0x21c] ;  /* 0x0000870000047ab9 */ /* 0x000fe40000000800 */
[----:B------:R-:W-:-:S04]  /*0470*/  @!UP2 UISETP.NE.AND.EX UP1, UPT, URZ, UR5, UPT, UP1 ;  /* 0x000000053f00a28c */ /* 0x000fc8000bf25310 */
[----:B------:R-:W-:Y:S01]  /*0480*/  @!UP2 USEL UR4, URZ, UR4, !UP1 ;  /* 0x000000043f04a287 */ /* 0x000fe2000c800000 */
[----:B--2---:R-:W1:Y:S01]  /*0490*/  @P0 R2UR UR14, R0 ;  /* 0x00000000000e03c2 */ /* 0x004e6200000e0000 */
[----:B------:R-:W-:Y:S01]  /*04a0*/  PLOP3.LUT P0, PT, PT, PT, UP0, 0x80, 0x0 ;  /* 0x000000000000781c */ /* 0x000fe20003f0f008 */
[----:B-1----:R-:W-:Y:S02]  /*04b0*/  @UP2 UIADD3 UR14, UR14, -UR15, URZ ;  /* 0x8000000f0e0e2290 */ /* 0x002fe4000fffe03f */
[----:B------:R-:W-:-:S10]  /*04c0*/  @!UP2 UIADD3 UR14, UR4, UR6, -UR15 ;  /* 0x00000006040ea290 */ /* 0x000fd4000fffe80f */
[----:B------:R-:W-:Y:S05]  /*04d0*/  @!P0 EXIT ;  /* 0x000000000000894d */ /* 0x000fea0003800000 */
[----:B------:R-:W-:Y:S02]  /*04e0*/  UIADD3 UR6, UR14, UR13, -UR16 ;  /* 0x0000000d0e067290 */ /* 0x000fe4000fffe810 */
[----:B------:R-:W-:Y:S02]  /*04f0*/  UIADD3 UR4, -UR16, 0xbf, UR13 ;  /* 0x000000bf10047890 */ /* 0x000fe4000fffe10d */
[----:B------:R-:W-:Y:S02]  /*0500*/  ULDC UR9, c[0x0][0x2e4] ;  /* 0x0000b90000097ab9 */ /* 0x000fe40000000800 */
[----:B------:R-:W-:Y:S02]  /*0510*/  ULDC UR5, c[0x0][0x2e8] ;  /* 0x0000ba0000057ab9 */ /* 0x000fe40000000800 */
[----:B------:R-:W-:Y:S02]  /*0520*/  UIADD3 UR9, UR6, -UR9, URZ ;  /* 0x8000000906097290 */ /* 0x000fe4000fffe03f */
[----:B------:R-:W-:-:S02]  /*0530*/  UIADD3 UR7, UR14, 0x3f, URZ ;  /* 0x0000003f0e077890 */ /* 0x000fc4000fffe03f */
[----:B------:R-:W-:Y:S02]  /*0540*/  UIADD3 UR5, UR4, UR5, UR14 ;  /* 0x0000000504057290 */ /* 0x000fe4000fffe00e */
[----:B------:R-:W-:Y:S02]  /*0550*/  USHF.R.S32.HI UR8, URZ, 0x1f, UR9 ;  /* 0x0000001f3f087899 */ /* 0x000fe40008011409 */
[----:B------:R-:W-:Y:S02]  /*0560*/  USHF.R.S32.HI UR6, URZ, 0x1f, UR7 ;  /* 0x0000001f3f067899 */ /* 0x000fe40008011407 */
[----:B------:R-:W-:Y:S02]  /*0570*/  USHF.R.S32.HI UR4, URZ, 0x1f, UR5 ;  /* 0x0000001f3f047899 */ /* 0x000fe40008011405 */
[----:B------:R-:W-:Y:S02]  /*0580*/  ULEA.HI UR8, UR8, UR9, URZ, 0x6 ;  /* 0x0000000908087291 */ /* 0x000fe4000f8f303f */
[----:B------:R-:W-:-:S02]  /*0590*/  ULEA.HI UR6, UR6, UR7, URZ, 0x6 ;  /* 0x0000000706067291 */ /* 0x000fc4000f8f303f */
[----:B------:R-:W-:Y:S02]  /*05a0*/  ULEA.HI UR4, UR4, UR5, URZ, 0x6 ;  /* 0x0000000504047291 */ /* 0x000fe4000f8f303f */
[----:B------:R-:W-:Y:S02]  /*05b0*/  USHF.R.S32.HI UR8, URZ, 0x6, UR8 ;  /* 0x000000063f087899 */ /* 0x000fe40008011408 */
[----:B------:R-:W-:Y:S02]  /*05c0*/  USHF.R.S32.HI UR6, URZ, 0x6, UR6 ;  /* 0x000000063f067899 */ /* 0x000fe40008011406 */
[----:B------:R-:W-:Y:S02]  /*05d0*/  USHF.R.S32.HI UR4, URZ, 0x6, UR4 ;  /* 0x000000063f047899 */ /* 0x000fe40008011404 */
[----:B------:R-:W-:Y:S02]  /*05e0*/  UISETP.LT.AND UP1, UPT, URZ, UR8, UPT ;  /* 0x000000083f00728c */ /* 0x000fe4000bf21270 */
[----:B------:R-:W-:-:S02]  /*05f0*/  UISETP.LT.AND UP0, UPT, UR6, UR4, UPT ;  /* 0x000000040600728c */ /* 0x000fc4000bf01270 */
[----:B------:R-:W-:Y:S02]  /*0600*/  USEL UR9, URZ, UR8, !UP1 ;  /* 0x000000083f097287 */ /* 0x000fe4000c800000 */
[----:B------:R-:W-:-:S04]  /*0610*/  USEL UR8, UR6, UR4, UP0 ;  /* 0x0000000406087287 */ /* 0x000fc80008000000 */
[----:B------:R-:W-:-:S06]  /*0620*/  UISETP.GT.AND UP0, UPT, UR8, UR9, UPT ;  /* 0x000000090800728c */ /* 0x000fcc000bf04270 */
[----:B------:R-:W-:-:S13]  /*0630*/  PLOP3.LUT P0, PT, PT, PT, UP0, 0x80, 0x0 ;  /* 0x000000000000781c */ /* 0x000fda0003f0f008 */
[----:B------:R-:W-:Y:S05]  /*0640*/  @P0 BRA `(.L_x_236) ;  /* 0x00000a1000000947 */ /* 0x000fea0003800000 */
[----:B------:R-:W-:Y:S01]  /*0650*/  UISETP.NE.AND UP0, UPT, UR10, -0x1, UPT ;  /* 0xffffffff0a00788c */ /* 0x000fe2000bf05270 */
[----:B------:R-:W-:Y:S01]  /*0660*/  SHF.R.S32.HI R3, RZ, 0x1f, R6 ;  /* 0x0000001fff037819 */ /* 0x000fe20000011406 */
[----:B------:R-:W-:Y:S01]  /*0670*/  ULDC.64 UR4, c[0x0][0x1e0] ;  /* 0x0000780000047ab9 */ /* 0x000fe20000000a00 */
[----:B------:R-:W1:Y:S01]  /*0680*/  S2R R8, SR_CTAID.Z ;  /* 0x0000000000087919 */ /* 0x000e620000002700 */
[----:B------:R-:W-:Y:S01]  /*0690*/  USHF.R.S32.HI UR15, URZ, 0x1f, UR12 ;  /* 0x0000001f3f0f7899 */ /* 0x000fe2000801140c */
[----:B------:R-:W-:Y:S01]  /*06a0*/  LEA.HI R12, R3, R6, RZ, 0x3 ;  /* 0x00000006030c7211 */ /* 0x000fe200078f18ff */
[----:B------:R-:W-:Y:S01]  /*06b0*/  ULDC.64 UR6, c[0x0][0x1e8] ;  /* 0x00007a0000067ab9 */ /* 0x000fe20000000a00 */
[----:B------:R-:W2:Y:S01]  /*06c0*/  S2R R15, SR_CTAID.X ;  /* 0x00000000000f7919 */ /* 0x000ea20000002500 */
[----:B------:R-:W-:Y:S01]  /*06d0*/  ULDC UR9, c[0x0][0x214] ;  /* 0x0000850000097ab9 */ /* 0x000fe20000000800 */
[----:B------:R-:W-:Y:S01]  /*06e0*/  LOP3.LUT R3, R12, 0x1ffffff8, RZ, 0xc0, !PT ;  /* 0x1ffffff80c037812 */ /* 0x000fe200078ec0ff */
[----:B------:R-:W-:Y:S01]  /*06f0*/  ULDC UR8, c[0x0][0x234] ;  /* 0x00008d0000087ab9 */ /* 0x000fe20000000800 */
[----:B------:R-:W-:Y:S01]  /*0700*/  SHF.R.S32.HI R12, RZ, 0x3, R12 ;  /* 0x00000003ff0c7819 */ /* 0x000fe2000001140c */
[----:B------:R-:W-:Y:S01]  /*0710*/  @!UP0 USHF.R.S32.HI UR14, URZ, 0x1f, UR11 ;  /* 0x0000001f3f0e8899 */ /* 0x000fe2000801140b */
[----:B------:R-:W-:Y:S01]  /*0720*/  BSSY B0, `(.L_x_237) ;  /* 0x000003b000007945 */ /* 0x000fe20003800000 */
[----:B------:R-:W-:Y:S01]  /*0730*/  @!UP0 UIMAD.WIDE.U32 UR20, UR11, UR4, URZ ;  /* 0x000000040b1482a5 */ /* 0x000fe2000f8e003f */
[----:B------:R-:W-:Y:S01]  /*0740*/  IMAD.IADD R0, R6, 0x1, -R3 ;  /* 0x0000000106007824 */ /* 0x000fe200078e0a03 */
[----:B------:R-:W-:Y:S01]  /*0750*/  @!UP0 UIMAD UR14, UR14, UR4, URZ ;  /* 0x000000040e0e82a4 */ /* 0x000fe2000f8e023f */
[----:B------:R-:W-:Y:S01]  /*0760*/  SHF.R.S32.HI R13, RZ, 0x1f, R12 ;  /* 0x0000001fff0d7819 */ /* 0x000fe2000001140c */
[----:B------:R-:W-:Y:S01]  /*0770*/  @UP0 UIMAD.WIDE.U32 UR22, UR10, UR6, URZ ;  /* 0x000000060a1602a5 */ /* 0x000fe2000f8e003f */
[----:B------:R-:W-:Y:S01]  /*0780*/  IMAD.SHL.U32 R0, R0, 0x8, RZ ;  /* 0x0000000800007824 */ /* 0x000fe200078e00ff */
[----:B------:R-:W-:-:S02]  /*0790*/  ULDC.U8 UR4, c[0x0][0x329] ;  /* 0x0000ca4000047ab9 */ /* 0x000fc40000000000 */
[----:B------:R-:W-:Y:S02]  /*07a0*/  @!UP0 UIMAD UR14, UR11, UR5, UR14 ;  /* 0x000000050b0e82a4 */ /* 0x000fe4000f8e020e */
[----:B------:R-:W-:Y:S02]  /*07b0*/  UISETP.NE.AND UP1, UPT, UR4, URZ, UPT ;  /* 0x0000003f0400728c */ /* 0x000fe4000bf25270 */
[----:B------:R-:W-:Y:S02]  /*07c0*/  ULDC.U8 UR5, c[0x0][0x328] ;  /* 0x0000ca0000057ab9 */ /* 0x000fe40000000000 */
[----:B------:R-:W-:Y:S02]  /*07d0*/  UISETP.NE.AND UP2, UPT, UR5, URZ, UPT ;  /* 0x0000003f0500728c */ /* 0x000fe4000bf45270 */
[----:B------:R-:W-:Y:S01]  /*07e0*/  ULDC UR6, c[0x0][0x1c0] ;  /* 0x0000700000067ab9 */ /* 0x000fe20000000800 */
[----:B--2---:R-:W-:Y:S01]  /*07f0*/  IMAD.WIDE R14, R15, 0x80, R12 ;  /* 0x000000800f0e7825 */ /* 0x004fe200078e020c */
[----:B------:R-:W-:-:S02]  /*0800*/  UISETP.NE.OR UP3, UPT, UR4, URZ, !UP2 ;  /* 0x0000003f0400728c */ /* 0x000fc4000d765670 */
[----:B------:R-:W-:Y:S02]  /*0810*/  @UP0 UIMAD UR7, UR10, UR7, UR23 ;  /* 0x000000070a0702a4 */ /* 0x000fe4000f8e0217 */
[----:B------:R-:W-:Y:S02]  /*0820*/  ULDC.64 UR4, c[0x0][0x1f0] ;  /* 0x00007c0000047ab9 */ /* 0x000fe40000000a00 */
[----:B------:R-:W-:Y:S02]  /*0830*/  UIMAD UR15, UR15, UR4, URZ ;  /* 0x000000040f0f72a4 */ /* 0x000fe4000f8e023f */
[----:B------:R-:W-:Y:S02]  /*0840*/  @UP1 UMOV UR17, 0x1 ;  /* 0x0000000100111882 */ /* 0x000fe40000000000 */
[----:B------:R-:W-:Y:S02]  /*0850*/  @UP1 ULDC UR4, c[0x0][0x210] ;  /* 0x0000840000041ab9 */ /* 0x000fe40000000800 */
[----:B------:R-:W-:-:S02]  /*0860*/  @UP1 UIMAD UR4, UR4, UR9, URZ ;  /* 0x00000009040412a4 */ /* 0x000fc4000f8e023f */
[----:B------:R-:W-:Y:S02]  /*0870*/  @!UP1 USEL UR4, UR9, UR8, !UP2 ;  /* 0x0000000809049287 */ /* 0x000fe4000d000000 */
[----:B------:R-:W-:Y:S02]  /*0880*/  @!UP0 UMOV UR22, UR20 ;  /* 0x0000001400168c82 */ /* 0x000fe40008000000 */
[----:B------:R-:W-:Y:S01]  /*0890*/  @!UP1 UIMAD UR17, UR4, UR6, URZ ;  /* 0x00000006041192a4 */ /* 0x000fe2000f8e023f */
[----:B------:R-:W-:Y:S01]  /*08a0*/  IADD3 R2, P0, R0, UR22, RZ ;  /* 0x0000001600027c10 */ /* 0x000fe2000ff1e0ff */
[----:B------:R-:W-:Y:S02]  /*08b0*/  @!UP0 UIADD3 UR7, UR21, UR14, URZ ;  /* 0x0000000e15078290 */ /* 0x000fe4000fffe03f */
[----:B------:R-:W-:Y:S02]  /*08c0*/  UIADD3 UR16, -UR13, UR16, URZ ;  /* 0x000000100d107290 */ /* 0x000fe4000fffe13f */
[----:B------:R-:W-:-:S02]  /*08d0*/  @!UP3 UIMAD UR20, UR11, UR9, URZ ;  /* 0x000000090b14b2a4 */ /* 0x000fc4000f8e023f */
[----:B------:R-:W-:Y:S01]  /*08e0*/  UIMAD UR17, UR11, UR17, URZ ;  /* 0x000000110b1172a4 */ /* 0x000fe2000f8e023f */
[----:B------:R-:W-:Y:S01]  /*08f0*/  LEA.HI.X.SX32 R3, R0, UR7, 0x1, P0 ;  /* 0x0000000700037c11 */ /* 0x000fe200080f0eff */
[----:B------:R-:W-:Y:S01]  /*0900*/  @!UP3 USEL UR20, UR20, UR10, !UP0 ;  /* 0x0000000a1414b287 */ /* 0x000fe2000c000000 */
[----:B------:R-:W-:Y:S01]  /*0910*/  ISETP.GE.AND P0, PT, R12, UR16, PT ;  /* 0x000000100c007c0c */ /* 0x000fe2000bf06270 */
[----:B------:R-:W-:Y:S02]  /*0920*/  @UP1 ULDC UR23, c[0x0][0x210] ;  /* 0x0000840000171ab9 */ /* 0x000fe40000000800 */
[----:B------:R-:W-:Y:S01]  /*0930*/  USEL UR17, UR17, URZ, UP3 ;  /* 0x0000003f11117287 */ /* 0x000fe20009800000 */
[----:B-1----:R-:W-:Y:S01]  /*0940*/  IMAD.WIDE.U32 R8, R8, c[0x0][0x1f0], R2 ;  /* 0x00007c0008087a25 */ /* 0x002fe200078e0002 */
[----:B------:R-:W-:Y:S02]  /*0950*/  @!UP1 UMOV UR23, 0x1 ;  /* 0x0000000100179882 */ /* 0x000fe40000000000 */
[----:B------:R-:W-:-:S02]  /*0960*/  UIMAD UR13, UR13, UR23, URZ ;  /* 0x000000170d0d72a4 */ /* 0x000fc4000f8e023f */
[----:B------:R-:W-:Y:S02]  /*0970*/  UIMAD UR17, UR12, UR4, UR17 ;  /* 0x000000040c1172a4 */ /* 0x000fe4000f8e0211 */
[----:B------:R-:W-:Y:S02]  /*0980*/  UMOV UR24, URZ ;  /* 0x0000003f00187c82 */ /* 0x000fe40008000000 */
[----:B------:R-:W-:Y:S02]  /*0990*/  @!UP3 UMOV UR24, UR20 ;  /* 0x000000140018bc82 */ /* 0x000fe40008000000 */
[----:B------:R-:W-:Y:S02]  /*09a0*/  UIMAD UR5, UR12, UR5, UR15 ;  /* 0x000000050c0572a4 */ /* 0x000fe4000f8e020f */
[----:B------:R-:W-:Y:S02]  /*09b0*/  UMOV UR25, URZ ;  /* 0x0000003f00197c82 */ /* 0x000fe40008000000 */
[----:B------:R-:W-:-:S02]  /*09c0*/  USHF.R.S32.HI UR4, URZ, 0x1f, UR13 ;  /* 0x0000001f3f047899 */ /* 0x000fc4000801140d */
[----:B------:R-:W-:Y:S01]  /*09d0*/  @!UP3 USHF.R.S32.HI UR25, URZ, 0x1f, UR20 ;  /* 0x0000001f3f19b899 */ /* 0x000fe20008011414 */
[----:B------:R-:W-:Y:S01]  /*09e0*/  IADD3 R11, R9, UR5, RZ ;  /* 0x00000005090b7c10 */ /* 0x000fe2000fffe0ff */
[----:B------:R-:W-:Y:S02]  /*09f0*/  USHF.R.S32.HI UR6, URZ, 0x1f, UR17 ;  /* 0x0000001f3f067899 */ /* 0x000fe40008011411 */
[----:B------:R-:W-:-:S04]  /*0a00*/  UIADD3 UR13, UP1, UP0, UR13, UR24, UR17 ;  /* 0x000000180d0d7290 */ /* 0x000fc8000f83e011 */
[----:B------:R-:W-:Y:S01]  /*0a10*/  UIADD3.X UR4, UR4, UR25, UR6, UP1, UP0 ;  /* 0x0000001904047290 */ /* 0x000fe20008fe0406 */
[----:B------:R-:W-:Y:S06]  /*0a20*/  @P0 BRA `(.L_x_238) ;  /* 0x000000a000000947 */ /* 0x000fec0003800000 */
        /* <DEDUP_REMOVED lines=10> */
.L_x_238:
[----:B------:R-:W-:Y:S05]  /*0ad0*/  BSYNC B0 ;  /* 0x0000000000007941 */ /* 0x000fea0003800000 */
.L_x_237:
[----:B------:R-:W-:Y:S01]  /*0ae0*/  IADD3 R5, R12, 0x20, RZ ;  /* 0x000000200c057810 */ /* 0x000fe20007ffe0ff */
[----:B------:R-:W-:Y:S03]  /*0af0*/  BSSY B0, `(.L_x_239) ;  /* 0x0000010000007945 */ /* 0x000fe60003800000 */
[----:B------:R-:W-:-:S13]  /*0b00*/  ISETP.GE.AND P0, PT, R5, UR16, PT ;  /* 0x0000001005007c0c */ /* 0x000fda000bf06270 */
[----:B------:R-:W-:Y:S05]  /*0b10*/  @P0 BRA `(.L_x_240) ;  /* 0x000000d000000947 */ /* 0x000fea0003800000 */
[----:B-1----:R-:W-:Y:S01]  /*0b20*/  IADD3 R3, P0, R14, 0x20, RZ ;  /* 0x000000200e037810 */ /* 0x002fe20007f1e0ff */
[----:B------:R-:W-:Y:S01]  /*0b30*/  IMAD.MOV.U32 R16, RZ, RZ, R8 ;  /* 0x000000ffff107224 */ /* 0x000fe200078e0008 */
        /* <DEDUP_REMOVED lines=11> */
.L_x_240:
[----:B------:R-:W-:Y:S05]  /*0bf0*/  BSYNC B0 ;  /* 0x0000000000007941 */ /* 0x000fea0003800000 */
.L_x_239:
        /* <DEDUP_REMOVED lines=17> */
.L_x_242:
[----:B------:R-:W-:Y:S05]  /*0d10*/  BSYNC B0 ;  /* 0x0000000000007941 */ /* 0x000fea0003800000 */
.L_x_241:
[----:B-1----:R-:W-:Y:S01]  /*0d20*/  IADD3 R2, R12, 0x60, RZ ;  /* 0x000000600c027810 */ /* 0x002fe20007ffe0ff */
[----:B------:R-:W-:Y:S03]  /*0d30*/  BSSY B0, `(.L_x_243) ;  /* 0x000000f000007945 */ /* 0x000fe60003800000 */
[----:B------:R-:W-:-:S13]  /*0d40*/  ISETP.GE.AND P0, PT, R2, UR16, PT ;  /* 0x0000001002007c0c */ /* 0x000fda000bf06270 */
[----:B------:R-:W-:Y:S05]  /*0d50*/  @P0 BRA `(.L_x_244) ;  /* 0x000000c000000947 */ /* 0x000fea0003800000 */
[----:B------:R-:W-:Y:S02]  /*0d60*/  IADD3 R3, P0, R14, 0x60, RZ ;  /* 0x000000600e037810 */ /* 0x000fe40007f1e0ff */
[----:B------:R-:W-:Y:S02]  /*0d70*/  MOV R9, R11 ;  /* 0x0000000b00097202 */ /* 0x000fe40000000f00 */
[----:B------:R-:W-:-:S03]  /*0d80*/  IADD3.X R0, RZ, R15, RZ, P0, !PT ;  /* 0x0000000fff007210 */ /* 0x000fc600007fe4ff */
        /* <DEDUP_REMOVED lines=9> */
.L_x_244:
[----:B------:R-:W-:Y:S05]  /*0e20*/  BSYNC B0 ;  /* 0x0000000000007941 */ /* 0x000fea0003800000 */
.L_x_243:
[----:B------:R-:W-:-:S04]  /*0e30*/  LOP3.LUT P6, RZ, R6, 0x7, RZ, 0xc0, !PT ;  /* 0x0000000706ff7812 */ /* 0x000fc800078cc0ff */
[----:B------:R-:W-:Y:S02]  /*0e40*/  ISETP.GE.OR P5, PT, R12, UR16, P6 ;  /* 0x000000100c007c0c */ /* 0x000fe4000b7a6670 */
[----:B------:R-:W-:Y:S02]  /*0e50*/  ISETP.GE.OR P4, PT, R5, UR16, P6 ;  /* 0x0000001005007c0c */ /* 0x000fe4000b786670 */
[----:B------:R-:W-:Y:S02]  /*0e60*/  ISETP.GE.OR P3, PT, R4, UR16, P6 ;  /* 0x0000001004007c0c */ /* 0x000fe4000b766670 */
[----:B------:R-:W-:-:S07]  /*0e70*/  ISETP.GE.OR P6, PT, R2, UR16, P6 ;  /* 0x0000001002007c0c */ /* 0x000fce000b7c6670 */
[----:B------:R-:W-:Y:S02]  /*0e80*/  @!P5 IMAD R7, R12, UR23, RZ ;  /* 0x000000170c07dc24 */ /* 0x000fe4000f8e02ff */
[----:B------:R-:W-:Y:S02]  /*0e90*/  @!P4 IMAD R0, R5, UR23, RZ ;  /* 0x000000170500cc24 */ /* 0x000fe4000f8e02ff */
[----:B------:R-:W-:Y:S01]  /*0ea0*/  @!P3 IMAD R4, R4, UR23, RZ ;  /* 0x000000170404bc24 */ /* 0x000fe2000f8e02ff */
[C---:B------:R-:W-:Y:S02]  /*0eb0*/  @!P5 IADD3 R6, P0, R7.reuse, UR13, RZ ;  /* 0x0000000d0706dc10 */ /* 0x040fe4000ff1e0ff */
[----:B------:R-:W-:Y:S02]  /*0ec0*/  @!P4 IADD3 R3, P1, R0, UR13, RZ ;  /* 0x0000000d0003cc10 */ /* 0x000fe4000ff3e0ff */
[----:B------:R-:W-:Y:S02]  /*0ed0*/  @!P5 LEA.HI.X.SX32 R7, R7, UR4, 0x1, P0 ;  /* 0x000000040707dc11 */ /* 0x000fe400080f0eff */
[----:B-1----:R-:W-:-:S02]  /*0ee0*/  @!P5 LEA R10, P2, R6, c[0x0][0x200], 0x2 ;  /* 0x00008000060ada11 */ /* 0x002fc400078410ff */
[----:B------:R-:W-:Y:S02]  /*0ef0*/  @!P3 IADD3 R5, P0, R4, UR13, RZ ;  /* 0x0000000d0405bc10 */ /* 0x000fe4000ff1e0ff */
[----:B------:R-:W-:Y:S02]  /*0f00*/  @!P4 LEA.HI.X.SX32 R0, R0, UR4, 0x1, P1 ;  /* 0x000000040000cc11 */ /* 0x000fe400088f0eff */
[----:B------:R-:W-:Y:S02]  /*0f10*/  @!P5 LEA.HI.X R11, R6, c[0x0][0x204], R7, 0x2, P2 ;  /* 0x00008100060bda11 */ /* 0x000fe400010f1407 */
[----:B------:R-:W-:Y:S02]  /*0f20*/  @!P4 LEA R8, P1, R3, c[0x0][0x200], 0x2 ;  /* 0x000080000308ca11 */ /* 0x000fe400078210ff */
[----:B------:R-:W-:Y:S02]  /*0f30*/  @!P3 LEA.HI.X.SX32 R4, R4, UR4, 0x1, P0 ;  /* 0x000000040404bc11 */ /* 0x000fe400080f0eff */
[----:B------:R-:W-:-:S02]  /*0f40*/  @!P3 LEA R6, P0, R5, c[0x0][0x200], 0x2 ;  /* 0x000080000506ba11 */ /* 0x000fc400078010ff */
[----:B------:R-:W-:Y:S01]  /*0f50*/  @!P4 LEA.HI.X R9, R3, c[0x0][0x204], R0, 0x2, P1 ;  /* 0x000081000309ca11 */ /* 0x000fe200008f1400 */
[----:B------:R-:W-:Y:S01]  /*0f60*/  @!P5 IMAD.MOV.U32 R0, RZ, RZ, 0x7f800000 ;  /* 0x7f800000ff00d424 */ /* 0x000fe200078e00ff */
[----:B------:R-:W-:Y:S01]  /*0f70*/  @!P3 LEA.HI.X R7, R5, c[0x0][0x204], R4, 0x2, P0 ;  /* 0x000081000507ba11 */ /* 0x000fe200000f1404 */
[----:B------:R-:W-:Y:S02]  /*0f80*/  @!P4 IMAD.MOV.U32 R5, RZ, RZ, 0x7f800000 ;  /* 0x7f800000ff05c424 */ /* 0x000fe400078e00ff */
[----:B------:R-:W-:Y:S01]  /*0f90*/  @!P3 IMAD.MOV.U32 R3, RZ, RZ, 0x7f800000 ;  /* 0x7f800000ff03b424 */ /* 0x000fe200078e00ff */
[----:B------:R1:W-:Y:S04]  /*0fa0*/  @!P5 STG.E [R10.64], R0 ;  /* 0x000000000a00d986 */ /* 0x0003e8000c101912 */
[----:B------:R1:W-:Y:S04]  /*0fb0*/  @!P4 STG.E [R8.64], R5 ;  /* 0x000000050800c986 */ /* 0x0003e8000c101912 */
[----:B------:R1:W-:Y:S01]  /*0fc0*/  @!P3 STG.E [R6.64], R3 ;  /* 0x000000030600b986 */ /* 0x0003e2000c101912 */
[----:B------:R-:W-:Y:S05]  /*0fd0*/  @P6 EXIT ;  /* 0x000000000000694d */ /* 0x000fea0003800000 */
[----:B-1----:R-:W-:Y:S02]  /*0fe0*/  IMAD R0, R2, UR23, RZ ;  /* 0x0000001702007c24 */ /* 0x002fe4000f8e02ff */
[----:B------:R-:W-:-:S03]  /*0ff0*/  IMAD.MOV.U32 R5, RZ, RZ, 0x7f800000 ;  /* 0x7f800000ff057424 */ /* 0x000fc600078e00ff */
[----:B------:R-:W-:-:S04]  /*1000*/  IADD3 R3, P0, R0, UR13, RZ ;  /* 0x0000000d00037c10 */ /* 0x000fc8000ff1e0ff */
[----:B------:R-:W-:Y:S02]  /*1010*/  LEA.HI.X.SX32 R0, R0, UR4, 0x1, P0 ;  /* 0x0000000400007c11 */ /* 0x000fe400080f0eff */
[----:B------:R-:W-:-:S04]  /*1020*/  LEA R2, P0, R3, c[0x0][0x200], 0x2 ;  /* 0x0000800003027a11 */ /* 0x000fc800078010ff */
[----:B------:R-:W-:-:S05]  /*1030*/  LEA.HI.X R3, R3, c[0x0][0x204], R0, 0x2, P0 ;  /* 0x0000810003037a11 */ /* 0x000fca00000f1400 */
[----:B------:R-:W-:Y:S01]  /*1040*/  STG.E [R2.64], R5 ;  /* 0x0000000502007986 */ /* 0x000fe2000c101912 */
[----:B------:R-:W-:Y:S05]  /*1050*/  EXIT ;  /* 0x000000000000794d */ /* 0x000fea0003800000 */
.L_x_236:
[----:B------:R-:W-:Y:S02]  /*1060*/  UISETP.NE.AND UP0, UPT, UR10, -0x1, UPT ;  /* 0xffffffff0a00788c */ /* 0x000fe4000bf05270 */
[----:B------:R-:W-:Y:S02]  /*1070*/  UISETP.NE.AND UP1, UPT, UR20, -0x1, UPT ;  /* 0xffffffff1400788c */ /* 0x000fe4000bf25270 */
[----:B------:R-:W-:Y:S02]  /*1080*/  ULDC.64 UR4, c[0x0][0x190] ;  /* 0x0000640000047ab9 */ /* 0x000fe40000000a00 */
[----:B------:R-:W-:Y:S02]  /*1090*/  ULDC.64 UR6, c[0x0][0x178] ;  /* 0x00005e0000067ab9 */ /* 0x000fe40000000a00 */
[----:B------:R-:W-:-:S03]  /*10a0*/  PLOP3.LUT P0, PT, PT, PT, UP1, 0x80, 0x0 ;  /* 0x000000000000781c */ /* 0x000fc60003f0f018 */
[----:B------:R-:W-:Y:S02]  /*10b0*/  @UP0 UIMAD.WIDE.U32 UR26, UR10, UR4, URZ ;  /* 0x000000040a1a02a5 */ /* 0x000fe4000f8e003f */
[----:B------:R-:W-:Y:S02]  /*10c0*/  @!UP0 USHF.R.S32.HI UR21, URZ, 0x1f, UR11 ;  /* 0x0000001f3f158899 */ /* 0x000fe4000801140b */
[----:B------:R-:W-:Y:S02]  /*10d0*/  @UP1 UIADD3 UR24, UR15, UR20, URZ ;  /* 0x000000140f181290 */ /* 0x000fe4000fffe03f */
[----:B------:R-:W-:Y:S02]  /*10e0*/  @UP0 UIMAD UR17, UR10, UR5, UR27 ;  /* 0x000000050a1102a4 */ /* 0x000fe4000f8e021b */
[----:B------:R-:W-:Y:S02]  /*10f0*/  @!UP0 UIMAD.WIDE.U32 UR22, UR11, UR6, URZ ;  /* 0x000000060b1682a5 */ /* 0x000fe4000f8e003f */
[----:B------:R-:W-:-:S02]  /*1100*/  ULDC.64 UR4, c[0x0][0x198] ;  /* 0x0000660000047ab9 */ /* 0x000fc40000000a00 */
[----:B------:R-:W-:Y:S02]  /*1110*/  @!UP0 UIMAD UR21, UR21, UR6, URZ ;  /* 0x00000006151582a4 */ /* 0x000fe4000f8e023f */
[----:B------:R-:W-:Y:S02]  /*1120*/  @UP1 UIMAD.WIDE.U32 UR28, UR24, UR4, URZ ;  /* 0x00000004181c12a5 */ /* 0x000fe4000f8e003f */
[----:B------:R-:W-:Y:S02]  /*1130*/  @!UP0 UIMAD UR21, UR11, UR7, UR21 ;  /* 0x000000070b1582a4 */ /* 0x000fe4000f8e0215 */
[----:B------:R-:W-:Y:S02]  /*1140*/  @UP0 UMOV UR6, UR26 ;  /* 0x0000001a00060c82 */ /* 0x000fe40008000000 */
[----:B------:R-:W-:Y:S02]  /*1150*/  @!UP0 UMOV UR6, UR22 ;  /* 0x0000001600068c82 */ /* 0x000fe40008000000 */
[----:B------:R-:W-:-:S02]  /*1160*/  @UP1 UIMAD UR7, UR24, UR5, UR29 ;  /* 0x00000005180712a4 */ /* 0x000fc4000f8e021d */
[----:B------:R-:W-:Y:S02]  /*1170*/  @!UP0 UIADD3 UR17, UR23, UR21, URZ ;  /* 0x0000001517118290 */ /* 0x000fe4000fffe03f */
[----:B------:R-:W-:Y:S01]  /*1180*/  @UP1 UMOV UR22, UR28 ;  /* 0x0000001c00161c82 */ /* 0x000fe20008000000 */
[----:B------:R-:W-:Y:S05]  /*1190*/  @P0 BRA `(.L_x_245) ;  /* 0x000000c000000947 */ /* 0x000fea0003800000 */
[----:B------:R-:W-:Y:S02]  /*11a0*/  USHF.R.S32.HI UR21, URZ, 0x1f, UR15 ;  /* 0x0000001f3f157899 */ /* 0x000fe4000801140f */
[----:B------:R-:W-:Y:S02]  /*11b0*/  ULDC.64 UR4, c[0x0][0x198] ;  /* 0x0000660000047ab9 */ /* 0x000fe40000000a00 */
[----:B------:R-:W-:Y:S02]  /*11c0*/  UIMAD UR21, UR21, UR4, URZ ;  /* 0x00000004151572a4 */ /* 0x000fe4000f8e023f */
[----:B------:R-:W-:Y:S02]  /*11d0*/  UIMAD.WIDE.U32 UR22, UR15, UR4, URZ ;  /* 0x000000040f1672a5 */ /* 0x000fe4000f8e003f */
[----:B------:R-:W-:-:S02]  /*11e0*/  UIMAD UR21, UR15, UR5, UR21 ;  /* 0x000000050f1572a4 */ /* 0x000fc4000f8e0215 */
[----:B------:R-:W-:Y:S02]  /*11f0*/  USHF.R.S32.HI UR7, URZ, 0x1f, UR11 ;  /* 0x0000001f3f077899 */ /* 0x000fe4000801140b */
[----:B------:R-:W-:Y:S02]  /*1200*/  ULDC.64 UR4, c[0x0][0x180] ;  /* 0x0000600000047ab9 */ /* 0x000fe40000000a00 */
[----:B------:R-:W-:Y:S02]  /*1210*/  UIADD3 UR23, UR23, UR21, URZ ;  /* 0x0000001517177290 */ /* 0x000fe4000fffe03f */
[----:B------:R-:W-:Y:S02]  /*1220*/  UIMAD UR7, UR7, UR4, URZ ;  /* 0x00000004070772a4 */ /* 0x000fe4000f8e023f */
[----:B------:R-:W-:Y:S02]  /*1230*/  UIMAD.WIDE.U32 UR22, UR11, UR4, UR22 ;  /* 0x000000040b1672a5 */ /* 0x000fe4000f8e0016 */
[----:B------:R-:W-:-:S04]  /*1240*/  UIMAD UR7, UR11, UR5, UR7 ;  /* 0x000000050b0772a4 */ /* 0x000fc8000f8e0207 */
[----:B------:R-:W-:Y:S02]  /*1250*/  UIADD3 UR7, UR23, UR7, URZ ;  /* 0x0000000717077290 */ /* 0x000fe4000fffe03f */
.L_x_245:
[----:B------:R-:W-:Y:S01]  /*1260*/  IABS R3, c[0x0][0x1c8] ;  /* 0x0000720000037a13 */ /* 0x000fe20000000000 */
[----:B------:R-:W1:Y:S01]  /*1270*/  S2R R0, SR_CTAID.Z ;  /* 0x0000000000007919 */ /* 0x000e620000002700 */
[----:B------:R-:W-:Y:S02]  /*1280*/  ULDC UR4, c[0x0][0x1c8] ;  /* 0x0000720000047ab9 */ /* 0x000fe40000000800 */
[----:B------:R-:W2:Y:S01]  /*1290*/  I2F.RP R7, R3 ;  /* 0x0000000300077306 */ /* 0x000ea20000209400 */
[----:B------:R-:W-:Y:S02]  /*12a0*/  ULOP3.LUT UR4, UR12, UR4, URZ, 0x3c, !UPT ;  /* 0x000000040c047292 */ /* 0x000fe4000f8e3c3f */
[----:B------:R-:W-:-:S04]  /*12b0*/  @UP1 UIADD3 UR20, UR15, UR20, URZ ;  /* 0x000000140f141290 */ /* 0x000fc8000fffe03f */
[----:B------:R-:W-:Y:S01]  /*12c0*/  ISETP.LE.AND P1, PT, RZ, UR4, PT ;  /* 0x00000004ff007c0c */ /* 0x000fe2000bf23270 */
[----:B------:R-:W-:Y:S02]  /*12d0*/  ULDC.64 UR4, c[0x0][0x1a0] ;  /* 0x0000680000047ab9 */ /* 0x000fe40000000a00 */
[----:B------:R-:W-:-:S04]  /*12e0*/  @UP1 UIMAD.WIDE.U32 UR24, UR20, UR4, URZ ;  /* 0x00000004141812a5 */ /* 0x000fc8000f8e003f */
[----:B------:R-:W-:Y:S01]  /*12f0*/  @UP1 UIMAD UR21, UR20, UR5, UR25 ;  /* 0x00000005141512a4 */ /* 0x000fe2000f8e0219 */
[----:B--2---:R-:W2:Y:S01]  /*1300*/  MUFU.RCP R4, R7 ;  /* 0x0000000700047308 */ /* 0x004ea20000001000 */
[----:B------:R-:W-:Y:S01]  /*1310*/  USHF.R.S32.HI UR20, URZ, 0x1f, UR12 ;  /* 0x0000001f3f147899 */ /* 0x000fe2000801140c */
[----:B-1----:R-:W-:Y:S02]  /*1320*/  IABS R0, R0 ;  /* 0x0000000000007213 */ /* 0x002fe40000000000 */
[----:B--2---:R-:W-:-:S04]  /*1330*/  IADD3 R4, R4, 0xffffffe, RZ ;  /* 0x0ffffffe04047810 */ /* 0x004fc80007ffe0ff */
[----:B------:R-:W1:Y:S02]  /*1340*/  F2I.FTZ.U32.TRUNC.NTZ R5, R4 ;  /* 0x0000000400057305 */ /* 0x000e64000021f000 */
[----:B-1----:R-:W-:Y:S02]  /*1350*/  IMAD.MOV R2, RZ, RZ, -R5 ;  /* 0x000000ffff027224 */ /* 0x002fe400078e0a05 */
[----:B------:R-:W-:Y:S02]  /*1360*/  IMAD.MOV.U32 R4, RZ, RZ, RZ ;  /* 0x000000ffff047224 */ /* 0x000fe400078e00ff */
[----:B------:R-:W-:-:S04]  /*1370*/  IMAD R2, R2, R3, RZ ;  /* 0x0000000302027224 */ /* 0x000fc800078e02ff */
[----:B------:R-:W-:-:S04]  /*1380*/  IMAD.HI.U32 R5, R5, R2, R4 ;  /* 0x0000000205057227 */ /* 0x000fc800078e0004 */
[----:B------:R-:W-:-:S04]  /*1390*/  IMAD.MOV.U32 R2, RZ, RZ, R0 ;  /* 0x000000ffff027224 */ /* 0x000fc800078e0000 */
[----:B------:R-:W-:-:S04]  /*13a0*/  IMAD.HI.U32 R216, R5, R2, RZ ;  /* 0x0000000205d87227 */ /* 0x000fc800078e00ff */
[----:B------:R-:W-:-:S04]  /*13b0*/  IMAD.MOV R0, RZ, RZ, -R216 ;  /* 0x000000ffff007224 */ /* 0x000fc800078e0ad8 */
[----:B------:R-:W-:-:S05]  /*13c0*/  IMAD R0, R3, R0, R2 ;  /* 0x0000000003007224 */ /* 0x000fca00078e0202 */
[----:B------:R-:W-:-:S13]  /*13d0*/  ISETP.GT.U32.AND P2, PT, R3, R0, PT ;  /* 0x000000000300720c */ /* 0x000fda0003f44070 */
[----:B------:R-:W-:Y:S01]  /*13e0*/  @!P2 IMAD.IADD R0, R0, 0x1, -R3 ;  /* 0x000000010000a824 */ /* 0x000fe200078e0a03 */
[----:B------:R-:W-:Y:S02]  /*13f0*/  @!P2 IADD3 R216, R216, 0x1, RZ ;  /* 0x00000001d8d8a810 */ /* 0x000fe40007ffe0ff */
[----:B------:R-:W-:Y:S02]  /*1400*/  ISETP.NE.AND P2, PT, RZ, c[0x0][0x1c8], PT ;  /* 0x00007200ff007a0c */ /* 0x000fe40003f45270 */
[----:B------:R-:W-:-:S13]  /*1410*/  ISETP.GE.U32.AND P3, PT, R0, R3, PT ;  /* 0x000000030000720c */ /* 0x000fda0003f66070 */
[----:B------:R-:W-:-:S05]  /*1420*/  @P3 IADD3 R216, R216, 0x1, RZ ;  /* 0x00000001d8d83810 */ /* 0x000fca0007ffe0ff */
[----:B------:R-:W-:Y:S01]  /*1430*/  @!P1 IMAD.MOV R216, RZ, RZ, -R216 ;  /* 0x000000ffffd89224 */ /* 0x000fe200078e0ad8 */
[----:B------:R-:W-:Y:S01]  /*1440*/  @!P2 LOP3.LUT R216, RZ, c[0x0][0x1c8], RZ, 0x33, !PT ;  /* 0x00007200ffd8aa12 */ /* 0x000fe200078e33ff */
        /* <DEDUP_REMOVED lines=13> */
.L_x_246:
[----:B------:R-:W-:Y:S01]  /*1520*/  SHF.R.S32.HI R7, RZ, 0x1f, R6 ;  /* 0x0000001fff077819 */ /* 0x000fe20000011406 */
[----:B------:R-:W1:Y:S01]  /*1530*/  S2R R199, SR_CTAID.X ;  /* 0x0000000000c77919 */ /* 0x000e620000002500 */
[----:B------:R-:W-:Y:S01]  /*1540*/  UIADD3 UR11, -UR13, UR16, URZ ;  /* 0x000000100d0b7290 */ /* 0x000fe2000fffe13f */
[----:B------:R-:W-:Y:S01]  /*1550*/  SHF.R.S32.HI R207, RZ, 0x1f, R216 ;  /* 0x0000001fffcf7819 */ /* 0x000fe200000114d8 */
[----:B------:R-:W-:Y:S01]  /*1560*/  ULDC.64 UR4, c[0x0][0x1a8] ;  /* 0x00006a0000047ab9 */ /* 0x000fe20000000a00 */
[-C--:B------:R-:W-:Y:S01]  /*1570*/  LEA.HI R3, R7, R6.reuse, RZ, 0x3 ;  /* 0x0000000607037211 */ /* 0x080fe200078f18ff */
[----:B------:R-:W2:Y:S01]  /*1580*/  S2R R8, SR_CTAID.Z ;  /* 0x0000000000087919 */ /* 0x000ea20000002700 */
[----:B------:R-:W-:Y:S01]  /*1590*/  UIMAD UR4, UR20, UR4, URZ ;  /* 0x00000004140472a4 */ /* 0x000fe2000f8e023f */
[----:B------:R-:W-:Y:S01]  /*15a0*/  IMAD R211, R207, c[0x0][0x1b0], RZ ;  /* 0x00006c00cfd37a24 */ /* 0x000fe200078e02ff */
[----:B------:R-:W-:Y:S01]  /*15b0*/  SHF.R.S32.HI R10, RZ, 0x3, R3 ;  /* 0x00000003ff0a7819 */ /* 0x000fe20000011403 */
[----:B------:R-:W-:Y:S01]  /*15c0*/  UIADD3 UR15, UR8, -0x1, URZ ;  /* 0xffffffff080f7890 */ /* 0x000fe2000fffe03f */
[----:B------:R-:W-:Y:S01]  /*15d0*/  LOP3.LUT R3, R3, 0xfffffff8, RZ, 0xc0, !PT ;  /* 0xfffffff803037812 */ /* 0x000fe200078ec0ff */
[----:B------:R-:W-:Y:S01]  /*15e0*/  UIMAD UR4, UR12, UR5, UR4 ;  /* 0x000000050c0472a4 */ /* 0x000fe2000f8e0204 */
[----:B------:R-:W-:Y:S01]  /*15f0*/  IADD3 R2, R10, 0x20, RZ ;  /* 0x000000200a027810 */ /* 0x000fe20007ffe0ff */
[----:B------:R-:W-:Y:S01]  /*1600*/  UIMAD UR12, UR15, -0x40, UR14 ;  /* 0xffffffc00f0c78a4 */ /* 0x000fe2000f8e020e */
[----:B------:R-:W-:Y:S01]  /*1610*/  SHF.R.S32.HI R11, RZ, 0x1f, R10 ;  /* 0x0000001fff0b7819 */ /* 0x000fe2000001140a */
[----:B------:R-:W-:Y:S01]  /*1620*/  IMAD.IADD R0, R6, 0x1, -R3 ;  /* 0x0000000106007824 */ /* 0x000fe200078e0a03 */
[----:B------:R-:W-:Y:S01]  /*1630*/  ISETP.GE.AND P3, PT, R2, UR11, PT ;  /* 0x0000000b02007c0c */ /* 0x000fe2000bf66270 */
[----:B------:R-:W-:Y:S01]  /*1640*/  IMAD R211, R216, c[0x0][0x1b4], R211 ;  /* 0x00006d00d8d37a24 */ /* 0x000fe200078e02d3 */
[----:B------:R-:W-:Y:S01]  /*1650*/  IADD3 R3, R10, 0x40, RZ ;  /* 0x000000400a037810 */ /* 0x000fe20007ffe0ff */
[----:B------:R-:W-:Y:S01]  /*1660*/  IMAD.SHL.U32 R212, R0, 0x8, RZ ;  /* 0x0000000800d47824 */ /* 0x000fe200078e00ff */
[----:B------:R-:W-:Y:S01]  /*1670*/  ISETP.GE.AND P4, PT, R10, UR11, PT ;  /* 0x0000000b0a007c0c */ /* 0x000fe2000bf86270 */
[----:B------:R-:W-:Y:S01]  /*1680*/  UMOV UR20, 0x5 ;  /* 0x0000000500147882 */ /* 0x000fe20000000000 */
[----:B------:R-:W-:Y:S01]  /*1690*/  ISETP.GE.AND P2, PT, R3, UR11, PT ;  /* 0x0000000b03007c0c */ /* 0x000fe2000bf46270 */
[----:B------:R-:W-:Y:S01]  /*16a0*/  IMAD R207, R207, c[0x0][0x1b8], RZ ;  /* 0x00006e00cfcf7a24 */ /* 0x000fe200078e02ff */
[----:B------:R-:W-:Y:S01]  /*16b0*/  SHF.R.S32.HI R213, RZ, 0x1f, R212 ;  /* 0x0000001fffd57819 */ /* 0x000fe200000114d4 */
[----:B-1----:R-:W-:Y:S01]  /*16c0*/  IMAD.WIDE R198, R199, 0x80, R10 ;  /* 0x00000080c7c67825 */ /* 0x002fe200078e020a */
[----:B------:R-:W-:Y:S01]  /*16d0*/  IADD3 R12, P0, R212, UR6, RZ ;  /* 0x00000006d40c7c10 */ /* 0x000fe2000ff1e0ff */
[----:B------:R-:W-:Y:S01]  /*16e0*/  UMOV UR6, 0x6 ;  /* 0x0000000600067882 */ /* 0x000fe20000000000 */
[----:B------:R-:W-:Y:S01]  /*16f0*/  IADD3 R195, R10, 0x60, RZ ;  /* 0x000000600ac37810 */ /* 0x000fe20007ffe0ff */
[----:B------:R-:W-:Y:S01]  /*1700*/  IMAD R207, R216, c[0x0][0x1bc], R207 ;  /* 0x00006f00d8cf7a24 */ /* 0x000fe200078e02cf */
[----:B------:R-:W-:Y:S01]  /*1710*/  IADD3.X R13, R213, UR17, RZ, P0, !PT ;  /* 0x00000011d50d7c10 */ /* 0x000fe200087fe4ff */
[----:B------:R-:W-:Y:S01]  /*1720*/  USHF.R.S32.HI UR17, URZ, 0x1f, UR15 ;  /* 0x0000001f3f117899 */ /* 0x000fe2000801140f */
[----:B------:R-:W-:Y:S01]  /*1730*/  @!P3 IADD3 R19, P0, R198, 0x20, RZ ;  /* 0x00000020c613b810 */ /* 0x000fe20007f1e0ff */
[----:B------:R-:W-:Y:S01]  /*1740*/  @!P4 IMAD R5, R199, c[0x0][0x190], RZ ;  /* 0x00006400c705ca24 */ /* 0x000fe200078e02ff */
[----:B------:R-:W-:Y:S01]  /*1750*/  ISETP.GE.AND P1, PT, R195, UR11, PT ;  /* 0x0000000bc3007c0c */ /* 0x000fe2000bf26270 */
[----:B--2---:R-:W-:Y:S01]  /*1760*/  IMAD.WIDE.U32 R8, R8, c[0x0][0x1a8], R12 ;  /* 0x00006a0008087a25 */ /* 0x004fe200078e000c */
[CC--:B------:R-:W-:Y:S01]  /*1770*/  LEA.HI R193, R7.reuse, R6.reuse, RZ, 0x4 ;  /* 0x0000000607c17211 */ /* 0x0c0fe200078f20ff */
[----:B------:R-:W-:Y:S01]  /*1780*/  UISETP.GT.AND UP0, UPT, UR15, UR9, UPT ;  /* 0x000000090f00728c */ /* 0x000fe2000bf04270 */
[----:B------:R-:W-:Y:S01]  /*1790*/  LEA.HI R88, R7, R6, RZ, 0x5 ;  /* 0x0000000607587211 */ /* 0x000fe200078f28ff */
[----:B------:R-:W-:Y:S01]  /*17a0*/  @!P3 IMAD.X R4, RZ, RZ, R199, P0 ;  /* 0x000000ffff04b224 */ /* 0x000fe200000e06c7 */
[----:B------:R-:W-:Y:S01]  /*17b0*/  IADD3 R9, R9, UR4, RZ ;  /* 0x0000000409097c10 */ /* 0x000fe2000fffe0ff */
[----:B------:R-:W-:Y:S01]  /*17c0*/  @!P4 IMAD.MOV.U32 R22, RZ, RZ, R8 ;  /* 0x000000ffff16c224 */ /* 0x000fe200078e0008 */
[----:B------:R-:W-:Y:S01]  /*17d0*/  @!P2 IADD3 R16, P0, R198, 0x40, RZ ;  /* 0x00000040c610a810 */ /* 0x000fe20007f1e0ff */
[----:B------:R-:W-:Y:S01]  /*17e0*/  @!P3 IMAD R4, R4, c[0x0][0x190], RZ ;  /* 0x000064000404ba24 */ /* 0x000fe200078e02ff */
[----:B------:R-:W-:Y:S01]  /*17f0*/  ULDC.64 UR4, c[0x0][0x198] ;  /* 0x0000660000047ab9 */ /* 0x000fe20000000a00 */
[----:B------:R-:W-:Y:S01]  /*1800*/  @!P4 IMAD.MOV.U32 R23, RZ, RZ, R9 ;  /* 0x000000ffff17c224 */ /* 0x000fe200078e0009 */
[----:B------:R-:W-:Y:S01]  /*1810*/  USHF.L.U64.HI UR6, UR4, UR6, UR5 ;  /* 0x0000000604067299 */ /* 0x000fe20008010205 */
[C---:B------:R-:W-:Y:S01]  /*1820*/  @!P4 IMAD R5, R198.reuse, c[0x0][0x194], R5 ;  /* 0x00006500c605ca24 */ /* 0x040fe200078e0205 */
[----:B------:R-:W-:Y:S01]  /*1830*/  USHF.L.U64.HI UR20, UR4, UR20, UR5 ;  /* 0x0000001404147299 */ /* 0x000fe20008010205 */
[----:B------:R-:W-:Y:S01]  /*1840*/  @!P4 IMAD.WIDE.U32 R22, R198, c[0x0][0x190], R22 ;  /* 0x00006400c616ca25 */ /* 0x000fe200078e0016 */
[----:B------:R-:W-:-:S03]  /*1850*/  SHF.R.S32.HI R89, RZ, 0x5, R88 ;  /* 0x00000005ff597819 */ /* 0x000fc60000011458 */
[----:B------:R-:W-:Y:S01]  /*1860*/  @!P2 IMAD.X R3, RZ, RZ, R199, P0 ;  /* 0x000000ffff03a224 */ /* 0x000fe200000e06c7 */
[----:B------:R-:W-:Y:S01]  /*1870*/  @!P1 IADD3 R12, P0, R198, 0x60, RZ ;  /* 0x00000060c60c9810 */ /* 0x000fe20007f1e0ff */
[----:B------:R-:W-:Y:S01]  /*1880*/  @!P3 IMAD R4, R19, c[0x0][0x194], R4 ;  /* 0x000065001304ba24 */ /* 0x000fe200078e0204 */
[----:B------:R-:W-:Y:S01]  /*1890*/  @!P4 LEA R14, P6, R22, c[0x0][0x160], 0x1 ;  /* 0x00005800160eca11 */ /* 0x000fe200078c08ff */
[----:B------:R-:W-:Y:S02]  /*18a0*/  @!P4 IMAD.IADD R5, R23, 0x1, R5 ;  /* 0x000000011705c824 */ /* 0x000fe400078e0205 */
[----:B------:R-:W-:-:S03]  /*18b0*/  @!P3 IMAD.WIDE.U32 R18, R19, c[0x0][0x190], R8 ;  /* 0x000064001312ba25 */ /* 0x000fc600078e0008 */
[----:B------:R-:W-:Y:S01]  /*18c0*/  @!P4 LEA.HI.X R15, R22, c[0x0][0x164], R5, 0x1, P6 ;  /* 0x00005900160fca11 */ /* 0x000fe200030f0c05 */
[----:B------:R-:W-:Y:S01]  /*18d0*/  @!P2 IMAD R3, R3, c[0x0][0x190], RZ ;  /* 0x000064000303aa24 */ /* 0x000fe200078e02ff */
[----:B------:R-:W-:Y:S01]  /*18e0*/  @!P3 LEA R20, P5, R18, c[0x0][0x160], 0x1 ;  /* 0x000058001214ba11 */ /* 0x000fe200078a08ff */
[----:B------:R-:W-:Y:S02]  /*18f0*/  @!P3 IMAD.IADD R4, R19, 0x1, R4 ;  /* 0x000000011304b824 */ /* 0x000fe400078e0204 */
[C---:B------:R-:W-:Y:S02]  /*1900*/  @!P2 IMAD R3, R16.reuse, c[0x0][0x194], R3 ;  /* 0x000065001003aa24 */ /* 0x040fe400078e0203 */
[----:B------:R-:W-:Y:S01]  /*1910*/  @!P2 IMAD.WIDE.U32 R16, R16, c[0x0][0x190], R8 ;  /* 0x000064001010aa25 */ /* 0x000fe200078e0008 */
[----:B------:R-:W-:Y:S02]  /*1920*/  @!P3 LEA.HI.X R21, R18, c[0x0][0x164], R4, 0x1, P5 ;  /* 0x000059001215ba11 */ /* 0x000fe400028f0c04 */
[----:B------:R-:W-:Y:S01]  /*1930*/  ISETP.GE.AND P5, PT, R2, UR12, PT ;  /* 0x0000000c02007c0c */ /* 0x000fe2000bfa6270 */
[----:B------:R-:W-:Y:S01]  /*1940*/  @!P1 IMAD.X R5, RZ, RZ, R199, P0 ;  /* 0x000000ffff059224 */ /* 0x000fe200000e06c7 */
[----:B------:R-:W-:Y:S01]  /*1950*/  @!P2 LEA R18, P6, R16, c[0x0][0x160], 0x1 ;  /* 0x000058001012aa11 */ /* 0x000fe200078c08ff */
[----:B------:R-:W-:Y:S01]  /*1960*/  @!P1 IMAD.MOV.U32 R23, RZ, RZ, R9 ;  /* 0x000000ffff179224 */ /* 0x000fe200078e0009 */
[----:B------:R-:W-:Y:S01]  /*1970*/  ISETP.GE.AND P0, PT, R2, UR12, PT ;  /* 0x0000000c02007c0c */ /* 0x000fe2000bf06270 */
[----:B------:R-:W-:Y:S01]  /*1980*/  IMAD.SHL.U32 R9, R10, 0x40, RZ ;  /* 0x000000400a097824 */ /* 0x000fe200078e00ff */
[----:B------:R-:W-:Y:S01]  /*1990*/  LEA.HI R4, R7, R6, RZ, 0x6 ;  /* 0x0000000607047211 */ /* 0x000fe200078f30ff */
[----:B------:R-:W-:-:S02]  /*19a0*/  @!P1 IMAD R5, R5, c[0x0][0x190], RZ ;  /* 0x0000640005059a24 */ /* 0x000fc400078e02ff */
[----:B------:R-:W-:Y:S01]  /*19b0*/  @!P2 IMAD.IADD R3, R17, 0x1, R3 ;  /* 0x000000011103a824 */ /* 0x000fe200078e0203 */
[----:B------:R-:W-:Y:S01]  /*19c0*/  LOP3.LUT R9, R9, 0x1c0, RZ, 0xc0, !PT ;  /* 0x000001c009097812 */ /* 0x000fe200078ec0ff */
[----:B------:R-:W-:Y:S02]  /*19d0*/  @!P1 IMAD.MOV.U32 R22, RZ, RZ, R8 ;  /* 0x000000ffff169224 */ /* 0x000fe400078e0008 */
[----:B------:R-:W-:Y:S01]  /*19e0*/  @!P1 IMAD R2, R12, c[0x0][0x194], R5 ;  /* 0x000065000c029a24 */ /* 0x000fe200078e0205 */
[----:B------:R-:W-:Y:S01]  /*19f0*/  @!P2 LEA.HI.X R19, R16, c[0x0][0x164], R3, 0x1, P6 ;  /* 0x000059001013aa11 */ /* 0x000fe200030f0c03 */
[----:B------:R-:W-:Y:S01]  /*1a00*/  @!P1 IMAD.WIDE.U32 R12, R12, c[0x0][0x190], R22 ;  /* 0x000064000c0c9a25 */ /* 0x000fe200078e0016 */
[----:B------:R-:W-:Y:S02]  /*1a10*/  SHF.R.U32.HI R3, RZ, 0x3, R9 ;  /* 0x00000003ff037819 */ /* 0x000fe40000011609 */
[----:B------:R-:W-:Y:S01]  /*1a20*/  LOP3.LUT R8, R9, 0x38, R212, 0xf8, !PT ;  /* 0x0000003809087812 */ /* 0x000fe200078ef8d4 */
[----:B------:R-:W-:Y:S01]  /*1a30*/  @!P1 IMAD.IADD R2, R13, 0x1, R2 ;  /* 0x000000010d029824 */ /* 0x000fe200078e0202 */
[----:B------:R-:W-:Y:S01]  /*1a40*/  @!P1 LEA R16, P6, R12, c[0x0][0x160], 0x1 ;  /* 0x000058000c109a11 */ /* 0x000fe200078c08ff */
[----:B------:R-:W-:Y:S01]  /*1a50*/  IMAD.SHL.U32 R4, R4, 0x8, RZ ;  /* 0x0000000804047824 */ /* 0x000fe200078e00ff */
[----:B------:R-:W-:Y:S01]  /*1a60*/  LOP3.LUT R3, R8, R3, RZ, 0x3c, !PT ;  /* 0x0000000308037212 */ /* 0x000fe200078e3cff */
[----:B------:R-:W-:Y:S01]  /*1a70*/  IMAD R5, R11, c[0x0][0x198], RZ ;  /* 0x000066000b057a24 */ /* 0x000fe200078e02ff */
[----:B------:R-:W-:Y:S01]  /*1a80*/  @!P1 LEA.HI.X R17, R12, c[0x0][0x164], R2, 0x1, P6 ;  /* 0x000059000c119a11 */ /* 0x000fe200030f0c02 */
[----:B------:R-:W-:Y:S01]  /*1a90*/  IMAD.WIDE.U32 R22, R10, c[0x0][0x198], R212 ;  /* 0x000066000a167a25 */ /* 0x000fe200078e00d4 */
[----:B------:R-:W-:-:S02]  /*1aa0*/  LOP3.LUT R3, R3, 0xfffffe00, R4, 0xf8, !PT ;  /* 0xfffffe0003037812 */ /* 0x000fc400078ef804 */
[----:B------:R-:W-:Y:S01]  /*1ab0*/  SHF.R.S32.HI R12, RZ, 0x4, R193 ;  /* 0x00000004ff0c7819 */ /* 0x000fe200000114c1 */
[----:B------:R-:W-:Y:S01]  /*1ac0*/  IMAD R2, R10, c[0x0][0x19c], R5 ;  /* 0x000067000a027a24 */ /* 0x000fe200078e0205 */
[----:B------:R-:W-:Y:S01]  /*1ad0*/  IADD3 R200, P6, R22, UR22, RZ ;  /* 0x0000001616c87c10 */ /* 0x000fe2000ffde0ff */
[----:B------:R-:W-:Y:S01]  /*1ae0*/  IMAD.SHL.U32 R196, R3, 0x2, RZ ;  /* 0x0000000203c47824 */ /* 0x000fe200078e00ff */
[----:B------:R-:W-:Y:S01]  /*1af0*/  UIMAD UR22, UR6, UR15, URZ ;  /* 0x0000000f061672a4 */ /* 0x000fe2000f8e023f */
[----:B------:R-:W-:Y:S01]  /*1b00*/  IMAD R9, R11, c[0x0][0x1a0], RZ ;  /* 0x000068000b097a24 */ /* 0x000fe200078e02ff */
[----:B------:R-:W-:Y:S01]  /*1b10*/  IADD3.X R201, R23, UR7, R2, P6, !PT ;  /* 0x0000000717c97c10 */ /* 0x000fe2000b7fe402 */
[----:B------:R-:W-:Y:S01]  /*1b20*/  USHF.L.U32 UR7, UR4, 0x6, URZ ;  /* 0x0000000604077899 */ /* 0x000fe2000800063f */
[----:B------:R-:W-:Y:S01]  /*1b30*/  @!PT LDS RZ, [RZ] ;  /* 0x00000000fffff984 */ /* 0x000fe20000000800 */
[----:B------:R-:W-:Y:S01]  /*1b40*/  @!PT LDS RZ, [RZ] ;  /* 0x00000000fffff984 */ /* 0x000fe20000000800 */
[----:B------:R-:W-:Y:S01]  /*1b50*/  @!PT LDS RZ, [RZ] ;  /* 0x00000000fffff984 */ /* 0x000fe20000000800 */
[----:B------:R1:W-:Y:S01]  /*1b60*/  @!P4 LDGSTS.E.BYPASS.LTC128B.128 [R196], [R14.64] ;  /* 0x000000000ec4cfae */ /* 0x0003e2000b901d52 */
[----:B------:R-:W-:Y:S01]  /*1b70*/  ISETP.GE.AND P6, PT, R10, UR12, PT ;  /* 0x0000000c0a007c0c */ /* 0x000fe2000bfc6270 */
[----:B------:R-:W-:Y:S01]  /*1b80*/  IMAD.U32 R3, RZ, RZ, UR15 ;  /* 0x0000000fff037e24 */ /* 0x000fe2000f8e00ff */
[----:B------:R-:W-:Y:S01]  /*1b90*/  UIMAD UR22, UR17, UR7, UR22 ;  /* 0x00000007111672a4 */ /* 0x000fe2000f8e0216 */
[----:B------:R1:W-:Y:S01]  /*1ba0*/  @!P4 LDGSTS.E.BYPASS.LTC128B.128 [R196+0x4000], [R14.64+0x80] ;  /* 0x040000800ec4cfae */ /* 0x0003e2000b901d52 */
[----:B------:R-:W-:Y:S01]  /*1bb0*/  IMAD.WIDE.U32 R200, R216, c[0x0][0x1b0], R200 ;  /* 0x00006c00d8c87a25 */ /* 0x000fe200078e00c8 */
[----:B------:R-:W-:-:S02]  /*1bc0*/  LOP3.LUT R5, R193, 0xfffffff0, RZ, 0xc0, !PT ;  /* 0xfffffff0c1057812 */ /* 0x000fc400078ec0ff */
[----:B------:R1:W-:Y:S01]  /*1bd0*/  @!P4 LDGSTS.E.BYPASS.LTC128B.128 [R196+0x8000], [R14.64+0x100] ;  /* 0x080001000ec4cfae */ /* 0x0003e2000b901d52 */
[----:B------:R-:W-:Y:S01]  /*1be0*/  IMAD.IADD R211, R201, 0x1, R211 ;  /* 0x00000001c9d37824 */ /* 0x000fe200078e02d3 */
[----:B------:R-:W-:Y:S01]  /*1bf0*/  LEA.HI R193, R193, R12, RZ, 0x1 ;  /* 0x0000000cc1c17211 */ /* 0x000fe200078f08ff */
[----:B------:R-:W-:Y:S01]  /*1c00*/  IMAD.MOV.U32 R210, RZ, RZ, R200 ;  /* 0x000000ffffd27224 */ /* 0x000fe200078e00c8 */
[----:B------:R2:W-:Y:S01]  /*1c10*/  @!P3 LDGSTS.E.BYPASS.LTC128B.128 [R196+0x1000], [R20.64] ;  /* 0x0100000014c4bfae */ /* 0x0005e2000b901d52 */
[----:B------:R-:W-:Y:S01]  /*1c20*/  IMAD R2, R10, c[0x0][0x1a4], R9 ;  /* 0x000069000a027a24 */ /* 0x000fe200078e0209 */
[----:B------:R-:W-:Y:S01]  /*1c30*/  LOP3.LUT R193, R193, 0xfffffffe, RZ, 0xc0, !PT ;  /* 0xfffffffec1c17812 */ /* 0x000fe200078ec0ff */
[----:B------:R-:W-:Y:S01]  /*1c40*/  IMAD.WIDE.U32 R8, R3, UR7, R210 ;  /* 0x0000000703087c25 */ /* 0x000fe2000f8e00d2 */
[----:B------:R2:W-:Y:S03]  /*1c50*/  @!P3 LDGSTS.E.BYPASS.LTC128B.128 [R196+0x5000], [R20.64+0x80] ;  /* 0x0500008014c4bfae */ /* 0x0005e6000b901d52 */
[----:B------:R-:W-:Y:S01]  /*1c60*/  IMAD.IADD R5, R6, 0x1, -R5 ;  /* 0x0000000106057824 */ /* 0x000fe200078e0a05 */
[----:B------:R-:W-:Y:S01]  /*1c70*/  IADD3 R3, R9, UR22, RZ ;  /* 0x0000001609037c10 */ /* 0x000fe2000fffe0ff */
[----:B------:R2:W-:Y:S01]  /*1c80*/  @!P3 LDGSTS.E.BYPASS.LTC128B.128 [R196+0x9000], [R20.64+0x100] ;  /* 0x0900010014c4bfae */ /* 0x0005e2000b901d52 */
[----:B------:R-:W-:-:S02]  /*1c90*/  IMAD.IADD R193, R12, 0x1, -R193 ;  /* 0x000000010cc17824 */ /* 0x000fc400078e0ac1 */
[----:B------:R-:W-:Y:S01]  /*1ca0*/  SHF.R.S32.HI R4, RZ, 0x1f, R5 ;  /* 0x0000001fff047819 */ /* 0x000fe20000011405 */
[----:B------:R3:W-:Y:S01]  /*1cb0*/  @!P2 LDGSTS.E.BYPASS.LTC128B.128 [R196+0x2000], [R18.64] ;  /* 0x0200000012c4afae */ /* 0x0007e2000b901d52 */
[----:B------:R-:W-:Y:S02]  /*1cc0*/  IMAD.SHL.U32 R13, R10, 0x8, RZ ;  /* 0x000000080a0d7824 */ /* 0x000fe400078e00ff */
[----:B------:R-:W-:Y:S01]  /*1cd0*/  LEA.HI R4, R4, R5, RZ, 0x3 ;  /* 0x0000000504047211 */ /* 0x000fe200078f18ff */
[----:B------:R3:W-:Y:S01]  /*1ce0*/  @!P2 LDGSTS.E.BYPASS.LTC128B.128 [R196+0x6000], [R18.64+0x80] ;  /* 0x0600008012c4afae */ /* 0x0007e2000b901d52 */
[----:B------:R-:W-:-:S03]  /*1cf0*/  IMAD.SHL.U32 R205, R6, 0x2, RZ ;  /* 0x0000000206cd7824 */ /* 0x000fc600078e00ff */
[----:B------:R3:W-:Y:S01]  /*1d00*/  @!P2 LDGSTS.E.BYPASS.LTC128B.128 [R196+0xa000], [R18.64+0x100] ;  /* 0x0a00010012c4afae */ /* 0x0007e2000b901d52 */
[----:B-1----:R-:W-:Y:S01]  /*1d10*/  IMAD.WIDE.U32 R14, R10, c[0x0][0x1a0], R212 ;  /* 0x000068000a0e7a25 */ /* 0x002fe200078e00d4 */
[----:B------:R-:W-:Y:S02]  /*1d20*/  LOP3.LUT R205, R205, 0x6, RZ, 0xc0, !PT ;  /* 0x00000006cdcd7812 */ /* 0x000fe400078ec0ff */
[----:B------:R1:W-:Y:S02]  /*1d30*/  @!P1 LDGSTS.E.BYPASS.LTC128B.128 [R196+0x3000], [R16.64] ;  /* 0x0300000010c49fae */ /* 0x0003e4000b901d52 */
[----:B------:R-:W-:Y:S02]  /*1d40*/  IADD3 R22, P4, R14, UR24, RZ ;  /* 0x000000180e167c10 */ /* 0x000fe4000ff9e0ff */
[----:B------:R1:W-:Y:S02]  /*1d50*/  @!P1 LDGSTS.E.BYPASS.LTC128B.128 [R196+0x7000], [R16.64+0x80] ;  /* 0x0700008010c49fae */ /* 0x0003e4000b901d52 */
[----:B------:R-:W-:Y:S01]  /*1d60*/  IADD3.X R23, R15, UR21, R2, P4, !PT ;  /* 0x000000150f177c10 */ /* 0x000fe2000a7fe402 */
[----:B------:R-:W-:Y:S01]  /*1d70*/  USHF.L.U32 UR21, UR4, 0x5, URZ ;  /* 0x0000000504157899 */ /* 0x000fe2000800063f */
[----:B------:R-:W-:Y:S01]  /*1d80*/  @!P6 LEA R14, P4, R8, c[0x0][0x168], 0x1 ;  /* 0x00005a00080eea11 */ /* 0x000fe200078808ff */
[----:B------:R1:W-:Y:S01]  /*1d90*/  @!P1 LDGSTS.E.BYPASS.LTC128B.128 [R196+0xb000], [R16.64+0x100] ;  /* 0x0b00010010c49fae */ /* 0x0003e2000b901d52 */
[----:B------:R-:W-:Y:S01]  /*1da0*/  LOP3.LUT R2, R4, 0xfffffff8, RZ, 0xc0, !PT ;  /* 0xfffffff804027812 */ /* 0x000fe200078ec0ff */
[----:B------:R-:W-:Y:S01]  /*1db0*/  ULDC.64 UR4, c[0x0][0x1a0] ;  /* 0x0000680000047ab9 */ /* 0x000fe20000000a00 */
[C---:B------:R-:W-:Y:S01]  /*1dc0*/  @!P6 LEA.HI.X R15, R8.reuse, c[0x0][0x16c], R3, 0x1, P4 ;  /* 0x00005b00080fea11 */ /* 0x040fe200020f0c03 */
[----:B------:R-:W-:Y:S01]  /*1dd0*/  UIMAD.WIDE.U32 UR22, UR15, UR4, URZ ;  /* 0x000000040f1672a5 */ /* 0x000fe2000f8e003f */
[----:B------:R-:W-:Y:S01]  /*1de0*/  @!P5 IADD3 R8, P4, R8, UR21, RZ ;  /* 0x000000150808dc10 */ /* 0x000fe2000ff9e0ff */
[----:B------:R-:W-:Y:S01]  /*1df0*/  IMAD.IADD R2, R5, 0x1, -R2 ;  /* 0x0000000105027824 */ /* 0x000fe200078e0a02 */
[----:B------:R-:W-:Y:S01]  /*1e00*/  UIMAD UR4, UR17, UR4, URZ ;  /* 0x00000004110472a4 */ /* 0x000fe2000f8e023f */
[----:B------:R4:W-:Y:S01]  /*1e10*/  @!P6 LDGSTS.E.BYPASS.LTC128B.128 [R196+0xc000], [R14.64] ;  /* 0x0c0000000ec4efae */ /* 0x0009e2000b901d52 */
[----:B------:R-:W-:Y:S01]  /*1e20*/  @!P5 IADD3.X R3, R3, UR20, RZ, P4, !PT ;  /* 0x000000140303dc10 */ /* 0x000fe2000a7fe4ff */
[----:B------:R-:W-:Y:S01]  /*1e30*/  IMAD.WIDE.U32 R216, R216, c[0x0][0x1b8], R22 ;  /* 0x00006e00d8d87a25 */ /* 0x000fe200078e0016 */
[C---:B------:R-:W-:Y:S01]  /*1e40*/  @!P5 LEA R24, P4, R8.reuse, c[0x0][0x168], 0x1 ;  /* 0x00005a000818da11 */ /* 0x040fe200078808ff */
[----:B------:R4:W-:Y:S01]  /*1e50*/  @!P6 LDGSTS.E.BYPASS.LTC128B.128 [R196+0xe000], [R14.64+0x80] ;  /* 0x0e0000800ec4efae */ /* 0x0009e2000b901d52 */
[----:B------:R-:W-:Y:S01]  /*1e60*/  UIMAD UR4, UR15, UR5, UR4 ;  /* 0x000000050f0472a4 */ /* 0x000fe2000f8e0204 */
[----:B------:R-:W-:Y:S01]  /*1e70*/  IMAD.MOV.U32 R5, RZ, RZ, 0x20 ;  /* 0x00000020ff057424 */ /* 0x000fe200078e00ff */
[----:B------:R-:W-:Y:S01]  /*1e80*/  @!P5 LEA.HI.X R25, R8, c[0x0][0x16c], R3, 0x1, P4 ;  /* 0x00005b000819da11 */ /* 0x000fe200020f0c03 */
[----:B------:R4:W-:Y:S01]  /*1e90*/  @!P6 LDGSTS.E.BYPASS.LTC128B.128 [R196+0x10000], [R14.64+0x100] ;  /* 0x100001000ec4efae */ /* 0x0009e2000b901d52 */
[----:B------:R-:W-:Y:S01]  /*1ea0*/  IMAD.SHL.U32 R8, R0, 0x40, RZ ;  /* 0x0000004000087824 */ /* 0x000fe200078e00ff */
[----:B------:R-:W-:Y:S01]  /*1eb0*/  ISETP.GE.AND P4, PT, R10, UR12, PT ;  /* 0x0000000c0a007c0c */ /* 0x000fe2000bf86270 */
[----:B------:R-:W-:Y:S01]  /*1ec0*/  IMAD.SHL.U32 R3, R2, 0x40, RZ ;  /* 0x0000004002037824 */ /* 0x000fe200078e00ff */
[----:B------:R5:W-:Y:S01]  /*1ed0*/  @!P5 LDGSTS.E.BYPASS.LTC128B.128 [R196+0xd000], [R24.64] ;  /* 0x0d00000018c4dfae */ /* 0x000be2000b901d52 */
[----:B------:R-:W-:Y:S01]  /*1ee0*/  UIADD3 UR4, UR23, UR4, URZ ;  /* 0x0000000417047290 */ /* 0x000fe2000fffe03f */
[----:B------:R-:W-:Y:S01]  /*1ef0*/  LOP3.LUT R10, R8, 0x1c0, RZ, 0xc0, !PT ;  /* 0x000001c0080a7812 */ /* 0x000fe200078ec0ff */
[----:B------:R-:W-:Y:S01]  /*1f00*/  IMAD.SHL.U32 R8, R193, 0x8, RZ ;  /* 0x00000008c1087824 */ /* 0x000fe200078e00ff */
[----:B------:R5:W-:Y:S01]  /*1f10*/  @!P5 LDGSTS.E.BYPASS.LTC128B.128 [R196+0xf000], [R24.64+0x80] ;  /* 0x0f00008018c4dfae */ /* 0x000be2000b901d52 */
[----:B------:R-:W-:Y:S01]  /*1f20*/  LOP3.LUT R3, R3, 0x1c0, RZ, 0xc0, !PT ;  /* 0x000001c003037812 */ /* 0x000fe200078ec0ff */
[----:B------:R-:W-:Y:S01]  /*1f30*/  IMAD.IADD R207, R217, 0x1, R207 ;  /* 0x00000001d9cf7824 */ /* 0x000fe200078e02cf */
[----:B------:R-:W-:Y:S01]  /*1f40*/  LOP3.LUT R13, R10, 0x8, R13, 0xf8, !PT ;  /* 0x000000080a0d7812 */ /* 0x000fe200078ef80d */
[----:B------:R5:W-:Y:S01]  /*1f50*/  @!P5 LDGSTS.E.BYPASS.LTC128B.128 [R196+0x11000], [R24.64+0x100] ;  /* 0x1100010018c4dfae */ /* 0x000be2000b901d52 */
[----:B-1----:R-:W-:Y:S01]  /*1f60*/  IMAD.U32 R16, RZ, RZ, UR22 ;  /* 0x00000016ff107e24 */ /* 0x002fe2000f8e00ff */
[----:B------:R-:W-:Y:S01]  /*1f70*/  SHF.R.U32.HI R10, RZ, 0x3, R10 ;  /* 0x00000003ff0a7819 */ /* 0x000fe2000001160a */
[----:B------:R-:W-:Y:S01]  /*1f80*/  IMAD.U32 R11, RZ, RZ, UR4 ;  /* 0x00000004ff0b7e24 */ /* 0x000fe2000f8e00ff */
[----:B------:R-:W0:Y:S01]  /*1f90*/  LDGDEPBAR ;  /* 0x00000000000079af */ /* 0x000e220000000000 */
[----:B------:R-:W-:Y:S01]  /*1fa0*/  LOP3.LUT R8, R3, 0x8, R8, 0xf8, !PT ;  /* 0x0000000803087812 */ /* 0x000fe200078ef808 */
[----:B------:R-:W-:Y:S01]  /*1fb0*/  IMAD.SHL.U32 R4, R4, 0x40, RZ ;  /* 0x0000004004047824 */ /* 0x000fe200078e00ff */
[----:B------:R-:W-:Y:S01]  /*1fc0*/  SHF.R.U32.HI R3, RZ, 0x3, R3 ;  /* 0x00000003ff037819 */ /* 0x000fe20000011603 */
[----:B------:R-:W-:Y:S01]  /*1fd0*/  IMAD R7, R5, c[0x0][0x1a4], RZ ;  /* 0x0000690005077a24 */ /* 0x000fe200078e02ff */
[----:B------:R-:W-:Y:S01]  /*1fe0*/  LOP3.LUT R10, R13, R10, RZ, 0x3c, !PT ;  /* 0x0000000a0d0a7212 */ /* 0x000fe200078e3cff */
[----:B------:R-:W-:Y:S01]  /*1ff0*/  IMAD.WIDE.U32 R12, R5, c[0x0][0x1a0], RZ ;  /* 0x00006800050c7a25 */ /* 0x000fe200078e00ff */
[----:B------:R-:W-:Y:S01]  /*2000*/  LEA R9, P1, R16, R216, 0x6 ;  /* 0x000000d810097211 */ /* 0x000fe200078230ff */
[----:B------:R-:W-:Y:S01]  /*2010*/  UIADD3 UR5, UR14, 0x1, -UR16 ;  /* 0x000000010e057890 */ /* 0x000fe2000fffe810 */
[----:B------:R-:W-:Y:S01]  /*2020*/  LOP3.LUT R3, R8, R3, RZ, 0x3c, !PT ;  /* 0x0000000308037212 */ /* 0x000fe200078e3cff */
[----:B------:R-:W-:Y:S01]  /*2030*/  IMAD.U32 R17, RZ, RZ, UR23 ;  /* 0x00000017ff117e24 */ /* 0x000fe2000f8e00ff */
[----:B------:R-:W-:Y:S01]  /*2040*/  LEA.HI.X R8, R16, R207, R11, 0x6, P1 ;  /* 0x000000cf10087211 */ /* 0x000fe200008f340b */
[----:B------:R-:W-:Y:S01]  /*2050*/  IMAD R193, R193, 0x200, R10 ;  /* 0x00000200c1c17824 */ /* 0x000fe200078e020a */
[----:B------:R-:W-:Y:S01]  /*2060*/  LOP3.LUT R4, R4, 0xfffffe00, RZ, 0xc0, !PT ;  /* 0xfffffe0004047812 */ /* 0x000fe200078ec0ff */
[----:B------:R-:W-:Y:S01]  /*2070*/  ULDC UR12, c[0x0][0x2e8] ;  /* 0x0000ba00000c7ab9 */ /* 0x000fe20000000800 */
[----:B------:R-:W-:Y:S01]  /*2080*/  @!P0 IADD3 R11, P1, R9, R12, RZ ;  /* 0x0000000c090b8210 */ /* 0x000fe20007f3e0ff */
[----:B------:R-:W-:Y:S01]  /*2090*/  IMAD.SHL.U32 R193, R193, 0x2, RZ ;  /* 0x00000002c1c17824 */ /* 0x000fe200078e00ff */
[----:B------:R-:W-:Y:S01]  /*20a0*/  @!P4 LEA R16, P2, R9, c[0x0][0x170], 0x1 ;  /* 0x00005c000910ca11 */ /* 0x000fe200078408ff */
[----:B------:R-:W-:Y:S01]  /*20b0*/  IMAD R194, R89, 0x400, R4 ;  /* 0x0000040059c27824 */ /* 0x000fe200078e0204 */
[----:B------:R-:W-:Y:S01]  /*20c0*/  @!P0 IADD3.X R12, R8, R13, R7, P1, !PT ;  /* 0x0000000d080c8210 */ /* 0x000fe20000ffe407 */
[----:B------:R-:W-:Y:S01]  /*20d0*/  IMAD.MOV.U32 R7, RZ, RZ, 0x10 ;  /* 0x00000010ff077424 */ /* 0x000fe200078e00ff */
[----:B------:R-:W-:Y:S01]  /*20e0*/  @!P4 LEA.HI.X R17, R9, c[0x0][0x174], R8, 0x1, P2 ;  /* 0x00005d000911ca11 */ /* 0x000fe200010f0c08 */
[----:B------:R-:W-:Y:S01]  /*20f0*/  IMAD.IADD R194, R3, 0x1, R194 ;  /* 0x0000000103c27824 */ /* 0x000fe200078e02c2 */
[----:B------:R-:W-:Y:S01]  /*2100*/  @!P0 LEA R8, P3, R11, c[0x0][0x170], 0x1 ;  /* 0x00005c000b088a11 */ /* 0x000fe200078608ff */
[----:B------:R-:W-:-:S04]  /*2110*/  DEPBAR.LE SB0, 0x0 ;  /* 0x000080000000791a */ /* 0x000fc80000000000 */
[----:B------:R-:W-:Y:S01]  /*2120*/  BAR.SYNC.DEFER_BLOCKING 0x0 ;  /* 0x0000000000007b1d */ /* 0x000fe20000010000 */
[----:B------:R-:W-:Y:S01]  /*2130*/  @!P0 LEA.HI.X R9, R11, c[0x0][0x174], R12, 0x1, P3 ;  /* 0x00005d000b098a11 */ /* 0x000fe200018f0c0c */
[----:B------:R-:W-:Y:S01]  /*2140*/  IMAD.SHL.U32 R194, R194, 0x2, RZ ;  /* 0x00000002c2c27824 */ /* 0x000fe200078e00ff */
[----:B------:R-:W-:Y:S01]  /*2150*/  IADD3 R191, R193, 0xc020, RZ ;  /* 0x0000c020c1bf7810 */ /* 0x000fe20007ffe0ff */
[----:B------:R-:W-:Y:S01]  /*2160*/  UIADD3 UR5, UR5, UR12, URZ ;  /* 0x0000000c05057290 */ /* 0x000fe2000fffe03f */
[----:B------:R-:W-:Y:S01]  /*2170*/  LEA R89, R89, UR13, 0x4 ;  /* 0x0000000d59597c11 */ /* 0x000fe2000f8e20ff */
[----:B------:R-:W-:Y:S02]  /*2180*/  ULDC UR4, c[0x0][0x2e4] ;  /* 0x0000b90000047ab9 */ /* 0x000fe40000000800 */
[----:B------:R-:W-:Y:S01]  /*2190*/  R2P PR, R2, 0x6 ;  /* 0x0000000602007804 */ /* 0x000fe20000000000 */
[----:B------:R-:W-:Y:S01]  /*21a0*/  IMAD.MOV.U32 R2, RZ, RZ, 0x40 ;  /* 0x00000040ff027424 */ /* 0x000fe200078e00ff */
[----:B------:R-:W-:-:S03]  /*21b0*/  UIADD3 UR4, UR14, -UR4, -UR16 ;  /* 0x800000040e047290 */ /* 0x000fc6000fffe810 */
[----:B------:R-:W-:Y:S02]  /*21c0*/  SEL R5, R5, 0xffffffe0, !P2 ;  /* 0xffffffe005057807 */ /* 0x000fe40005000000 */
[----:B------:R-:W-:Y:S02]  /*21d0*/  SEL R7, R7, 0xfffffff0, !P1 ;  /* 0xfffffff007077807 */ /* 0x000fe40004800000 */
[----:B------:R-:W-:Y:S01]  /*21e0*/  R2P PR, R0, 0x6 ;  /* 0x0000000600007804 */ /* 0x000fe20000000000 */
[--C-:B------:R-:W-:Y:S01]  /*21f0*/  IMAD R190, R5, 0x2, R194.reuse ;  /* 0x0000000205be7824 */ /* 0x100fe200078e02c2 */
[----:B------:R-:W-:Y:S01]  /*2200*/  IADD3 R0, R193, 0xc000, RZ ;  /* 0x0000c000c1007810 */ /* 0x000fe20007ffe0ff */
[----:B------:R-:W-:Y:S01]  /*2210*/  IMAD R192, R7, 0x2, R194 ;  /* 0x0000000207c07824 */ /* 0x000fe200078e02c2 */
[----:B------:R-:W-:Y:S03]  /*2220*/  @P4 STS.128 [R196+0x12000], RZ ;  /* 0x012000ffc4004388 */ /* 0x000fe60000000c00 */
[----:B------:R-:W-:Y:S01]  /*2230*/  IMAD R189, R5, 0x2, R192 ;  /* 0x0000000205bd7824 */ /* 0x000fe200078e02c0 */
[----:B------:R-:W-:Y:S05]  /*2240*/  @P4 STS.128 [R196+0x14000], RZ ;  /* 0x014000ffc4004388 */ /* 0x000fea0000000c00 */
[----:B------:R-:W-:Y:S01]  /*2250*/  @P1 IADD3 R191, R0, -0x20, RZ ;  /* 0xffffffe000bf1810 */ /* 0x000fe20007ffe0ff */
[----:B------:R-:W-:Y:S01]  /*2260*/  @P4 STS.128 [R196+0x16000], RZ ;  /* 0x016000ffc4004388 */ /* 0x000fe20000000c00 */
[----:B------:R-:W-:-:S02]  /*2270*/  SEL R0, R2, 0xffffffc0, !P2 ;  /* 0xffffffc002007807 */ /* 0x000fc40005000000 */
[C---:B------:R-:W-:Y:S01]  /*2280*/  IADD3 R183, R191.reuse, 0x800, RZ ;  /* 0x00000800bfb77810 */ /* 0x040fe20007ffe0ff */
[----:B------:R-:W-:Y:S01]  /*2290*/  @!PT LDS RZ, [RZ] ;  /* 0x00000000fffff984 */ /* 0x000fe20000000800 */
[----:B------:R-:W-:Y:S01]  /*22a0*/  @!PT LDS RZ, [RZ] ;  /* 0x00000000fffff984 */ /* 0x000fe20000000800 */
[----:B------:R-:W-:Y:S01]  /*22b0*/  @!PT LDS RZ, [RZ] ;  /* 0x00000000fffff984 */ /* 0x000fe20000000800 */
[----:B------:R3:W-:Y:S01]  /*22c0*/  @!P4 LDGSTS.E.BYPASS.LTC128B.128 [R196+0x12000], [R16.64] ;  /* 0x1200000010c4cfae */ /* 0x0007e2000b901d52 */
[----:B------:R-:W-:Y:S01]  /*22d0*/  IADD3 R182, R191, 0x1000, RZ ;  /* 0x00001000bfb67810 */ /* 0x000fe20007ffe0ff */
[----:B------:R-:W-:Y:S01]  /*22e0*/  IMAD.IADD R187, R193, 0x1, R0 ;  /* 0x00000001c1bb7824 */ /* 0x000fe200078e0200 */
[C---:B------:R-:W-:Y:S01]  /*22f0*/  IADD3 R181, R191.reuse, 0x1800, RZ ;  /* 0x00001800bfb57810 */ /* 0x040fe20007ffe0ff */
[----:B------:R3:W-:Y:S01]  /*2300*/  @!P4 LDGSTS.E.BYPASS.LTC128B.128 [R196+0x14000], [R16.64+0x80] ;  /* 0x1400008010c4cfae */ /* 0x0007e2000b901d52 */
[----:B------:R-:W-:Y:S01]  /*2310*/  IMAD.IADD R180, R0, 0x1, R191 ;  /* 0x0000000100b47824 */ /* 0x000fe200078e02bf */
[C---:B------:R-:W-:Y:S02]  /*2320*/  IADD3 R179, R191.reuse, 0x2000, RZ ;  /* 0x00002000bfb37810 */ /* 0x040fe40007ffe0ff */
[----:B------:R3:W-:Y:S01]  /*2330*/  @!P4 LDGSTS.E.BYPASS.LTC128B.128 [R196+0x16000], [R16.64+0x100] ;  /* 0x1600010010c4cfae */ /* 0x0007e2000b901d52 */
[----:B------:R-:W-:-:S02]  /*2340*/  IADD3 R178, R191, 0x2800, RZ ;  /* 0x00002800bfb27810 */ /* 0x000fc40007ffe0ff */
[C---:B------:R-:W-:Y:S01]  /*2350*/  IADD3 R177, R191.reuse, 0x3000, RZ ;  /* 0x00003000bfb17810 */ /* 0x040fe20007ffe0ff */
[----:B------:R-:W-:Y:S01]  /*2360*/  @P0 STS.128 [R196+0x13000], RZ ;  /* 0x013000ffc4000388 */ /* 0x000fe20000000c00 */
[C---:B------:R-:W-:Y:S02]  /*2370*/  IADD3 R176, R191.reuse, 0x3800, RZ ;  /* 0x00003800bfb07810 */ /* 0x040fe40007ffe0ff */
[C---:B------:R-:W-:Y:S01]  /*2380*/  IADD3 R175, R191.reuse, 0x4000, RZ ;  /* 0x00004000bfaf7810 */ /* 0x040fe20007ffe0ff */
[----:B------:R-:W-:Y:S01]  /*2390*/  @P0 STS.128 [R196+0x15000], RZ ;  /* 0x015000ffc4000388 */ /* 0x000fe20000000c00 */
[C---:B------:R-:W-:Y:S02]  /*23a0*/  IADD3 R174, R191.reuse, 0x4800, RZ ;  /* 0x00004800bfae7810 */ /* 0x040fe40007ffe0ff */
[C---:B------:R-:W-:Y:S01]  /*23b0*/  IADD3 R173, R191.reuse, 0x5000, RZ ;  /* 0x00005000bfad7810 */ /* 0x040fe20007ffe0ff */
[----:B------:R-:W-:Y:S01]  /*23c0*/  @P0 STS.128 [R196+0x17000], RZ ;  /* 0x017000ffc4000388 */ /* 0x000fe20000000c00 */
[----:B------:R-:W-:-:S03]  /*23d0*/  IADD3 R172, R191, 0x5800, RZ ;  /* 0x00005800bfac7810 */ /* 0x000fc60007ffe0ff */
[----:B------:R-:W-:Y:S01]  /*23e0*/  @!PT LDS RZ, [RZ] ;  /* 0x00000000fffff984 */ /* 0x000fe20000000800 */
[----:B------:R-:W-:Y:S01]  /*23f0*/  @!PT LDS RZ, [RZ] ;  /* 0x00000000fffff984 */ /* 0x000fe20000000800 */
[----:B------:R-:W-:Y:S01]  /*2400*/  @!PT LDS RZ, [RZ] ;  /* 0x00000000fffff984 */ /* 0x000fe20000000800 */
[----:B------:R1:W-:Y:S04]  /*2410*/  @!P0 LDGSTS.E.BYPASS.LTC128B.128 [R196+0x13000], [R8.64] ;  /* 0x1300000008c48fae */ /* 0x0003e8000b901d52 */
[----:B------:R1:W-:Y:S04]  /*2420*/  @!P0 LDGSTS.E.BYPASS.LTC128B.128 [R196+0x15000], [R8.64+0x80] ;  /* 0x1500008008c48fae */ /* 0x0003e8000b901d52 */
[----:B------:R1:W-:Y:S04]  /*2430*/  @!P0 LDGSTS.E.BYPASS.LTC128B.128 [R196+0x17000], [R8.64+0x100] ;  /* 0x1700010008c48fae */ /* 0x0003e8000b901d52 */
[----:B----4-:R-:W-:Y:S04]  /*2440*/  LDSM.16.M88.4 R12, [R194] ;  /* 0x00000000c20c783b */ /* 0x010fe80000000200 */
[----:B------:R-:W3:Y:S04]  /*2450*/  LDSM.16.M88.4 R64, [R193+0xc000] ;  /* 0x00c00000c140783b */ /* 0x000ee80000000200 */
[----:B------:R-:W4:Y:S04]  /*2460*/  LDSM.16.M88.4 R56, [R193+0xc800] ;  /* 0x00c80000c138783b */ /* 0x000f280000000200 */
[----:B------:R-:W4:Y:S04]  /*2470*/  LDSM.16.M88.4 R48, [R193+0xd000] ;  /* 0x00d00000c130783b */ /* 0x000f280000000200 */
[----:B--2---:R-:W2:Y:S04]  /*2480*/  LDSM.16.M88.4 R20, [R193+0xd800] ;  /* 0x00d80000c114783b */ /* 0x004ea80000000200 */
[----:B------:R-:W-:Y:S04]  /*2490*/  LDSM.16.M88.4 R72, [R191] ;  /* 0x00000000bf48783b */ /* 0x000fe80000000200 */
[----:B-1----:R-:W1:Y:S04]  /*24a0*/  LDSM.16.M88.4 R8, [R192] ;  /* 0x00000000c008783b */ /* 0x002e680000000200 */
[----:B------:R-:W1:Y:S04]  /*24b0*/  LDSM.16.M88.4 R68, [R191+0x800] ;  /* 0x00080000bf44783b */ /* 0x000e680000000200 */
[----:B------:R-:W1:Y:S04]  /*24c0*/  LDSM.16.M88.4 R36, [R191+0x1000] ;  /* 0x00100000bf24783b */ /* 0x000e680000000200 */
[----:B------:R-:W1:Y:S04]  /*24d0*/  LDSM.16.M88.4 R28, [R191+0x1800] ;  /* 0x00180000bf1c783b */ /* 0x000e680000000200 */
[----:B------:R-:W-:Y:S01]  /*24e0*/  LDSM.16.M88.4 R40, [R190] ;  /* 0x00000000be28783b */ /* 0x000fe20000000200 */
[C---:B---3--:R-:W-:Y:S03]  /*24f0*/  HMMA.16816.F32.BF16 R16, R12.reuse, R64, RZ ;  /* 0x000000400c10723c */ /* 0x048fe600000418ff */
[----:B------:R-:W3:Y:S04]  /*2500*/  LDSM.16.M88.4 R84, [R187+0xc000] ;  /* 0x00c00000bb54783b */ /* 0x000ee80000000200 */
[----:B------:R-:W1:Y:S01]  /*2510*/  LDSM.16.M88.4 R80, [R187+0xc800] ;  /* 0x00c80000bb50783b */ /* 0x000e620000000200 */
[C---:B------:R-:W-:Y:S03]  /*2520*/  HMMA.16816.F32.BF16 R64, R12.reuse, R66, RZ ;  /* 0x000000420c40723c */ /* 0x040fe600000418ff */
[----:B-----5:R-:W5:Y:S04]  /*2530*/  LDSM.16.M88.4 R24, [R187+0xd000] ;  /* 0x00d00000bb18783b */ /* 0x020f680000000200 */
[----:B------:R-:W-:Y:S01]  /*2540*/  LDSM.16.M88.4 R32, [R189] ;  /* 0x00000000bd20783b */ /* 0x000fe20000000200 */
[C---:B----4-:R-:W-:Y:S03]  /*2550*/  HMMA.16816.F32.BF16 R60, R12.reuse, R56, RZ ;  /* 0x000000380c3c723c */ /* 0x050fe600000418ff */
[----:B------:R-:W-:Y:S04]  /*2560*/  LDSM.16.M88.4 R76, [R180] ;  /* 0x00000000b44c783b */ /* 0x000fe80000000200 */
[----:B------:R-:W0:Y:S01]  /*2570*/  LDGDEPBAR ;  /* 0x00000000000079af */ /* 0x000e220000000000 */
[C---:B------:R-:W-:Y:S08]  /*2580*/  HMMA.16816.F32.BF16 R56, R12.reuse, R58, RZ ;  /* 0x0000003a0c38723c */ /* 0x040ff000000418ff */
[C---:B------:R-:W-:Y:S08]  /*2590*/  HMMA.16816.F32.BF16 R52, R12.reuse, R48, RZ ;  /* 0x000000300c34723c */ /* 0x040ff000000418ff */
[C---:B------:R-:W-:Y:S08]  /*25a0*/  HMMA.16816.F32.BF16 R48, R12.reuse, R50, RZ ;  /* 0x000000320c30723c */ /* 0x040ff000000418ff */
[C---:B--2---:R-:W-:Y:S08]  /*25b0*/  HMMA.16816.F32.BF16 R44, R12.reuse, R20, RZ ;  /* 0x000000140c2c723c */ /* 0x044ff000000418ff */
[----:B------:R-:W-:Y:S01]  /*25c0*/  HMMA.16816.F32.BF16 R12, R12, R22, RZ ;  /* 0x000000160c0c723c */ /* 0x000fe200000418ff */
[----:B------:R-:W2:Y:S07]  /*25d0*/  LDSM.16.M88.4 R20, [R187+0xd800] ;  /* 0x00d80000bb14783b */ /* 0x000eae0000000200 */
[C---:B-1----:R-:W-:Y:S08]  /*25e0*/  HMMA.16816.F32.BF16 R16, R8.reuse, R72, R16 ;  /* 0x000000480810723c */ /* 0x042ff00000041810 */
[C---:B------:R-:W-:Y:S01]  /*25f0*/  HMMA.16816.F32.BF16 R64, R8.reuse, R74, R64 ;  /* 0x0000004a0840723c */ /* 0x040fe20000041840 */
[----:B------:R-:W1:Y:S07]  /*2600*/  LDSM.16.M88.4 R72, [R180+0x800] ;  /* 0x00080000b448783b */ /* 0x000e6e0000000200 */
[C---:B------:R-:W-:Y:S08]  /*2610*/  HMMA.16816.F32.BF16 R60, R8.reuse, R68, R60 ;  /* 0x00000044083c723c */ /* 0x040ff0000004183c */
[C---:B------:R-:W-:Y:S01]  /*2620*/  HMMA.16816.F32.BF16 R56, R8.reuse, R70, R56 ;  /* 0x000000460838723c */ /* 0x040fe20000041838 */
[----:B------:R-:W4:Y:S07]  /*2630*/  LDSM.16.M88.4 R68, [R180+0x1000] ;  /* 0x00100000b444783b */ /* 0x000f2e0000000200 */
[C---:B------:R-:W-:Y:S08]  /*2640*/  HMMA.16816.F32.BF16 R52, R8.reuse, R36, R52 ;  /* 0x000000240834723c */ /* 0x040ff00000041834 */
[C---:B------:R-:W-:Y:S01]  /*2650*/  HMMA.16816.F32.BF16 R48, R8.reuse, R38, R48 ;  /* 0x000000260830723c */ /* 0x040fe20000041830 */
[----:B------:R-:W1:Y:S07]  /*2660*/  LDSM.16.M88.4 R36, [R180+0x1800] ;  /* 0x00180000b424783b */ /* 0x000e6e0000000200 */
[C---:B------:R-:W-:Y:S08]  /*2670*/  HMMA.16816.F32.BF16 R44, R8.reuse, R28, R44 ;  /* 0x0000001c082c723c */ /* 0x040ff0000004182c */
[----:B------:R-:W-:Y:S01]  /*2680*/  HMMA.16816.F32.BF16 R12, R8, R30, R12 ;  /* 0x0000001e080c723c */ /* 0x000fe2000004180c */
[----:B------:R-:W-:Y:S04]  /*2690*/  LDSM.16.M88.4 R8, [R194+0x4000] ;  /* 0x00400000c208783b */ /* 0x000fe80000000200 */
[----:B------:R-:W1:Y:S03]  /*26a0*/  LDSM.16.M88.4 R28, [R193+0xe000] ;  /* 0x00e00000c11c783b */ /* 0x000e660000000200 */
[C---:B---3--:R-:W-:Y:S08]  /*26b0*/  HMMA.16816.F32.BF16 R16, R40.reuse, R84, R16 ;  /* 0x000000542810723c */ /* 0x048ff00000041810 */
[C---:B------:R-:W-:Y:S01]  /*26c0*/  HMMA.16816.F32.BF16 R64, R40.reuse, R86, R64 ;  /* 0x000000562840723c */ /* 0x040fe20000041840 */
[----:B------:R-:W-:Y:S07]  /*26d0*/  LDSM.16.M88.4 R84, [R191+0x2000] ;  /* 0x00200000bf54783b */ /* 0x000fee0000000200 */
[C---:B------:R-:W-:Y:S08]  /*26e0*/  HMMA.16816.F32.BF16 R60, R40.reuse, R80, R60 ;  /* 0x00000050283c723c */ /* 0x040ff0000004183c */
[C---:B------:R-:W-:Y:S01]  /*26f0*/  HMMA.16816.F32.BF16 R56, R40.reuse, R82, R56 ;  /* 0x000000522838723c */ /* 0x040fe20000041838 */
[----:B------:R-:W-:Y:S07]  /*2700*/  LDSM.16.M88.4 R80, [R192+0x4000] ;  /* 0x00400000c050783b */ /* 0x000fee0000000200 */
[C---:B-----5:R-:W-:Y:S08]  /*2710*/  HMMA.16816.F32.BF16 R52, R40.reuse, R24, R52 ;  /* 0x000000182834723c */ /* 0x060ff00000041834 */
[C---:B------:R-:W-:Y:S01]  /*2720*/  HMMA.16816.F32.BF16 R48, R40.reuse, R26, R48 ;  /* 0x0000001a2830723c */ /* 0x040fe20000041830 */
[----:B------:R-:W3:Y:S07]  /*2730*/  LDSM.16.M88.4 R24, [R193+0xe800] ;  /* 0x00e80000c118783b */ /* 0x000eee0000000200 */
[C---:B--2---:R-:W-:Y:S08]  /*2740*/  HMMA.16816.F32.BF16 R44, R40.reuse, R20, R44 ;  /* 0x00000014282c723c */ /* 0x044ff0000004182c */
[----:B------:R-:W-:Y:S01]  /*2750*/  HMMA.16816.F32.BF16 R40, R40, R22, R12 ;  /* 0x000000162828723c */ /* 0x000fe2000004180c */
[----:B------:R-:W2:Y:S04]  /*2760*/  LDSM.16.M88.4 R20, [R193+0xf000] ;  /* 0x00f00000c114783b */ /* 0x000ea80000000200 */
[----:B------:R-:W5:Y:S03]  /*2770*/  LDSM.16.M88.4 R12, [R193+0xf800] ;  /* 0x00f80000c10c783b */ /* 0x000f660000000200 */
[C---:B------:R-:W-:Y:S08]  /*2780*/  HMMA.16816.F32.BF16 R16, R32.reuse, R76, R16 ;  /* 0x0000004c2010723c */ /* 0x040ff00000041810 */
[C---:B------:R-:W-:Y:S01]  /*2790*/  HMMA.16816.F32.BF16 R64, R32.reuse, R78, R64 ;  /* 0x0000004e2040723c */ /* 0x040fe20000041840 */
[----:B------:R-:W2:Y:S07]  /*27a0*/  LDSM.16.M88.4 R76, [R191+0x2800] ;  /* 0x00280000bf4c783b */ /* 0x000eae0000000200 */
[C---:B-1----:R-:W-:Y:S08]  /*27b0*/  HMMA.16816.F32.BF16 R60, R32.reuse, R72, R60 ;  /* 0x00000048203c723c */ /* 0x042ff0000004183c */
[C---:B------:R-:W-:Y:S01]  /*27c0*/  HMMA.16816.F32.BF16 R56, R32.reuse, R74, R56 ;  /* 0x0000004a2038723c */ /* 0x040fe20000041838 */
[----:B------:R-:W1:Y:S07]  /*27d0*/  LDSM.16.M88.4 R72, [R191+0x3000] ;  /* 0x00300000bf48783b */ /* 0x000e6e0000000200 */
[C---:B----4-:R-:W-:Y:S08]  /*27e0*/  HMMA.16816.F32.BF16 R52, R32.reuse, R68, R52 ;  /* 0x000000442034723c */ /* 0x050ff00000041834 */
[C---:B------:R-:W-:Y:S01]  /*27f0*/  HMMA.16816.F32.BF16 R48, R32.reuse, R70, R48 ;  /* 0x000000462030723c */ /* 0x040fe20000041830 */
[----:B------:R-:W4:Y:S07]  /*2800*/  LDSM.16.M88.4 R68, [R191+0x3800] ;  /* 0x00380000bf44783b */ /* 0x000f2e0000000200 */
[C---:B------:R-:W-:Y:S08]  /*2810*/  HMMA.16816.F32.BF16 R44, R32.reuse, R36, R44 ;  /* 0x00000024202c723c */ /* 0x040ff0000004182c */
[----:B------:R-:W-:Y:S01]  /*2820*/  HMMA.16816.F32.BF16 R40, R32, R38, R40 ;  /* 0x000000262028723c */ /* 0x000fe20000041828 */
[----:B------:R-:W-:Y:S04]  /*2830*/  LDSM.16.M88.4 R36, [R190+0x4000] ;  /* 0x00400000be24783b */ /* 0x000fe80000000200 */
[----:B------:R-:W1:Y:S03]  /*2840*/  LDSM.16.M88.4 R32, [R187+0xe000] ;  /* 0x00e00000bb20783b */ /* 0x000e660000000200 */
[C---:B------:R-:W-:Y:S08]  /*2850*/  HMMA.16816.F32.BF16 R16, R8.reuse, R28, R16 ;  /* 0x0000001c0810723c */ /* 0x040ff00000041810 */
[C---:B------:R-:W-:Y:S01]  /*2860*/  HMMA.16816.F32.BF16 R64, R8.reuse, R30, R64 ;  /* 0x0000001e0840723c */ /* 0x040fe20000041840 */
[----:B------:R-:W1:Y:S07]  /*2870*/  LDSM.16.M88.4 R28, [R187+0xe800] ;  /* 0x00e80000bb1c783b */ /* 0x000e6e0000000200 */
[C---:B---3--:R-:W-:Y:S08]  /*2880*/  HMMA.16816.F32.BF16 R60, R8.reuse, R24, R60 ;  /* 0x00000018083c723c */ /* 0x048ff0000004183c */
[C---:B------:R-:W-:Y:S01]  /*2890*/  HMMA.16816.F32.BF16 R56, R8.reuse, R26, R56 ;  /* 0x0000001a0838723c */ /* 0x040fe20000041838 */
[----:B------:R-:W3:Y:S07]  /*28a0*/  LDSM.16.M88.4 R24, [R187+0xf000] ;  /* 0x00f00000bb18783b */ /* 0x000eee0000000200 */
[C---:B--2---:R-:W-:Y:S08]  /*28b0*/  HMMA.16816.F32.BF16 R52, R8.reuse, R20, R52 ;  /* 0x000000140834723c */ /* 0x044ff00000041834 */
[C---:B------:R-:W-:Y:S01]  /*28c0*/  HMMA.16816.F32.BF16 R48, R8.reuse, R22, R48 ;  /* 0x000000160830723c */ /* 0x040fe20000041830 */
[----:B------:R-:W2:Y:S07]  /*28d0*/  LDSM.16.M88.4 R20, [R187+0xf800] ;  /* 0x00f80000bb14783b */ /* 0x000eae0000000200 */
[C---:B-----5:R-:W-:Y:S08]  /*28e0*/  HMMA.16816.F32.BF16 R44, R8.reuse, R12, R44 ;  /* 0x0000000c082c723c */ /* 0x060ff0000004182c */
[----:B------:R-:W-:Y:S01]  /*28f0*/  HMMA.16816.F32.BF16 R40, R8, R14, R40 ;  /* 0x0000000e0828723c */ /* 0x000fe20000041828 */
[----:B------:R-:W-:Y:S04]  /*2900*/  LDSM.16.M88.4 R12, [R189+0x4000] ;  /* 0x00400000bd0c783b */ /* 0x000fe80000000200 */
[----:B------:R-:W5:Y:S03]  /*2910*/  LDSM.16.M88.4 R8, [R180+0x2000] ;  /* 0x00200000b408783b */ /* 0x000f660000000200 */
[C---:B------:R-:W-:Y:S08]  /*2920*/  HMMA.16816.F32.BF16 R16, R80.reuse, R84, R16 ;  /* 0x000000545010723c */ /* 0x040ff00000041810 */
[C---:B------:R-:W-:Y:S08]  /*2930*/  HMMA.16816.F32.BF16 R64, R80.reuse, R86, R64 ;  /* 0x000000565040723c */ /* 0x040ff00000041840 */
[C---:B------:R-:W-:Y:S08]  /*2940*/  HMMA.16816.F32.BF16 R60, R80.reuse, R76, R60 ;  /* 0x0000004c503c723c */ /* 0x040ff0000004183c */
[C---:B------:R-:W-:Y:S01]  /*2950*/  HMMA.16816.F32.BF16 R56, R80.reuse, R78, R56 ;  /* 0x0000004e5038723c */ /* 0x040fe20000041838 */
[----:B------:R-:W2:Y:S07]  /*2960*/  LDSM.16.M88.4 R76, [R180+0x2800] ;  /* 0x00280000b44c783b */ /* 0x000eae0000000200 */
[C---:B-1----:R-:W-:Y:S08]  /*2970*/  HMMA.16816.F32.BF16 R52, R80.reuse, R72, R52 ;  /* 0x000000485034723c */ /* 0x042ff00000041834 */
[C---:B------:R-:W-:Y:S01]  /*2980*/  HMMA.16816.F32.BF16 R48, R80.reuse, R74, R48 ;  /* 0x0000004a5030723c */ /* 0x040fe20000041830 */
[----:B------:R-:W1:Y:S07]  /*2990*/  LDSM.16.M88.4 R72, [R180+0x3000] ;  /* 0x00300000b448783b */ /* 0x000e6e0000000200 */
[C---:B----4-:R-:W-:Y:S08]  /*29a0*/  HMMA.16816.F32.BF16 R44, R80.reuse, R68, R44 ;  /* 0x00000044502c723c */ /* 0x050ff0000004182c */
[----:B------:R-:W-:Y:S01]  /*29b0*/  HMMA.16816.F32.BF16 R40, R80, R70, R40 ;  /* 0x000000465028723c */ /* 0x000fe20000041828 */
[----:B------:R-:W4:Y:S07]  /*29c0*/  LDSM.16.M88.4 R68, [R180+0x3800] ;  /* 0x00380000b444783b */ /* 0x000f2e0000000200 */
[C---:B------:R-:W-:Y:S08]  /*29d0*/  HMMA.16816.F32.BF16 R16, R36.reuse, R32, R16 ;  /* 0x000000202410723c */ /* 0x040ff00000041810 */
[C---:B------:R-:W-:Y:S01]  /*29e0*/  HMMA.16816.F32.BF16 R64, R36.reuse, R34, R64 ;  /* 0x000000222440723c */ /* 0x040fe20000041840 */
[----:B------:R-:W-:Y:S07]  /*29f0*/  LDSM.16.M88.4 R32, [R191+0x4000] ;  /* 0x00400000bf20783b */ /* 0x000fee0000000200 */
[C---:B------:R-:W-:Y:S08]  /*2a00*/  HMMA.16816.F32.BF16 R60, R36.reuse, R28, R60 ;  /* 0x0000001c243c723c */ /* 0x040ff0000004183c */
[C---:B------:R-:W-:Y:S01]  /*2a10*/  HMMA.16816.F32.BF16 R56, R36.reuse, R30, R56 ;  /* 0x0000001e2438723c */ /* 0x040fe20000041838 */
[----:B------:R-:W-:Y:S07]  /*2a20*/  LDSM.16.M88.4 R28, [R193+0x11000] ;  /* 0x01100000c11c783b */ /* 0x000fee0000000200 */
[C---:B---3--:R-:W-:Y:S08]  /*2a30*/  HMMA.16816.F32.BF16 R52, R36.reuse, R24, R52 ;  /* 0x000000182434723c */ /* 0x048ff00000041834 */
[C---:B------:R-:W-:Y:S01]  /*2a40*/  HMMA.16816.F32.BF16 R48, R36.reuse, R26, R48 ;  /* 0x0000001a2430723c */ /* 0x040fe20000041830 */
[----:B------:R-:W-:Y:S07]  /*2a50*/  LDSM.16.M88.4 R24, [R194+0x8000] ;  /* 0x00800000c218783b */ /* 0x000fee0000000200 */
[C---:B--2---:R-:W-:Y:S08]  /*2a60*/  HMMA.16816.F32.BF16 R44, R36.reuse, R20, R44 ;  /* 0x00000014242c723c */ /* 0x044ff0000004182c */
[----:B------:R-:W-:Y:S01]  /*2a70*/  HMMA.16816.F32.BF16 R40, R36, R22, R40 ;  /* 0x000000162428723c */ /* 0x000fe20000041828 */
[----:B------:R-:W2:Y:S04]  /*2a80*/  LDSM.16.M88.4 R20, [R193+0x10000] ;  /* 0x01000000c114783b */ /* 0x000ea80000000200 */
[----:B------:R-:W-:Y:S03]  /*2a90*/  LDSM.16.M88.4 R36, [R192+0x8000] ;  /* 0x00800000c024783b */ /* 0x000fe60000000200 */
[C---:B-----5:R-:W-:Y:S08]  /*2aa0*/  HMMA.16816.F32.BF16 R16, R12.reuse, R8, R16 ;  /* 0x000000080c10723c */ /* 0x060ff00000041810 */
[C---:B------:R-:W-:Y:S01]  /*2ab0*/  HMMA.16816.F32.BF16 R64, R12.reuse, R10, R64 ;  /* 0x0000000a0c40723c */ /* 0x040fe20000041840 */
[----:B------:R-:W3:Y:S07]  /*2ac0*/  LDSM.16.M88.4 R8, [R193+0x10800] ;  /* 0x01080000c108783b */ /* 0x000eee0000000200 */
[C---:B------:R-:W-:Y:S08]  /*2ad0*/  HMMA.16816.F32.BF16 R60, R12.reuse, R76, R60 ;  /* 0x0000004c0c3c723c */ /* 0x040ff0000004183c */
[C---:B------:R-:W-:Y:S08]  /*2ae0*/  HMMA.16816.F32.BF16 R56, R12.reuse, R78, R56 ;  /* 0x0000004e0c38723c */ /* 0x040ff00000041838 */
[C---:B-1----:R-:W-:Y:S08]  /*2af0*/  HMMA.16816.F32.BF16 R52, R12.reuse, R72, R52 ;  /* 0x000000480c34723c */ /* 0x042ff00000041834 */
[C---:B------:R-:W-:Y:S01]  /*2b00*/  HMMA.16816.F32.BF16 R48, R12.reuse, R74, R48 ;  /* 0x0000004a0c30723c */ /* 0x040fe20000041830 */
[----:B------:R-:W-:Y:S07]  /*2b10*/  LDSM.16.M88.4 R72, [R193+0x11800] ;  /* 0x01180000c148783b */ /* 0x000fee0000000200 */
[C---:B----4-:R-:W-:Y:S08]  /*2b20*/  HMMA.16816.F32.BF16 R44, R12.reuse, R68, R44 ;  /* 0x000000440c2c723c */ /* 0x050ff0000004182c */
[----:B------:R-:W-:Y:S01]  /*2b30*/  HMMA.16816.F32.BF16 R40, R12, R70, R40 ;  /* 0x000000460c28723c */ /* 0x000fe20000041828 */
[----:B------:R-:W1:Y:S07]  /*2b40*/  LDSM.16.M88.4 R12, [R191+0x4800] ;  /* 0x00480000bf0c783b */ /* 0x000e6e0000000200 */
[C---:B--2---:R-:W-:Y:S08]  /*2b50*/  HMMA.16816.F32.BF16 R16, R24.reuse, R20, R16 ;  /* 0x000000141810723c */ /* 0x044ff00000041810 */
[C---:B------:R-:W-:Y:S01]  /*2b60*/  HMMA.16816.F32.BF16 R64, R24.reuse, R22, R64 ;  /* 0x000000161840723c */ /* 0x040fe20000041840 */
[----:B------:R-:W2:Y:S07]  /*2b70*/  LDSM.16.M88.4 R20, [R191+0x5000] ;  /* 0x00500000bf14783b */ /* 0x000eae0000000200 */
[C---:B---3--:R-:W-:Y:S08]  /*2b80*/  HMMA.16816.F32.BF16 R60, R24.reuse, R8, R60 ;  /* 0x00000008183c723c */ /* 0x048ff0000004183c */
[C---:B------:R-:W-:Y:S01]  /*2b90*/  HMMA.16816.F32.BF16 R56, R24.reuse, R10, R56 ;  /* 0x0000000a1838723c */ /* 0x040fe20000041838 */
[----:B------:R-:W-:Y:S07]  /*2ba0*/  LDSM.16.M88.4 R8, [R190+0x8000] ;  /* 0x00800000be08783b */ /* 0x000fee0000000200 */
[----:B------:R-:W-:Y:S08]  /*2bb0*/  HMMA.16816.F32.BF16 R52, R24, R28, R52 ;  /* 0x0000001c1834723c */ /* 0x000ff00000041834 */
[C---:B-1----:R-:W-:Y:S08]  /*2bc0*/  HMMA.16816.F32.BF16 R60, R36.reuse, R12, R60 ;  /* 0x0000000c243c723c */ /* 0x042ff0000004183c */
[----:B------:R-:W-:Y:S01]  /*2bd0*/  HMMA.16816.F32.BF16 R56, R36, R14, R56 ;  /* 0x0000000e2438723c */ /* 0x000fe20000041838 */
[----:B------:R-:W1:Y:S07]  /*2be0*/  LDSM.16.M88.4 R12, [R187+0x11000] ;  /* 0x01100000bb0c783b */ /* 0x000e6e0000000200 */
[----:B------:R-:W-:Y:S01]  /*2bf0*/  HMMA.16816.F32.BF16 R48, R24, R30, R48 ;  /* 0x0000001e1830723c */ /* 0x000fe20000041830 */
[----:B------:R-:W-:Y:S07]  /*2c00*/  LDSM.16.M88.4 R28, [R187+0x10800] ;  /* 0x01080000bb1c783b */ /* 0x000fee0000000200 */
[C---:B------:R-:W-:Y:S08]  /*2c10*/  HMMA.16816.F32.BF16 R16, R36.reuse, R32, R16 ;  /* 0x000000202410723c */ /* 0x040ff00000041810 */
[C---:B------:R-:W-:Y:S01]  /*2c20*/  HMMA.16816.F32.BF16 R64, R36.reuse, R34, R64 ;  /* 0x000000222440723c */ /* 0x040fe20000041840 */
[----:B------:R-:W3:Y:S07]  /*2c30*/  LDSM.16.M88.4 R32, [R187+0x10000] ;  /* 0x01000000bb20783b */ /* 0x000eee0000000200 */
[----:B--2---:R-:W-:Y:S01]  /*2c40*/  HMMA.16816.F32.BF16 R68, R36, R20, R52 ;  /* 0x000000142444723c */ /* 0x004fe20000041834 */
[----:B------:R-:W-:Y:S07]  /*2c50*/  LDSM.16.M88.4 R52, [R187+0x11800] ;  /* 0x01180000bb34783b */ /* 0x000fee0000000200 */
[C---:B------:R-:W-:Y:S08]  /*2c60*/  HMMA.16816.F32.BF16 R44, R24.reuse, R72, R44 ;  /* 0x00000048182c723c */ /* 0x040ff0000004182c */
[----:B------:R-:W-:Y:S01]  /*2c70*/  HMMA.16816.F32.BF16 R40, R24, R74, R40 ;  /* 0x0000004a1828723c */ /* 0x000fe20000041828 */
[----:B------:R-:W2:Y:S07]  /*2c80*/  LDSM.16.M88.4 R24, [R191+0x5800] ;  /* 0x00580000bf18783b */ /* 0x000eae0000000200 */
[----:B------:R-:W-:Y:S01]  /*2c90*/  HMMA.16816.F32.BF16 R72, R36, R22, R48 ;  /* 0x000000162448723c */ /* 0x000fe20000041830 */
[----:B------:R-:W-:Y:S04]  /*2ca0*/  LDSM.16.M88.4 R20, [R189+0x8000] ;  /* 0x00800000bd14783b */ /* 0x000fe80000000200 */
[----:B------:R-:W4:Y:S03]  /*2cb0*/  LDSM.16.M88.4 R48, [R180+0x4000] ;  /* 0x00400000b430783b */ /* 0x000f260000000200 */
[C---:B-1----:R-:W-:Y:S07]  /*2cc0*/  HMMA.16816.F32.BF16 R68, R8.reuse, R12, R68 ;  /* 0x0000000c0844723c */ /* 0x042fee0000041844 */
[----:B------:R-:W-:Y:S01]  /*2cd0*/  LOP3.LUT R13, R88, 0xffffffe0, RZ, 0xc0, !PT ;  /* 0xffffffe0580d7812 */ /* 0x000fe200078ec0ff */
[----:B---3--:R-:W-:Y:S04]  /*2ce0*/  HMMA.16816.F32.BF16 R16, R8, R32, R16 ;  /* 0x000000200810723c */ /* 0x008fe80000041810 */
[----:B------:R-:W-:-:S04]  /*2cf0*/  IMAD.IADD R0, R6, 0x1, -R13 ;  /* 0x0000000106007824 */ /* 0x000fc800078e0a0d */
[----:B------:R-:W-:Y:S01]  /*2d00*/  HMMA.16816.F32.BF16 R72, R8, R14, R72 ;  /* 0x0000000e0848723c */ /* 0x000fe20000041848 */
[----:B------:R-:W-:-:S04]  /*2d10*/  SHF.R.S32.HI R13, RZ, 0x1f, R0 ;  /* 0x0000001fff0d7819 */ /* 0x000fc80000011400 */
[----:B------:R-:W-:Y:S01]  /*2d20*/  LEA.HI R208, R13, R0, RZ, 0x2 ;  /* 0x000000000dd07211 */ /* 0x000fe200078f10ff */
[----:B------:R-:W-:Y:S01]  /*2d30*/  IMAD.U32 R0, RZ, RZ, UR15 ;  /* 0x0000000fff007e24 */ /* 0x000fe2000f8e00ff */
[----:B------:R-:W1:Y:S01]  /*2d40*/  LDSM.16.M88.4 R12, [R180+0x4800] ;  /* 0x00480000b40c783b */ /* 0x000e620000000200 */
[----:B------:R-:W-:Y:S01]  /*2d50*/  HMMA.16816.F32.BF16 R60, R8, R28, R60 ;  /* 0x0000001c083c723c */ /* 0x000fe2000004183c */
[----:B------:R-:W-:-:S05]  /*2d60*/  SHF.R.S32.HI R208, RZ, 0x2, R208 ;  /* 0x00000002ffd07819 */ /* 0x000fca00000114d0 */
[----:B------:R-:W-:Y:S02]  /*2d70*/  IMAD.IADD R6, R208, 0x1, R89 ;  /* 0x00000001d0067824 */ /* 0x000fe400078e0259 */
[C---:B--2---:R-:W-:Y:S03]  /*2d80*/  HMMA.16816.F32.BF16 R44, R36.reuse, R24, R44 ;  /* 0x00000018242c723c */ /* 0x044fe6000004182c */
[C---:B------:R-:W-:Y:S02]  /*2d90*/  IADD3 R203, R6.reuse, UR5, RZ ;  /* 0x0000000506cb7c10 */ /* 0x040fe4000fffe0ff */
[----:B------:R-:W-:Y:S02]  /*2da0*/  IADD3 R204, R6, UR4, RZ ;  /* 0x0000000406cc7c10 */ /* 0x000fe4000fffe0ff */
[----:B------:R-:W-:Y:S01]  /*2db0*/  IMAD R25, R0, 0x40, R205 ;  /* 0x0000004000197824 */ /* 0x000fe200078e02cd */
[----:B------:R-:W-:Y:S01]  /*2dc0*/  HMMA.16816.F32.BF16 R40, R36, R26, R40 ;  /* 0x0000001a2428723c */ /* 0x000fe20000041828 */
[----:B------:R-:W-:-:S02]  /*2dd0*/  IADD3 R0, R6, 0x8, RZ ;  /* 0x0000000806007810 */ /* 0x000fc40007ffe0ff */
[----:B------:R-:W-:Y:S02]  /*2de0*/  IMNMX R203, R203, UR14, PT ;  /* 0x0000000ecbcb7c17 */ /* 0x000fe4000b800200 */
[C---:B------:R-:W-:Y:S02]  /*2df0*/  IADD3 R197, R0.reuse, UR5, RZ ;  /* 0x0000000500c57c10 */ /* 0x040fe4000fffe0ff */
[----:B------:R-:W-:Y:S01]  /*2e00*/  IADD3 R24, R25, 0x1, RZ ;  /* 0x0000000119187810 */ /* 0x000fe20007ffe0ff */
[----:B----4-:R-:W-:Y:S01]  /*2e10*/  HMMA.16816.F32.BF16 R16, R20, R48, R16 ;  /* 0x000000301410723c */ /* 0x010fe20000041810 */
[----:B------:R-:W-:Y:S01]  /*2e20*/  IADD3 R202, R0, UR4, RZ ;  /* 0x0000000400ca7c10 */ /* 0x000fe2000fffe0ff */
[----:B------:R-:W-:Y:S01]  /*2e30*/  IMAD.IADD R0, R4, 0x1, R3 ;  /* 0x0000000104007824 */ /* 0x000fe200078e0203 */
[----:B------:R-:W-:Y:S02]  /*2e40*/  IMNMX R197, R197, UR14, PT ;  /* 0x0000000ec5c57c17 */ /* 0x000fe4000b800200 */
[----:B------:R-:W-:-:S02]  /*2e50*/  IADD3 R6, R25, 0x8, RZ ;  /* 0x0000000819067810 */ /* 0x000fc40007ffe0ff */
[----:B------:R-:W-:Y:S01]  /*2e60*/  IMNMX R202, RZ, R202, !PT ;  /* 0x000000caffca7217 */ /* 0x000fe20007800200 */
[C---:B------:R-:W-:Y:S01]  /*2e70*/  HMMA.16816.F32.BF16 R56, R8.reuse, R30, R56 ;  /* 0x0000001e0838723c */ /* 0x040fe20000041838 */
[CC--:B------:R-:W-:Y:S02]  /*2e80*/  ISETP.GE.AND P1, PT, R24.reuse, R197.reuse, PT ;  /* 0x000000c51800720c */ /* 0x0c0fe40003f26270 */
[----:B------:R-:W-:Y:S02]  /*2e90*/  ISETP.GE.AND P2, PT, R25, R197, PT ;  /* 0x000000c51900720c */ /* 0x000fe40003f46270 */
[----:B------:R-:W-:Y:S02]  /*2ea0*/  IMNMX R204, RZ, R204, !PT ;  /* 0x000000ccffcc7217 */ /* 0x000fe40007800200 */
[-C--:B------:R-:W-:Y:S01]  /*2eb0*/  ISETP.GE.AND P6, PT, R24, R203.reuse, PT ;  /* 0x000000cb1800720c */ /* 0x080fe20003fc6270 */
[----:B------:R-:W-:Y:S01]  /*2ec0*/  HMMA.16816.F32.BF16 R64, R8, R34, R64 ;  /* 0x000000220840723c */ /* 0x000fe20000041840 */
[----:B------:R-:W-:-:S02]  /*2ed0*/  ISETP.GE.AND P0, PT, R6, R203, PT ;  /* 0x000000cb0600720c */ /* 0x000fc40003f06270 */
[----:B------:R-:W-:Y:S02]  /*2ee0*/  ISETP.GE.AND P4, PT, R6, R197, PT ;  /* 0x000000c50600720c */ /* 0x000fe40003f86270 */
[CC--:B------:R-:W-:Y:S02]  /*2ef0*/  ISETP.LT.OR P1, PT, R24.reuse, R202.reuse, P1 ;  /* 0x000000ca1800720c */ /* 0x0c0fe40000f21670 */
[----:B------:R-:W-:Y:S01]  /*2f00*/  ISETP.LT.OR P2, PT, R25, R202, P2 ;  /* 0x000000ca1900720c */ /* 0x000fe20001741670 */
[----:B------:R-:W-:Y:S01]  /*2f10*/  HMMA.16816.F32.BF16 R44, R8, R52, R44 ;  /* 0x00000034082c723c */ /* 0x000fe2000004182c */
[-C--:B------:R-:W-:Y:S02]  /*2f20*/  ISETP.LT.OR P6, PT, R24, R204.reuse, P6 ;  /* 0x000000cc1800720c */ /* 0x080fe400037c1670 */
[C---:B------:R-:W-:Y:S02]  /*2f30*/  ISETP.LT.OR P0, PT, R6.reuse, R204, P0 ;  /* 0x000000cc0600720c */ /* 0x040fe40000701670 */
[----:B------:R-:W-:-:S02]  /*2f40*/  ISETP.LT.OR P4, PT, R6, R202, P4 ;  /* 0x000000ca0600720c */ /* 0x000fc40002781670 */
[----:B------:R-:W-:Y:S01]  /*2f50*/  FSEL R24, R18, -INF , !P2 ;  /* 0xff80000012187808 */ /* 0x000fe20005000000 */
[----:B------:R-:W-:Y:S01]  /*2f60*/  HMMA.16816.F32.BF16 R40, R8, R54, R40 ;  /* 0x000000360828723c */ /* 0x000fe20000041828 */
[----:B------:R-:W2:Y:S01]  /*2f70*/  LDSM.16.M88.4 R8, [R180+0x5000] ;  /* 0x00500000b408783b */ /* 0x000ea20000000200 */
[----:B------:R-:W-:Y:S02]  /*2f80*/  FSEL R6, R19, -INF , !P1 ;  /* 0xff80000013067808 */ /* 0x000fe40004800000 */
[C---:B------:R-:W-:Y:S02]  /*2f90*/  ISETP.GE.AND P3, PT, R25.reuse, R203, PT ;  /* 0x000000cb1900720c */ /* 0x040fe40003f66270 */
[C---:B------:R-:W-:Y:S02]  /*2fa0*/  IADD3 R4, R25.reuse, 0x9, RZ ;  /* 0x0000000919047810 */ /* 0x040fe40007ffe0ff */
[----:B-1----:R-:W-:Y:S01]  /*2fb0*/  HMMA.16816.F32.BF16 R60, R20, R12, R60 ;  /* 0x0000000c143c723c */ /* 0x002fe2000004183c */
[----:B------:R-:W-:-:S02]  /*2fc0*/  ISETP.LT.OR P3, PT, R25, R204, P3 ;  /* 0x000000cc1900720c */ /* 0x000fc40001f61670 */
[----:B------:R-:W-:Y:S02]  /*2fd0*/  ISETP.GE.AND P5, PT, R4, R203, PT ;  /* 0x000000cb0400720c */ /* 0x000fe40003fa6270 */
[----:B------:R-:W-:Y:S02]  /*2fe0*/  FSEL R3, R16, -INF , !P3 ;  /* 0xff80000010037808 */ /* 0x000fe40005800000 */
[----:B------:R-:W-:Y:S01]  /*2ff0*/  IADD3 R12, R25, 0x10, RZ ;  /* 0x00000010190c7810 */ /* 0x000fe20007ffe0ff */
[----:B------:R-:W-:Y:S01]  /*3000*/  HMMA.16816.F32.BF16 R56, R20, R14, R56 ;  /* 0x0000000e1438723c */ /* 0x000fe20000041838 */
[----:B------:R-:W-:Y:S02]  /*3010*/  ISETP.GE.AND P3, PT, R4, R197, PT ;  /* 0x000000c50400720c */ /* 0x000fe40003f66270 */
[C---:B------:R-:W-:Y:S02]  /*3020*/  ISETP.GE.AND P2, PT, R12.reuse, R203, PT ;  /* 0x000000cb0c00720c */ /* 0x040fe40003f46270 */
[----:B------:R-:W-:-:S02]  /*3030*/  ISETP.GE.AND P1, PT, R12, R197, PT ;  /* 0x000000c50c00720c */ /* 0x000fc40003f26270 */
[C---:B------:R-:W-:Y:S01]  /*3040*/  ISETP.LT.OR P2, PT, R12.reuse, R204, P2 ;  /* 0x000000cc0c00720c */ /* 0x040fe20001741670 */
[----:B------:R-:W-:Y:S01]  /*3050*/  HMMA.16816.F32.BF16 R64, R20, R50, R64 ;  /* 0x000000321440723c */ /* 0x000fe20000041840 */
[----:B------:R-:W-:Y:S02]  /*3060*/  ISETP.LT.OR P1, PT, R12, R202, P1 ;  /* 0x000000ca0c00720c */ /* 0x000fe40000f21670 */
[----:B------:R-:W1:Y:S01]  /*3070*/  LDSM.16.M88.4 R12, [R180+0x5800] ;  /* 0x00580000b40c783b */ /* 0x000e620000000200 */
[----:B------:R-:W-:Y:S01]  /*3080*/  ISETP.LT.OR P5, PT, R4, R204, P5 ;  /* 0x000000cc0400720c */ /* 0x000fe20002fa1670 */
[----:B------:R-:W-:-:S04]  /*3090*/  DEPBAR.LE SB0, 0x0 ;  /* 0x000080000000791a */ /* 0x000fc80000000000 */
[----:B------:R-:W-:Y:S02]  /*30a0*/  ISETP.LT.OR P3, PT, R4, R202, P3 ;  /* 0x000000ca0400720c */ /* 0x000fe40001f61670 */
[----:B------:R-:W-:Y:S02]  /*30b0*/  IADD3 R4, R25, 0x11, RZ ;  /* 0x0000001119047810 */ /* 0x000fe40007ffe0ff */
[----:B------:R-:W-:Y:S02]  /*30c0*/  FSEL R26, R17, -INF , !P6 ;  /* 0xff800000111a7808 */ /* 0x000fe40007000000 */
[----:B------:R-:W-:Y:S01]  /*30d0*/  ISETP.GE.AND P6, PT, R4, R203, PT ;  /* 0x000000cb0400720c */ /* 0x000fe20003fc6270 */
[----:B--2---:R-:W-:Y:S01]  /*30e0*/  HMMA.16816.F32.BF16 R68, R20, R8, R68 ;  /* 0x000000081444723c */ /* 0x004fe20000041844 */
[C---:B------:R-:W-:Y:S02]  /*30f0*/  IADD3 R18, R25.reuse, 0x18, RZ ;  /* 0x0000001819127810 */ /* 0x040fe40007ffe0ff */
[----:B------:R-:W-:-:S02]  /*3100*/  IADD3 R16, R25, 0x19, RZ ;  /* 0x0000001919107810 */ /* 0x000fc40007ffe0ff */
[----:B------:R-:W-:-:S03]  /*3110*/  ISETP.LT.OR P6, PT, R4, R204, P6 ;  /* 0x000000cc0400720c */ /* 0x000fc600037c1670 */
[----:B------:R-:W-:Y:S01]  /*3120*/  FSEL R19, R64, -INF , !P0 ;  /* 0xff80000040137808 */ /* 0x000fe20004000000 */
[----:B------:R-:W-:Y:S01]  /*3130*/  HMMA.16816.F32.BF16 R72, R20, R10, R72 ;  /* 0x0000000a1448723c */ /* 0x000fe20000041848 */
[----:B------:R-:W-:Y:S02]  /*3140*/  ISETP.GE.AND P0, PT, R4, R197, PT ;  /* 0x000000c50400720c */ /* 0x000fe40003f06270 */
[----:B------:R-:W-:Y:S02]  /*3150*/  FSEL R66, R66, -INF , !P4 ;  /* 0xff80000042427808 */ /* 0x000fe40006000000 */
[----:B------:R-:W-:Y:S02]  /*3160*/  ISETP.LT.OR P0, PT, R4, R202, P0 ;  /* 0x000000ca0400720c */ /* 0x000fe40000701670 */
[----:B------:R-:W-:Y:S02]  /*3170*/  FSEL R4, R67, -INF , !P3 ;  /* 0xff80000043047808 */ /* 0x000fe40005800000 */
[----:B------:R-:W-:-:S02]  /*3180*/  FSEL R65, R65, -INF , !P5 ;  /* 0xff80000041417808 */ /* 0x000fc40006800000 */
[-C--:B------:R-:W-:Y:S02]  /*3190*/  ISETP.GE.AND P3, PT, R18, R203.reuse, PT ;  /* 0x000000cb1200720c */ /* 0x080fe40003f66270 */
[----:B------:R-:W-:Y:S02]  /*31a0*/  FSEL R17, R60, -INF , !P2 ;  /* 0xff8000003c117808 */ /* 0x000fe40005000000 */
[----:B------:R-:W-:Y:S02]  /*31b0*/  ISETP.GE.AND P5, PT, R16, R203, PT ;  /* 0x000000cb1000720c */ /* 0x000fe40003fa6270 */
[-C--:B------:R-:W-:Y:S01]  /*31c0*/  ISETP.GE.AND P4, PT, R18, R197.reuse, PT ;  /* 0x000000c51200720c */ /* 0x080fe20003f86270 */
[----:B-1----:R-:W-:Y:S01]  /*31d0*/  HMMA.16816.F32.BF16 R44, R20, R12, R44 ;  /* 0x0000000c142c723c */ /* 0x002fe2000004182c */
[----:B------:R-:W-:Y:S02]  /*31e0*/  ISETP.GE.AND P2, PT, R16, R197, PT ;  /* 0x000000c51000720c */ /* 0x000fe40003f46270 */
[----:B------:R-:W-:-:S02]  /*31f0*/  IADD3 R27, R25, 0x20, RZ ;  /* 0x00000020191b7810 */ /* 0x000fc40007ffe0ff */
[C---:B------:R-:W-:Y:S02]  /*3200*/  ISETP.LT.OR P3, PT, R18.reuse, R204, P3 ;  /* 0x000000cc1200720c */ /* 0x040fe40001f61670 */
[----:B------:R-:W-:Y:S01]  /*3210*/  ISETP.LT.OR P4, PT, R18, R202, P4 ;  /* 0x000000ca1200720c */ /* 0x000fe20002781670 */
[----:B------:R-:W-:Y:S01]  /*3220*/  HMMA.16816.F32.BF16 R40, R20, R14, R40 ;  /* 0x0000000e1428723c */ /* 0x000fe20000041828 */
[C---:B------:R-:W-:Y:S02]  /*3230*/  ISETP.LT.OR P5, PT, R16.reuse, R204, P5 ;  /* 0x000000cc1000720c */ /* 0x040fe40002fa1670 */
[----:B------:R-:W-:Y:S02]  /*3240*/  ISETP.LT.OR P2, PT, R16, R202, P2 ;  /* 0x000000ca1000720c */ /* 0x000fe40001741670 */
[----:B------:R-:W-:Y:S02]  /*3250*/  IADD3 R8, R25, 0x21, RZ ;  /* 0x0000002119087810 */ /* 0x000fe40007ffe0ff */
[----:B------:R-:W-:-:S02]  /*3260*/  FSEL R18, R62, -INF , !P1 ;  /* 0xff8000003e127808 */ /* 0x000fc40004800000 */
[----:B------:R-:W-:Y:S02]  /*3270*/  FSEL R16, R63, -INF , !P0 ;  /* 0xff8000003f107808 */ /* 0x000fe40004000000 */
[C---:B------:R-:W-:Y:S02]  /*3280*/  ISETP.GE.AND P1, PT, R27.reuse, R203, PT ;  /* 0x000000cb1b00720c */ /* 0x040fe40003f26270 */
[----:B------:R-:W-:Y:S02]  /*3290*/  ISETP.GE.AND P0, PT, R27, R197, PT ;  /* 0x000000c51b00720c */ /* 0x000fe40003f06270 */
[----:B------:R-:W-:Y:S02]  /*32a0*/  FSEL R61, R61, -INF , !P6 ;  /* 0xff8000003d3d7808 */ /* 0x000fe40007000000 */
[----:B------:R-:W-:Y:S02]  /*32b0*/  FSEL R9, R56, -INF , !P3 ;  /* 0xff80000038097808 */ /* 0x000fe40005800000 */
[----:B------:R-:W-:-:S02]  /*32c0*/  ISETP.GE.AND P6, PT, R8, R203, PT ;  /* 0x000000cb0800720c */ /* 0x000fc40003fc6270 */
[C---:B------:R-:W-:Y:S02]  /*32d0*/  ISETP.GE.AND P3, PT, R8.reuse, R197, PT ;  /* 0x000000c50800720c */ /* 0x040fe40003f66270 */
[C---:B------:R-:W-:Y:S02]  /*32e0*/  ISETP.LT.OR P1, PT, R27.reuse, R204, P1 ;  /* 0x000000cc1b00720c */ /* 0x040fe40000f21670 */
[----:B------:R-:W-:Y:S02]  /*32f0*/  ISETP.LT.OR P0, PT, R27, R202, P0 ;  /* 0x000000ca1b00720c */ /* 0x000fe40000701670 */
[C---:B------:R-:W-:Y:S02]  /*3300*/  IADD3 R28, R25.reuse, 0x28, RZ ;  /* 0x00000028191c7810 */ /* 0x040fe40007ffe0ff */
[----:B------:R-:W-:Y:S01]  /*3310*/  IADD3 R27, R25, 0x29, RZ ;  /* 0x00000029191b7810 */ /* 0x000fe20007ffe0ff */
[----:B------:R-:W-:Y:S01]  /*3320*/  BAR.SYNC.DEFER_BLOCKING 0x0 ;  /* 0x0000000000007b1d */ /* 0x000fe20000010000 */
[----:B------:R-:W-:-:S02]  /*3330*/  ISETP.LT.OR P6, PT, R8, R204, P6 ;  /* 0x000000cc0800720c */ /* 0x000fc400037c1670 */
[----:B------:R-:W-:Y:S02]  /*3340*/  ISETP.LT.OR P3, PT, R8, R202, P3 ;  /* 0x000000ca0800720c */ /* 0x000fe40001f61670 */
[----:B------:R-:W-:Y:S02]  /*3350*/  FSEL R8, R59, -INF , !P2 ;  /* 0xff8000003b087808 */ /* 0x000fe40005000000 */
[----:B------:R-:W-:Y:S02]  /*3360*/  FSEL R10, R58, -INF , !P4 ;  /* 0xff8000003a0a7808 */ /* 0x000fe40006000000 */
[-C--:B------:R-:W-:Y:S02]  /*3370*/  ISETP.GE.AND P2, PT, R28, R203.reuse, PT ;  /* 0x000000cb1c00720c */ /* 0x080fe40003f46270 */
[----:B------:R-:W-:Y:S02]  /*3380*/  FSEL R165, R68, -INF , !P1 ;  /* 0xff80000044a57808 */ /* 0x000fe40004800000 */
[----:B------:R-:W-:-:S02]  /*3390*/  ISETP.GE.AND P4, PT, R27, R203, PT ;  /* 0x000000cb1b00720c */ /* 0x000fc40003f86270 */
[C---:B------:R-:W-:Y:S02]  /*33a0*/  ISETP.GE.AND P1, PT, R27.reuse, R197, PT ;  /* 0x000000c51b00720c */ /* 0x040fe40003f26270 */
[-C--:B------:R-:W-:Y:S02]  /*33b0*/  ISETP.LT.OR P2, PT, R28, R204.reuse, P2 ;  /* 0x000000cc1c00720c */ /* 0x080fe40001741670 */
[C---:B------:R-:W-:Y:S02]  /*33c0*/  ISETP.LT.OR P4, PT, R27.reuse, R204, P4 ;  /* 0x000000cc1b00720c */ /* 0x040fe40002781670 */
[----:B------:R-:W-:Y:S02]  /*33d0*/  ISETP.LT.OR P1, PT, R27, R202, P1 ;  /* 0x000000ca1b00720c */ /* 0x000fe40000f21670 */
[C---:B------:R-:W-:Y:S02]  /*33e0*/  IADD3 R12, R25.reuse, 0x31, RZ ;  /* 0x00000031190c7810 */ /* 0x040fe40007ffe0ff */
[----:B------:R-:W-:-:S02]  /*33f0*/  IADD3 R27, R25, 0x30, RZ ;  /* 0x00000030191b7810 */ /* 0x000fc40007ffe0ff */
[----:B------:R-:W-:Y:S02]  /*3400*/  FSEL R159, R69, -INF , !P6 ;  /* 0xff800000459f7808 */ /* 0x000fe40007000000 */
[----:B------:R-:W-:Y:S02]  /*3410*/  FSEL R157, R72, -INF , !P2 ;  /* 0xff800000489d7808 */ /* 0x000fe40005000000 */
[----:B------:R-:W-:Y:S02]  /*3420*/  FSEL R162, R70, -INF , !P0 ;  /* 0xff80000046a27808 */ /* 0x000fe40004000000 */
[C---:B------:R-:W-:Y:S02]  /*3430*/  ISETP.GE.AND P6, PT, R12.reuse, R203, PT ;  /* 0x000000cb0c00720c */ /* 0x040fe40003fc6270 */
[----:B------:R-:W-:Y:S02]  /*3440*/  ISETP.GE.AND P2, PT, R12, R197, PT ;  /* 0x000000c50c00720c */ /* 0x000fe40003f46270 */
[----:B------:R-:W-:-:S02]  /*3450*/  ISETP.GE.AND P0, PT, R27, R203, PT ;  /* 0x000000cb1b00720c */ /* 0x000fc40003f06270 */
[C---:B------:R-:W-:Y:S02]  /*3460*/  ISETP.LT.OR P6, PT, R12.reuse, R204, P6 ;  /* 0x000000cc0c00720c */ /* 0x040fe400037c1670 */
[----:B------:R-:W-:Y:S02]  /*3470*/  ISETP.LT.OR P2, PT, R12, R202, P2 ;  /* 0x000000ca0c00720c */ /* 0x000fe40001741670 */
[----:B------:R-:W-:Y:S02]  /*3480*/  ISETP.LT.OR P0, PT, R27, R204, P0 ;  /* 0x000000cc1b00720c */ /* 0x000fe40000701670 */
[C---:B------:R-:W-:Y:S02]  /*3490*/  IADD3 R12, R25.reuse, 0x38, RZ ;  /* 0x00000038190c7810 */ /* 0x040fe40007ffe0ff */
[----:B------:R-:W-:Y:S02]  /*34a0*/  IADD3 R25, R25, 0x39, RZ ;  /* 0x0000003919197810 */ /* 0x000fe40007ffe0ff */
[----:B------:R-:W-:-:S02]  /*34b0*/  FSEL R169, R44, -INF , !P0 ;  /* 0xff8000002ca97808 */ /* 0x000fc40004000000 */
[-C--:B------:R-:W-:Y:S02]  /*34c0*/  ISETP.GE.AND P0, PT, R25, R197.reuse, PT ;  /* 0x000000c51900720c */ /* 0x080fe40003f06270 */
[----:B------:R-:W-:Y:S02]  /*34d0*/  FSEL R11, R57, -INF , !P5 ;  /* 0xff800000390b7808 */ /* 0x000fe40006800000 */
[----:B------:R-:W-:Y:S02]  /*34e0*/  ISETP.LT.OR P0, PT, R25, R202, P0 ;  /* 0x000000ca1900720c */ /* 0x000fe40000701670 */
[----:B------:R-:W-:Y:S02]  /*34f0*/  ISETP.GE.AND P5, PT, R28, R197, PT ;  /* 0x000000c51c00720c */ /* 0x000fe40003fa6270 */
[----:B------:R-:W-:Y:S02]  /*3500*/  FSEL R160, R43, -INF , !P0 ;  /* 0xff8000002ba07808 */ /* 0x000fe40004000000 */
[----:B------:R-:W-:-:S02]  /*3510*/  PLOP3.LUT P0, PT, PT, PT, UP0, 0x80, 0x0 ;  /* 0x000000000000781c */ /* 0x000fc40003f0f008 */
[----:B------:R-:W-:Y:S02]  /*3520*/  ISETP.LT.OR P5, PT, R28, R202, P5 ;  /* 0x000000ca1c00720c */ /* 0x000fe40002fa1670 */
[----:B------:R-:W-:Y:S02]  /*3530*/  FSEL R214, R71, -INF , !P3 ;  /* 0xff80000047d67808 */ /* 0x000fe40005800000 */
[----:B------:R-:W-:Y:S02]  /*3540*/  FSEL R170, R74, -INF , !P5 ;  /* 0xff8000004aaa7808 */ /* 0x000fe40006800000 */
[----:B------:R-:W-:Y:S02]  /*3550*/  FSEL R163, R73, -INF , !P4 ;  /* 0xff80000049a37808 */ /* 0x000fe40006000000 */
[----:B------:R-:W-:Y:S02]  /*3560*/  FSEL R166, R75, -INF , !P1 ;  /* 0xff8000004ba67808 */ /* 0x000fe40004800000 */
[----:B------:R-:W-:-:S02]  /*3570*/  ISETP.GE.AND P3, PT, R27, R197, PT ;  /* 0x000000c51b00720c */ /* 0x000fc40003f66270 */
[CC--:B------:R-:W-:Y:S02]  /*3580*/  ISETP.GE.AND P5, PT, R12.reuse, R203.reuse, PT ;  /* 0x000000cb0c00720c */ /* 0x0c0fe40003fa6270 */
[----:B------:R-:W-:Y:S02]  /*3590*/  ISETP.GE.AND P4, PT, R25, R203, PT ;  /* 0x000000cb1900720c */ /* 0x000fe40003f86270 */
[C---:B------:R-:W-:Y:S02]  /*35a0*/  ISETP.GE.AND P1, PT, R12.reuse, R197, PT ;  /* 0x000000c50c00720c */ /* 0x040fe40003f26270 */
[----:B------:R-:W-:Y:S02]  /*35b0*/  ISETP.LT.OR P3, PT, R27, R202, P3 ;  /* 0x000000ca1b00720c */ /* 0x000fe40001f61670 */
[C---:B------:R-:W-:Y:S02]  /*35c0*/  ISETP.LT.OR P5, PT, R12.reuse, R204, P5 ;  /* 0x000000cc0c00720c */ /* 0x040fe40002fa1670 */
[----:B------:R-:W-:-:S02]  /*35d0*/  ISETP.LT.OR P1, PT, R12, R202, P1 ;  /* 0x000000ca0c00720c */ /* 0x000fc40000f21670 */
[----:B------:R-:W-:Y:S02]  /*35e0*/  ISETP.LT.OR P4, PT, R25, R204, P4 ;  /* 0x000000cc1900720c */ /* 0x000fe40002781670 */
[----:B------:R-:W-:Y:S02]  /*35f0*/  FSEL R164, R46, -INF , !P3 ;  /* 0xff8000002ea47808 */ /* 0x000fe40005800000 */
[----:B------:R-:W-:Y:S02]  /*3600*/  FSEL R167, R45, -INF , !P6 ;  /* 0xff8000002da77808 */ /* 0x000fe40007000000 */
[----:B------:R-:W-:Y:S02]  /*3610*/  FSEL R142, R47, -INF , !P2 ;  /* 0xff8000002f8e7808 */ /* 0x000fe40005000000 */
[----:B------:R-:W-:Y:S02]  /*3620*/  FSEL R143, R40, -INF , !P5 ;  /* 0xff800000288f7808 */ /* 0x000fe40006800000 */
[----:B------:R-:W-:-:S02]  /*3630*/  FSEL R140, R42, -INF , !P1 ;  /* 0xff8000002a8c7808 */ /* 0x000fc40004800000 */
[----:B------:R-:W-:Y:S01]  /*3640*/  FSEL R141, R41, -INF , !P4 ;  /* 0xff800000298d7808 */ /* 0x000fe20006000000 */
[----:B------:R-:W-:Y:S05]  /*3650*/  @!P0 BRA `(.L_x_247) ;  /* 0x0000017000008947 */ /* 0x000fea0003800000 */
[----:B------:R-:W-:Y:S01]  /*3660*/  UIADD3 UR12, UR8, -0x2, URZ ;  /* 0xfffffffe080c7890 */ /* 0x000fe2000fffe03f */
[----:B------:R-:W-:-:S03]  /*3670*/  IMAD.U32 R12, RZ, RZ, UR20 ;  /* 0x00000014ff0c7e24 */ /* 0x000fc6000f8e00ff */
[----:B------:R-:W-:Y:S02]  /*3680*/  USHF.R.S32.HI UR5, URZ, 0x1f, UR12 ;  /* 0x0000001f3f057899 */ /* 0x000fe4000801140c */
[----:B------:R-:W-:Y:S01]  /*3690*/  UIMAD UR4, UR6, UR12, URZ ;  /* 0x0000000c060472a4 */ /* 0x000fe2000f8e023f */
[----:B------:R-:W-:-:S03]  /*36a0*/  IMAD.U32 R13, RZ, RZ, UR12 ;  /* 0x0000000cff0d7e24 */ /* 0x000fc6000f8e00ff */
[----:B------:R-:W-:Y:S01]  /*36b0*/  UIMAD UR4, UR5, UR7, UR4 ;  /* 0x00000007050472a4 */ /* 0x000fe2000f8e0204 */
[----:B------:R-:W-:-:S04]  /*36c0*/  IMAD.WIDE.U32 R20, R13, UR7, R210 ;  /* 0x000000070d147c25 */ /* 0x000fc8000f8e00d2 */
[----:B------:R-:W-:Y:S01]  /*36d0*/  IMAD.U32 R13, RZ, RZ, UR21 ;  /* 0x00000015ff0d7e24 */ /* 0x000fe2000f8e00ff */
[----:B------:R-:W-:Y:S02]  /*36e0*/  IADD3 R14, R21, UR4, RZ ;  /* 0x00000004150e7c10 */ /* 0x000fe4000fffe0ff */
[----:B------:R-:W-:-:S04]  /*36f0*/  LEA R22, P1, R20, c[0x0][0x168], 0x1 ;  /* 0x00005a0014167a11 */ /* 0x000fc800078208ff */
[----:B------:R-:W-:Y:S02]  /*3700*/  LEA.HI.X R23, R20, c[0x0][0x16c], R14, 0x1, P1 ;  /* 0x00005b0014177a11 */ /* 0x000fe400008f0c0e */
[----:B------:R-:W-:-:S03]  /*3710*/  LEA R14, P1, R13, R22, 0x1 ;  /* 0x000000160d0e7211 */ /* 0x000fc600078208ff */
[----:B------:R-:W-:Y:S01]  /*3720*/  @!PT LDS RZ, [RZ] ;  /* 0x00000000fffff984 */ /* 0x000fe20000000800 */
[----:B------:R-:W-:Y:S01]  /*3730*/  @!PT LDS RZ, [RZ] ;  /* 0x00000000fffff984 */ /* 0x000fe20000000800 */
[----:B------:R-:W-:Y:S01]  /*3740*/  @!PT LDS RZ, [RZ] ;  /* 0x00000000fffff984 */ /* 0x000fe20000000800 */
[----:B------:R1:W-:Y:S01]  /*3750*/  LDGSTS.E.BYPASS.LTC128B.128 [R196+0xc000], [R22.64] ;  /* 0x0c00000016c47fae */ /* 0x0003e2000b901d52 */
[----:B------:R-:W-:-:S03]  /*3760*/  LEA.HI.X R15, R13, R23, R12, 0x1, P1 ;  /* 0x000000170d0f7211 */ /* 0x000fc600008f0c0c */
[----:B------:R1:W-:Y:S04]  /*3770*/  LDGSTS.E.BYPASS.LTC128B.128 [R196+0xe000], [R22.64+0x80] ;  /* 0x0e00008016c47fae */ /* 0x0003e8000b901d52 */
[----:B------:R1:W-:Y:S04]  /*3780*/  LDGSTS.E.BYPASS.LTC128B.128 [R196+0x10000], [R22.64+0x100] ;  /* 0x1000010016c47fae */ /* 0x0003e8000b901d52 */
[----:B------:R1:W-:Y:S04]  /*3790*/  LDGSTS.E.BYPASS.LTC128B.128 [R196+0xd000], [R14.64] ;  /* 0x0d0000000ec47fae */ /* 0x0003e8000b901d52 */
[----:B------:R1:W-:Y:S04]  /*37a0*/  LDGSTS.E.BYPASS.LTC128B.128 [R196+0xf000], [R14.64+0x80] ;  /* 0x0f0000800ec47fae */ /* 0x0003e8000b901d52 */
[----:B------:R1:W-:Y:S04]  /*37b0*/  LDGSTS.E.BYPASS.LTC128B.128 [R196+0x11000], [R14.64+0x100] ;  /* 0x110001000ec47fae */ /* 0x0003e8000b901d52 */
[----:B------:R-:W0:Y:S02]  /*37c0*/  LDGDEPBAR ;  /* 0x00000000000079af */ /* 0x000e240000000000 */
.L_x_247:
        /* <DEDUP_REMOVED lines=29> */
[----:B-1----:R-:W-:Y:S02]  /*39a0*/  FMNMX.FTZ R14, R160, R13, !PT ;  /* 0x0000000da00e7209 */ /* 0x002fe40007810000 */
        /* <DEDUP_REMOVED lines=43> */
[--C-:B------:R-:W-:Y:S01]  /*3c60*/  FFMA.FTZ R154, R6, c[0x0][0x23c], -R161.reuse ;  /* 0x00008f00069a7a23 */ /* 0x100fe200000108a1 */
[----:B------:R-:W-:Y:S01]  /*3c70*/  LDSM.16.MT88.4 R24, [R186+0x14800] ;  /* 0x01480000ba18783b */ /* 0x000fe20000004200 */
[--C-:B------:R-:W-:Y:S02]  /*3c80*/  FFMA.FTZ R155, R66, c[0x0][0x23c], -R161.reuse ;  /* 0x00008f00429b7a23 */ /* 0x100fe400000108a1 */
[--C-:B------:R-:W-:Y:S01]  /*3c90*/  FFMA.FTZ R146, R4, c[0x0][0x23c], -R161.reuse ;  /* 0x00008f0004927a23 */ /* 0x100fe200000108a1 */
[----:B------:R-:W2:Y:S01]  /*3ca0*/  LDSM.16.MT88.4 R64, [R184+0x14000] ;  /* 0x01400000b840783b */ /* 0x000ea20000004200 */
[----:B------:R-:W-:Y:S01]  /*3cb0*/  MUFU.EX2 R150, R150 ;  /* 0x0000009600967308 */ /* 0x000fe20000000800 */
[--C-:B------:R-:W-:Y:S02]  /*3cc0*/  FFMA.FTZ R149, R18, c[0x0][0x23c], -R161.reuse ;  /* 0x00008f0012957a23 */ /* 0x100fe400000108a1 */
[----:B------:R-:W5:Y:S01]  /*3cd0*/  LDSM.16.MT88.4 R4, [R184+0x16000] ;  /* 0x01600000b804783b */ /* 0x000f620000004200 */
[----:B------:R-:W-:-:S02]  /*3ce0*/  FFMA.FTZ R134, R16, c[0x0][0x23c], -R161 ;  /* 0x00008f0010867a23 */ /* 0x000fc400000108a1 */
[--C-:B------:R-:W-:Y:S01]  /*3cf0*/  FFMA.FTZ R147, R10, c[0x0][0x23c], -R161.reuse ;  /* 0x00008f000a937a23 */ /* 0x100fe200000108a1 */
[----:B------:R-:W-:Y:S01]  /*3d00*/  LDSM.16.MT88.4 R16, [R185+0x14800] ;  /* 0x01480000b910783b */ /* 0x000fe20000004200 */
[----:B------:R-:W3:Y:S01]  /*3d10*/  MUFU.EX2 R145, R145 ;  /* 0x0000009100917308 */ /* 0x000ee20000000800 */
[----:B------:R-:W-:Y:S01]  /*3d20*/  FFMA.FTZ R0, R8, c[0x0][0x23c], -R161 ;  /* 0x00008f0008007a23 */ /* 0x000fe200000108a1 */
[----:B-1----:R-:W-:Y:S01]  /*3d30*/  F2FP.BF16.PACK_AB R96, R151, R152 ;  /* 0x000000989760723e */ /* 0x002fe200000010ff */
[----:B------:R-:W1:Y:S01]  /*3d40*/  LDSM.16.MT88.4 R8, [R188+0x14800] ;  /* 0x01480000bc08783b */ /* 0x000e620000004200 */
[--C-:B------:R-:W-:Y:S02]  /*3d50*/  FFMA.FTZ R135, R61, c[0x0][0x23c], -R168.reuse ;  /* 0x00008f003d877a23 */ /* 0x100fe400000108a8 */
[--C-:B------:R-:W-:Y:S02]  /*3d60*/  FFMA.FTZ R156, R165, c[0x0][0x23c], -R168.reuse ;  /* 0x00008f00a59c7a23 */ /* 0x100fe400000108a8 */
[----:B------:R-:W-:Y:S01]  /*3d70*/  MUFU.EX2 R153, R153 ;  /* 0x0000009900997308 */ /* 0x000fe20000000800 */
[----:B------:R-:W-:-:S02]  /*3d80*/  FFMA.FTZ R158, R163, c[0x0][0x23c], -R168 ;  /* 0x00008f00a39e7a23 */ /* 0x000fc400000108a8 */
[--C-:B------:R-:W-:Y:S02]  /*3d90*/  FFMA.FTZ R159, R159, c[0x0][0x23c], -R168.reuse ;  /* 0x00008f009f9f7a23 */ /* 0x100fe400000108a8 */
[----:B------:R-:W-:Y:S02]  /*3da0*/  FFMA.FTZ R157, R157, c[0x0][0x23c], -R168 ;  /* 0x00008f009d9d7a23 */ /* 0x000fe400000108a8 */
[--C-:B------:R-:W-:Y:S01]  /*3db0*/  FFMA.FTZ R162, R162, c[0x0][0x23c], -R161.reuse ;  /* 0x00008f00a2a27a23 */ /* 0x100fe200000108a1 */
[----:B------:R-:W2:Y:S01]  /*3dc0*/  MUFU.EX2 R154, R154 ;  /* 0x0000009a009a7308 */ /* 0x000ea20000000800 */
[----:B---3--:R-:W-:Y:S01]  /*3dd0*/  F2FP.BF16.PACK_AB R98, R145, R150 ;  /* 0x000000969162723e */ /* 0x008fe200000010ff */
[--C-:B------:R-:W-:Y:S02]  /*3de0*/  FFMA.FTZ R163, R214, c[0x0][0x23c], -R161.reuse ;  /* 0x00008f00d6a37a23 */ /* 0x100fe400000108a1 */
        /* <DEDUP_REMOVED lines=39> */
[C---:B----4-:R-:W-:Y:S02]  /*4060*/  HMMA.16816.F32.BF16 R44, R96.reuse, R48, RZ ;  /* 0x00000030602c723c */ /* 0x050fe400000418ff */
        /* <DEDUP_REMOVED lines=127> */
[C---:B------:R-:W-:Y:S01]  /*4860*/  F2FP.BF16.PACK_AB R5, R171.reuse, R164 ;  /* 0x000000a4ab05723e */ /* 0x040fe200000010ff */
        /* <DEDUP_REMOVED lines=37> */
[----:B------:R-:W-:Y:S01]  /*4ac0*/  UIADD3 UR15, UR8, -0x2, URZ ;  /* 0xfffffffe080f7890 */ /* 0x000fe2000fffe03f */
[----:B------:R-:W-:-:S04]  /*4ad0*/  DEPBAR.LE SB0, 0x0 ;  /* 0x000080000000791a */ /* 0x000fc80000000000 */
[----:B------:R-:W-:Y:S01]  /*4ae0*/  USHF.R.S32.HI UR12, URZ, 0x1f, UR15 ;  /* 0x0000001f3f0c7899 */ /* 0x000fe2000801140f */
[C---:B------:R-:W-:Y:S01]  /*4af0*/  IMAD.WIDE.U32 R6, R2.reuse, c[0x0][0x1a0], RZ ;  /* 0x0000680002067a25 */ /* 0x040fe200078e00ff */
[----:B------:R-:W-:Y:S02]  /*4b00*/  ULDC.64 UR4, c[0x0][0x1a0] ;  /* 0x0000680000047ab9 */ /* 0x000fe40000000a00 */
[----:B------:R-:W-:Y:S01]  /*4b10*/  UIMAD UR12, UR12, UR4, URZ ;  /* 0x000000040c0c72a4 */ /* 0x000fe2000f8e023f */
[----:B------:R-:W-:Y:S01]  /*4b20*/  IMAD R2, R2, c[0x0][0x1a4], RZ ;  /* 0x0000690002027a24 */ /* 0x000fe200078e02ff */
[----:B------:R-:W-:Y:S02]  /*4b30*/  UIMAD.WIDE.U32 UR20, UR15, UR4, URZ ;  /* 0x000000040f1472a5 */ /* 0x000fe4000f8e003f */
[----:B------:R-:W-:Y:S02]  /*4b40*/  UIMAD UR5, UR15, UR5, UR12 ;  /* 0x000000050f0572a4 */ /* 0x000fe4000f8e020c */
[----:B------:R-:W-:-:S02]  /*4b50*/  UISETP.GT.AND UP0, UPT, UR15, UR9, UPT ;  /* 0x000000090f00728c */ /* 0x000fc4000bf04270 */
[----:B------:R-:W-:Y:S01]  /*4b60*/  UIADD3 UR5, UR21, UR5, URZ ;  /* 0x0000000515057290 */ /* 0x000fe2000fffe03f */
[----:B------:R-:W-:Y:S02]  /*4b70*/  IMAD.U32 R8, RZ, RZ, UR20 ;  /* 0x00000014ff087e24 */ /* 0x000fe4000f8e00ff */
[----:B------:R-:W-:-:S03]  /*4b80*/  IMAD.U32 R9, RZ, RZ, UR21 ;  /* 0x00000015ff097e24 */ /* 0x000fc6000f8e00ff */
[----:B------:R-:W-:Y:S01]  /*4b90*/  IMAD.U32 R5, RZ, RZ, UR5 ;  /* 0x00000005ff057e24 */ /* 0x000fe2000f8e00ff */
[----:B------:R-:W-:Y:S01]  /*4ba0*/  BAR.SYNC.DEFER_BLOCKING 0x0 ;  /* 0x0000000000007b1d */ /* 0x000fe20000010000 */
[----:B------:R-:W-:-:S04]  /*4bb0*/  LEA R0, P0, R8, R216, 0x6 ;  /* 0x000000d808007211 */ /* 0x000fc800078030ff */
[----:B------:R-:W-:Y:S02]  /*4bc0*/  LEA R4, P1, R0, c[0x0][0x170], 0x1 ;  /* 0x00005c0000047a11 */ /* 0x000fe400078208ff */
[----:B------:R-:W-:Y:S02]  /*4bd0*/  LEA.HI.X R5, R8, R207, R5, 0x6, P0 ;  /* 0x000000cf08057211 */ /* 0x000fe400000f3405 */
[----:B------:R-:W-:Y:S02]  /*4be0*/  IADD3 R6, P0, R6, R4, RZ ;  /* 0x0000000406067210 */ /* 0x000fe40007f1e0ff */
[----:B------:R-:W-:Y:S01]  /*4bf0*/  LEA.HI.X R5, R0, c[0x0][0x174], R5, 0x1, P1 ;  /* 0x00005d0000057a11 */ /* 0x000fe200008f0c05 */
[----:B------:R-:W-:-:S03]  /*4c00*/  IMAD.U32 R0, RZ, RZ, UR15 ;  /* 0x0000000fff007e24 */ /* 0x000fc6000f8e00ff */
[----:B------:R-:W-:Y:S01]  /*4c10*/  IADD3.X R7, R5, R7, R2, P0, !PT ;  /* 0x0000000705077210 */ /* 0x000fe200007fe402 */
[----:B------:R-:W-:-:S05]  /*4c20*/  IMAD R0, R0, 0x40, R205 ;  /* 0x0000004000007824 */ /* 0x000fca00078e02cd */
[C---:B------:R-:W-:Y:S02]  /*4c30*/  IADD3 R2, R0.reuse, 0x1, RZ ;  /* 0x0000000100027810 */ /* 0x040fe40007ffe0ff */
[-C--:B------:R-:W-:Y:S01]  /*4c40*/  ISETP.GE.AND P0, PT, R0, R203.reuse, PT ;  /* 0x000000cb0000720c */ /* 0x080fe20003f06270 */
[----:B------:R-:W-:Y:S01]  /*4c50*/  @!PT LDS RZ, [RZ] ;  /* 0x00000000fffff984 */ /* 0x000fe20000000800 */
[----:B------:R-:W-:Y:S01]  /*4c60*/  @!PT LDS RZ, [RZ] ;  /* 0x00000000fffff984 */ /* 0x000fe20000000800 */
[----:B------:R-:W-:Y:S01]  /*4c70*/  @!PT LDS RZ, [RZ] ;  /* 0x00000000fffff984 */ /* 0x000fe20000000800 */
[----:B------:R1:W-:Y:S01]  /*4c80*/  LDGSTS.E.BYPASS.LTC128B.128 [R196+0x12000], [R4.64] ;  /* 0x1200000004c47fae */ /* 0x0003e2000b901d52 */
[C---:B------:R-:W-:Y:S02]  /*4c90*/  ISETP.GE.AND P6, PT, R2.reuse, R203, PT ;  /* 0x000000cb0200720c */ /* 0x040fe40003fc6270 */
[C---:B------:R-:W-:Y:S01]  /*4ca0*/  ISETP.GE.AND P2, PT, R2.reuse, R197, PT ;  /* 0x000000c50200720c */ /* 0x040fe20003f46270 */
[----:B------:R1:W-:Y:S01]  /*4cb0*/  LDGSTS.E.BYPASS.LTC128B.128 [R196+0x14000], [R4.64+0x80] ;  /* 0x1400008004c47fae */ /* 0x0003e2000b901d52 */
[C---:B------:R-:W-:Y:S02]  /*4cc0*/  ISETP.LT.OR P6, PT, R2.reuse, R204, P6 ;  /* 0x000000cc0200720c */ /* 0x040fe400037c1670 */
[----:B------:R-:W-:Y:S01]  /*4cd0*/  ISETP.LT.OR P2, PT, R2, R202, P2 ;  /* 0x000000ca0200720c */ /* 0x000fe20001741670 */
[----:B------:R1:W-:Y:S01]  /*4ce0*/  LDGSTS.E.BYPASS.LTC128B.128 [R196+0x16000], [R4.64+0x100] ;  /* 0x1600010004c47fae */ /* 0x0003e2000b901d52 */
[----:B------:R-:W-:-:S02]  /*4cf0*/  ISETP.LT.OR P0, PT, R0, R204, P0 ;  /* 0x000000cc0000720c */ /* 0x000fc40000701670 */
[C---:B------:R-:W-:Y:S01]  /*4d00*/  IADD3 R134, R0.reuse, 0x8, RZ ;  /* 0x0000000800867810 */ /* 0x040fe20007ffe0ff */
[----:B------:R1:W-:Y:S01]  /*4d10*/  LDGSTS.E.BYPASS.LTC128B.128 [R196+0x13000], [R6.64] ;  /* 0x1300000006c47fae */ /* 0x0003e2000b901d52 */
[----:B------:R-:W-:Y:S02]  /*4d20*/  IADD3 R2, R0, 0x9, RZ ;  /* 0x0000000900027810 */ /* 0x000fe40007ffe0ff */
[C---:B------:R-:W-:Y:S01]  /*4d30*/  ISETP.GE.AND P1, PT, R134.reuse, R203, PT ;  /* 0x000000cb8600720c */ /* 0x040fe20003f26270 */
[----:B------:R1:W-:Y:S01]  /*4d40*/  LDGSTS.E.BYPASS.LTC128B.128 [R196+0x15000], [R6.64+0x80] ;  /* 0x1500008006c47fae */ /* 0x0003e2000b901d52 */
[----:B------:R-:W-:Y:S02]  /*4d50*/  ISETP.GE.AND P4, PT, R134, R197, PT ;  /* 0x000000c58600720c */ /* 0x000fe40003f86270 */
[----:B------:R-:W-:Y:S01]  /*4d60*/  ISETP.GE.AND P5, PT, R2, R203, PT ;  /* 0x000000cb0200720c */ /* 0x000fe20003fa6270 */
[----:B------:R1:W-:Y:S01]  /*4d70*/  LDGSTS.E.BYPASS.LTC128B.128 [R196+0x17000], [R6.64+0x100] ;  /* 0x1700010006c47fae */ /* 0x0003e2000b901d52 */
[----:B------:R-:W-:-:S02]  /*4d80*/  ISETP.LT.OR P1, PT, R134, R204, P1 ;  /* 0x000000cc8600720c */ /* 0x000fc40000f21670 */
[----:B------:R-:W-:Y:S01]  /*4d90*/  ISETP.LT.OR P4, PT, R134, R202, P4 ;  /* 0x000000ca8600720c */ /* 0x000fe20002781670 */
[----:B------:R-:W-:Y:S01]  /*4da0*/  LDSM.16.M88.4 R156, [R194] ;  /* 0x00000000c29c783b */ /* 0x000fe20000000200 */
[----:B------:R-:W-:Y:S02]  /*4db0*/  ISETP.LT.OR P5, PT, R2, R204, P5 ;  /* 0x000000cc0200720c */ /* 0x000fe40002fa1670 */
[C---:B------:R-:W-:Y:S01]  /*4dc0*/  ISETP.GE.AND P3, PT, R0.reuse, R197, PT ;  /* 0x000000c50000720c */ /* 0x040fe20003f66270 */
[----:B------:R-:W2:Y:S03]  /*4dd0*/  LDSM.16.M88.4 R28, [R193+0xc000] ;  /* 0x00c00000c11c783b */ /* 0x000ea60000000200 */
[----:B------:R-:W-:Y:S01]  /*4de0*/  ISETP.LT.OR P3, PT, R0, R202, P3 ;  /* 0x000000ca0000720c */ /* 0x000fe20001f61670 */
[----:B------:R-:W3:Y:S04]  /*4df0*/  LDSM.16.M88.4 R20, [R193+0xc800] ;  /* 0x00c80000c114783b */ /* 0x000ee80000000200 */
[----:B------:R-:W4:Y:S04]  /*4e00*/  LDSM.16.M88.4 R12, [R193+0xd000] ;  /* 0x00d00000c10c783b */ /* 0x000f280000000200 */
[----:B------:R-:W5:Y:S04]  /*4e10*/  LDSM.16.M88.4 R136, [R193+0xd800] ;  /* 0x00d80000c188783b */ /* 0x000f680000000200 */
[----:B------:R-:W-:Y:S04]  /*4e20*/  LDSM.16.M88.4 R148, [R192] ;  /* 0x00000000c094783b */ /* 0x000fe80000000200 */
[----:B------:R-:W4:Y:S04]  /*4e30*/  LDSM.16.M88.4 R8, [R191] ;  /* 0x00000000bf08783b */ /* 0x000f280000000200 */
[----:B------:R-:W4:Y:S04]  /*4e40*/  LDSM.16.M88.4 R140, [R183] ;  /* 0x00000000b78c783b */ /* 0x000f280000000200 */
[----:B-1----:R-:W1:Y:S04]  /*4e50*/  LDSM.16.M88.4 R4, [R182] ;  /* 0x00000000b604783b */ /* 0x002e680000000200 */
[----:B------:R-:W1:Y:S04]  /*4e60*/  LDSM.16.M88.4 R152, [R181] ;  /* 0x00000000b598783b */ /* 0x000e680000000200 */
[----:B------:R-:W-:Y:S01]  /*4e70*/  LDSM.16.M88.4 R168, [R187+0xc800] ;  /* 0x00c80000bba8783b */ /* 0x000fe20000000200 */
[C---:B--2---:R-:W-:Y:S03]  /*4e80*/  HMMA.16816.F32.BF16 R32, R156.reuse, R28, RZ ;  /* 0x0000001c9c20723c */ /* 0x044fe600000418ff */
[----:B------:R-:W-:Y:S04]  /*4e90*/  LDSM.16.M88.4 R164, [R187+0xd000] ;  /* 0x00d00000bba4783b */ /* 0x000fe80000000200 */
[----:B------:R-:W-:Y:S01]  /*4ea0*/  LDSM.16.M88.4 R144, [R187+0xd800] ;  /* 0x00d80000bb90783b */ /* 0x000fe20000000200 */
[C---:B------:R-:W-:Y:S03]  /*4eb0*/  HMMA.16816.F32.BF16 R28, R156.reuse, R30, RZ ;  /* 0x0000001e9c1c723c */ /* 0x040fe600000418ff */
[----:B------:R-:W-:Y:S04]  /*4ec0*/  LDSM.16.M88.4 R220, [R177] ;  /* 0x00000000b1dc783b */ /* 0x000fe80000000200 */
[----:B------:R-:W0:Y:S01]  /*4ed0*/  LDGDEPBAR ;  /* 0x00000000000079af */ /* 0x000e220000000000 */
[C---:B---3--:R-:W-:Y:S08]  /*4ee0*/  HMMA.16816.F32.BF16 R24, R156.reuse, R20, RZ ;  /* 0x000000149c18723c */ /* 0x048ff000000418ff */
[C---:B----4-:R-:W-:Y:S08]  /*4ef0*/  HMMA.16816.F32.BF16 R16, R156.reuse, R12, RZ ;  /* 0x0000000c9c10723c */ /* 0x050ff000000418ff */
[C---:B------:R-:W-:Y:S08]  /*4f00*/  HMMA.16816.F32.BF16 R20, R156.reuse, R22, RZ ;  /* 0x000000169c14723c */ /* 0x040ff000000418ff */
[C---:B------:R-:W-:Y:S08]  /*4f10*/  HMMA.16816.F32.BF16 R12, R156.reuse, R14, RZ ;  /* 0x0000000e9c0c723c */ /* 0x040ff000000418ff */
[C---:B-----5:R-:W-:Y:S08]  /*4f20*/  HMMA.16816.F32.BF16 R160, R156.reuse, R136, RZ ;  /* 0x000000889ca0723c */ /* 0x060ff000000418ff */
[----:B------:R-:W-:Y:S01]  /*4f30*/  HMMA.16816.F32.BF16 R156, R156, R138, RZ ;  /* 0x0000008a9c9c723c */ /* 0x000fe200000418ff */
[----:B------:R-:W-:Y:S07]  /*4f40*/  LDSM.16.M88.4 R136, [R187+0xc000] ;  /* 0x00c00000bb88783b */ /* 0x000fee0000000200 */
[C---:B------:R-:W-:Y:S08]  /*4f50*/  HMMA.16816.F32.BF16 R32, R148.reuse, R8, R32 ;  /* 0x000000089420723c */ /* 0x040ff00000041820 */
[C---:B------:R-:W-:Y:S01]  /*4f60*/  HMMA.16816.F32.BF16 R28, R148.reuse, R10, R28 ;  /* 0x0000000a941c723c */ /* 0x040fe2000004181c */
[----:B------:R-:W2:Y:S07]  /*4f70*/  LDSM.16.M88.4 R8, [R190] ;  /* 0x00000000be08783b */ /* 0x000eae0000000200 */
[C---:B------:R-:W-:Y:S08]  /*4f80*/  HMMA.16816.F32.BF16 R24, R148.reuse, R140, R24 ;  /* 0x0000008c9418723c */ /* 0x040ff00000041818 */
[C---:B------:R-:W-:Y:S01]  /*4f90*/  HMMA.16816.F32.BF16 R20, R148.reuse, R142, R20 ;  /* 0x0000008e9414723c */ /* 0x040fe20000041814 */
[----:B------:R-:W-:Y:S07]  /*4fa0*/  LDSM.16.M88.4 R140, [R180] ;  /* 0x00000000b48c783b */ /* 0x000fee0000000200 */
[C---:B-1----:R-:W-:Y:S08]  /*4fb0*/  HMMA.16816.F32.BF16 R16, R148.reuse, R4, R16 ;  /* 0x000000049410723c */ /* 0x042ff00000041810 */
[C---:B------:R-:W-:Y:S01]  /*4fc0*/  HMMA.16816.F32.BF16 R12, R148.reuse, R6, R12 ;  /* 0x00000006940c723c */ /* 0x040fe2000004180c */
[----:B------:R-:W1:Y:S07]  /*4fd0*/  LDSM.16.M88.4 R4, [R189] ;  /* 0x00000000bd04783b */ /* 0x000e6e0000000200 */
[C---:B------:R-:W-:Y:S08]  /*4fe0*/  HMMA.16816.F32.BF16 R160, R148.reuse, R152, R160 ;  /* 0x0000009894a0723c */ /* 0x040ff000000418a0 */
[----:B------:R-:W-:Y:S01]  /*4ff0*/  HMMA.16816.F32.BF16 R156, R148, R154, R156 ;  /* 0x0000009a949c723c */ /* 0x000fe2000004189c */
[----:B------:R-:W3:Y:S04]  /*5000*/  LDSM.16.M88.4 R152, [R180+0x800] ;  /* 0x00080000b498783b */ /* 0x000ee80000000200 */
[----:B------:R-:W4:Y:S03]  /*5010*/  LDSM.16.M88.4 R148, [R180+0x1000] ;  /* 0x00100000b494783b */ /* 0x000f260000000200 */
[C---:B--2---:R-:W-:Y:S08]  /*5020*/  HMMA.16816.F32.BF16 R32, R8.reuse, R136, R32 ;  /* 0x000000880820723c */ /* 0x044ff00000041820 */
[C---:B------:R-:W-:Y:S01]  /*5030*/  HMMA.16816.F32.BF16 R28, R8.reuse, R138, R28 ;  /* 0x0000008a081c723c */ /* 0x040fe2000004181c */
[----:B------:R-:W2:Y:S07]  /*5040*/  LDSM.16.M88.4 R136, [R180+0x1800] ;  /* 0x00180000b488783b */ /* 0x000eae0000000200 */
[C---:B------:R-:W-:Y:S08]  /*5050*/  HMMA.16816.F32.BF16 R24, R8.reuse, R168, R24 ;  /* 0x000000a80818723c */ /* 0x040ff00000041818 */
[C---:B------:R-:W-:Y:S01]  /*5060*/  HMMA.16816.F32.BF16 R20, R8.reuse, R170, R20 ;  /* 0x000000aa0814723c */ /* 0x040fe20000041814 */
[----:B------:R-:W-:Y:S07]  /*5070*/  LDSM.16.M88.4 R168, [R187+0xe000] ;  /* 0x00e00000bba8783b */ /* 0x000fee0000000200 */
[C---:B------:R-:W-:Y:S08]  /*5080*/  HMMA.16816.F32.BF16 R16, R8.reuse, R164, R16 ;  /* 0x000000a40810723c */ /* 0x040ff00000041810 */
[C---:B------:R-:W-:Y:S01]  /*5090*/  HMMA.16816.F32.BF16 R12, R8.reuse, R166, R12 ;  /* 0x000000a6080c723c */ /* 0x040fe2000004180c */
[----:B------:R-:W-:Y:S07]  /*50a0*/  LDSM.16.M88.4 R164, [R193+0xe000] ;  /* 0x00e00000c1a4783b */ /* 0x000fee0000000200 */
[C---:B------:R-:W-:Y:S08]  /*50b0*/  HMMA.16816.F32.BF16 R160, R8.reuse, R144, R160 ;  /* 0x0000009008a0723c */ /* 0x040ff000000418a0 */
[----:B------:R-:W-:Y:S01]  /*50c0*/  HMMA.16816.F32.BF16 R156, R8, R146, R156 ;  /* 0x00000092089c723c */ /* 0x000fe2000004189c */
[----:B------:R-:W5:Y:S04]  /*50d0*/  LDSM.16.M88.4 R8, [R194+0x4000] ;  /* 0x00400000c208783b */ /* 0x000f680000000200 */
[----:B------:R-:W2:Y:S03]  /*50e0*/  LDSM.16.M88.4 R144, [R193+0xe800] ;  /* 0x00e80000c190783b */ /* 0x000ea60000000200 */
[C---:B-1----:R-:W-:Y:S08]  /*50f0*/  HMMA.16816.F32.BF16 R32, R4.reuse, R140, R32 ;  /* 0x0000008c0420723c */ /* 0x042ff00000041820 */
[C---:B------:R-:W-:Y:S01]  /*5100*/  HMMA.16816.F32.BF16 R28, R4.reuse, R142, R28 ;  /* 0x0000008e041c723c */ /* 0x040fe2000004181c */
[----:B------:R-:W1:Y:S07]  /*5110*/  LDSM.16.M88.4 R140, [R193+0xf000] ;  /* 0x00f00000c18c783b */ /* 0x000e6e0000000200 */
[C---:B---3--:R-:W-:Y:S08]  /*5120*/  HMMA.16816.F32.BF16 R24, R4.reuse, R152, R24 ;  /* 0x000000980418723c */ /* 0x048ff00000041818 */
[C---:B------:R-:W-:Y:S01]  /*5130*/  HMMA.16816.F32.BF16 R20, R4.reuse, R154, R20 ;  /* 0x0000009a0414723c */ /* 0x040fe20000041814 */
[----:B------:R-:W3:Y:S07]  /*5140*/  LDSM.16.M88.4 R152, [R193+0xf800] ;  /* 0x00f80000c198783b */ /* 0x000eee0000000200 */
[C---:B----4-:R-:W-:Y:S08]  /*5150*/  HMMA.16816.F32.BF16 R16, R4.reuse, R148, R16 ;  /* 0x000000940410723c */ /* 0x050ff00000041810 */
[C---:B------:R-:W-:Y:S01]  /*5160*/  HMMA.16816.F32.BF16 R12, R4.reuse, R150, R12 ;  /* 0x00000096040c723c */ /* 0x040fe2000004180c */
[----:B------:R-:W-:Y:S07]  /*5170*/  LDSM.16.M88.4 R148, [R179] ;  /* 0x00000000b394783b */ /* 0x000fee0000000200 */
[C---:B--2---:R-:W-:Y:S08]  /*5180*/  HMMA.16816.F32.BF16 R160, R4.reuse, R136, R160 ;  /* 0x0000008804a0723c */ /* 0x044ff000000418a0 */
[----:B------:R-:W-:Y:S01]  /*5190*/  HMMA.16816.F32.BF16 R156, R4, R138, R156 ;  /* 0x0000008a049c723c */ /* 0x000fe2000004189c */
[----:B------:R-:W2:Y:S04]  /*51a0*/  LDSM.16.M88.4 R136, [R192+0x4000] ;  /* 0x00400000c088783b */ /* 0x000ea80000000200 */
[----:B------:R-:W4:Y:S03]  /*51b0*/  LDSM.16.M88.4 R4, [R178] ;  /* 0x00000000b204783b */ /* 0x000f260000000200 */
[C---:B-----5:R-:W-:Y:S08]  /*51c0*/  HMMA.16816.F32.BF16 R32, R8.reuse, R164, R32 ;  /* 0x000000a40820723c */ /* 0x060ff00000041820 */
[C---:B------:R-:W-:Y:S01]  /*51d0*/  HMMA.16816.F32.BF16 R28, R8.reuse, R166, R28 ;  /* 0x000000a6081c723c */ /* 0x040fe2000004181c */
[----:B------:R-:W-:Y:S07]  /*51e0*/  LDSM.16.M88.4 R164, [R187+0xf000] ;  /* 0x00f00000bba4783b */ /* 0x000fee0000000200 */
[C---:B------:R-:W-:Y:S08]  /*51f0*/  HMMA.16816.F32.BF16 R24, R8.reuse, R144, R24 ;  /* 0x000000900818723c */ /* 0x040ff00000041818 */
[C---:B------:R-:W-:Y:S01]  /*5200*/  HMMA.16816.F32.BF16 R20, R8.reuse, R146, R20 ;  /* 0x000000920814723c */ /* 0x040fe20000041814 */
[----:B------:R-:W5:Y:S07]  /*5210*/  LDSM.16.M88.4 R144, [R176] ;  /* 0x00000000b090783b */ /* 0x000f6e0000000200 */
[C---:B-1----:R-:W-:Y:S08]  /*5220*/  HMMA.16816.F32.BF16 R16, R8.reuse, R140, R16 ;  /* 0x0000008c0810723c */ /* 0x042ff00000041810 */
[C---:B------:R-:W-:Y:S01]  /*5230*/  HMMA.16816.F32.BF16 R12, R8.reuse, R142, R12 ;  /* 0x0000008e080c723c */ /* 0x040fe2000004180c */
[----:B------:R-:W1:Y:S07]  /*5240*/  LDSM.16.M88.4 R140, [R190+0x4000] ;  /* 0x00400000be8c783b */ /* 0x000e6e0000000200 */
[C---:B---3--:R-:W-:Y:S08]  /*5250*/  HMMA.16816.F32.BF16 R160, R8.reuse, R152, R160 ;  /* 0x0000009808a0723c */ /* 0x048ff000000418a0 */
[----:B------:R-:W-:Y:S01]  /*5260*/  HMMA.16816.F32.BF16 R156, R8, R154, R156 ;  /* 0x0000009a089c723c */ /* 0x000fe2000004189c */
[----:B------:R-:W3:Y:S04]  /*5270*/  LDSM.16.M88.4 R8, [R187+0xe800] ;  /* 0x00e80000bb08783b */ /* 0x000ee80000000200 */
[----:B------:R-:W1:Y:S03]  /*5280*/  LDSM.16.M88.4 R152, [R187+0xf800] ;  /* 0x00f80000bb98783b */ /* 0x000e660000000200 */
[C---:B--2---:R-:W-:Y:S08]  /*5290*/  HMMA.16816.F32.BF16 R32, R136.reuse, R148, R32 ;  /* 0x000000948820723c */ /* 0x044ff00000041820 */
[C---:B------:R-:W-:Y:S01]  /*52a0*/  HMMA.16816.F32.BF16 R28, R136.reuse, R150, R28 ;  /* 0x00000096881c723c */ /* 0x040fe2000004181c */
[----:B------:R-:W-:Y:S07]  /*52b0*/  LDSM.16.M88.4 R148, [R180+0x2000] ;  /* 0x00200000b494783b */ /* 0x000fee0000000200 */
[C---:B----4-:R-:W-:Y:S08]  /*52c0*/  HMMA.16816.F32.BF16 R24, R136.reuse, R4, R24 ;  /* 0x000000048818723c */ /* 0x050ff00000041818 */
[C---:B------:R-:W-:Y:S01]  /*52d0*/  HMMA.16816.F32.BF16 R20, R136.reuse, R6, R20 ;  /* 0x000000068814723c */ /* 0x040fe20000041814 */
[----:B------:R-:W2:Y:S07]  /*52e0*/  LDSM.16.M88.4 R4, [R189+0x4000] ;  /* 0x00400000bd04783b */ /* 0x000eae0000000200 */
[C---:B------:R-:W-:Y:S08]  /*52f0*/  HMMA.16816.F32.BF16 R16, R136.reuse, R220, R16 ;  /* 0x000000dc8810723c */ /* 0x040ff00000041810 */
[C---:B------:R-:W-:Y:S08]  /*5300*/  HMMA.16816.F32.BF16 R12, R136.reuse, R222, R12 ;  /* 0x000000de880c723c */ /* 0x040ff0000004180c */
[C---:B-----5:R-:W-:Y:S08]  /*5310*/  HMMA.16816.F32.BF16 R160, R136.reuse, R144, R160 ;  /* 0x0000009088a0723c */ /* 0x060ff000000418a0 */
[----:B------:R-:W-:Y:S01]  /*5320*/  HMMA.16816.F32.BF16 R156, R136, R146, R156 ;  /* 0x00000092889c723c */ /* 0x000fe2000004189c */
[----:B------:R-:W4:Y:S04]  /*5330*/  LDSM.16.M88.4 R144, [R180+0x2800] ;  /* 0x00280000b490783b */ /* 0x000f280000000200 */
[----:B------:R-:W5:Y:S03]  /*5340*/  LDSM.16.M88.4 R136, [R180+0x3000] ;  /* 0x00300000b488783b */ /* 0x000f660000000200 */
[C---:B-1----:R-:W-:Y:S08]  /*5350*/  HMMA.16816.F32.BF16 R32, R140.reuse, R168, R32 ;  /* 0x000000a88c20723c */ /* 0x042ff00000041820 */
[C---:B------:R-:W-:Y:S01]  /*5360*/  HMMA.16816.F32.BF16 R28, R140.reuse, R170, R28 ;  /* 0x000000aa8c1c723c */ /* 0x040fe2000004181c */
[----:B------:R-:W-:Y:S07]  /*5370*/  LDSM.16.M88.4 R168, [R192+0x8000] ;  /* 0x00800000c0a8783b */ /* 0x000fee0000000200 */
[C---:B---3--:R-:W-:Y:S08]  /*5380*/  HMMA.16816.F32.BF16 R24, R140.reuse, R8, R24 ;  /* 0x000000088c18723c */ /* 0x048ff00000041818 */
[C---:B------:R-:W-:Y:S01]  /*5390*/  HMMA.16816.F32.BF16 R20, R140.reuse, R10, R20 ;  /* 0x0000000a8c14723c */ /* 0x040fe20000041814 */
[----:B------:R-:W1:Y:S07]  /*53a0*/  LDSM.16.M88.4 R8, [R180+0x3800] ;  /* 0x00380000b408783b */ /* 0x000e6e0000000200 */
[C---:B------:R-:W-:Y:S08]  /*53b0*/  HMMA.16816.F32.BF16 R16, R140.reuse, R164, R16 ;  /* 0x000000a48c10723c */ /* 0x040ff00000041810 */
[C---:B------:R-:W-:Y:S01]  /*53c0*/  HMMA.16816.F32.BF16 R12, R140.reuse, R166, R12 ;  /* 0x000000a68c0c723c */ /* 0x040fe2000004180c */
[----:B------:R-:W-:Y:S07]  /*53d0*/  LDSM.16.M88.4 R164, [R193+0x10000] ;  /* 0x01000000c1a4783b */ /* 0x000fee0000000200 */
[C---:B------:R-:W-:Y:S08]  /*53e0*/  HMMA.16816.F32.BF16 R160, R140.reuse, R152, R160 ;  /* 0x000000988ca0723c */ /* 0x040ff000000418a0 */
[----:B------:R-:W-:Y:S01]  /*53f0*/  HMMA.16816.F32.BF16 R156, R140, R154, R156 ;  /* 0x0000009a8c9c723c */ /* 0x000fe2000004189c */
[----:B------:R-:W3:Y:S04]  /*5400*/  LDSM.16.M88.4 R140, [R194+0x8000] ;  /* 0x00800000c28c783b */ /* 0x000ee80000000200 */
[----:B------:R-:W1:Y:S03]  /*5410*/  LDSM.16.M88.4 R152, [R193+0x10800] ;  /* 0x01080000c198783b */ /* 0x000e660000000200 */
[C---:B--2---:R-:W-:Y:S08]  /*5420*/  HMMA.16816.F32.BF16 R32, R4.reuse, R148, R32 ;  /* 0x000000940420723c */ /* 0x044ff00000041820 */
[C---:B------:R-:W-:Y:S01]  /*5430*/  HMMA.16816.F32.BF16 R28, R4.reuse, R150, R28 ;  /* 0x00000096041c723c */ /* 0x040fe2000004181c */
[----:B------:R-:W2:Y:S07]  /*5440*/  LDSM.16.M88.4 R148, [R193+0x11000] ;  /* 0x01100000c194783b */ /* 0x000eae0000000200 */
[C---:B----4-:R-:W-:Y:S08]  /*5450*/  HMMA.16816.F32.BF16 R24, R4.reuse, R144, R24 ;  /* 0x000000900418723c */ /* 0x050ff00000041818 */
[C---:B------:R-:W-:Y:S01]  /*5460*/  HMMA.16816.F32.BF16 R20, R4.reuse, R146, R20 ;  /* 0x000000920414723c */ /* 0x040fe20000041814 */
[----:B------:R-:W4:Y:S07]  /*5470*/  LDSM.16.M88.4 R144, [R193+0x11800] ;  /* 0x01180000c190783b */ /* 0x000f2e0000000200 */
[C---:B-----5:R-:W-:Y:S08]  /*5480*/  HMMA.16816.F32.BF16 R16, R4.reuse, R136, R16 ;  /* 0x000000880410723c */ /* 0x060ff00000041810 */
[C---:B------:R-:W-:Y:S01]  /*5490*/  HMMA.16816.F32.BF16 R12, R4.reuse, R138, R12 ;  /* 0x0000008a040c723c */ /* 0x040fe2000004180c */
[----:B------:R-:W5:Y:S07]  /*54a0*/  LDSM.16.M88.4 R136, [R175] ;  /* 0x00000000af88783b */ /* 0x000f6e0000000200 */
[C---:B-1----:R-:W-:Y:S08]  /*54b0*/  HMMA.16816.F32.BF16 R160, R4.reuse, R8, R160 ;  /* 0x0000000804a0723c */ /* 0x042ff000000418a0 */
[----:B------:R-:W-:Y:S01]  /*54c0*/  HMMA.16816.F32.BF16 R156, R4, R10, R156 ;  /* 0x0000000a049c723c */ /* 0x000fe2000004189c */
[----:B------:R-:W1:Y:S04]  /*54d0*/  LDSM.16.M88.4 R8, [R174] ;  /* 0x00000000ae08783b */ /* 0x000e680000000200 */
[----:B------:R-:W1:Y:S03]  /*54e0*/  LDSM.16.M88.4 R4, [R173] ;  /* 0x00000000ad04783b */ /* 0x000e660000000200 */
[C---:B---3--:R-:W-:Y:S08]  /*54f0*/  HMMA.16816.F32.BF16 R32, R140.reuse, R164, R32 ;  /* 0x000000a48c20723c */ /* 0x048ff00000041820 */
[C---:B------:R-:W-:Y:S08]  /*5500*/  HMMA.16816.F32.BF16 R24, R140.reuse, R152, R24 ;  /* 0x000000988c18723c */ /* 0x040ff00000041818 */
[C---:B------:R-:W-:Y:S01]  /*5510*/  HMMA.16816.F32.BF16 R20, R140.reuse, R154, R20 ;  /* 0x0000009a8c14723c */ /* 0x040fe20000041814 */
[----:B------:R-:W-:Y:S07]  /*5520*/  LDSM.16.M88.4 R152, [R190+0x8000] ;  /* 0x00800000be98783b */ /* 0x000fee0000000200 */
[C---:B--2---:R-:W-:Y:S08]  /*5530*/  HMMA.16816.F32.BF16 R16, R140.reuse, R148, R16 ;  /* 0x000000948c10723c */ /* 0x044ff00000041810 */
[C---:B------:R-:W-:Y:S01]  /*5540*/  HMMA.16816.F32.BF16 R12, R140.reuse, R150, R12 ;  /* 0x000000968c0c723c */ /* 0x040fe2000004180c */
[----:B------:R-:W2:Y:S07]  /*5550*/  LDSM.16.M88.4 R148, [R187+0x10000] ;  /* 0x01000000bb94783b */ /* 0x000eae0000000200 */
[C---:B------:R-:W-:Y:S01]  /*5560*/  HMMA.16816.F32.BF16 R28, R140.reuse, R166, R28 ;  /* 0x000000a68c1c723c */ /* 0x040fe2000004181c */
[----:B------:R-:W-:Y:S07]  /*5570*/  LDSM.16.M88.4 R164, [R172] ;  /* 0x00000000aca4783b */ /* 0x000fee0000000200 */
[C---:B----4-:R-:W-:Y:S08]  /*5580*/  HMMA.16816.F32.BF16 R160, R140.reuse, R144, R160 ;  /* 0x000000908ca0723c */ /* 0x050ff000000418a0 */
[----:B------:R-:W-:Y:S01]  /*5590*/  HMMA.16816.F32.BF16 R156, R140, R146, R156 ;  /* 0x000000928c9c723c */ /* 0x000fe2000004189c */
[----:B------:R-:W3:Y:S04]  /*55a0*/  LDSM.16.M88.4 R140, [R187+0x11000] ;  /* 0x01100000bb8c783b */ /* 0x000ee80000000200 */
[----:B------:R-:W-:Y:S03]  /*55b0*/  LDSM.16.M88.4 R144, [R187+0x10800] ;  /* 0x01080000bb90783b */ /* 0x000fe60000000200 */
[C---:B-----5:R-:W-:Y:S08]  /*55c0*/  HMMA.16816.F32.BF16 R32, R168.reuse, R136, R32 ;  /* 0x00000088a820723c */ /* 0x060ff00000041820 */
[C---:B-1----:R-:W-:Y:S08]  /*55d0*/  HMMA.16816.F32.BF16 R24, R168.reuse, R8, R24 ;  /* 0x00000008a818723c */ /* 0x042ff00000041818 */
[C---:B------:R-:W-:Y:S01]  /*55e0*/  HMMA.16816.F32.BF16 R20, R168.reuse, R10, R20 ;  /* 0x0000000aa814723c */ /* 0x040fe20000041814 */
[----:B------:R-:W-:Y:S07]  /*55f0*/  LDSM.16.M88.4 R8, [R189+0x8000] ;  /* 0x00800000bd08783b */ /* 0x000fee0000000200 */
[C---:B------:R-:W-:Y:S08]  /*5600*/  HMMA.16816.F32.BF16 R16, R168.reuse, R4, R16 ;  /* 0x00000004a810723c */ /* 0x040ff00000041810 */
[C---:B------:R-:W-:Y:S01]  /*5610*/  HMMA.16816.F32.BF16 R12, R168.reuse, R6, R12 ;  /* 0x00000006a80c723c */ /* 0x040fe2000004180c */
[----:B------:R-:W1:Y:S07]  /*5620*/  LDSM.16.M88.4 R4, [R180+0x4000] ;  /* 0x00400000b404783b */ /* 0x000e6e0000000200 */
[----:B------:R-:W-:Y:S01]  /*5630*/  HMMA.16816.F32.BF16 R28, R168, R138, R28 ;  /* 0x0000008aa81c723c */ /* 0x000fe2000004181c */
[----:B------:R-:W-:Y:S07]  /*5640*/  LDSM.16.M88.4 R136, [R187+0x11800] ;  /* 0x01180000bb88783b */ /* 0x000fee0000000200 */
[C---:B--2---:R-:W-:Y:S08]  /*5650*/  HMMA.16816.F32.BF16 R32, R152.reuse, R148, R32 ;  /* 0x000000949820723c */ /* 0x044ff00000041820 */
[C---:B---3--:R-:W-:Y:S08]  /*5660*/  HMMA.16816.F32.BF16 R16, R152.reuse, R140, R16 ;  /* 0x0000008c9810723c */ /* 0x048ff00000041810 */
[C---:B------:R-:W-:Y:S08]  /*5670*/  HMMA.16816.F32.BF16 R28, R152.reuse, R150, R28 ;  /* 0x00000096981c723c */ /* 0x040ff0000004181c */
[----:B------:R-:W-:Y:S01]  /*5680*/  HMMA.16816.F32.BF16 R12, R152, R142, R12 ;  /* 0x0000008e980c723c */ /* 0x000fe2000004180c */
[----:B------:R-:W2:Y:S07]  /*5690*/  LDSM.16.M88.4 R140, [R180+0x4800] ;  /* 0x00480000b48c783b */ /* 0x000eae0000000200 */
[----:B-1----:R-:W-:Y:S08]  /*56a0*/  HMMA.16816.F32.BF16 R32, R8, R4, R32 ;  /* 0x000000040820723c */ /* 0x002ff00000041820 */
[C---:B------:R-:W-:Y:S08]  /*56b0*/  HMMA.16816.F32.BF16 R24, R152.reuse, R144, R24 ;  /* 0x000000909818723c */ /* 0x040ff00000041818 */
[----:B------:R-:W-:Y:S08]  /*56c0*/  HMMA.16816.F32.BF16 R20, R152, R146, R20 ;  /* 0x000000929814723c */ /* 0x000ff00000041814 */
[----:B------:R-:W-:Y:S01]  /*56d0*/  HMMA.16816.F32.BF16 R28, R8, R6, R28 ;  /* 0x00000006081c723c */ /* 0x000fe2000004181c */
[----:B------:R-:W1:Y:S01]  /*56e0*/  LDSM.16.M88.4 R4, [R180+0x5000] ;  /* 0x00500000b404783b */ /* 0x000e620000000200 */
[----:B------:R-:W-:-:S02]  /*56f0*/  FSEL R133, R32, -INF , !P0 ;  /* 0xff80000020857808 */ /* 0x000fc40004000000 */
[----:B------:R-:W-:Y:S02]  /*5700*/  ISETP.GE.AND P0, PT, R2, R197, PT ;  /* 0x000000c50200720c */ /* 0x000fe40003f06270 */
[----:B------:R-:W-:Y:S02]  /*5710*/  IADD3 R32, R0, 0x10, RZ ;  /* 0x0000001000207810 */ /* 0x000fe40007ffe0ff */
[----:B------:R-:W-:Y:S01]  /*5720*/  HMMA.16816.F32.BF16 R160, R168, R164, R160 ;  /* 0x000000a4a8a0723c */ /* 0x000fe200000418a0 */
[----:B------:R-:W-:Y:S02]  /*5730*/  ISETP.LT.OR P0, PT, R2, R202, P0 ;  /* 0x000000ca0200720c */ /* 0x000fe40000701670 */
[----:B------:R-:W-:Y:S02]  /*5740*/  IADD3 R2, R0, 0x11, RZ ;  /* 0x0000001100027810 */ /* 0x000fe40007ffe0ff */
[----:B------:R-:W-:Y:S02]  /*5750*/  FSEL R34, R34, -INF , !P3 ;  /* 0xff80000022227808 */ /* 0x000fe40005800000 */
[----:B------:R-:W-:Y:S01]  /*5760*/  ISETP.GE.AND P3, PT, R32, R203, PT ;  /* 0x000000cb2000720c */ /* 0x000fe20003f66270 */
[----:B--2---:R-:W-:Y:S01]  /*5770*/  HMMA.16816.F32.BF16 R24, R8, R140, R24 ;  /* 0x0000008c0818723c */ /* 0x004fe20000041818 */
[----:B------:R-:W-:-:S02]  /*5780*/  FSEL R134, R33, -INF , !P6 ;  /* 0xff80000021867808 */ /* 0x000fc40007000000 */
[----:B------:R-:W-:Y:S02]  /*5790*/  FSEL R35, R35, -INF , !P2 ;  /* 0xff80000023237808 */ /* 0x000fe40005000000 */
[----:B------:R-:W-:Y:S02]  /*57a0*/  ISETP.GE.AND P2, PT, R32, R197, PT ;  /* 0x000000c52000720c */ /* 0x000fe40003f46270 */
[----:B------:R-:W-:Y:S01]  /*57b0*/  ISETP.GE.AND P6, PT, R2, R203, PT ;  /* 0x000000cb0200720c */ /* 0x000fe20003fc6270 */
[----:B------:R-:W-:Y:S01]  /*57c0*/  HMMA.16816.F32.BF16 R20, R8, R142, R20 ;  /* 0x0000008e0814723c */ /* 0x000fe20000041814 */
[----:B------:R-:W-:Y:S02]  /*57d0*/  FSEL R140, R28, -INF , !P1 ;  /* 0xff8000001c8c7808 */ /* 0x000fe40004800000 */
[----:B------:R-:W-:Y:S02]  /*57e0*/  FSEL R147, R30, -INF , !P4 ;  /* 0xff8000001e937808 */ /* 0x000fe40006000000 */
[----:B------:R-:W-:-:S02]  /*57f0*/  FSEL R135, R31, -INF , !P0 ;  /* 0xff8000001f877808 */ /* 0x000fc40004000000 */
[----:B------:R-:W-:Y:S01]  /*5800*/  FSEL R142, R29, -INF , !P5 ;  /* 0xff8000001d8e7808 */ /* 0x000fe20006800000 */
[----:B------:R-:W-:Y:S01]  /*5810*/  HMMA.16816.F32.BF16 R156, R168, R166, R156 ;  /* 0x000000a6a89c723c */ /* 0x000fe2000004189c */
[----:B------:R-:W2:Y:S01]  /*5820*/  LDSM.16.M88.4 R28, [R180+0x5800] ;  /* 0x00580000b41c783b */ /* 0x000ea20000000200 */
[----:B------:R-:W-:Y:S01]  /*5830*/  ISETP.GE.AND P1, PT, R2, R197, PT ;  /* 0x000000c50200720c */ /* 0x000fe20003f26270 */
[----:B------:R-:W-:-:S04]  /*5840*/  DEPBAR.LE SB0, 0x0 ;  /* 0x000080000000791a */ /* 0x000fc80000000000 */
[----:B------:R-:W-:Y:S01]  /*5850*/  ISETP.LT.OR P3, PT, R32, R204, P3 ;  /* 0x000000cc2000720c */ /* 0x000fe20001f61670 */
[----:B------:R-:W-:Y:S01]  /*5860*/  HMMA.16816.F32.BF16 R160, R152, R136, R160 ;  /* 0x0000008898a0723c */ /* 0x000fe200000418a0 */
[----:B------:R-:W-:Y:S02]  /*5870*/  IADD3 R33, R0, 0x19, RZ ;  /* 0x0000001900217810 */ /* 0x000fe40007ffe0ff */
[----:B------:R-:W-:Y:S02]  /*5880*/  ISETP.LT.OR P2, PT, R32, R202, P2 ;  /* 0x000000ca2000720c */ /* 0x000fe40001741670 */
[C---:B------:R-:W-:Y:S01]  /*5890*/  ISETP.LT.OR P6, PT, R2.reuse, R204, P6 ;  /* 0x000000cc0200720c */ /* 0x040fe200037c1670 */
[----:B------:R-:W-:Y:S01]  /*58a0*/  BAR.SYNC.DEFER_BLOCKING 0x0 ;  /* 0x0000000000007b1d */ /* 0x000fe20000010000 */
[----:B------:R-:W-:Y:S01]  /*58b0*/  ISETP.LT.OR P1, PT, R2, R202, P1 ;  /* 0x000000ca0200720c */ /* 0x000fe20000f21670 */
[----:B-1----:R-:W-:Y:S01]  /*58c0*/  HMMA.16816.F32.BF16 R16, R8, R4, R16 ;  /* 0x000000040810723c */ /* 0x002fe20000041810 */
[----:B------:R-:W-:-:S02]  /*58d0*/  IADD3 R2, R0, 0x18, RZ ;  /* 0x0000001800027810 */ /* 0x000fc40007ffe0ff */
[----:B------:R-:W-:Y:S02]  /*58e0*/  FSEL R32, R24, -INF , !P3 ;  /* 0xff80000018207808 */ /* 0x000fe40005800000 */
[C---:B------:R-:W-:Y:S02]  /*58f0*/  ISETP.GE.AND P5, PT, R33.reuse, R203, PT ;  /* 0x000000cb2100720c */ /* 0x040fe40003fa6270 */
[----:B------:R-:W-:Y:S01]  /*5900*/  ISETP.GE.AND P3, PT, R33, R197, PT ;  /* 0x000000c52100720c */ /* 0x000fe20003f66270 */
[----:B------:R-:W-:Y:S01]  /*5910*/  HMMA.16816.F32.BF16 R156, R152, R138, R156 ;  /* 0x0000008a989c723c */ /* 0x000fe2000004189c */
[----:B------:R-:W-:Y:S02]  /*5920*/  IADD3 R4, R0, 0x20, RZ ;  /* 0x0000002000047810 */ /* 0x000fe40007ffe0ff */
[C---:B------:R-:W-:Y:S02]  /*5930*/  ISETP.GE.AND P0, PT, R2.reuse, R203, PT ;  /* 0x000000cb0200720c */ /* 0x040fe40003f06270 */
[----:B------:R-:W-:-:S02]  /*5940*/  ISETP.GE.AND P4, PT, R2, R197, PT ;  /* 0x000000c50200720c */ /* 0x000fc40003f86270 */
[C---:B------:R-:W-:Y:S01]  /*5950*/  ISETP.LT.OR P5, PT, R33.reuse, R204, P5 ;  /* 0x000000cc2100720c */ /* 0x040fe20002fa1670 */
[C---:B------:R-:W-:Y:S01]  /*5960*/  HMMA.16816.F32.BF16 R12, R8.reuse, R6, R12 ;  /* 0x00000006080c723c */ /* 0x040fe2000004180c */
[----:B------:R-:W-:Y:S02]  /*5970*/  ISETP.LT.OR P3, PT, R33, R202, P3 ;  /* 0x000000ca2100720c */ /* 0x000fe40001f61670 */
[----:B------:R-:W-:Y:S02]  /*5980*/  FSEL R33, R26, -INF , !P2 ;  /* 0xff8000001a217808 */ /* 0x000fe40005000000 */
[----:B------:R-:W-:Y:S02]  /*5990*/  FSEL R27, R27, -INF , !P1 ;  /* 0xff8000001b1b7808 */ /* 0x000fe40004800000 */
[C---:B------:R-:W-:Y:S02]  /*59a0*/  ISETP.GE.AND P2, PT, R4.reuse, R203, PT ;  /* 0x000000cb0400720c */ /* 0x040fe40003f46270 */
[----:B------:R-:W-:Y:S01]  /*59b0*/  ISETP.GE.AND P1, PT, R4, R197, PT ;  /* 0x000000c50400720c */ /* 0x000fe20003f26270 */
[----:B--2---:R-:W-:Y:S01]  /*59c0*/  HMMA.16816.F32.BF16 R160, R8, R28, R160 ;  /* 0x0000001c08a0723c */ /* 0x004fe200000418a0 */
[----:B------:R-:W-:-:S02]  /*59d0*/  ISETP.LT.OR P0, PT, R2, R204, P0 ;  /* 0x000000cc0200720c */ /* 0x000fc40000701670 */
[----:B------:R-:W-:Y:S02]  /*59e0*/  ISETP.LT.OR P4, PT, R2, R202, P4 ;  /* 0x000000ca0200720c */ /* 0x000fe40002781670 */
[----:B------:R-:W-:Y:S02]  /*59f0*/  IADD3 R2, R0, 0x21, RZ ;  /* 0x0000002100027810 */ /* 0x000fe40007ffe0ff */
[C---:B------:R-:W-:Y:S01]  /*5a00*/  ISETP.LT.OR P2, PT, R4.reuse, R204, P2 ;  /* 0x000000cc0400720c */ /* 0x040fe20001741670 */
[----:B------:R-:W-:Y:S01]  /*5a10*/  HMMA.16816.F32.BF16 R156, R8, R30, R156 ;  /* 0x0000001e089c723c */ /* 0x000fe2000004189c */
[----:B------:R-:W-:Y:S02]  /*5a20*/  ISETP.LT.OR P1, PT, R4, R202, P1 ;  /* 0x000000ca0400720c */ /* 0x000fe40000f21670 */
[----:B------:R-:W-:Y:S02]  /*5a30*/  FSEL R26, R25, -INF , !P6 ;  /* 0xff800000191a7808 */ /* 0x000fe40007000000 */
[----:B------:R-:W-:-:S02]  /*5a40*/  FSEL R24, R20, -INF , !P0 ;  /* 0xff80000014187808 */ /* 0x000fc40004000000 */
[----:B------:R-:W-:Y:S02]  /*5a50*/  IADD3 R4, R0, 0x28, RZ ;  /* 0x0000002800047810 */ /* 0x000fe40007ffe0ff */
[C---:B------:R-:W-:Y:S02]  /*5a60*/  ISETP.GE.AND P6, PT, R2.reuse, R203, PT ;  /* 0x000000cb0200720c */ /* 0x040fe40003fc6270 */
[----:B------:R-:W-:Y:S02]  /*5a70*/  ISETP.GE.AND P0, PT, R2, R197, PT ;  /* 0x000000c50200720c */ /* 0x000fe40003f06270 */
[----:B------:R-:W-:Y:S02]  /*5a80*/  FSEL R25, R22, -INF , !P4 ;  /* 0xff80000016197808 */ /* 0x000fe40006000000 */
[----:B------:R-:W-:Y:S02]  /*5a90*/  FSEL R23, R23, -INF , !P3 ;  /* 0xff80000017177808 */ /* 0x000fe40005800000 */
[----:B------:R-:W-:-:S02]  /*5aa0*/  ISETP.GE.AND P3, PT, R4, R203, PT ;  /* 0x000000cb0400720c */ /* 0x000fc40003f66270 */
[----:B------:R-:W-:Y:S02]  /*5ab0*/  ISETP.GE.AND P4, PT, R4, R197, PT ;  /* 0x000000c50400720c */ /* 0x000fe40003f86270 */
[C---:B------:R-:W-:Y:S02]  /*5ac0*/  ISETP.LT.OR P6, PT, R2.reuse, R204, P6 ;  /* 0x000000cc0200720c */ /* 0x040fe400037c1670 */
[----:B------:R-:W-:Y:S02]  /*5ad0*/  ISETP.LT.OR P0, PT, R2, R202, P0 ;  /* 0x000000ca0200720c */ /* 0x000fe40000701670 */
[----:B------:R-:W-:Y:S02]  /*5ae0*/  IADD3 R2, R0, 0x29, RZ ;  /* 0x0000002900027810 */ /* 0x000fe40007ffe0ff */
[C---:B------:R-:W-:Y:S02]  /*5af0*/  ISETP.LT.OR P3, PT, R4.reuse, R204, P3 ;  /* 0x000000cc0400720c */ /* 0x040fe40001f61670 */
[----:B------:R-:W-:-:S02]  /*5b00*/  ISETP.LT.OR P4, PT, R4, R202, P4 ;  /* 0x000000ca0400720c */ /* 0x000fc40002781670 */
[----:B------:R-:W-:Y:S02]  /*5b10*/  FSEL R20, R21, -INF , !P5 ;  /* 0xff80000015147808 */ /* 0x000fe40006800000 */
[----:B------:R-:W-:Y:S02]  /*5b20*/  FSEL R164, R16, -INF , !P2 ;  /* 0xff80000010a47808 */ /* 0x000fe40005000000 */
[----:B------:R-:W-:Y:S02]  /*5b30*/  IADD3 R4, R0, 0x30, RZ ;  /* 0x0000003000047810 */ /* 0x000fe40007ffe0ff */
[C---:B------:R-:W-:Y:S02]  /*5b40*/  ISETP.GE.AND P5, PT, R2.reuse, R203, PT ;  /* 0x000000cb0200720c */ /* 0x040fe40003fa6270 */
[----:B------:R-:W-:Y:S02]  /*5b50*/  ISETP.GE.AND P2, PT, R2, R197, PT ;  /* 0x000000c50200720c */ /* 0x000fe40003f46270 */
[----:B------:R-:W-:-:S02]  /*5b60*/  FSEL R167, R19, -INF , !P0 ;  /* 0xff80000013a77808 */ /* 0x000fc40004000000 */
[----:B------:R-:W-:Y:S02]  /*5b70*/  ISETP.GE.AND P0, PT, R4, R197, PT ;  /* 0x000000c50400720c */ /* 0x000fe40003f06270 */
[C---:B------:R-:W-:Y:S02]  /*5b80*/  ISETP.LT.OR P5, PT, R2.reuse, R204, P5 ;  /* 0x000000cc0200720c */ /* 0x040fe40002fa1670 */
[-C--:B------:R-:W-:Y:S02]  /*5b90*/  ISETP.LT.OR P2, PT, R2, R202.reuse, P2 ;  /* 0x000000ca0200720c */ /* 0x080fe40001741670 */
[----:B------:R-:W-:Y:S02]  /*5ba0*/  IADD3 R2, R0, 0x31, RZ ;  /* 0x0000003100027810 */ /* 0x000fe40007ffe0ff */
[----:B------:R-:W-:Y:S02]  /*5bb0*/  ISETP.LT.OR P0, PT, R4, R202, P0 ;  /* 0x000000ca0400720c */ /* 0x000fe40000701670 */
[----:B------:R-:W-:-:S02]  /*5bc0*/  FSEL R168, R17, -INF , !P6 ;  /* 0xff80000011a87808 */ /* 0x000fc40007000000 */
[----:B------:R-:W-:Y:S02]  /*5bd0*/  FSEL R166, R12, -INF , !P3 ;  /* 0xff8000000ca67808 */ /* 0x000fe40005800000 */
[----:B------:R-:W-:Y:S02]  /*5be0*/  FSEL R169, R18, -INF , !P1 ;  /* 0xff80000012a97808 */ /* 0x000fe40004800000 */
[C---:B------:R-:W-:Y:S02]  /*5bf0*/  ISETP.GE.AND P6, PT, R2.reuse, R203, PT ;  /* 0x000000cb0200720c */ /* 0x040fe40003fc6270 */
[----:B------:R-:W-:Y:S02]  /*5c00*/  ISETP.GE.AND P3, PT, R2, R197, PT ;  /* 0x000000c50200720c */ /* 0x000fe40003f66270 */
[----:B------:R-:W-:Y:S02]  /*5c10*/  ISETP.GE.AND P1, PT, R4, R203, PT ;  /* 0x000000cb0400720c */ /* 0x000fe40003f26270 */
[----:B------:R-:W-:-:S02]  /*5c20*/  FSEL R151, R162, -INF , !P0 ;  /* 0xff800000a2977808 */ /* 0x000fc40004000000 */
[----:B------:R-:W-:Y:S02]  /*5c30*/  PLOP3.LUT P0, PT, PT, PT, UP0, 0x80, 0x0 ;  /* 0x000000000000781c */ /* 0x000fe40003f0f008 */
[C---:B------:R-:W-:Y:S02]  /*5c40*/  ISETP.LT.OR P6, PT, R2.reuse, R204, P6 ;  /* 0x000000cc0200720c */ /* 0x040fe400037c1670 */
[----:B------:R-:W-:Y:S02]  /*5c50*/  ISETP.LT.OR P3, PT, R2, R202, P3 ;  /* 0x000000ca0200720c */ /* 0x000fe40001f61670 */
[----:B------:R-:W-:Y:S02]  /*5c60*/  ISETP.LT.OR P1, PT, R4, R204, P1 ;  /* 0x000000cc0400720c */ /* 0x000fe40000f21670 */
[C---:B------:R-:W-:Y:S02]  /*5c70*/  IADD3 R2, R0.reuse, 0x38, RZ ;  /* 0x0000003800027810 */ /* 0x040fe40007ffe0ff */
[----:B------:R-:W-:-:S02]  /*5c80*/  IADD3 R0, R0, 0x39, RZ ;  /* 0x0000003900007810 */ /* 0x000fc40007ffe0ff */
[----:B------:R-:W-:Y:S02]  /*5c90*/  FSEL R171, R14, -INF , !P4 ;  /* 0xff8000000eab7808 */ /* 0x000fe40006000000 */
[----:B------:R-:W-:Y:S02]  /*5ca0*/  FSEL R170, R13, -INF , !P5 ;  /* 0xff8000000daa7808 */ /* 0x000fe40006800000 */
[----:B------:R-:W-:Y:S02]  /*5cb0*/  FSEL R165, R15, -INF , !P2 ;  /* 0xff8000000fa57808 */ /* 0x000fe40005000000 */
[----:B------:R-:W-:Y:S02]  /*5cc0*/  FSEL R154, R160, -INF , !P1 ;  /* 0xff800000a09a7808 */ /* 0x000fe40004800000 */
[C---:B------:R-:W-:Y:S02]  /*5cd0*/  ISETP.GE.AND P5, PT, R2.reuse, R203, PT ;  /* 0x000000cb0200720c */ /* 0x040fe40003fa6270 */
[----:B------:R-:W-:-:S02]  /*5ce0*/  ISETP.GE.AND P2, PT, R2, R197, PT ;  /* 0x000000c50200720c */ /* 0x000fc40003f46270 */
[C---:B------:R-:W-:Y:S02]  /*5cf0*/  ISETP.GE.AND P4, PT, R0.reuse, R203, PT ;  /* 0x000000cb0000720c */ /* 0x040fe40003f86270 */
[----:B------:R-:W-:Y:S02]  /*5d00*/  ISETP.GE.AND P1, PT, R0, R197, PT ;  /* 0x000000c50000720c */ /* 0x000fe40003f26270 */
[C---:B------:R-:W-:Y:S02]  /*5d10*/  ISETP.LT.OR P5, PT, R2.reuse, R204, P5 ;  /* 0x000000cc0200720c */ /* 0x040fe40002fa1670 */
[----:B------:R-:W-:Y:S02]  /*5d20*/  ISETP.LT.OR P2, PT, R2, R202, P2 ;  /* 0x000000ca0200720c */ /* 0x000fe40001741670 */
[C---:B------:R-:W-:Y:S02]  /*5d30*/  ISETP.LT.OR P4, PT, R0.reuse, R204, P4 ;  /* 0x000000cc0000720c */ /* 0x040fe40002781670 */
[----:B------:R-:W-:-:S02]  /*5d40*/  ISETP.LT.OR P1, PT, R0, R202, P1 ;  /* 0x000000ca0000720c */ /* 0x000fc40000f21670 */
[----:B------:R-:W-:Y:S02]  /*5d50*/  FSEL R152, R161, -INF , !P6 ;  /* 0xff800000a1987808 */ /* 0x000fe40007000000 */
[----:B------:R-:W-:Y:S02]  /*5d60*/  FSEL R139, R163, -INF , !P3 ;  /* 0xff800000a38b7808 */ /* 0x000fe40005800000 */
[----:B------:R-:W-:Y:S02]  /*5d70*/  FSEL R138, R156, -INF , !P5 ;  /* 0xff8000009c8a7808 */ /* 0x000fe40006800000 */
[----:B------:R-:W-:Y:S02]  /*5d80*/  FSEL R137, R158, -INF , !P2 ;  /* 0xff8000009e897808 */ /* 0x000fe40005000000 */
[----:B------:R-:W-:Y:S02]  /*5d90*/  FSEL R136, R157, -INF , !P4 ;  /* 0xff8000009d887808 */ /* 0x000fe40006000000 */
[----:B------:R-:W-:Y:S01]  /*5da0*/  FSEL R149, R159, -INF , !P1 ;  /* 0xff8000009f957808 */ /* 0x000fe20004800000 */
[----:B------:R-:W-:Y:S05]  /*5db0*/  @!P0 BRA `(.L_x_249) ;  /* 0x000001a000008947 */ /* 0x000fea0003800000 */
[----:B------:R-:W-:Y:S02]  /*5dc0*/  UIADD3 UR13, UR8, -0x3, URZ ;  /* 0xfffffffd080d7890 */ /* 0x000fe4000fffe03f */
[----:B------:R-:W-:-:S02]  /*5dd0*/  ULDC.64 UR4, c[0x0][0x198] ;  /* 0x0000660000047ab9 */ /* 0x000fc40000000a00 */
[----:B------:R-:W-:Y:S02]  /*5de0*/  USHF.R.S32.HI UR12, URZ, 0x1f, UR13 ;  /* 0x0000001f3f0c7899 */ /* 0x000fe4000801140d */
[----:B------:R-:W-:Y:S02]  /*5df0*/  UIMAD.WIDE.U32 UR20, UR13, UR4, URZ ;  /* 0x000000040d1472a5 */ /* 0x000fe4000f8e003f */
[----:B------:R-:W-:-:S04]  /*5e00*/  UIMAD UR12, UR12, UR4, URZ ;  /* 0x000000040c0c72a4 */ /* 0x000fc8000f8e023f */
[----:B------:R-:W-:Y:S01]  /*5e10*/  UIMAD UR5, UR13, UR5, UR12 ;  /* 0x000000050d0572a4 */ /* 0x000fe2000f8e020c */
[----:B------:R-:W-:Y:S02]  /*5e20*/  IMAD.U32 R5, RZ, RZ, UR20 ;  /* 0x00000014ff057e24 */ /* 0x000fe4000f8e00ff */
[----:B------:R-:W-:Y:S01]  /*5e30*/  IMAD.U32 R0, RZ, RZ, UR20 ;  /* 0x00000014ff007e24 */ /* 0x000fe2000f8e00ff */
[----:B------:R-:W-:Y:S02]  /*5e40*/  UIADD3 UR5, UR21, UR5, URZ ;  /* 0x0000000515057290 */ /* 0x000fe4000fffe03f */
[----:B------:R-:W-:-:S04]  /*5e50*/  LEA R2, P1, R5, R200, 0x6 ;  /* 0x000000c805027211 */ /* 0x000fc800078230ff */
[----:B------:R-:W-:Y:S01]  /*5e60*/  IMAD.U32 R5, RZ, RZ, UR5 ;  /* 0x00000005ff057e24 */ /* 0x000fe2000f8e00ff */
[----:B------:R-:W-:-:S04]  /*5e70*/  LEA R4, P2, R2, c[0x0][0x168], 0x1 ;  /* 0x00005a0002047a11 */ /* 0x000fc800078408ff */
[----:B------:R-:W-:Y:S02]  /*5e80*/  LEA.HI.X R5, R0, R211, R5, 0x6, P1 ;  /* 0x000000d300057211 */ /* 0x000fe400008f3405 */
[----:B------:R-:W-:Y:S02]  /*5e90*/  IADD3 R6, P1, R4, UR7, RZ ;  /* 0x0000000704067c10 */ /* 0x000fe4000ff3e0ff */
[----:B------:R-:W-:-:S04]  /*5ea0*/  LEA.HI.X R5, R2, c[0x0][0x16c], R5, 0x1, P2 ;  /* 0x00005b0002057a11 */ /* 0x000fc800010f0c05 */
[----:B------:R-:W-:Y:S01]  /*5eb0*/  IADD3.X R7, R5, UR6, RZ, P1, !PT ;  /* 0x0000000605077c10 */ /* 0x000fe20008ffe4ff */
        /* <DEDUP_REMOVED lines=10> */
.L_x_249:
[----:B-1----:R-:W-:Y:S01]  /*5f60*/  FMNMX.FTZ R5, R132, R133, !PT ;  /* 0x0000008584057209 */ /* 0x002fe20007810000 */
[----:B------:R-:W-:Y:S01]  /*5f70*/  LDSM.16.MT88.4 R12, [R186+0x12000] ;  /* 0x01200000ba0c783b */ /* 0x000fe20000004200 */
[----:B------:R-:W-:-:S02]  /*5f80*/  FMNMX.FTZ R4, R3, R34, !PT ;  /* 0x0000002203047209 */ /* 0x000fc40007810000 */
[----:B------:R-:W-:Y:S01]  /*5f90*/  FMNMX.FTZ R5, R134, R5, !PT ;  /* 0x0000000586057209 */ /* 0x000fe20007810000 */
[----:B------:R-:W-:Y:S01]  /*5fa0*/  LDSM.16.MT88.4 R16, [R188+0x12000] ;  /* 0x01200000bc10783b */ /* 0x000fe20000004200 */
[----:B------:R-:W-:Y:S02]  /*5fb0*/  FMNMX.FTZ R4, R35, R4, !PT ;  /* 0x0000000423047209 */ /* 0x000fe40007810000 */
[----:B------:R-:W-:Y:S01]  /*5fc0*/  FMNMX.FTZ R5, R140, R5, !PT ;  /* 0x000000058c057209 */ /* 0x000fe20007810000 */
[----:B------:R-:W-:Y:S01]  /*5fd0*/  LDSM.16.MT88.4 R8, [R185+0x12000] ;  /* 0x01200000b908783b */ /* 0x000fe20000004200 */
[----:B------:R-:W-:Y:S02]  /*5fe0*/  FMNMX.FTZ R4, R147, R4, !PT ;  /* 0x0000000493047209 */ /* 0x000fe40007810000 */
[----:B------:R-:W-:Y:S01]  /*5ff0*/  FMNMX.FTZ R5, R142, R5, !PT ;  /* 0x000000058e057209 */ /* 0x000fe20007810000 */
[----:B------:R-:W-:Y:S01]  /*6000*/  LDSM.16.MT88.4 R28, [R184+0x12800] ;  /* 0x01280000b81c783b */ /* 0x000fe20000004200 */
        /* <DEDUP_REMOVED lines=24> */
[----:B------:R-:W-:-:S03]  /*6190*/  FMNMX.FTZ R4, R149, R4, !PT ;  /* 0x0000000495047209 */ /* 0x000fc60007810000 */
[----:B------:R-:W1:Y:S04]  /*61a0*/  SHFL.BFLY PT, R7, R6, 0x2, 0x1f ;  /* 0x0c401f0006077f89 */ /* 0x000e6800000e0000 */
[----:B------:R-:W2:Y:S01]  /*61b0*/  SHFL.BFLY PT, R5, R4, 0x2, 0x1f ;  /* 0x0c401f0004057f89 */ /* 0x000ea200000e0000 */
[----:B-1----:R-:W-:Y:S02]  /*61c0*/  FMNMX.FTZ R7, R6, R7, !PT ;  /* 0x0000000706077209 */ /* 0x002fe40007810000 */
[----:B--2---:R-:W-:-:S03]  /*61d0*/  FMNMX.FTZ R5, R4, R5, !PT ;  /* 0x0000000504057209 */ /* 0x004fc60007810000 */
[----:B------:R-:W1:Y:S04]  /*61e0*/  SHFL.BFLY PT, R2, R7, 0x1, 0x1f ;  /* 0x0c201f0007027f89 */ /* 0x000e6800000e0000 */
[----:B------:R-:W2:Y:S01]  /*61f0*/  SHFL.BFLY PT, R0, R5, 0x1, 0x1f ;  /* 0x0c201f0005007f89 */ /* 0x000ea200000e0000 */
[----:B-1----:R-:W-:Y:S02]  /*6200*/  FMNMX.FTZ R2, R7, R2, !PT ;  /* 0x0000000207027209 */ /* 0x002fe40007810000 */
[----:B--2---:R-:W-:-:S03]  /*6210*/  FMNMX.FTZ R0, R5, R0, !PT ;  /* 0x0000000005007209 */ /* 0x004fc60007810000 */
[C---:B------:R-:W-:Y:S01]  /*6220*/  FMUL.FTZ R153, R2.reuse, c[0x0][0x23c] ;  /* 0x00008f0002997a20 */ /* 0x040fe20000410000 */
[----:B------:R-:W-:Y:S02]  /*6230*/  FSETP.NEU.FTZ.AND P2, PT, R2, -INF , PT ;  /* 0xff8000000200780b */ /* 0x000fe40003f5d000 */
[C---:B------:R-:W-:Y:S01]  /*6240*/  FSETP.NEU.FTZ.AND P1, PT, R0.reuse, -INF , PT ;  /* 0xff8000000000780b */ /* 0x040fe20003f3d000 */
[----:B------:R-:W-:Y:S01]  /*6250*/  FMUL.FTZ R150, R0, c[0x0][0x23c] ;  /* 0x00008f0000967a20 */ /* 0x000fe20000410000 */
[----:B------:R-:W-:Y:S02]  /*6260*/  FSEL R5, R2, RZ, P2 ;  /* 0x000000ff02057208 */ /* 0x000fe40001000000 */
[----:B------:R-:W-:Y:S02]  /*6270*/  FSEL R6, R0, RZ, P1 ;  /* 0x000000ff00067208 */ /* 0x000fe40000800000 */
[----:B------:R-:W-:Y:S01]  /*6280*/  FSEL R153, R153, RZ, P2 ;  /* 0x000000ff99997208 */ /* 0x000fe20001000000 */
[----:B------:R-:W-:Y:S01]  /*6290*/  FADD.FTZ R4, R132, -R5 ;  /* 0x8000000584047221 */ /* 0x000fe20000010000 */
[----:B------:R-:W-:Y:S01]  /*62a0*/  FSEL R150, R150, RZ, P1 ;  /* 0x000000ff96967208 */ /* 0x000fe20000800000 */
[----:B------:R-:W-:-:S02]  /*62b0*/  FADD.FTZ R6, R3, -R6 ;  /* 0x8000000603067221 */ /* 0x000fc40000010000 */
[--C-:B------:R-:W-:Y:S02]  /*62c0*/  FFMA.FTZ R144, R140, c[0x0][0x23c], -R153.reuse ;  /* 0x00008f008c907a23 */ /* 0x100fe40000010899 */
[--C-:B------:R-:W-:Y:S02]  /*62d0*/  FFMA.FTZ R143, R142, c[0x0][0x23c], -R153.reuse ;  /* 0x00008f008e8f7a23 */ /* 0x100fe40000010899 */
[--C-:B------:R-:W-:Y:S02]  /*62e0*/  FFMA.FTZ R140, R147, c[0x0][0x23c], -R150.reuse ;  /* 0x00008f00938c7a23 */ /* 0x100fe40000010896 */
[--C-:B------:R-:W-:Y:S01]  /*62f0*/  FFMA.FTZ R146, R133, c[0x0][0x23c], -R153.reuse ;  /* 0x00008f0085927a23 */ /* 0x100fe20000010899 */
[----:B------:R-:W-:Y:S01]  /*6300*/  MUFU.EX2 R144, R144 ;  /* 0x0000009000907308 */ /* 0x000fe20000000800 */
[----:B------:R-:W-:Y:S02]  /*6310*/  FFMA.FTZ R145, R134, c[0x0][0x23c], -R153 ;  /* 0x00008f0086917a23 */ /* 0x000fe40000010899 */
[----:B------:R-:W-:-:S02]  /*6320*/  FFMA.FTZ R142, R34, c[0x0][0x23c], -R150 ;  /* 0x00008f00228e7a23 */ /* 0x000fc40000010896 */
[--C-:B------:R-:W-:Y:S02]  /*6330*/  FFMA.FTZ R141, R35, c[0x0][0x23c], -R150.reuse ;  /* 0x00008f00238d7a23 */ /* 0x100fe40000010896 */
[----:B------:R-:W-:Y:S01]  /*6340*/  FFMA.FTZ R147, R135, c[0x0][0x23c], -R150 ;  /* 0x00008f0087937a23 */ /* 0x000fe20000010896 */
[----:B------:R-:W-:Y:S01]  /*6350*/  MUFU.EX2 R146, R146 ;  /* 0x0000009200927308 */ /* 0x000fe20000000800 */
[----:B------:R-:W-:Y:S01]  /*6360*/  FMUL.FTZ R148, R4, c[0x0][0x23c] ;  /* 0x00008f0004947a20 */ /* 0x000fe20000410000 */
[----:B------:R-:W-:Y:S01]  /*6370*/  LDSM.16.MT88.4 R132, [R186+0x12800] ;  /* 0x01280000ba84783b */ /* 0x000fe20000004200 */
[----:B------:R-:W-:Y:S02]  /*6380*/  FMUL.FTZ R3, R6, c[0x0][0x23c] ;  /* 0x00008f0006037a20 */ /* 0x000fe40000410000 */
[--C-:B------:R-:W-:Y:S02]  /*6390*/  FFMA.FTZ R155, R32, c[0x0][0x23c], -R153.reuse ;  /* 0x00008f00209b7a23 */ /* 0x100fe40000010899 */
[--C-:B------:R-:W-:Y:S01]  /*63a0*/  FFMA.FTZ R156, R26, c[0x0][0x23c], -R153.reuse ;  /* 0x00008f001a9c7a23 */ /* 0x100fe20000010899 */
[----:B------:R-:W1:Y:S01]  /*63b0*/  MUFU.EX2 R145, R145 ;  /* 0x0000009100917308 */ /* 0x000e620000000800 */
[----:B------:R-:W-:-:S02]  /*63c0*/  FFMA.FTZ R157, R24, c[0x0][0x23c], -R153 ;  /* 0x00008f00189d7a23 */ /* 0x000fc40000010899 */
[--C-:B------:R-:W-:Y:S02]  /*63d0*/  FFMA.FTZ R158, R20, c[0x0][0x23c], -R153.reuse ;  /* 0x00008f00149e7a23 */ /* 0x100fe40000010899 */
[--C-:B------:R-:W-:Y:S02]  /*63e0*/  FFMA.FTZ R159, R33, c[0x0][0x23c], -R150.reuse ;  /* 0x00008f00219f7a23 */ /* 0x100fe40000010896 */
[--C-:B------:R-:W-:Y:S01]  /*63f0*/  FFMA.FTZ R162, R27, c[0x0][0x23c], -R150.reuse ;  /* 0x00008f001ba27a23 */ /* 0x100fe20000010896 */
[----:B------:R-:W2:Y:S01]  /*6400*/  MUFU.EX2 R143, R143 ;  /* 0x0000008f008f7308 */ /* 0x000ea20000000800 */
[--C-:B------:R-:W-:Y:S01]  /*6410*/  FFMA.FTZ R160, R25, c[0x0][0x23c], -R150.reuse ;  /* 0x00008f0019a07a23 */ /* 0x100fe20000010896 */
[----:B------:R-:W-:Y:S01]  /*6420*/  LDSM.16.MT88.4 R32, [R185+0x12800] ;  /* 0x01280000b920783b */ /* 0x000fe20000004200 */
[----:B------:R-:W-:Y:S02]  /*6430*/  FFMA.FTZ R161, R23, c[0x0][0x23c], -R150 ;  /* 0x00008f0017a17a23 */ /* 0x000fe40000010896 */
[--C-:B------:R-:W-:Y:S01]  /*6440*/  FFMA.FTZ R163, R164, c[0x0][0x23c], -R153.reuse ;  /* 0x00008f00a4a37a23 */ /* 0x100fe20000010899 */
[----:B------:R-:W-:Y:S01]  /*6450*/  LDSM.16.MT88.4 R24, [R188+0x14800] ;  /* 0x01480000bc18783b */ /* 0x000fe20000004200 */
[--C-:B------:R-:W-:Y:S01]  /*6460*/  FFMA.FTZ R164, R166, c[0x0][0x23c], -R153.reuse ;  /* 0x00008f00a6a47a23 */ /* 0x100fe20000010899 */
[----:B------:R-:W-:Y:S01]  /*6470*/  MUFU.EX2 R142, R142 ;  /* 0x0000008e008e7308 */ /* 0x000fe20000000800 */
[----:B-1----:R-:W-:Y:S01]  /*6480*/  F2FP.BF16.PACK_AB R4, R145, R146 ;  /* 0x000000929104723e */ /* 0x002fe200000010ff */
[----:B------:R-:W-:Y:S01]  /*6490*/  LDSM.16.MT88.4 R20, [R186+0x14800] ;  /* 0x01480000ba14783b */ /* 0x000fe20000004200 */
[----:B------:R-:W-:-:S02]  /*64a0*/  FFMA.FTZ R219, R170, c[0x0][0x23c], -R153 ;  /* 0x00008f00aadb7a23 */ /* 0x000fc40000010899 */
[--C-:B------:R-:W-:Y:S02]  /*64b0*/  FFMA.FTZ R166, R169, c[0x0][0x23c], -R150.reuse ;  /* 0x00008f00a9a67a23 */ /* 0x100fe40000010896 */
[--C-:B------:R-:W-:Y:S01]  /*64c0*/  FFMA.FTZ R168, R168, c[0x0][0x23c], -R153.reuse ;  /* 0x00008f00a8a87a23 */ /* 0x100fe20000010899 */
[----:B------:R-:W1:Y:S01]  /*64d0*/  MUFU.EX2 R141, R141 ;  /* 0x0000008d008d7308 */ /* 0x000e620000000800 */
[----:B--2---:R-:W-:Y:S01]  /*64e0*/  F2FP.BF16.PACK_AB R6, R143, R144 ;  /* 0x000000908f06723e */ /* 0x004fe200000010ff */
[--C-:B------:R-:W-:Y:S02]  /*64f0*/  FFMA.FTZ R167, R167, c[0x0][0x23c], -R150.reuse ;  /* 0x00008f00a7a77a23 */ /* 0x100fe40000010896 */
[--C-:B------:R-:W-:Y:S02]  /*6500*/  FFMA.FTZ R169, R171, c[0x0][0x23c], -R150.reuse ;  /* 0x00008f00aba97a23 */ /* 0x100fe40000010896 */
[----:B------:R-:W-:Y:S02]  /*6510*/  FFMA.FTZ R170, R165, c[0x0][0x23c], -R150 ;  /* 0x00008f00a5aa7a23 */ /* 0x000fe40000010896 */
[----:B------:R-:W-:Y:S01]  /*6520*/  MUFU.EX2 R140, R140 ;  /* 0x0000008c008c7308 */ /* 0x000fe20000000800 */
[----:B------:R-:W-:-:S02]  /*6530*/  FFMA.FTZ R165, R152, c[0x0][0x23c], -R153 ;  /* 0x00008f0098a57a23 */ /* 0x000fc40000010899 */
[--C-:B------:R-:W-:Y:S02]  /*6540*/  FFMA.FTZ R154, R154, c[0x0][0x23c], -R153.reuse ;  /* 0x00008f009a9a7a23 */ /* 0x100fe40000010899 */
[--C-:B------:R-:W-:Y:S02]  /*6550*/  FFMA.FTZ R152, R138, c[0x0][0x23c], -R153.reuse ;  /* 0x00008f008a987a23 */ /* 0x100fe40000010899 */
[--C-:B------:R-:W-:Y:S01]  /*6560*/  FFMA.FTZ R151, R151, c[0x0][0x23c], -R150.reuse ;  /* 0x00008f0097977a23 */ /* 0x100fe20000010896 */
[----:B------:R-:W2:Y:S01]  /*6570*/  MUFU.EX2 R147, R147 ;  /* 0x0000009300937308 */ /* 0x000ea20000000800 */
[----:B-1----:R-:W-:Y:S01]  /*6580*/  F2FP.BF16.PACK_AB R5, R141, R142 ;  /* 0x0000008e8d05723e */ /* 0x002fe200000010ff */
[--C-:B------:R-:W-:Y:S02]  /*6590*/  FFMA.FTZ R214, R139, c[0x0][0x23c], -R150.reuse ;  /* 0x00008f008bd67a23 */ /* 0x100fe40000010896 */
[----:B------:R-:W-:Y:S02]  /*65a0*/  FFMA.FTZ R171, R137, c[0x0][0x23c], -R150 ;  /* 0x00008f0089ab7a23 */ /* 0x000fe40000010896 */
[----:B------:R-:W-:-:S02]  /*65b0*/  FFMA.FTZ R153, R136, c[0x0][0x23c], -R153 ;  /* 0x00008f0088997a23 */ /* 0x000fc40000010899 */
[----:B------:R-:W1:Y:S01]  /*65c0*/  MUFU.EX2 R148, R148 ;  /* 0x0000009400947308 */ /* 0x000e620000000800 */
[----:B------:R-:W-:Y:S01]  /*65d0*/  FFMA.FTZ R150, R149, c[0x0][0x23c], -R150 ;  /* 0x00008f0095967a23 */ /* 0x000fe20000010896 */
[----:B------:R-:W-:Y:S06]  /*65e0*/  LDSM.16.MT88.4 R136, [R186+0x13800] ;  /* 0x01380000ba88783b */ /* 0x000fec0000004200 */
[----:B------:R-:W3:Y:S01]  /*65f0*/  MUFU.EX2 R3, R3 ;  /* 0x0000000300037308 */ /* 0x000ee20000000800 */
[----:B--2---:R-:W-:Y:S01]  /*6600*/  F2FP.BF16.PACK_AB R7, R147, R140 ;  /* 0x0000008c9307723e */ /* 0x004fe200000010ff */
[----:B-1----:R-:W-:-:S06]  /*6610*/  FMUL.FTZ R120, R120, R148 ;  /* 0x0000009478787220 */ /* 0x002fcc0000410000 */
[----:B------:R-:W-:Y:S01]  /*6620*/  MUFU.EX2 R155, R155 ;  /* 0x0000009b009b7308 */ /* 0x000fe20000000800 */
[-C--:B------:R-:W-:Y:S02]  /*6630*/  FMUL.FTZ R121, R121, R148.reuse ;  /* 0x0000009479797220 */ /* 0x080fe40000410000 */
[-C--:B------:R-:W-:Y:S02]  /*6640*/  FMUL.FTZ R116, R116, R148.reuse ;  /* 0x0000009474747220 */ /* 0x080fe40000410000 */
[----:B------:R-:W-:Y:S02]  /*6650*/  FMUL.FTZ R117, R117, R148 ;  /* 0x0000009475757220 */ /* 0x000fe40000410000 */
[-C--:B---3--:R-:W-:Y:S01]  /*6660*/  FMUL.FTZ R122, R122, R3.reuse ;  /* 0x000000037a7a7220 */ /* 0x088fe20000410000 */
[----:B------:R-:W1:Y:S01]  /*6670*/  MUFU.EX2 R156, R156 ;  /* 0x0000009c009c7308 */ /* 0x000e620000000800 */
[-C--:B------:R-:W-:Y:S02]  /*6680*/  FMUL.FTZ R123, R123, R3.reuse ;  /* 0x000000037b7b7220 */ /* 0x080fe40000410000 */
[----:B------:R-:W-:-:S02]  /*6690*/  FMUL.FTZ R118, R118, R3 ;  /* 0x0000000376767220 */ /* 0x000fc40000410000 */
[-C--:B------:R-:W-:Y:S02]  /*66a0*/  FMUL.FTZ R119, R119, R3.reuse ;  /* 0x0000000377777220 */ /* 0x080fe40000410000 */
[-C--:B------:R-:W-:Y:S01]  /*66b0*/  FMUL.FTZ R128, R128, R148.reuse ;  /* 0x0000009480807220 */ /* 0x080fe20000410000 */
[C---:B------:R-:W-:Y:S01]  /*66c0*/  HMMA.16816.F32.BF16 R120, R4.reuse, R12, R120 ;  /* 0x0000000c0478723c */ /* 0x040fe20000041878 */
[-C--:B------:R-:W-:Y:S01]  /*66d0*/  FMUL.FTZ R129, R129, R148.reuse ;  /* 0x0000009481817220 */ /* 0x080fe20000410000 */
[----:B------:R-:W-:Y:S01]  /*66e0*/  MUFU.EX2 R157, R157 ;  /* 0x0000009d009d7308 */ /* 0x000fe20000000800 */
[-C--:B------:R-:W-:Y:S02]  /*66f0*/  FMUL.FTZ R130, R130, R3.reuse ;  /* 0x0000000382827220 */ /* 0x080fe40000410000 */
[-C--:B------:R-:W-:Y:S02]  /*6700*/  FMUL.FTZ R131, R131, R3.reuse ;  /* 0x0000000383837220 */ /* 0x080fe40000410000 */
[-C--:B------:R-:W-:Y:S01]  /*6710*/  FMUL.FTZ R124, R124, R148.reuse ;  /* 0x000000947c7c7220 */ /* 0x080fe20000410000 */
[----:B------:R-:W-:Y:S01]  /*6720*/  HMMA.16816.F32.BF16 R116, R4, R14, R116 ;  /* 0x0000000e0474723c */ /* 0x000fe20000041874 */
[----:B------:R-:W2:Y:S01]  /*6730*/  LDSM.16.MT88.4 R12, [R188+0x14000] ;  /* 0x01400000bc0c783b */ /* 0x000ea20000004200 */
[----:B------:R-:W-:Y:S01]  /*6740*/  FMUL.FTZ R125, R125, R148 ;  /* 0x000000947d7d7220 */ /* 0x000fe20000410000 */
[----:B------:R-:W-:Y:S01]  /*6750*/  MUFU.EX2 R158, R158 ;  /* 0x0000009e009e7308 */ /* 0x000fe20000000800 */
        /* <DEDUP_REMOVED lines=10> */
[----:B------:R-:W-:Y:S01]  /*6800*/  FMUL.FTZ R109, R109, R148 ;  /* 0x000000946d6d7220 */ /* 0x000fe20000410000 */
[----:B------:R-:W3:Y:S01]  /*6810*/  LDSM.16.MT88.4 R16, [R184+0x12000] ;  /* 0x01200000b810783b */ /* 0x000ee20000004200 */
[-C--:B------:R-:W-:Y:S01]  /*6820*/  FMUL.FTZ R110, R110, R3.reuse ;  /* 0x000000036e6e7220 */ /* 0x080fe20000410000 */
[----:B------:R-:W4:Y:S01]  /*6830*/  MUFU.EX2 R162, R162 ;  /* 0x000000a200a27308 */ /* 0x000f220000000800 */
[----:B------:R-:W-:-:S02]  /*6840*/  FMUL.FTZ R111, R111, R3 ;  /* 0x000000036f6f7220 */ /* 0x000fc40000410000 */
[-C--:B------:R-:W-:Y:S01]  /*6850*/  FMUL.FTZ R36, R36, R148.reuse ;  /* 0x0000009424247220 */ /* 0x080fe20000410000 */
[C---:B------:R-:W-:Y:S01]  /*6860*/  HMMA.16816.F32.BF16 R112, R4.reuse, R8, R112 ;  /* 0x000000080470723c */ /* 0x040fe20000041870 */
[-C--:B------:R-:W-:Y:S02]  /*6870*/  FMUL.FTZ R37, R37, R148.reuse ;  /* 0x0000009425257220 */ /* 0x080fe40000410000 */
[-C--:B------:R-:W-:Y:S01]  /*6880*/  FMUL.FTZ R38, R38, R3.reuse ;  /* 0x0000000326267220 */ /* 0x080fe20000410000 */
[----:B------:R-:W-:Y:S01]  /*6890*/  MUFU.EX2 R160, R160 ;  /* 0x000000a000a07308 */ /* 0x000fe20000000800 */
[----:B------:R-:W-:Y:S02]  /*68a0*/  FMUL.FTZ R39, R39, R3 ;  /* 0x0000000327277220 */ /* 0x000fe40000410000 */
[-C--:B------:R-:W-:Y:S01]  /*68b0*/  FMUL.FTZ R40, R40, R148.reuse ;  /* 0x0000009428287220 */ /* 0x080fe20000410000 */
[----:B------:R-:W-:Y:S01]  /*68c0*/  HMMA.16816.F32.BF16 R108, R4, R10, R108 ;  /* 0x0000000a046c723c */ /* 0x000fe2000004186c */
[----:B------:R-:W5:Y:S01]  /*68d0*/  LDSM.16.MT88.4 R8, [R186+0x14000] ;  /* 0x01400000ba08783b */ /* 0x000f620000004200 */
[----:B------:R-:W-:-:S02]  /*68e0*/  FMUL.FTZ R41, R41, R148 ;  /* 0x0000009429297220 */ /* 0x000fc40000410000 */
[-C--:B------:R-:W-:Y:S01]  /*68f0*/  FMUL.FTZ R42, R42, R3.reuse ;  /* 0x000000032a2a7220 */ /* 0x080fe20000410000 */
[----:B------:R-:W1:Y:S01]  /*6900*/  MUFU.EX2 R161, R161 ;  /* 0x000000a100a17308 */ /* 0x000e620000000800 */
[-C--:B------:R-:W-:Y:S02]  /*6910*/  FMUL.FTZ R43, R43, R3.reuse ;  /* 0x000000032b2b7220 */ /* 0x080fe40000410000 */
[C---:B--2---:R-:W-:Y:S01]  /*6920*/  HMMA.16816.F32.BF16 R36, R4.reuse, R12, R36 ;  /* 0x0000000c0424723c */ /* 0x044fe20000041824 */
[-C--:B------:R-:W-:Y:S02]  /*6930*/  FMUL.FTZ R104, R104, R148.reuse ;  /* 0x0000009468687220 */ /* 0x080fe40000410000 */
[-C--:B------:R-:W-:Y:S02]  /*6940*/  FMUL.FTZ R105, R105, R148.reuse ;  /* 0x0000009469697220 */ /* 0x080fe40000410000 */
[-C--:B------:R-:W-:Y:S01]  /*6950*/  FMUL.FTZ R106, R106, R3.reuse ;  /* 0x000000036a6a7220 */ /* 0x080fe20000410000 */
[----:B------:R-:W-:Y:S01]  /*6960*/  MUFU.EX2 R163, R163 ;  /* 0x000000a300a37308 */ /* 0x000fe20000000800 */
[----:B------:R-:W-:Y:S01]  /*6970*/  FMUL.FTZ R107, R107, R3 ;  /* 0x000000036b6b7220 */ /* 0x000fe20000410000 */
[----:B------:R-:W-:Y:S01]  /*6980*/  HMMA.16816.F32.BF16 R40, R4, R14, R40 ;  /* 0x0000000e0428723c */ /* 0x000fe20000041828 */
[----:B------:R-:W2:Y:S01]  /*6990*/  LDSM.16.MT88.4 R12, [R184+0x14000] ;  /* 0x01400000b80c783b */ /* 0x000ea20000004200 */
[----:B------:R-:W-:-:S02]  /*69a0*/  FMUL.FTZ R100, R100, R148 ;  /* 0x0000009464647220 */ /* 0x000fc40000410000 */
[-C--:B------:R-:W-:Y:S02]  /*69b0*/  FMUL.FTZ R101, R101, R148.reuse ;  /* 0x0000009465657220 */ /* 0x080fe40000410000 */
[-C--:B------:R-:W-:Y:S01]  /*69c0*/  FMUL.FTZ R102, R102, R3.reuse ;  /* 0x0000000366667220 */ /* 0x080fe20000410000 */
[----:B------:R-:W1:Y:S01]  /*69d0*/  MUFU.EX2 R168, R168 ;  /* 0x000000a800a87308 */ /* 0x000e620000000800 */
[-C--:B------:R-:W-:Y:S02]  /*69e0*/  FMUL.FTZ R103, R103, R3.reuse ;  /* 0x0000000367677220 */ /* 0x080fe40000410000 */
[-C--:B------:R-:W-:Y:S01]  /*69f0*/  FMUL.FTZ R44, R44, R148.reuse ;  /* 0x000000942c2c7220 */ /* 0x080fe20000410000 */
[----:B---3--:R-:W-:Y:S01]  /*6a00*/  HMMA.16816.F32.BF16 R104, R4, R16, R104 ;  /* 0x000000100468723c */ /* 0x008fe20000041868 */
[----:B------:R-:W-:Y:S02]  /*6a10*/  FMUL.FTZ R45, R45, R148 ;  /* 0x000000942d2d7220 */ /* 0x000fe40000410000 */
[-C--:B------:R-:W-:Y:S01]  /*6a20*/  FMUL.FTZ R46, R46, R3.reuse ;  /* 0x000000032e2e7220 */ /* 0x080fe20000410000 */
[----:B------:R-:W-:Y:S01]  /*6a30*/  MUFU.EX2 R164, R164 ;  /* 0x000000a400a47308 */ /* 0x000fe20000000800 */
[----:B------:R-:W-:-:S02]  /*6a40*/  FMUL.FTZ R47, R47, R3 ;  /* 0x000000032f2f7220 */ /* 0x000fc40000410000 */
[-C--:B------:R-:W-:Y:S01]  /*6a50*/  FMUL.FTZ R48, R48, R148.reuse ;  /* 0x0000009430307220 */ /* 0x080fe20000410000 */
[C---:B------:R-:W-:Y:S01]  /*6a60*/  HMMA.16816.F32.BF16 R100, R4.reuse, R18, R100 ;  /* 0x000000120464723c */ /* 0x040fe20000041864 */
[-C--:B------:R-:W-:Y:S01]  /*6a70*/  FMUL.FTZ R49, R49, R148.reuse ;  /* 0x0000009431317220 */ /* 0x080fe20000410000 */
[----:B------:R-:W3:Y:S01]  /*6a80*/  LDSM.16.MT88.4 R16, [R185+0x14000] ;  /* 0x01400000b910783b */ /* 0x000ee20000004200 */
[-C--:B------:R-:W-:Y:S01]  /*6a90*/  FMUL.FTZ R50, R50, R3.reuse ;  /* 0x0000000332327220 */ /* 0x080fe20000410000 */
[----:B------:R-:W-:Y:S01]  /*6aa0*/  MUFU.EX2 R219, R219 ;  /* 0x000000db00db7308 */ /* 0x000fe20000000800 */
[----:B------:R-:W-:Y:S02]  /*6ab0*/  FMUL.FTZ R51, R51, R3 ;  /* 0x0000000333337220 */ /* 0x000fe40000410000 */
[-C--:B------:R-:W-:Y:S01]  /*6ac0*/  FMUL.FTZ R60, R60, R148.reuse ;  /* 0x000000943c3c7220 */ /* 0x080fe20000410000 */
[----:B-----5:R-:W-:Y:S01]  /*6ad0*/  HMMA.16816.F32.BF16 R44, R4, R8, R44 ;  /* 0x00000008042c723c */ /* 0x020fe2000004182c */
[----:B------:R-:W-:-:S02]  /*6ae0*/  FMUL.FTZ R61, R61, R148 ;  /* 0x000000943d3d7220 */ /* 0x000fc40000410000 */
[-C--:B------:R-:W-:Y:S01]  /*6af0*/  FMUL.FTZ R62, R62, R3.reuse ;  /* 0x000000033e3e7220 */ /* 0x080fe20000410000 */
[----:B------:R-:W-:Y:S01]  /*6b00*/  MUFU.EX2 R166, R166 ;  /* 0x000000a600a67308 */ /* 0x000fe20000000800 */
[-C--:B------:R-:W-:Y:S02]  /*6b10*/  FMUL.FTZ R63, R63, R3.reuse ;  /* 0x000000033f3f7220 */ /* 0x080fe40000410000 */
[-C--:B------:R-:W-:Y:S01]  /*6b20*/  FMUL.FTZ R64, R64, R148.reuse ;  /* 0x0000009440407220 */ /* 0x080fe20000410000 */
[----:B------:R-:W-:Y:S01]  /*6b30*/  HMMA.16816.F32.BF16 R48, R4, R10, R48 ;  /* 0x0000000a0430723c */ /* 0x000fe20000041830 */
[----:B------:R-:W5:Y:S01]  /*6b40*/  LDSM.16.MT88.4 R8, [R188+0x16000] ;  /* 0x01600000bc08783b */ /* 0x000f620000004200 */
[----:B------:R-:W-:Y:S02]  /*6b50*/  FMUL.FTZ R65, R65, R148 ;  /* 0x0000009441417220 */ /* 0x000fe40000410000 */
[-C--:B------:R-:W-:Y:S01]  /*6b60*/  FMUL.FTZ R66, R66, R3.reuse ;  /* 0x0000000342427220 */ /* 0x080fe20000410000 */
[----:B------:R-:W1:Y:S01]  /*6b70*/  MUFU.EX2 R167, R167 ;  /* 0x000000a700a77308 */ /* 0x000e620000000800 */
[----:B------:R-:W-:-:S02]  /*6b80*/  FMUL.FTZ R67, R67, R3 ;  /* 0x0000000343437220 */ /* 0x000fc40000410000 */
        /* <DEDUP_REMOVED lines=24> */
[----:B------:R-:W1:Y:S01]  /*6d10*/  MUFU.EX2 R165, R165 ;  /* 0x000000a500a57308 */ /* 0x000e620000000800 */
        /* <DEDUP_REMOVED lines=12> */
[----:B------:R-:W-:Y:S01]  /*6de0*/  MUFU.EX2 R153, R153 ;  /* 0x0000009900997308 */ /* 0x000fe20000000800 */
        /* <DEDUP_REMOVED lines=26> */
[-C--:B------:R-:W-:Y:S02]  /*6f90*/  FMUL.FTZ R99, R99, R3.reuse ;  /* 0x0000000363637220 */ /* 0x080fe40000410000 */
[----:B------:R-:W-:Y:S01]  /*6fa0*/  FFMA.FTZ R146, R215, R148, R146 ;  /* 0x00000094d7927223 */ /* 0x000fe20000010092 */
[----:B-----5:R-:W-:Y:S01]  /*6fb0*/  HMMA.16816.F32.BF16 R92, R4, R8, R92 ;  /* 0x00000008045c723c */ /* 0x020fe2000004185c */
[----:B------:R-:W-:-:S02]  /*6fc0*/  FFMA.FTZ R142, R209, R3, R142 ;  /* 0x00000003d18e7223 */ /* 0x000fc4000001008e */
[----:B------:R-:W-:Y:S02]  /*6fd0*/  FADD.FTZ R145, R145, R146 ;  /* 0x0000009291917221 */ /* 0x000fe40000010000 */
[----:B------:R-:W-:-:S03]  /*6fe0*/  FADD.FTZ R141, R141, R142 ;  /* 0x0000008e8d8d7221 */ /* 0x000fc60000010000 */
[----:B------:R-:W-:Y:S01]  /*6ff0*/  HMMA.16816.F32.BF16 R96, R4, R10, R96 ;  /* 0x0000000a0460723c */ /* 0x000fe20000041860 */
[----:B------:R-:W-:Y:S06]  /*7000*/  LDSM.16.MT88.4 R8, [R184+0x14800] ;  /* 0x01480000b808783b */ /* 0x000fec0000004200 */
[----:B-1----:R-:W-:Y:S02]  /*7010*/  F2FP.BF16.PACK_AB R4, R156, R155 ;  /* 0x0000009b9c04723e */ /* 0x002fe400000010ff */
[----:B----4-:R-:W-:Y:S02]  /*7020*/  F2FP.BF16.PACK_AB R5, R162, R159 ;  /* 0x0000009fa205723e */ /* 0x010fe400000010ff */
[----:B------:R-:W-:-:S02]  /*7030*/  F2FP.BF16.PACK_AB R6, R158, R157 ;  /* 0x0000009d9e06723e */ /* 0x000fc400000010ff */
[----:B------:R-:W-:-:S07]  /*7040*/  F2FP.BF16.PACK_AB R7, R161, R160 ;  /* 0x000000a0a107723e */ /* 0x000fce00000010ff */
[C---:B--2---:R-:W-:Y:S08]  /*7050*/  HMMA.16816.F32.BF16 R128, R4.reuse, R12, R128 ;  /* 0x0000000c0480723c */ /* 0x044ff00000041880 */
        /* <DEDUP_REMOVED lines=8> */
[C---:B---3--:R-:W-:Y:S08]  /*70e0*/  HMMA.16816.F32.BF16 R52, R4.reuse, R16, R52 ;  /* 0x000000100434723c */ /* 0x048ff00000041834 */
[C---:B------:R-:W-:Y:S01]  /*70f0*/  HMMA.16816.F32.BF16 R56, R4.reuse, R18, R56 ;  /* 0x000000120438723c */ /* 0x040fe20000041838 */
[----:B------:R-:W3:Y:S07]  /*7100*/  LDSM.16.MT88.4 R16, [R184+0x16800] ;  /* 0x01680000b810783b */ /* 0x000eee0000004200 */
[C---:B-1----:R-:W-:Y:S08]  /*7110*/  HMMA.16816.F32.BF16 R68, R4.reuse, R12, R68 ;  /* 0x0000000c0444723c */ /* 0x042ff00000041844 */
[C---:B------:R-:W-:Y:S01]  /*7120*/  HMMA.16816.F32.BF16 R72, R4.reuse, R14, R72 ;  /* 0x0000000e0448723c */ /* 0x040fe20000041848 */
[----:B------:R-:W1:Y:S07]  /*7130*/  LDSM.16.MT88.4 R12, [R188+0x13000] ;  /* 0x01300000bc0c783b */ /* 0x000e6e0000004200 */
[C---:B------:R-:W-:Y:S08]  /*7140*/  HMMA.16816.F32.BF16 R60, R4.reuse, R8, R60 ;  /* 0x00000008043c723c */ /* 0x040ff0000004183c */
[C---:B------:R-:W-:Y:S01]  /*7150*/  HMMA.16816.F32.BF16 R64, R4.reuse, R10, R64 ;  /* 0x0000000a0440723c */ /* 0x040fe20000041840 */
[----:B------:R-:W5:Y:S07]  /*7160*/  LDSM.16.MT88.4 R8, [R186+0x13000] ;  /* 0x01300000ba08783b */ /* 0x000f6e0000004200 */
        /* <DEDUP_REMOVED lines=12> */
[C---:B----4-:R-:W-:Y:S08]  /*7230*/  HMMA.16816.F32.BF16 R84, R4.reuse, R20, R84 ;  /* 0x000000140454723c */ /* 0x050ff00000041854 */
[C---:B------:R-:W-:Y:S01]  /*7240*/  HMMA.16816.F32.BF16 R88, R4.reuse, R22, R88 ;  /* 0x000000160458723c */ /* 0x040fe20000041858 */
[----:B------:R-:W-:Y:S07]  /*7250*/  LDSM.16.MT88.4 R20, [R186+0x15000] ;  /* 0x01500000ba14783b */ /* 0x000fee0000004200 */
[C---:B---3--:R-:W-:Y:S08]  /*7260*/  HMMA.16816.F32.BF16 R92, R4.reuse, R16, R92 ;  /* 0x00000010045c723c */ /* 0x048ff0000004185c */
[----:B------:R-:W-:Y:S01]  /*7270*/  HMMA.16816.F32.BF16 R96, R4, R18, R96 ;  /* 0x000000120460723c */ /* 0x000fe20000041860 */
[----:B------:R-:W3:Y:S06]  /*7280*/  LDSM.16.MT88.4 R16, [R185+0x15000] ;  /* 0x01500000b910783b */ /* 0x000eec0000004200 */
[----:B------:R-:W-:-:S02]  /*7290*/  F2FP.BF16.PACK_AB R4, R168, R163 ;  /* 0x000000a3a804723e */ /* 0x000fc400000010ff */
[----:B------:R-:W-:Y:S02]  /*72a0*/  F2FP.BF16.PACK_AB R5, R167, R166 ;  /* 0x000000a6a705723e */ /* 0x000fe400000010ff */
[----:B------:R-:W-:Y:S02]  /*72b0*/  F2FP.BF16.PACK_AB R6, R219, R164 ;  /* 0x000000a4db06723e */ /* 0x000fe400000010ff */
[----:B------:R-:W-:-:S07]  /*72c0*/  F2FP.BF16.PACK_AB R7, R170, R169 ;  /* 0x000000a9aa07723e */ /* 0x000fce00000010ff */
[C---:B-1----:R-:W-:Y:S08]  /*72d0*/  HMMA.16816.F32.BF16 R128, R4.reuse, R12, R128 ;  /* 0x0000000c0480723c */ /* 0x042ff00000041880 */
[C---:B------:R-:W-:Y:S01]  /*72e0*/  HMMA.16816.F32.BF16 R124, R4.reuse, R14, R124 ;  /* 0x0000000e047c723c */ /* 0x040fe2000004187c */
[----:B------:R-:W1:Y:S07]  /*72f0*/  LDSM.16.MT88.4 R12, [R184+0x15000] ;  /* 0x01500000b80c783b */ /* 0x000e6e0000004200 */
[C---:B-----5:R-:W-:Y:S08]  /*7300*/  HMMA.16816.F32.BF16 R120, R4.reuse, R8, R120 ;  /* 0x000000080478723c */ /* 0x060ff00000041878 */
[C---:B------:R-:W-:Y:S01]  /*7310*/  HMMA.16816.F32.BF16 R116, R4.reuse, R10, R116 ;  /* 0x0000000a0474723c */ /* 0x040fe20000041874 */
[----:B------:R-:W4:Y:S07]  /*7320*/  LDSM.16.MT88.4 R8, [R188+0x17000] ;  /* 0x01700000bc08783b */ /* 0x000f2e0000004200 */
[C---:B--2---:R-:W-:Y:S08]  /*7330*/  HMMA.16816.F32.BF16 R36, R4.reuse, R24, R36 ;  /* 0x000000180424723c */ /* 0x044ff00000041824 */
[C---:B------:R-:W-:Y:S01]  /*7340*/  HMMA.16816.F32.BF16 R40, R4.reuse, R26, R40 ;  /* 0x0000001a0428723c */ /* 0x040fe20000041828 */
[----:B------:R-:W2:Y:S07]  /*7350*/  LDSM.16.MT88.4 R24, [R186+0x17000] ;  /* 0x01700000ba18783b */ /* 0x000eae0000004200 */
[C---:B---3--:R-:W-:Y:S08]  /*7360*/  HMMA.16816.F32.BF16 R52, R4.reuse, R16, R52 ;  /* 0x000000100434723c */ /* 0x048ff00000041834 */
[C---:B------:R-:W-:Y:S01]  /*7370*/  HMMA.16816.F32.BF16 R56, R4.reuse, R18, R56 ;  /* 0x000000120438723c */ /* 0x040fe20000041838 */
[----:B------:R-:W3:Y:S07]  /*7380*/  LDSM.16.MT88.4 R16, [R185+0x17000] ;  /* 0x01700000b910783b */ /* 0x000eee0000004200 */
[C---:B-1----:R-:W-:Y:S08]  /*7390*/  HMMA.16816.F32.BF16 R60, R4.reuse, R12, R60 ;  /* 0x0000000c043c723c */ /* 0x042ff0000004183c */
[C---:B------:R-:W-:Y:S01]  /*73a0*/  HMMA.16816.F32.BF16 R64, R4.reuse, R14, R64 ;  /* 0x0000000e0440723c */ /* 0x040fe20000041840 */
[----:B------:R-:W1:Y:S07]  /*73b0*/  LDSM.16.MT88.4 R12, [R184+0x17000] ;  /* 0x01700000b80c783b */ /* 0x000e6e0000004200 */
        /* <DEDUP_REMOVED lines=14> */
[----:B------:R-:W-:Y:S07]  /*74a0*/  LDSM.16.MT88.4 R24, [R188+0x15800] ;  /* 0x01580000bc18783b */ /* 0x000fee0000004200 */
[C---:B---3--:R-:W-:Y:S08]  /*74b0*/  HMMA.16816.F32.BF16 R84, R4.reuse, R16, R84 ;  /* 0x000000100454723c */ /* 0x048ff00000041854 */
[C---:B------:R-:W-:Y:S01]  /*74c0*/  HMMA.16816.F32.BF16 R88, R4.reuse, R18, R88 ;  /* 0x000000120458723c */ /* 0x040fe20000041858 */
[----:B------:R-:W2:Y:S07]  /*74d0*/  LDSM.16.MT88.4 R16, [R184+0x15800] ;  /* 0x01580000b810783b */ /* 0x000eae0000004200 */
[C---:B-1----:R-:W-:Y:S08]  /*74e0*/  HMMA.16816.F32.BF16 R92, R4.reuse, R12, R92 ;  /* 0x0000000c045c723c */ /* 0x042ff0000004185c */
[----:B------:R-:W-:Y:S01]  /*74f0*/  HMMA.16816.F32.BF16 R96, R4, R14, R96 ;  /* 0x0000000e0460723c */ /* 0x000fe20000041860 */
[----:B------:R-:W1:Y:S06]  /*7500*/  LDSM.16.MT88.4 R12, [R188+0x17800] ;  /* 0x01780000bc0c783b */ /* 0x000e6c0000004200 */
[----:B------:R-:W-:-:S02]  /*7510*/  F2FP.BF16.PACK_AB R4, R165, R154 ;  /* 0x0000009aa504723e */ /* 0x000fc400000010ff */
[----:B------:R-:W-:Y:S02]  /*7520*/  F2FP.BF16.PACK_AB R5, R214, R151 ;  /* 0x00000097d605723e */ /* 0x000fe400000010ff */
[----:B------:R-:W-:Y:S02]  /*7530*/  F2FP.BF16.PACK_AB R6, R153, R152 ;  /* 0x000000989906723e */ /* 0x000fe400000010ff */
[----:B------:R-:W-:-:S07]  /*7540*/  F2FP.BF16.PACK_AB R7, R150, R171 ;  /* 0x000000ab9607723e */ /* 0x000fce00000010ff */
[C---:B----4-:R-:W-:Y:S08]  /*7550*/  HMMA.16816.F32.BF16 R128, R4.reuse, R8, R128 ;  /* 0x000000080480723c */ /* 0x050ff00000041880 */
[C---:B------:R-:W-:Y:S01]  /*7560*/  HMMA.16816.F32.BF16 R124, R4.reuse, R10, R124 ;  /* 0x0000000a047c723c */ /* 0x040fe2000004187c */
[----:B------:R-:W3:Y:S07]  /*7570*/  LDSM.16.MT88.4 R8, [R186+0x17800] ;  /* 0x01780000ba08783b */ /* 0x000eee0000004200 */
[C---:B--2---:R-:W-:Y:S07]  /*7580*/  HMMA.16816.F32.BF16 R60, R4.reuse, R16, R60 ;  /* 0x00000010043c723c */ /* 0x044fee000004183c */
[----:B------:R-:W-:Y:S01]  /*7590*/  FADD.FTZ R16, R140, R141 ;  /* 0x0000008d8c107221 */ /* 0x000fe20000010000 */
[----:B------:R-:W-:Y:S03]  /*75a0*/  HMMA.16816.F32.BF16 R36, R4, R24, R36 ;  /* 0x000000180424723c */ /* 0x000fe60000041824 */
[----:B------:R-:W-:-:S04]  /*75b0*/  FADD.FTZ R16, R147, R16 ;  /* 0x0000001093107221 */ /* 0x000fc80000010000 */
[----:B------:R-:W-:Y:S01]  /*75c0*/  FADD.FTZ R3, R159, R16 ;  /* 0x000000109f037221 */ /* 0x000fe20000010000 */
[----:B------:R-:W-:Y:S01]  /*75d0*/  HMMA.16816.F32.BF16 R40, R4, R26, R40 ;  /* 0x0000001a0428723c */ /* 0x000fe20000041828 */
[----:B------:R-:W2:Y:S02]  /*75e0*/  LDSM.16.MT88.4 R24, [R185+0x17800] ;  /* 0x01780000b918783b */ /* 0x000ea40000004200 */
[----:B------:R-:W-:-:S04]  /*75f0*/  FADD.FTZ R3, R162, R3 ;  /* 0x00000003a2037221 */ /* 0x000fc80000010000 */
[----:B------:R-:W-:Y:S01]  /*7600*/  FADD.FTZ R160, R160, R3 ;  /* 0x00000003a0a07221 */ /* 0x000fe20000010000 */
[----:B-1----:R-:W-:Y:S03]  /*7610*/  HMMA.16816.F32.BF16 R68, R4, R12, R68 ;  /* 0x0000000c0444723c */ /* 0x002fe60000041844 */
[----:B------:R-:W-:-:S05]  /*7620*/  FADD.FTZ R161, R161, R160 ;  /* 0x000000a0a1a17221 */ /* 0x000fca0000010000 */
[C---:B------:R-:W-:Y:S01]  /*7630*/  HMMA.16816.F32.BF16 R72, R4.reuse, R14, R72 ;  /* 0x0000000e0448723c */ /* 0x040fe20000041848 */
[----:B------:R-:W1:Y:S07]  /*7640*/  LDSM.16.MT88.4 R12, [R184+0x17800] ;  /* 0x01780000b80c783b */ /* 0x000e6e0000004200 */
[C---:B---3--:R-:W-:Y:S07]  /*7650*/  HMMA.16816.F32.BF16 R76, R4.reuse, R8, R76 ;  /* 0x00000008044c723c */ /* 0x048fee000004184c */
[----:B------:R-:W-:Y:S01]  /*7660*/  FADD.FTZ R8, R144, R145 ;  /* 0x0000009190087221 */ /* 0x000fe20000010000 */
[----:B------:R-:W-:Y:S03]  /*7670*/  HMMA.16816.F32.BF16 R120, R4, R136, R120 ;  /* 0x000000880478723c */ /* 0x000fe60000041878 */
[----:B------:R-:W-:-:S04]  /*7680*/  FADD.FTZ R8, R143, R8 ;  /* 0x000000088f087221 */ /* 0x000fc80000010000 */
[----:B------:R-:W-:Y:S01]  /*7690*/  FADD.FTZ R155, R155, R8 ;  /* 0x000000089b9b7221 */ /* 0x000fe20000010000 */
[C---:B------:R-:W-:Y:S01]  /*76a0*/  HMMA.16816.F32.BF16 R116, R4.reuse, R138, R116 ;  /* 0x0000008a0474723c */ /* 0x040fe20000041874 */
[----:B------:R-:W-:Y:S02]  /*76b0*/  FADD.FTZ R8, R166, R161 ;  /* 0x000000a1a6087221 */ /* 0x000fe40000010000 */
[----:B------:R-:W-:Y:S02]  /*76c0*/  FADD.FTZ R156, R156, R155 ;  /* 0x0000009b9c9c7221 */ /* 0x000fe40000010000 */
[----:B------:R-:W-:Y:S02]  /*76d0*/  FADD.FTZ R8, R167, R8 ;  /* 0x00000008a7087221 */ /* 0x000fe40000010000 */
[----:B------:R-:W-:Y:S01]  /*76e0*/  FADD.FTZ R157, R157, R156 ;  /* 0x0000009c9d9d7221 */ /* 0x000fe20000010000 */
[----:B------:R-:W-:Y:S01]  /*76f0*/  HMMA.16816.F32.BF16 R112, R4, R132, R112 ;  /* 0x000000840470723c */ /* 0x000fe20000041870 */
[----:B------:R-:W-:-:S02]  /*7700*/  FADD.FTZ R169, R169, R8 ;  /* 0x00000008a9a97221 */ /* 0x000fc40000010000 */
[----:B------:R-:W-:Y:S02]  /*7710*/  FADD.FTZ R158, R158, R157 ;  /* 0x0000009d9e9e7221 */ /* 0x000fe40000010000 */
[----:B------:R-:W-:Y:S02]  /*7720*/  FADD.FTZ R170, R170, R169 ;  /* 0x000000a9aaaa7221 */ /* 0x000fe40000010000 */
[----:B------:R-:W-:Y:S01]  /*7730*/  FADD.FTZ R3, R163, R158 ;  /* 0x0000009ea3037221 */ /* 0x000fe20000010000 */
[----:B------:R-:W-:Y:S01]  /*7740*/  HMMA.16816.F32.BF16 R108, R4, R134, R108 ;  /* 0x00000086046c723c */ /* 0x000fe2000004186c */
[----:B------:R-:W-:Y:S01]  /*7750*/  FADD.FTZ R151, R151, R170 ;  /* 0x000000aa97977221 */ /* 0x000fe20000010000 */
[----:B------:R-:W-:Y:S01]  /*7760*/  MOV R132, R2 ;  /* 0x0000000200847202 */ /* 0x000fe20000000f00 */
[----:B------:R-:W-:Y:S02]  /*7770*/  FADD.FTZ R3, R168, R3 ;  /* 0x00000003a8037221 */ /* 0x000fe40000010000 */
[----:B------:R-:W-:-:S02]  /*7780*/  FADD.FTZ R214, R214, R151 ;  /* 0x00000097d6d67221 */ /* 0x000fc40000010000 */
[----:B------:R-:W-:Y:S01]  /*7790*/  FADD.FTZ R164, R164, R3 ;  /* 0x00000003a4a47221 */ /* 0x000fe20000010000 */
[C---:B------:R-:W-:Y:S01]  /*77a0*/  HMMA.16816.F32.BF16 R104, R4.reuse, R32, R104 ;  /* 0x000000200468723c */ /* 0x040fe20000041868 */
[----:B------:R-:W-:Y:S01]  /*77b0*/  FADD.FTZ R171, R171, R214 ;  /* 0x000000d6abab7221 */ /* 0x000fe20000010000 */
[----:B------:R-:W-:Y:S01]  /*77c0*/  MOV R3, R0 ;  /* 0x0000000000037202 */ /* 0x000fe20000000f00 */
[----:B------:R-:W-:Y:S02]  /*77d0*/  FADD.FTZ R219, R219, R164 ;  /* 0x000000a4dbdb7221 */ /* 0x000fe40000010000 */
[----:B------:R-:W-:Y:S02]  /*77e0*/  FADD.FTZ R209, R150, R171 ;  /* 0x000000ab96d17221 */ /* 0x000fe40000010000 */
[----:B------:R-:W-:Y:S01]  /*77f0*/  FADD.FTZ R154, R154, R219 ;  /* 0x000000db9a9a7221 */ /* 0x000fe20000010000 */
[----:B------:R-:W-:Y:S03]  /*7800*/  HMMA.16816.F32.BF16 R100, R4, R34, R100 ;  /* 0x000000220464723c */ /* 0x000fe60000041864 */
[----:B------:R-:W-:-:S04]  /*7810*/  FADD.FTZ R165, R165, R154 ;  /* 0x0000009aa5a57221 */ /* 0x000fc80000010000 */
[----:B------:R-:W-:Y:S01]  /*7820*/  FADD.FTZ R152, R152, R165 ;  /* 0x000000a598987221 */ /* 0x000fe20000010000 */
[----:B------:R-:W-:Y:S03]  /*7830*/  HMMA.16816.F32.BF16 R44, R4, R28, R44 ;  /* 0x0000001c042c723c */ /* 0x000fe6000004182c */
[----:B------:R-:W-:-:S05]  /*7840*/  FADD.FTZ R215, R153, R152 ;  /* 0x0000009899d77221 */ /* 0x000fca0000010000 */
        /* <DEDUP_REMOVED lines=8> */
[----:B------:R-:W-:Y:S01]  /*78d0*/  HMMA.16816.F32.BF16 R96, R4, R14, R96 ;  /* 0x0000000e0460723c */ /* 0x000fe20000041860 */
[----:B------:R-:W-:Y:S07]  /*78e0*/  @!P0 BRA `(.L_x_248) ;  /* 0x00002e0000008947 */ /* 0x000fee0003800000 */
[----:B------:R-:W-:Y:S01]  /*78f0*/  UIADD3 UR15, UR8, -0x3, URZ ;  /* 0xfffffffd080f7890 */ /* 0x000fe2000fffe03f */
[----:B------:R-:W-:-:S04]  /*7900*/  DEPBAR.LE SB0, 0x0 ;  /* 0x000080000000791a */ /* 0x000fc80000000000 */
[----:B------:R-:W-:Y:S01]  /*7910*/  USHF.R.S32.HI UR12, URZ, 0x1f, UR15 ;  /* 0x0000001f3f0c7899 */ /* 0x000fe2000801140f */
[----:B------:R-:W-:Y:S01]  /*7920*/  IMAD.MOV.U32 R4, RZ, RZ, c[0x0][0x1a0] ;  /* 0x00006800ff047624 */ /* 0x000fe200078e00ff */
[----:B------:R-:W-:Y:S01]  /*7930*/  ULDC.64 UR4, c[0x0][0x1a0] ;  /* 0x0000680000047ab9 */ /* 0x000fe20000000a00 */
[----:B------:R-:W-:Y:S01]  /*7940*/  IMAD.MOV.U32 R3, RZ, RZ, c[0x0][0x1a4] ;  /* 0x00006900ff037624 */ /* 0x000fe200078e00ff */
[----:B------:R-:W-:Y:S02]  /*7950*/  UIMAD UR12, UR12, UR4, URZ ;  /* 0x000000040c0c72a4 */ /* 0x000fe4000f8e023f */
        /* <DEDUP_REMOVED lines=11> */
[----:B------:R-:W-:Y:S02]  /*7a10*/  LEA R28, P0, R4, R8, 0x6 ;  /* 0x00000008041c7211 */ /* 0x000fe400078030ff */
[----:B------:R-:W-:-:S04]  /*7a20*/  LEA.HI.X R9, R6, c[0x0][0x174], R5, 0x1, P1 ;  /* 0x00005d0006097a11 */ /* 0x000fc800008f0c05 */
[----:B------:R-:W-:Y:S02]  /*7a30*/  LEA.HI.X R29, R4, R9, R3, 0x6, P0 ;  /* 0x00000009041d7211 */ /* 0x000fe400000f3403 */
[----:B------:R-:W-:Y:S01]  /*7a40*/  PLOP3.LUT P0, PT, PT, PT, UP0, 0x80, 0x0 ;  /* 0x000000000000781c */ /* 0x000fe20003f0f008 */
        /* <DEDUP_REMOVED lines=9> */
[----:B------:R-:W-:Y:S04]  /*7ae0*/  LDSM.16.M88.4 R24, [R194] ;  /* 0x00000000c218783b */ /* 0x000fe80000000200 */
[----:B------:R-:W3:Y:S04]  /*7af0*/  LDSM.16.M88.4 R144, [R193+0xc000] ;  /* 0x00c00000c190783b */ /* 0x000ee80000000200 */
[----:B------:R-:W4:Y:S04]  /*7b00*/  LDSM.16.M88.4 R136, [R193+0xc800] ;  /* 0x00c80000c188783b */ /* 0x000f280000000200 */
[----:B------:R-:W5:Y:S04]  /*7b10*/  LDSM.16.M88.4 R32, [R193+0xd000] ;  /* 0x00d00000c120783b */ /* 0x000f680000000200 */
[----:B------:R-:W2:Y:S04]  /*7b20*/  LDSM.16.M88.4 R152, [R193+0xd800] ;  /* 0x00d80000c198783b */ /* 0x000ea80000000200 */
[----:B------:R-:W-:Y:S04]  /*7b30*/  LDSM.16.M88.4 R4, [R192] ;  /* 0x00000000c004783b */ /* 0x000fe80000000200 */
[----:B------:R-:W2:Y:S04]  /*7b40*/  LDSM.16.M88.4 R20, [R191] ;  /* 0x00000000bf14783b */ /* 0x000ea80000000200 */
[----:B------:R-:W2:Y:S04]  /*7b50*/  LDSM.16.M88.4 R16, [R183] ;  /* 0x00000000b710783b */ /* 0x000ea80000000200 */
[----:B------:R-:W2:Y:S04]  /*7b60*/  LDSM.16.M88.4 R12, [R182] ;  /* 0x00000000b60c783b */ /* 0x000ea80000000200 */
[----:B-1----:R-:W1:Y:S04]  /*7b70*/  LDSM.16.M88.4 R8, [R181] ;  /* 0x00000000b508783b */ /* 0x002e680000000200 */
[----:B------:R-:W-:Y:S01]  /*7b80*/  LDSM.16.M88.4 R168, [R187+0xc000] ;  /* 0x00c00000bba8783b */ /* 0x000fe20000000200 */
[C---:B---3--:R-:W-:Y:S03]  /*7b90*/  HMMA.16816.F32.BF16 R148, R24.reuse, R144, RZ ;  /* 0x000000901894723c */ /* 0x048fe600000418ff */
[----:B------:R-:W-:Y:S04]  /*7ba0*/  LDSM.16.M88.4 R164, [R187+0xc800] ;  /* 0x00c80000bba4783b */ /* 0x000fe80000000200 */
[----:B------:R-:W-:Y:S01]  /*7bb0*/  LDSM.16.M88.4 R160, [R187+0xd000] ;  /* 0x00d00000bba0783b */ /* 0x000fe20000000200 */
[C---:B----4-:R-:W-:Y:S03]  /*7bc0*/  HMMA.16816.F32.BF16 R140, R24.reuse, R136, RZ ;  /* 0x00000088188c723c */ /* 0x050fe600000418ff */
[----:B------:R-:W-:Y:S04]  /*7bd0*/  LDSM.16.M88.4 R156, [R187+0xd800] ;  /* 0x00d80000bb9c783b */ /* 0x000fe80000000200 */
[----:B------:R-:W0:Y:S01]  /*7be0*/  LDGDEPBAR ;  /* 0x00000000000079af */ /* 0x000e220000000000 */
[C---:B-----5:R-:W-:Y:S08]  /*7bf0*/  HMMA.16816.F32.BF16 R132, R24.reuse, R32, RZ ;  /* 0x000000201884723c */ /* 0x060ff000000418ff */
[C---:B------:R-:W-:Y:S08]  /*7c00*/  HMMA.16816.F32.BF16 R144, R24.reuse, R146, RZ ;  /* 0x000000921890723c */ /* 0x040ff000000418ff */
[C---:B------:R-:W-:Y:S08]  /*7c10*/  HMMA.16816.F32.BF16 R136, R24.reuse, R138, RZ ;  /* 0x0000008a1888723c */ /* 0x040ff000000418ff */
[C---:B------:R-:W-:Y:S08]  /*7c20*/  HMMA.16816.F32.BF16 R32, R24.reuse, R34, RZ ;  /* 0x000000221820723c */ /* 0x040ff000000418ff */
[C---:B--2---:R-:W-:Y:S08]  /*7c30*/  HMMA.16816.F32.BF16 R28, R24.reuse, R152, RZ ;  /* 0x00000098181c723c */ /* 0x044ff000000418ff */
[----:B------:R-:W-:Y:S01]  /*7c40*/  HMMA.16816.F32.BF16 R24, R24, R154, RZ ;  /* 0x0000009a1818723c */ /* 0x000fe200000418ff */
[----:B------:R-:W2:Y:S07]  /*7c50*/  LDSM.16.M88.4 R152, [R190] ;  /* 0x00000000be98783b */ /* 0x000eae0000000200 */
[C---:B------:R-:W-:Y:S08]  /*7c60*/  HMMA.16816.F32.BF16 R148, R4.reuse, R20, R148 ;  /* 0x000000140494723c */ /* 0x040ff00000041894 */
[C---:B------:R-:W-:Y:S01]  /*7c70*/  HMMA.16816.F32.BF16 R144, R4.reuse, R22, R144 ;  /* 0x000000160490723c */ /* 0x040fe20000041890 */
[----:B------:R-:W-:Y:S07]  /*7c80*/  LDSM.16.M88.4 R20, [R180] ;  /* 0x00000000b414783b */ /* 0x000fee0000000200 */
[C---:B------:R-:W-:Y:S08]  /*7c90*/  HMMA.16816.F32.BF16 R140, R4.reuse, R16, R140 ;  /* 0x00000010048c723c */ /* 0x040ff0000004188c */
[C---:B------:R-:W-:Y:S01]  /*7ca0*/  HMMA.16816.F32.BF16 R136, R4.reuse, R18, R136 ;  /* 0x000000120488723c */ /* 0x040fe20000041888 */
[----:B------:R-:W-:Y:S07]  /*7cb0*/  LDSM.16.M88.4 R16, [R180+0x800] ;  /* 0x00080000b410783b */ /* 0x000fee0000000200 */
[C---:B------:R-:W-:Y:S08]  /*7cc0*/  HMMA.16816.F32.BF16 R132, R4.reuse, R12, R132 ;  /* 0x0000000c0484723c */ /* 0x040ff00000041884 */
[C---:B------:R-:W-:Y:S01]  /*7cd0*/  HMMA.16816.F32.BF16 R32, R4.reuse, R14, R32 ;  /* 0x0000000e0420723c */ /* 0x040fe20000041820 */
[----:B------:R-:W-:Y:S07]  /*7ce0*/  LDSM.16.M88.4 R12, [R180+0x1000] ;  /* 0x00100000b40c783b */ /* 0x000fee0000000200 */
[C---:B-1----:R-:W-:Y:S08]  /*7cf0*/  HMMA.16816.F32.BF16 R28, R4.reuse, R8, R28 ;  /* 0x00000008041c723c */ /* 0x042ff0000004181c */
[----:B------:R-:W-:Y:S01]  /*7d00*/  HMMA.16816.F32.BF16 R24, R4, R10, R24 ;  /* 0x0000000a0418723c */ /* 0x000fe20000041818 */
[----:B------:R-:W1:Y:S04]  /*7d10*/  LDSM.16.M88.4 R4, [R189] ;  /* 0x00000000bd04783b */ /* 0x000e680000000200 */
[----:B------:R-:W3:Y:S03]  /*7d20*/  LDSM.16.M88.4 R8, [R180+0x1800] ;  /* 0x00180000b408783b */ /* 0x000ee60000000200 */
[C---:B--2---:R-:W-:Y:S08]  /*7d30*/  HMMA.16816.F32.BF16 R148, R152.reuse, R168, R148 ;  /* 0x000000a89894723c */ /* 0x044ff00000041894 */
[C---:B------:R-:W-:Y:S01]  /*7d40*/  HMMA.16816.F32.BF16 R144, R152.reuse, R170, R144 ;  /* 0x000000aa9890723c */ /* 0x040fe20000041890 */
[----:B------:R-:W-:Y:S07]  /*7d50*/  LDSM.16.M88.4 R168, [R193+0xe000] ;  /* 0x00e00000c1a8783b */ /* 0x000fee0000000200 */
        /* <DEDUP_REMOVED lines=18> */
[----:B------:R-:W-:Y:S07]  /*7e80*/  LDSM.16.M88.4 R12, [R177] ;  /* 0x00000000b10c783b */ /* 0x000fee0000000200 */
[C---:B---3--:R-:W-:Y:S08]  /*7e90*/  HMMA.16816.F32.BF16 R28, R4.reuse, R8, R28 ;  /* 0x00000008041c723c */ /* 0x048ff0000004181c */
[----:B------:R-:W-:Y:S01]  /*7ea0*/  HMMA.16816.F32.BF16 R24, R4, R10, R24 ;  /* 0x0000000a0418723c */ /* 0x000fe20000041818 */
[----:B------:R-:W1:Y:S04]  /*7eb0*/  LDSM.16.M88.4 R4, [R192+0x4000] ;  /* 0x00400000c004783b */ /* 0x000e680000000200 */
[----:B------:R-:W3:Y:S03]  /*7ec0*/  LDSM.16.M88.4 R8, [R176] ;  /* 0x00000000b008783b */ /* 0x000ee60000000200 */
        /* <DEDUP_REMOVED lines=9> */
[C---:B----4-:R-:W-:Y:S08]  /*7f60*/  HMMA.16816.F32.BF16 R28, R152.reuse, R156, R28 ;  /* 0x0000009c981c723c */ /* 0x050ff0000004181c */
[----:B------:R-:W-:Y:S01]  /*7f70*/  HMMA.16816.F32.BF16 R24, R152, R158, R24 ;  /* 0x0000009e9818723c */ /* 0x000fe20000041818 */
[----:B------:R-:W2:Y:S04]  /*7f80*/  LDSM.16.M88.4 R152, [R190+0x4000] ;  /* 0x00400000be98783b */ /* 0x000ea80000000200 */
[----:B------:R-:W4:Y:S03]  /*7f90*/  LDSM.16.M88.4 R156, [R187+0xf800] ;  /* 0x00f80000bb9c783b */ /* 0x000f260000000200 */
[C---:B-1----:R-:W-:Y:S08]  /*7fa0*/  HMMA.16816.F32.BF16 R148, R4.reuse, R20, R148 ;  /* 0x000000140494723c */ /* 0x042ff00000041894 */
        /* <DEDUP_REMOVED lines=8> */
[C---:B---3--:R-:W-:Y:S08]  /*8030*/  HMMA.16816.F32.BF16 R28, R4.reuse, R8, R28 ;  /* 0x00000008041c723c */ /* 0x048ff0000004181c */
[----:B------:R-:W-:Y:S01]  /*8040*/  HMMA.16816.F32.BF16 R24, R4, R10, R24 ;  /* 0x0000000a0418723c */ /* 0x000fe20000041818 */
[----:B------:R-:W1:Y:S04]  /*8050*/  LDSM.16.M88.4 R4, [R189+0x4000] ;  /* 0x00400000bd04783b */ /* 0x000e680000000200 */
        /* <DEDUP_REMOVED lines=32> */
[----:B------:R-:W2:Y:S07]  /*8260*/  LDSM.16.M88.4 R164, [R187+0x10000] ;  /* 0x01000000bba4783b */ /* 0x000eae0000000200 */
[C---:B------:R-:W-:Y:S08]  /*8270*/  HMMA.16816.F32.BF16 R132, R152.reuse, R160, R132 ;  /* 0x000000a09884723c */ /* 0x040ff00000041884 */
[C---:B------:R-:W-:Y:S01]  /*8280*/  HMMA.16816.F32.BF16 R32, R152.reuse, R162, R32 ;  /* 0x000000a29820723c */ /* 0x040fe20000041820 */
[----:B------:R-:W5:Y:S07]  /*8290*/  LDSM.16.M88.4 R160, [R187+0x10800] ;  /* 0x01080000bba0783b */ /* 0x000f6e0000000200 */
[C---:B----4-:R-:W-:Y:S08]  /*82a0*/  HMMA.16816.F32.BF16 R28, R152.reuse, R156, R28 ;  /* 0x0000009c981c723c */ /* 0x050ff0000004181c */
[----:B------:R-:W-:Y:S01]  /*82b0*/  HMMA.16816.F32.BF16 R24, R152, R158, R24 ;  /* 0x0000009e9818723c */ /* 0x000fe20000041818 */
[----:B------:R-:W4:Y:S04]  /*82c0*/  LDSM.16.M88.4 R156, [R187+0x11000] ;  /* 0x01100000bb9c783b */ /* 0x000f280000000200 */
[----:B------:R-:W2:Y:S03]  /*82d0*/  LDSM.16.M88.4 R152, [R187+0x11800] ;  /* 0x01180000bb98783b */ /* 0x000ea60000000200 */
        /* <DEDUP_REMOVED lines=8> */
[----:B------:R-:W1:Y:S07]  /*8360*/  LDSM.16.M88.4 R12, [R180+0x4800] ;  /* 0x00480000b40c783b */ /* 0x000e6e0000000200 */
[C---:B---3--:R-:W-:Y:S08]  /*8370*/  HMMA.16816.F32.BF16 R28, R4.reuse, R8, R28 ;  /* 0x00000008041c723c */ /* 0x048ff0000004181c */
[----:B------:R-:W-:Y:S01]  /*8380*/  HMMA.16816.F32.BF16 R24, R4, R10, R24 ;  /* 0x0000000a0418723c */ /* 0x000fe20000041818 */
[----:B------:R-:W3:Y:S04]  /*8390*/  LDSM.16.M88.4 R8, [R180+0x5000] ;  /* 0x00500000b408783b */ /* 0x000ee80000000200 */
[----:B------:R-:W1:Y:S01]  /*83a0*/  LDSM.16.M88.4 R4, [R180+0x5800] ;  /* 0x00580000b404783b */ /* 0x000e620000000200 */
[----:B------:R-:W-:-:S04]  /*83b0*/  DEPBAR.LE SB0, 0x0 ;  /* 0x000080000000791a */ /* 0x000fc80000000000 */
[C---:B--2---:R-:W-:Y:S08]  /*83c0*/  HMMA.16816.F32.BF16 R148, R168.reuse, R164, R148 ;  /* 0x000000a4a894723c */ /* 0x044ff00000041894 */
[C---:B------:R-:W-:Y:S08]  /*83d0*/  HMMA.16816.F32.BF16 R144, R168.reuse, R166, R144 ;  /* 0x000000a6a890723c */ /* 0x040ff00000041890 */
[C---:B-----5:R-:W-:Y:S08]  /*83e0*/  HMMA.16816.F32.BF16 R140, R168.reuse, R160, R140 ;  /* 0x000000a0a88c723c */ /* 0x060ff0000004188c */
[C---:B------:R-:W-:Y:S08]  /*83f0*/  HMMA.16816.F32.BF16 R136, R168.reuse, R162, R136 ;  /* 0x000000a2a888723c */ /* 0x040ff00000041888 */
[C---:B----4-:R-:W-:Y:S08]  /*8400*/  HMMA.16816.F32.BF16 R132, R168.reuse, R156, R132 ;  /* 0x0000009ca884723c */ /* 0x050ff00000041884 */
[C---:B------:R-:W-:Y:S08]  /*8410*/  HMMA.16816.F32.BF16 R32, R168.reuse, R158, R32 ;  /* 0x0000009ea820723c */ /* 0x040ff00000041820 */
[C---:B------:R-:W-:Y:S08]  /*8420*/  HMMA.16816.F32.BF16 R28, R168.reuse, R152, R28 ;  /* 0x00000098a81c723c */ /* 0x040ff0000004181c */
[----:B------:R-:W-:Y:S08]  /*8430*/  HMMA.16816.F32.BF16 R24, R168, R154, R24 ;  /* 0x0000009aa818723c */ /* 0x000ff00000041818 */
[C---:B-1----:R-:W-:Y:S08]  /*8440*/  HMMA.16816.F32.BF16 R148, R20.reuse, R16, R148 ;  /* 0x000000101494723c */ /* 0x042ff00000041894 */
[C---:B------:R-:W-:Y:S08]  /*8450*/  HMMA.16816.F32.BF16 R144, R20.reuse, R18, R144 ;  /* 0x000000121490723c */ /* 0x040ff00000041890 */
[C---:B------:R-:W-:Y:S08]  /*8460*/  HMMA.16816.F32.BF16 R140, R20.reuse, R12, R140 ;  /* 0x0000000c148c723c */ /* 0x040ff0000004188c */
[C---:B------:R-:W-:Y:S08]  /*8470*/  HMMA.16816.F32.BF16 R136, R20.reuse, R14, R136 ;  /* 0x0000000e1488723c */ /* 0x040ff00000041888 */
[C---:B---3--:R-:W-:Y:S08]  /*8480*/  HMMA.16816.F32.BF16 R132, R20.reuse, R8, R132 ;  /* 0x000000081484723c */ /* 0x048ff00000041884 */
[C---:B------:R-:W-:Y:S08]  /*8490*/  HMMA.16816.F32.BF16 R32, R20.reuse, R10, R32 ;  /* 0x0000000a1420723c */ /* 0x040ff00000041820 */
[C---:B------:R-:W-:Y:S08]  /*84a0*/  HMMA.16816.F32.BF16 R28, R20.reuse, R4, R28 ;  /* 0x00000004141c723c */ /* 0x040ff0000004181c */
[----:B------:R-:W-:Y:S01]  /*84b0*/  HMMA.16816.F32.BF16 R24, R20, R6, R24 ;  /* 0x000000061418723c */ /* 0x000fe20000041818 */
[----:B------:R-:W-:Y:S06]  /*84c0*/  BAR.SYNC.DEFER_BLOCKING 0x0 ;  /* 0x0000000000007b1d */ /* 0x000fec0000010000 */
        /* <DEDUP_REMOVED lines=27> */
.L_x_250:
[----:B------:R-:W-:Y:S01]  /*8680*/  IMAD.U32 R10, RZ, RZ, UR15 ;  /* 0x0000000fff0a7e24 */ /* 0x000fe2000f8e00ff */
[----:B------:R-:W-:Y:S03]  /*8690*/  LDSM.16.MT88.4 R16, [R188+0x12000] ;  /* 0x01200000bc10783b */ /* 0x000fe60000004200 */
[----:B------:R-:W-:-:S05]  /*86a0*/  IMAD R10, R10, 0x40, R205 ;  /* 0x000000400a0a7824 */ /* 0x000fca00078e02cd */
[C---:B------:R-:W-:Y:S02]  /*86b0*/  IADD3 R4, R10.reuse, 0x1, RZ ;  /* 0x000000010a047810 */ /* 0x040fe40007ffe0ff */
[C---:B------:R-:W-:Y:S02]  /*86c0*/  IADD3 R3, R10.reuse, 0x8, RZ ;  /* 0x000000080a037810 */ /* 0x040fe40007ffe0ff */
[-C--:B------:R-:W-:Y:S02]  /*86d0*/  ISETP.GE.AND P2, PT, R10, R203.reuse, PT ;  /* 0x000000cb0a00720c */ /* 0x080fe40003f46270 */
[C---:B------:R-:W-:Y:S02]  /*86e0*/  ISETP.GE.AND P1, PT, R4.reuse, R203, PT ;  /* 0x000000cb0400720c */ /* 0x040fe40003f26270 */
[-C--:B------:R-:W-:Y:S02]  /*86f0*/  ISETP.GE.AND P4, PT, R4, R197.reuse, PT ;  /* 0x000000c50400720c */ /* 0x080fe40003f86270 */
[----:B------:R-:W-:-:S02]  /*8700*/  ISETP.GE.AND P5, PT, R10, R197, PT ;  /* 0x000000c50a00720c */ /* 0x000fc40003fa6270 */
[C---:B------:R-:W-:Y:S02]  /*8710*/  ISETP.GE.AND P0, PT, R3.reuse, R203, PT ;  /* 0x000000cb0300720c */ /* 0x040fe40003f06270 */
[----:B------:R-:W-:Y:S02]  /*8720*/  ISETP.GE.AND P3, PT, R3, R197, PT ;  /* 0x000000c50300720c */ /* 0x000fe40003f66270 */
[-C--:B------:R-:W-:Y:S02]  /*8730*/  ISETP.LT.OR P2, PT, R10, R204.reuse, P2 ;  /* 0x000000cc0a00720c */ /* 0x080fe40001741670 */
[C---:B------:R-:W-:Y:S02]  /*8740*/  ISETP.LT.OR P1, PT, R4.reuse, R204, P1 ;  /* 0x000000cc0400720c */ /* 0x040fe40000f21670 */
[-C--:B------:R-:W-:Y:S02]  /*8750*/  ISETP.LT.OR P4, PT, R4, R202.reuse, P4 ;  /* 0x000000ca0400720c */ /* 0x080fe40002781670 */
[----:B------:R-:W-:-:S02]  /*8760*/  ISETP.LT.OR P5, PT, R10, R202, P5 ;  /* 0x000000ca0a00720c */ /* 0x000fc40002fa1670 */
[C---:B-1----:R-:W-:Y:S02]  /*8770*/  IADD3 R6, R10.reuse, 0x9, RZ ;  /* 0x000000090a067810 */ /* 0x042fe40007ffe0ff */
[----:B------:R-:W-:Y:S02]  /*8780*/  IADD3 R4, R10, 0x10, RZ ;  /* 0x000000100a047810 */ /* 0x000fe40007ffe0ff */
[C---:B------:R-:W-:Y:S02]  /*8790*/  ISETP.LT.OR P0, PT, R3.reuse, R204, P0 ;  /* 0x000000cc0300720c */ /* 0x040fe40000701670 */
[----:B------:R-:W-:Y:S02]  /*87a0*/  ISETP.LT.OR P3, PT, R3, R202, P3 ;  /* 0x000000ca0300720c */ /* 0x000fe40001f61670 */
[----:B------:R-:W-:Y:S02]  /*87b0*/  FSEL R3, R148, -INF , !P2 ;  /* 0xff80000094037808 */ /* 0x000fe40005000000 */
[----:B------:R-:W-:-:S02]  /*87c0*/  FSEL R5, R150, -INF , !P5 ;  /* 0xff80000096057808 */ /* 0x000fc40006800000 */
[----:B------:R-:W-:Y:S02]  /*87d0*/  FSEL R149, R149, -INF , !P1 ;  /* 0xff80000095957808 */ /* 0x000fe40004800000 */
[C---:B------:R-:W-:Y:S02]  /*87e0*/  ISETP.GE.AND P6, PT, R6.reuse, R203, PT ;  /* 0x000000cb0600720c */ /* 0x040fe40003fc6270 */
[----:B------:R-:W-:Y:S02]  /*87f0*/  ISETP.GE.AND P2, PT, R6, R197, PT ;  /* 0x000000c50600720c */ /* 0x000fe40003f46270 */
[C---:B------:R-:W-:Y:S02]  /*8800*/  ISETP.GE.AND P5, PT, R4.reuse, R203, PT ;  /* 0x000000cb0400720c */ /* 0x040fe40003fa6270 */
[----:B------:R-:W-:Y:S02]  /*8810*/  ISETP.GE.AND P1, PT, R4, R197, PT ;  /* 0x000000c50400720c */ /* 0x000fe40003f26270 */
[----:B------:R-:W-:-:S02]  /*8820*/  IADD3 R11, R10, 0x11, RZ ;  /* 0x000000110a0b7810 */ /* 0x000fc40007ffe0ff */
[----:B------:R-:W-:Y:S02]  /*8830*/  FMNMX.FTZ R14, R2, R3, !PT ;  /* 0x00000003020e7209 */ /* 0x000fe40007810000 */
[C---:B------:R-:W-:Y:S02]  /*8840*/  ISETP.LT.OR P6, PT, R6.reuse, R204, P6 ;  /* 0x000000cc0600720c */ /* 0x040fe400037c1670 */
[----:B------:R-:W-:Y:S02]  /*8850*/  ISETP.LT.OR P2, PT, R6, R202, P2 ;  /* 0x000000ca0600720c */ /* 0x000fe40001741670 */
[C---:B------:R-:W-:Y:S02]  /*8860*/  ISETP.LT.OR P5, PT, R4.reuse, R204, P5 ;  /* 0x000000cc0400720c */ /* 0x040fe40002fa1670 */
[----:B------:R-:W-:Y:S02]  /*8870*/  ISETP.LT.OR P1, PT, R4, R202, P1 ;  /* 0x000000ca0400720c */ /* 0x000fe40000f21670 */
[----:B------:R-:W-:-:S02]  /*8880*/  FSEL R6, R151, -INF , !P4 ;  /* 0xff80000097067808 */ /* 0x000fc40006000000 */
[----:B------:R-:W-:Y:S02]  /*8890*/  IADD3 R4, R10, 0x18, RZ ;  /* 0x000000180a047810 */ /* 0x000fe40007ffe0ff */
[----:B------:R-:W-:Y:S02]  /*88a0*/  FSEL R9, R144, -INF , !P0 ;  /* 0xff80000090097808 */ /* 0x000fe40004000000 */
[C---:B------:R-:W-:Y:S02]  /*88b0*/  ISETP.GE.AND P4, PT, R11.reuse, R203, PT ;  /* 0x000000cb0b00720c */ /* 0x040fe40003f86270 */
[----:B------:R-:W-:Y:S02]  /*88c0*/  ISETP.GE.AND P0, PT, R11, R197, PT ;  /* 0x000000c50b00720c */ /* 0x000fe40003f06270 */
[----:B------:R-:W-:Y:S02]  /*88d0*/  FMNMX.FTZ R14, R149, R14, !PT ;  /* 0x0000000e950e7209 */ /* 0x000fe40007810000 */
[----:B------:R-:W-:-:S02]  /*88e0*/  FSEL R8, R146, -INF , !P3 ;  /* 0xff80000092087808 */ /* 0x000fc40005800000 */
[----:B------:R-:W-:Y:S02]  /*88f0*/  FSEL R7, R145, -INF , !P6 ;  /* 0xff80000091077808 */ /* 0x000fe40007000000 */
[C---:B------:R-:W-:Y:S02]  /*8900*/  ISETP.GE.AND P3, PT, R4.reuse, R203, PT ;  /* 0x000000cb0400720c */ /* 0x040fe40003f66270 */
[----:B------:R-:W-:Y:S02]  /*8910*/  ISETP.GE.AND P6, PT, R4, R197, PT ;  /* 0x000000c50400720c */ /* 0x000fe40003fc6270 */
[C---:B------:R-:W-:Y:S02]  /*8920*/  ISETP.LT.OR P4, PT, R11.reuse, R204, P4 ;  /* 0x000000cc0b00720c */ /* 0x040fe40002781670 */
[----:B------:R-:W-:Y:S02]  /*8930*/  ISETP.LT.OR P0, PT, R11, R202, P0 ;  /* 0x000000ca0b00720c */ /* 0x000fe40000701670 */
[----:B------:R-:W-:-:S02]  /*8940*/  FMNMX.FTZ R14, R9, R14, !PT ;  /* 0x0000000e090e7209 */ /* 0x000fc40007810000 */
[C---:B------:R-:W-:Y:S02]  /*8950*/  IADD3 R11, R10.reuse, 0x19, RZ ;  /* 0x000000190a0b7810 */ /* 0x040fe40007ffe0ff */
[----:B------:R-:W-:Y:S02]  /*8960*/  IADD3 R12, R10, 0x20, RZ ;  /* 0x000000200a0c7810 */ /* 0x000fe40007ffe0ff */
[C---:B------:R-:W-:Y:S02]  /*8970*/  ISETP.LT.OR P3, PT, R4.reuse, R204, P3 ;  /* 0x000000cc0400720c */ /* 0x040fe40001f61670 */
[----:B------:R-:W-:Y:S02]  /*8980*/  ISETP.LT.OR P6, PT, R4, R202, P6 ;  /* 0x000000ca0400720c */ /* 0x000fe400037c1670 */
[----:B------:R-:W-:Y:S02]  /*8990*/  FSEL R4, R147, -INF , !P2 ;  /* 0xff80000093047808 */ /* 0x000fe40005000000 */
[----:B------:R-:W-:-:S02]  /*89a0*/  FSEL R155, R140, -INF , !P5 ;  /* 0xff8000008c9b7808 */ /* 0x000fc40006800000 */
[----:B------:R-:W-:Y:S02]  /*89b0*/  FSEL R160, R142, -INF , !P1 ;  /* 0xff8000008ea07808 */ /* 0x000fe40004800000 */
[----:B------:R-:W-:Y:S02]  /*89c0*/  FSEL R23, R141, -INF , !P4 ;  /* 0xff8000008d177808 */ /* 0x000fe40006000000 */
[----:B------:R-:W-:Y:S02]  /*89d0*/  FMNMX.FTZ R14, R7, R14, !PT ;  /* 0x0000000e070e7209 */ /* 0x000fe40007810000 */
[C---:B------:R-:W-:Y:S02]  /*89e0*/  ISETP.GE.AND P2, PT, R11.reuse, R203, PT ;  /* 0x000000cb0b00720c */ /* 0x040fe40003f46270 */
[----:B------:R-:W-:Y:S02]  /*89f0*/  ISETP.GE.AND P5, PT, R11, R197, PT ;  /* 0x000000c50b00720c */ /* 0x000fe40003fa6270 */
[----:B------:R-:W-:-:S02]  /*8a00*/  ISETP.GE.AND P1, PT, R12, R203, PT ;  /* 0x000000cb0c00720c */ /* 0x000fc40003f26270 */
[----:B------:R-:W-:Y:S02]  /*8a10*/  ISETP.GE.AND P4, PT, R12, R197, PT ;  /* 0x000000c50c00720c */ /* 0x000fe40003f86270 */
[----:B------:R-:W-:Y:S02]  /*8a20*/  FMNMX.FTZ R14, R155, R14, !PT ;  /* 0x0000000e9b0e7209 */ /* 0x000fe40007810000 */
[----:B------:R-:W-:Y:S02]  /*8a30*/  FMNMX.FTZ R13, R0, R5, !PT ;  /* 0x00000005000d7209 */ /* 0x000fe40007810000 */
[C---:B------:R-:W-:Y:S02]  /*8a40*/  ISETP.LT.OR P2, PT, R11.reuse, R204, P2 ;  /* 0x000000cc0b00720c */ /* 0x040fe40001741670 */
[----:B------:R-:W-:Y:S02]  /*8a50*/  ISETP.LT.OR P5, PT, R11, R202, P5 ;  /* 0x000000ca0b00720c */ /* 0x000fe40002fa1670 */
[----:B------:R-:W-:-:S02]  /*8a60*/  ISETP.LT.OR P1, PT, R12, R204, P1 ;  /* 0x000000cc0c00720c */ /* 0x000fc40000f21670 */
[----:B------:R-:W-:Y:S02]  /*8a70*/  ISETP.LT.OR P4, PT, R12, R202, P4 ;  /* 0x000000ca0c00720c */ /* 0x000fe40002781670 */
[C---:B------:R-:W-:Y:S02]  /*8a80*/  IADD3 R11, R10.reuse, 0x21, RZ ;  /* 0x000000210a0b7810 */ /* 0x040fe40007ffe0ff */
[----:B------:R-:W-:Y:S02]  /*8a90*/  IADD3 R12, R10, 0x28, RZ ;  /* 0x000000280a0c7810 */ /* 0x000fe40007ffe0ff */
[----:B------:R-:W-:Y:S02]  /*8aa0*/  FSEL R21, R136, -INF , !P3 ;  /* 0xff80000088157808 */ /* 0x000fe40005800000 */
[----:B------:R-:W-:Y:S02]  /*8ab0*/  FMNMX.FTZ R14, R23, R14, !PT ;  /* 0x0000000e170e7209 */ /* 0x000fe40007810000 */
[----:B------:R-:W-:-:S02]  /*8ac0*/  FMNMX.FTZ R13, R6, R13, !PT ;  /* 0x0000000d060d7209 */ /* 0x000fc40007810000 */
[----:B------:R-:W-:Y:S02]  /*8ad0*/  FSEL R162, R143, -INF , !P0 ;  /* 0xff8000008fa27808 */ /* 0x000fe40004000000 */
[----:B------:R-:W-:Y:S02]  /*8ae0*/  FSEL R22, R138, -INF , !P6 ;  /* 0xff8000008a167808 */ /* 0x000fe40007000000 */
[----:B------:R-:W-:Y:S02]  /*8af0*/  FSEL R137, R137, -INF , !P2 ;  /* 0xff80000089897808 */ /* 0x000fe40005000000 */
[-C--:B------:R-:W-:Y:S02]  /*8b00*/  ISETP.GE.AND P0, PT, R11, R203.reuse, PT ;  /* 0x000000cb0b00720c */ /* 0x080fe40003f06270 */
[C---:B------:R-:W-:Y:S02]  /*8b10*/  ISETP.GE.AND P6, PT, R12.reuse, R203, PT ;  /* 0x000000cb0c00720c */ /* 0x040fe40003fc6270 */
[----:B------:R-:W-:-:S02]  /*8b20*/  ISETP.GE.AND P2, PT, R12, R197, PT ;  /* 0x000000c50c00720c */ /* 0x000fc40003f46270 */
[----:B------:R-:W-:Y:S02]  /*8b30*/  ISETP.GE.AND P3, PT, R11, R197, PT ;  /* 0x000000c50b00720c */ /* 0x000fe40003f66270 */
[----:B------:R-:W-:Y:S02]  /*8b40*/  FMNMX.FTZ R14, R21, R14, !PT ;  /* 0x0000000e150e7209 */ /* 0x000fe40007810000 */
[----:B------:R-:W-:Y:S02]  /*8b50*/  FMNMX.FTZ R13, R8, R13, !PT ;  /* 0x0000000d080d7209 */ /* 0x000fe40007810000 */
[-C--:B------:R-:W-:Y:S02]  /*8b60*/  ISETP.LT.OR P0, PT, R11, R204.reuse, P0 ;  /* 0x000000cc0b00720c */ /* 0x080fe40000701670 */
[C---:B------:R-:W-:Y:S02]  /*8b70*/  ISETP.LT.OR P6, PT, R12.reuse, R204, P6 ;  /* 0x000000cc0c00720c */ /* 0x040fe400037c1670 */
        /* <DEDUP_REMOVED lines=10> */
[C---:B------:R-:W-:Y:S02]  /*8c20*/  ISETP.GE.AND P4, PT, R12.reuse, R203, PT ;  /* 0x000000cb0c00720c */ /* 0x040fe40003f86270 */
[----:B------:R-:W-:Y:S02]  /*8c30*/  ISETP.GE.AND P0, PT, R12, R197, PT ;  /* 0x000000c50c00720c */ /* 0x000fe40003f06270 */
[----:B------:R-:W-:-:S02]  /*8c40*/  ISETP.GE.AND P5, PT, R11, R203, PT ;  /* 0x000000cb0b00720c */ /* 0x000fc40003fa6270 */
[----:B------:R-:W-:Y:S02]  /*8c50*/  FMNMX.FTZ R14, R167, R14, !PT ;  /* 0x0000000ea70e7209 */ /* 0x000fe40007810000 */
[----:B------:R-:W-:Y:S02]  /*8c60*/  FMNMX.FTZ R13, R160, R13, !PT ;  /* 0x0000000da00d7209 */ /* 0x000fe40007810000 */
[C---:B------:R-:W-:Y:S02]  /*8c70*/  ISETP.GE.AND P1, PT, R11.reuse, R197, PT ;  /* 0x000000c50b00720c */ /* 0x040fe40003f26270 */
[C---:B------:R-:W-:Y:S02]  /*8c80*/  ISETP.LT.OR P4, PT, R12.reuse, R204, P4 ;  /* 0x000000cc0c00720c */ /* 0x040fe40002781670 */
[----:B------:R-:W-:Y:S02]  /*8c90*/  ISETP.LT.OR P0, PT, R12, R202, P0 ;  /* 0x000000ca0c00720c */ /* 0x000fe40000701670 */
[----:B------:R-:W-:-:S02]  /*8ca0*/  ISETP.LT.OR P5, PT, R11, R204, P5 ;  /* 0x000000cc0b00720c */ /* 0x000fc40002fa1670 */
[----:B------:R-:W-:Y:S02]  /*8cb0*/  IADD3 R12, R10, 0x31, RZ ;  /* 0x000000310a0c7810 */ /* 0x000fe40007ffe0ff */
[----:B------:R-:W-:Y:S02]  /*8cc0*/  FSEL R165, R32, -INF , !P6 ;  /* 0xff80000020a57808 */ /* 0x000fe40007000000 */
[----:B------:R-:W-:Y:S02]  /*8cd0*/  FMNMX.FTZ R14, R169, R14, !PT ;  /* 0x0000000ea90e7209 */ /* 0x000fe40007810000 */
[----:B------:R-:W-:Y:S02]  /*8ce0*/  FMNMX.FTZ R13, R162, R13, !PT ;  /* 0x0000000da20d7209 */ /* 0x000fe40007810000 */
[----:B------:R-:W-:Y:S02]  /*8cf0*/  ISETP.LT.OR P1, PT, R11, R202, P1 ;  /* 0x000000ca0b00720c */ /* 0x000fe40000f21670 */
[----:B------:R-:W-:-:S02]  /*8d00*/  FSEL R168, R135, -INF , !P3 ;  /* 0xff80000087a87808 */ /* 0x000fc40005800000 */
[----:B------:R-:W-:Y:S02]  /*8d10*/  IADD3 R11, R10, 0x38, RZ ;  /* 0x000000380a0b7810 */ /* 0x000fe40007ffe0ff */
[----:B------:R-:W-:Y:S02]  /*8d20*/  ISETP.GE.AND P3, PT, R12, R203, PT ;  /* 0x000000cb0c00720c */ /* 0x000fe40003f66270 */
[----:B------:R-:W-:Y:S02]  /*8d30*/  FSEL R163, R33, -INF , !P5 ;  /* 0xff80000021a37808 */ /* 0x000fe40006800000 */
[----:B------:R-:W-:Y:S02]  /*8d40*/  FMNMX.FTZ R14, R165, R14, !PT ;  /* 0x0000000ea50e7209 */ /* 0x000fe40007810000 */
[----:B------:R-:W-:Y:S02]  /*8d50*/  FMNMX.FTZ R13, R22, R13, !PT ;  /* 0x0000000d160d7209 */ /* 0x000fe40007810000 */
[----:B------:R-:W-:-:S02]  /*8d60*/  IADD3 R10, R10, 0x39, RZ ;  /* 0x000000390a0a7810 */ /* 0x000fc40007ffe0ff */
[----:B------:R-:W-:Y:S02]  /*8d70*/  ISETP.GE.AND P6, PT, R11, R203, PT ;  /* 0x000000cb0b00720c */ /* 0x000fe40003fc6270 */
[----:B------:R-:W-:Y:S02]  /*8d80*/  ISETP.LT.OR P3, PT, R12, R204, P3 ;  /* 0x000000cc0c00720c */ /* 0x000fe40001f61670 */
[----:B------:R-:W-:Y:S02]  /*8d90*/  FSEL R153, R28, -INF , !P4 ;  /* 0xff8000001c997808 */ /* 0x000fe40006000000 */
[----:B------:R-:W-:Y:S02]  /*8da0*/  FMNMX.FTZ R14, R163, R14, !PT ;  /* 0x0000000ea30e7209 */ /* 0x000fe40007810000 */
[----:B------:R-:W-:Y:S02]  /*8db0*/  FMNMX.FTZ R13, R20, R13, !PT ;  /* 0x0000000d140d7209 */ /* 0x000fe40007810000 */
[----:B------:R-:W-:-:S02]  /*8dc0*/  ISETP.GE.AND P5, PT, R10, R203, PT ;  /* 0x000000cb0a00720c */ /* 0x000fc40003fa6270 */
[----:B------:R-:W-:Y:S02]  /*8dd0*/  ISETP.LT.OR P6, PT, R11, R204, P6 ;  /* 0x000000cc0b00720c */ /* 0x000fe400037c1670 */
[----:B------:R-:W-:Y:S02]  /*8de0*/  FSEL R151, R29, -INF , !P3 ;  /* 0xff8000001d977808 */ /* 0x000fe40005800000 */
[----:B------:R-:W-:Y:S02]  /*8df0*/  FMNMX.FTZ R14, R153, R14, !PT ;  /* 0x0000000e990e7209 */ /* 0x000fe40007810000 */
[----:B------:R-:W-:Y:S02]  /*8e00*/  FMNMX.FTZ R13, R170, R13, !PT ;  /* 0x0000000daa0d7209 */ /* 0x000fe40007810000 */
[----:B------:R-:W-:Y:S02]  /*8e10*/  ISETP.LT.OR P5, PT, R10, R204, P5 ;  /* 0x000000cc0a00720c */ /* 0x000fe40002fa1670 */
[----:B------:R-:W-:-:S02]  /*8e20*/  FSEL R166, R34, -INF , !P2 ;  /* 0xff80000022a67808 */ /* 0x000fc40005000000 */
[----:B------:R-:W-:Y:S02]  /*8e30*/  FSEL R143, R24, -INF , !P6 ;  /* 0xff800000188f7808 */ /* 0x000fe40007000000 */
[----:B------:R-:W-:Y:S02]  /*8e40*/  FMNMX.FTZ R14, R151, R14, !PT ;  /* 0x0000000e970e7209 */ /* 0x000fe40007810000 */
[----:B------:R-:W-:Y:S02]  /*8e50*/  FMNMX.FTZ R13, R168, R13, !PT ;  /* 0x0000000da80d7209 */ /* 0x000fe40007810000 */
[----:B------:R-:W-:Y:S02]  /*8e60*/  FSEL R164, R35, -INF , !P1 ;  /* 0xff80000023a47808 */ /* 0x000fe40004800000 */
[----:B------:R-:W-:Y:S01]  /*8e70*/  ISETP.GE.AND P1, PT, R11, R197, PT ;  /* 0x000000c50b00720c */ /* 0x000fe20003f26270 */
[----:B------:R-:W-:Y:S01]  /*8e80*/  LDSM.16.MT88.4 R32, [R185+0x12800] ;  /* 0x01280000b920783b */ /* 0x000fe20000004200 */
[----:B------:R-:W-:-:S02]  /*8e90*/  FSEL R141, R25, -INF , !P5 ;  /* 0xff800000198d7808 */ /* 0x000fc40006800000 */
[----:B------:R-:W-:Y:S02]  /*8ea0*/  FMNMX.FTZ R14, R143, R14, !PT ;  /* 0x0000000e8f0e7209 */ /* 0x000fe40007810000 */
[----:B------:R-:W-:Y:S02]  /*8eb0*/  ISETP.GE.AND P2, PT, R12, R197, PT ;  /* 0x000000c50c00720c */ /* 0x000fe40003f46270 */
[----:B------:R-:W-:Y:S02]  /*8ec0*/  FMNMX.FTZ R15, R166, R13, !PT ;  /* 0x0000000da60f7209 */ /* 0x000fe40007810000 */
[----:B------:R-:W-:Y:S02]  /*8ed0*/  ISETP.LT.OR P1, PT, R11, R202, P1 ;  /* 0x000000ca0b00720c */ /* 0x000fe40000f21670 */
[----:B------:R-:W-:Y:S02]  /*8ee0*/  FMNMX.FTZ R13, R141, R14, !PT ;  /* 0x0000000e8d0d7209 */ /* 0x000fe40007810000 */
[----:B------:R-:W-:-:S02]  /*8ef0*/  ISETP.LT.OR P2, PT, R12, R202, P2 ;  /* 0x000000ca0c00720c */ /* 0x000fc40001741670 */
[----:B------:R-:W-:Y:S01]  /*8f00*/  FSEL R152, R30, -INF , !P0 ;  /* 0xff8000001e987808 */ /* 0x000fe20004000000 */
[----:B------:R-:W1:Y:S01]  /*8f10*/  SHFL.BFLY PT, R12, R13, 0x2, 0x1f ;  /* 0x0c401f000d0c7f89 */ /* 0x000e6200000e0000 */
[----:B------:R-:W-:Y:S02]  /*8f20*/  FMNMX.FTZ R11, R164, R15, !PT ;  /* 0x0000000fa40b7209 */ /* 0x000fe40007810000 */
[----:B------:R-:W-:Y:S02]  /*8f30*/  ISETP.GE.AND P0, PT, R10, R197, PT ;  /* 0x000000c50a00720c */ /* 0x000fe40003f06270 */
[----:B------:R-:W-:Y:S02]  /*8f40*/  FSEL R140, R31, -INF , !P2 ;  /* 0xff8000001f8c7808 */ /* 0x000fe40005000000 */
[----:B------:R-:W-:Y:S01]  /*8f50*/  FMNMX.FTZ R11, R152, R11, !PT ;  /* 0x0000000b980b7209 */ /* 0x000fe20007810000 */
[----:B------:R-:W-:Y:S01]  /*8f60*/  LDSM.16.MT88.4 R28, [R184+0x12800] ;  /* 0x01280000b81c783b */ /* 0x000fe20000004200 */
[----:B------:R-:W-:-:S02]  /*8f70*/  ISETP.LT.OR P0, PT, R10, R202, P0 ;  /* 0x000000ca0a00720c */ /* 0x000fc40000701670 */
[----:B------:R-:W-:Y:S02]  /*8f80*/  FSEL R142, R26, -INF , !P1 ;  /* 0xff8000001a8e7808 */ /* 0x000fe40004800000 */
[----:B------:R-:W-:Y:S02]  /*8f90*/  FMNMX.FTZ R11, R140, R11, !PT ;  /* 0x0000000b8c0b7209 */ /* 0x000fe40007810000 */
[----:B------:R-:W-:Y:S02]  /*8fa0*/  FSEL R150, R27, -INF , !P0 ;  /* 0xff8000001b967808 */ /* 0x000fe40004000000 */
[----:B------:R-:W-:Y:S01]  /*8fb0*/  FMNMX.FTZ R11, R142, R11, !PT ;  /* 0x0000000b8e0b7209 */ /* 0x000fe20007810000 */
[----:B------:R-:W-:Y:S03]  /*8fc0*/  LDSM.16.MT88.4 R24, [R188+0x14800] ;  /* 0x01480000bc18783b */ /* 0x000fe60000004200 */
[----:B------:R-:W-:-:S02]  /*8fd0*/  FMNMX.FTZ R14, R150, R11, !PT ;  /* 0x0000000b960e7209 */ /* 0x000fc40007810000 */
[----:B-1----:R-:W-:-:S03]  /*8fe0*/  FMNMX.FTZ R13, R13, R12, !PT ;  /* 0x0000000c0d0d7209 */ /* 0x002fc60007810000 */
[----:B------:R-:W1:Y:S04]  /*8ff0*/  SHFL.BFLY PT, R11, R14, 0x2, 0x1f ;  /* 0x0c401f000e0b7f89 */ /* 0x000e6800000e0000 */
[----:B------:R-:W2:Y:S01]  /*9000*/  SHFL.BFLY PT, R132, R13, 0x1, 0x1f ;  /* 0x0c201f000d847f89 */ /* 0x000ea200000e0000 */
[----:B-1----:R-:W-:Y:S02]  /*9010*/  FMNMX.FTZ R11, R14, R11, !PT ;  /* 0x0000000b0e0b7209 */ /* 0x002fe40007810000 */
[----:B--2---:R-:W-:-:S03]  /*9020*/  FMNMX.FTZ R132, R13, R132, !PT ;  /* 0x000000840d847209 */ /* 0x004fc60007810000 */
[----:B------:R-:W1:Y:S01]  /*9030*/  SHFL.BFLY PT, R10, R11, 0x1, 0x1f ;  /* 0x0c201f000b0a7f89 */ /* 0x000e6200000e0000 */
[C---:B------:R-:W-:Y:S01]  /*9040*/  FSETP.NEU.FTZ.AND P1, PT, R132.reuse, -INF , PT ;  /* 0xff8000008400780b */ /* 0x040fe20003f3d000 */
[----:B------:R-:W-:Y:S02]  /*9050*/  FMUL.FTZ R154, R132, c[0x0][0x23c] ;  /* 0x00008f00849a7a20 */ /* 0x000fe40000410000 */
[----:B------:R-:W2:Y:S03]  /*9060*/  LDSM.16.MT88.4 R12, [R186+0x12000] ;  /* 0x01200000ba0c783b */ /* 0x000ea60000004200 */
[----:B------:R-:W-:-:S05]  /*9070*/  FSEL R154, R154, RZ, P1 ;  /* 0x000000ff9a9a7208 */ /* 0x000fca0000800000 */
[--C-:B------:R-:W-:Y:S02]  /*9080*/  FFMA.FTZ R147, R3, c[0x0][0x23c], -R154.reuse ;  /* 0x00008f0003937a23 */ /* 0x100fe4000001089a */
[--C-:B------:R-:W-:Y:S02]  /*9090*/  FFMA.FTZ R146, R149, c[0x0][0x23c], -R154.reuse ;  /* 0x00008f0095927a23 */ /* 0x100fe4000001089a */
[--C-:B------:R-:W-:Y:S02]  /*90a0*/  FFMA.FTZ R144, R7, c[0x0][0x23c], -R154.reuse ;  /* 0x00008f0007907a23 */ /* 0x100fe4000001089a */
[--C-:B------:R-:W-:Y:S01]  /*90b0*/  FFMA.FTZ R145, R9, c[0x0][0x23c], -R154.reuse ;  /* 0x00008f0009917a23 */ /* 0x100fe2000001089a */
[----:B------:R-:W-:Y:S01]  /*90c0*/  MUFU.EX2 R147, R147 ;  /* 0x0000009300937308 */ /* 0x000fe20000000800 */
[--C-:B------:R-:W-:Y:S01]  /*90d0*/  FFMA.FTZ R155, R155, c[0x0][0x23c], -R154.reuse ;  /* 0x00008f009b9b7a23 */ /* 0x100fe2000001089a */
[----:B-1----:R-:W-:Y:S01]  /*90e0*/  FMNMX.FTZ R3, R11, R10, !PT ;  /* 0x0000000a0b037209 */ /* 0x002fe20007810000 */
[----:B------:R-:W-:-:S02]  /*90f0*/  FFMA.FTZ R156, R23, c[0x0][0x23c], -R154 ;  /* 0x00008f00179c7a23 */ /* 0x000fc4000001089a */
[--C-:B------:R-:W-:Y:S01]  /*9100*/  FFMA.FTZ R157, R21, c[0x0][0x23c], -R154.reuse ;  /* 0x00008f00159d7a23 */ /* 0x100fe2000001089a */
[C---:B------:R-:W-:Y:S01]  /*9110*/  FSETP.NEU.FTZ.AND P0, PT, R3.reuse, -INF , PT ;  /* 0xff8000000300780b */ /* 0x040fe20003f1d000 */
[----:B------:R-:W-:Y:S01]  /*9120*/  FMUL.FTZ R149, R3, c[0x0][0x23c] ;  /* 0x00008f0003957a20 */ /* 0x000fe20000410000 */
[----:B------:R-:W1:Y:S01]  /*9130*/  MUFU.EX2 R146, R146 ;  /* 0x0000009200927308 */ /* 0x000e620000000800 */
[--C-:B------:R-:W-:Y:S01]  /*9140*/  FFMA.FTZ R158, R137, c[0x0][0x23c], -R154.reuse ;  /* 0x00008f00899e7a23 */ /* 0x100fe2000001089a */
[----:B------:R-:W-:Y:S01]  /*9150*/  FSEL R7, R3, RZ, P0 ;  /* 0x000000ff03077208 */ /* 0x000fe20000000000 */
[----:B------:R-:W-:Y:S01]  /*9160*/  LDSM.16.MT88.4 R136, [R186+0x12800] ;  /* 0x01280000ba88783b */ /* 0x000fe20000004200 */
[----:B------:R-:W-:Y:S01]  /*9170*/  FSEL R149, R149, RZ, P0 ;  /* 0x000000ff95957208 */ /* 0x000fe20000000000 */
[----:B------:R-:W-:Y:S02]  /*9180*/  FFMA.FTZ R214, R169, c[0x0][0x23c], -R154 ;  /* 0x00008f00a9d67a23 */ /* 0x000fe4000001089a */
[----:B------:R-:W-:Y:S01]  /*9190*/  FADD.FTZ R7, R0, -R7 ;  /* 0x8000000700077221 */ /* 0x000fe20000010000 */
[----:B------:R-:W-:Y:S01]  /*91a0*/  MUFU.EX2 R145, R145 ;  /* 0x0000009100917308 */ /* 0x000fe20000000800 */
[--C-:B------:R-:W-:Y:S01]  /*91b0*/  FFMA.FTZ R135, R5, c[0x0][0x23c], -R149.reuse ;  /* 0x00008f0005877a23 */ /* 0x100fe20000010895 */
[----:B------:R-:W-:Y:S01]  /*91c0*/  FSEL R5, R132, RZ, P1 ;  /* 0x000000ff84057208 */ /* 0x000fe20000800000 */
[----:B------:R-:W-:-:S02]  /*91d0*/  FFMA.FTZ R134, R6, c[0x0][0x23c], -R149 ;  /* 0x00008f0006867a23 */ /* 0x000fc40000010895 */
[----:B------:R-:W-:Y:S02]  /*91e0*/  FFMA.FTZ R133, R8, c[0x0][0x23c], -R149 ;  /* 0x00008f0008857a23 */ /* 0x000fe40000010895 */
[----:B------:R-:W-:Y:S01]  /*91f0*/  FADD.FTZ R5, R2, -R5 ;  /* 0x8000000502057221 */ /* 0x000fe20000010000 */
[----:B------:R-:W3:Y:S01]  /*9200*/  MUFU.EX2 R144, R144 ;  /* 0x0000009000907308 */ /* 0x000ee20000000800 */
[--C-:B------:R-:W-:Y:S01]  /*9210*/  FFMA.FTZ R2, R4, c[0x0][0x23c], -R149.reuse ;  /* 0x00008f0004027a23 */ /* 0x100fe20000010895 */
[----:B-1----:R-:W-:Y:S01]  /*9220*/  F2FP.BF16.PACK_AB R4, R146, R147 ;  /* 0x000000939204723e */ /* 0x002fe200000010ff */
[----:B------:R-:W-:Y:S01]  /*9230*/  FMUL.FTZ R148, R5, c[0x0][0x23c] ;  /* 0x00008f0005947a20 */ /* 0x000fe20000410000 */
[----:B------:R-:W1:Y:S01]  /*9240*/  LDSM.16.MT88.4 R8, [R185+0x12000] ;  /* 0x01200000b908783b */ /* 0x000e620000004200 */
[----:B------:R-:W-:Y:S02]  /*9250*/  FMUL.FTZ R0, R7, c[0x0][0x23c] ;  /* 0x00008f0007007a20 */ /* 0x000fe40000410000 */
[--C-:B------:R-:W-:Y:S01]  /*9260*/  FFMA.FTZ R159, R160, c[0x0][0x23c], -R149.reuse ;  /* 0x00008f00a09f7a23 */ /* 0x100fe20000010895 */
[----:B------:R-:W-:Y:S01]  /*9270*/  MUFU.EX2 R135, R135 ;  /* 0x0000008700877308 */ /* 0x000fe20000000800 */
[----:B------:R-:W-:-:S02]  /*9280*/  FFMA.FTZ R160, R162, c[0x0][0x23c], -R149 ;  /* 0x00008f00a2a07a23 */ /* 0x000fc40000010895 */
[--C-:B------:R-:W-:Y:S02]  /*9290*/  FFMA.FTZ R161, R22, c[0x0][0x23c], -R149.reuse ;  /* 0x00008f0016a17a23 */ /* 0x100fe40000010895 */
[----:B------:R-:W-:Y:S02]  /*92a0*/  FFMA.FTZ R162, R20, c[0x0][0x23c], -R149 ;  /* 0x00008f0014a27a23 */ /* 0x000fe40000010895 */
[----:B------:R-:W-:Y:S01]  /*92b0*/  LDSM.16.MT88.4 R20, [R186+0x14800] ;  /* 0x01480000ba14783b */ /* 0x000fe20000004200 */
[----:B------:R-:W4:Y:S01]  /*92c0*/  MUFU.EX2 R134, R134 ;  /* 0x0000008600867308 */ /* 0x000f220000000800 */
        /* <DEDUP_REMOVED lines=12> */
[--C-:B------:R-:W-:Y:S02]  /*9390*/  FFMA.FTZ R153, R153, c[0x0][0x23c], -R154.reuse ;  /* 0x00008f0099997a23 */ /* 0x100fe4000001089a */
[--C-:B------:R-:W-:Y:S02]  /*93a0*/  FFMA.FTZ R151, R143, c[0x0][0x23c], -R154.reuse ;  /* 0x00008f008f977a23 */ /* 0x100fe4000001089a */
[----:B------:R-:W4:Y:S01]  /*93b0*/  MUFU.EX2 R148, R148 ;  /* 0x0000009400947308 */ /* 0x000f220000000800 */
[--C-:B------:R-:W-:Y:S02]  /*93c0*/  FFMA.FTZ R152, R152, c[0x0][0x23c], -R149.reuse ;  /* 0x00008f0098987a23 */ /* 0x100fe40000010895 */
[--C-:B------:R-:W-:Y:S02]  /*93d0*/  FFMA.FTZ R171, R140, c[0x0][0x23c], -R149.reuse ;  /* 0x00008f008cab7a23 */ /* 0x100fe40000010895 */
[--C-:B------:R-:W-:Y:S02]  /*93e0*/  FFMA.FTZ R170, R142, c[0x0][0x23c], -R149.reuse ;  /* 0x00008f008eaa7a23 */ /* 0x100fe40000010895 */
[----:B------:R-:W-:Y:S01]  /*93f0*/  FFMA.FTZ R154, R141, c[0x0][0x23c], -R154 ;  /* 0x00008f008d9a7a23 */ /* 0x000fe2000001089a */
[----:B------:R-:W5:Y:S01]  /*9400*/  MUFU.EX2 R0, R0 ;  /* 0x0000000000007308 */ /* 0x000f620000000800 */
[----:B---3--:R-:W-:Y:S01]  /*9410*/  F2FP.BF16.PACK_AB R7, R2, R133 ;  /* 0x000000850207723e */ /* 0x008fe200000010ff */
[----:B------:R-:W-:Y:S01]  /*9420*/  FFMA.FTZ R149, R150, c[0x0][0x23c], -R149 ;  /* 0x00008f0096957a23 */ /* 0x000fe20000010895 */
[----:B------:R-:W-:Y:S01]  /*9430*/  LDSM.16.MT88.4 R140, [R186+0x13800] ;  /* 0x01380000ba8c783b */ /* 0x000fe20000004200 */
[----:B----4-:R-:W-:-:S04]  /*9440*/  FMUL.FTZ R120, R120, R148 ;  /* 0x0000009478787220 */ /* 0x010fc80000410000 */
[----:B------:R-:W-:Y:S01]  /*9450*/  MUFU.EX2 R155, R155 ;  /* 0x0000009b009b7308 */ /* 0x000fe20000000800 */
[-C--:B------:R-:W-:Y:S02]  /*9460*/  FMUL.FTZ R121, R121, R148.reuse ;  /* 0x0000009479797220 */ /* 0x080fe40000410000 */
[-C--:B------:R-:W-:Y:S02]  /*9470*/  FMUL.FTZ R116, R116, R148.reuse ;  /* 0x0000009474747220 */ /* 0x080fe40000410000 */
[----:B------:R-:W-:Y:S02]  /*9480*/  FMUL.FTZ R117, R117, R148 ;  /* 0x0000009475757220 */ /* 0x000fe40000410000 */
[-C--:B-----5:R-:W-:Y:S01]  /*9490*/  FMUL.FTZ R122, R122, R0.reuse ;  /* 0x000000007a7a7220 */ /* 0x0a0fe20000410000 */
[----:B------:R-:W3:Y:S01]  /*94a0*/  MUFU.EX2 R156, R156 ;  /* 0x0000009c009c7308 */ /* 0x000ee20000000800 */
[-C--:B------:R-:W-:Y:S02]  /*94b0*/  FMUL.FTZ R123, R123, R0.reuse ;  /* 0x000000007b7b7220 */ /* 0x080fe40000410000 */
[----:B------:R-:W-:-:S02]  /*94c0*/  FMUL.FTZ R118, R118, R0 ;  /* 0x0000000076767220 */ /* 0x000fc40000410000 */
[----:B------:R-:W-:Y:S02]  /*94d0*/  FMUL.FTZ R119, R119, R0 ;  /* 0x0000000077777220 */ /* 0x000fe40000410000 */
[-C--:B------:R-:W-:Y:S01]  /*94e0*/  FMUL.FTZ R128, R128, R148.reuse ;  /* 0x0000009480807220 */ /* 0x080fe20000410000 */
[C---:B--2---:R-:W-:Y:S01]  /*94f0*/  HMMA.16816.F32.BF16 R120, R4.reuse, R12, R120 ;  /* 0x0000000c0478723c */ /* 0x044fe20000041878 */
[----:B------:R-:W-:Y:S01]  /*9500*/  FMUL.FTZ R129, R129, R148 ;  /* 0x0000009481817220 */ /* 0x000fe20000410000 */
[----:B------:R-:W-:Y:S01]  /*9510*/  MUFU.EX2 R157, R157 ;  /* 0x0000009d009d7308 */ /* 0x000fe20000000800 */
[-C--:B------:R-:W-:Y:S02]  /*9520*/  FMUL.FTZ R130, R130, R0.reuse ;  /* 0x0000000082827220 */ /* 0x080fe40000410000 */
[----:B------:R-:W-:Y:S02]  /*9530*/  FMUL.FTZ R131, R131, R0 ;  /* 0x0000000083837220 */ /* 0x000fe40000410000 */
[-C--:B------:R-:W-:Y:S01]  /*9540*/  FMUL.FTZ R124, R124, R148.reuse ;  /* 0x000000947c7c7220 */ /* 0x080fe20000410000 */
[----:B------:R-:W-:Y:S01]  /*9550*/  HMMA.16816.F32.BF16 R116, R4, R14, R116 ;  /* 0x0000000e0474723c */ /* 0x000fe20000041874 */
[----:B------:R-:W2:Y:S01]  /*9560*/  LDSM.16.MT88.4 R12, [R188+0x14000] ;  /* 0x01400000bc0c783b */ /* 0x000ea20000004200 */
[----:B------:R-:W-:Y:S01]  /*9570*/  FMUL.FTZ R125, R125, R148 ;  /* 0x000000947d7d7220 */ /* 0x000fe20000410000 */
[----:B------:R-:W4:Y:S01]  /*9580*/  MUFU.EX2 R158, R158 ;  /* 0x0000009e009e7308 */ /* 0x000f220000000800 */
[----:B------:R-:W-:-:S02]  /*9590*/  FMUL.FTZ R126, R126, R0 ;  /* 0x000000007e7e7220 */ /* 0x000fc40000410000 */
[----:B------:R-:W-:Y:S02]  /*95a0*/  FMUL.FTZ R127, R127, R0 ;  /* 0x000000007f7f7220 */ /* 0x000fe40000410000 */
[-C--:B------:R-:W-:Y:S01]  /*95b0*/  FMUL.FTZ R112, R112, R148.reuse ;  /* 0x0000009470707220 */ /* 0x080fe20000410000 */
[C---:B------:R-:W-:Y:S01]  /*95c0*/  HMMA.16816.F32.BF16 R128, R4.reuse, R16, R128 ;  /* 0x000000100480723c */ /* 0x040fe20000041880 */
[----:B------:R-:W-:Y:S01]  /*95d0*/  FMUL.FTZ R113, R113, R148 ;  /* 0x0000009471717220 */ /* 0x000fe20000410000 */
[----:B------:R-:W-:Y:S01]  /*95e0*/  MUFU.EX2 R159, R159 ;  /* 0x0000009f009f7308 */ /* 0x000fe20000000800 */
[-C--:B------:R-:W-:Y:S02]  /*95f0*/  FMUL.FTZ R114, R114, R0.reuse ;  /* 0x0000000072727220 */ /* 0x080fe40000410000 */
[----:B------:R-:W-:Y:S02]  /*9600*/  FMUL.FTZ R115, R115, R0 ;  /* 0x0000000073737220 */ /* 0x000fe40000410000 */
[-C--:B------:R-:W-:Y:S01]  /*9610*/  FMUL.FTZ R108, R108, R148.reuse ;  /* 0x000000946c6c7220 */ /* 0x080fe20000410000 */
[----:B------:R-:W-:Y:S01]  /*9620*/  HMMA.16816.F32.BF16 R124, R4, R18, R124 ;  /* 0x00000012047c723c */ /* 0x000fe2000004187c */
[----:B------:R-:W-:Y:S01]  /*9630*/  FMUL.FTZ R109, R109, R148 ;  /* 0x000000946d6d7220 */ /* 0x000fe20000410000 */
[----:B------:R-:W5:Y:S01]  /*9640*/  LDSM.16.MT88.4 R16, [R184+0x12000] ;  /* 0x01200000b810783b */ /* 0x000f620000004200 */
[-C--:B------:R-:W-:Y:S01]  /*9650*/  FMUL.FTZ R110, R110, R0.reuse ;  /* 0x000000006e6e7220 */ /* 0x080fe20000410000 */
[----:B------:R-:W2:Y:S01]  /*9660*/  MUFU.EX2 R160, R160 ;  /* 0x000000a000a07308 */ /* 0x000ea20000000800 */
[----:B------:R-:W-:-:S02]  /*9670*/  FMUL.FTZ R111, R111, R0 ;  /* 0x000000006f6f7220 */ /* 0x000fc40000410000 */
[-C--:B------:R-:W-:Y:S01]  /*9680*/  FMUL.FTZ R36, R36, R148.reuse ;  /* 0x0000009424247220 */ /* 0x080fe20000410000 */
[C---:B-1----:R-:W-:Y:S01]  /*9690*/  HMMA.16816.F32.BF16 R112, R4.reuse, R8, R112 ;  /* 0x000000080470723c */ /* 0x042fe20000041870 */
[----:B------:R-:W-:Y:S02]  /*96a0*/  FMUL.FTZ R37, R37, R148 ;  /* 0x0000009425257220 */ /* 0x000fe40000410000 */
[-C--:B------:R-:W-:Y:S01]  /*96b0*/  FMUL.FTZ R38, R38, R0.reuse ;  /* 0x0000000026267220 */ /* 0x080fe20000410000 */
[----:B------:R-:W-:Y:S01]  /*96c0*/  MUFU.EX2 R161, R161 ;  /* 0x000000a100a17308 */ /* 0x000fe20000000800 */
[----:B------:R-:W-:Y:S02]  /*96d0*/  FMUL.FTZ R39, R39, R0 ;  /* 0x0000000027277220 */ /* 0x000fe40000410000 */
[-C--:B------:R-:W-:Y:S01]  /*96e0*/  FMUL.FTZ R40, R40, R148.reuse ;  /* 0x0000009428287220 */ /* 0x080fe20000410000 */
[----:B------:R-:W-:Y:S01]  /*96f0*/  HMMA.16816.F32.BF16 R108, R4, R10, R108 ;  /* 0x0000000a046c723c */ /* 0x000fe2000004186c */
[----:B------:R-:W1:Y:S01]  /*9700*/  LDSM.16.MT88.4 R8, [R186+0x14000] ;  /* 0x01400000ba08783b */ /* 0x000e620000004200 */
[----:B------:R-:W-:-:S02]  /*9710*/  FMUL.FTZ R41, R41, R148 ;  /* 0x0000009429297220 */ /* 0x000fc40000410000 */
[-C--:B------:R-:W-:Y:S01]  /*9720*/  FMUL.FTZ R42, R42, R0.reuse ;  /* 0x000000002a2a7220 */ /* 0x080fe20000410000 */
[----:B------:R-:W1:Y:S01]  /*9730*/  MUFU.EX2 R162, R162 ;  /* 0x000000a200a27308 */ /* 0x000e620000000800 */
[----:B------:R-:W-:Y:S02]  /*9740*/  FMUL.FTZ R43, R43, R0 ;  /* 0x000000002b2b7220 */ /* 0x000fe40000410000 */
[C---:B--2---:R-:W-:Y:S01]  /*9750*/  HMMA.16816.F32.BF16 R36, R4.reuse, R12, R36 ;  /* 0x0000000c0424723c */ /* 0x044fe20000041824 */
[-C--:B------:R-:W-:Y:S02]  /*9760*/  FMUL.FTZ R104, R104, R148.reuse ;  /* 0x0000009468687220 */ /* 0x080fe40000410000 */
[----:B------:R-:W-:Y:S02]  /*9770*/  FMUL.FTZ R105, R105, R148 ;  /* 0x0000009469697220 */ /* 0x000fe40000410000 */
[-C--:B------:R-:W-:Y:S01]  /*9780*/  FMUL.FTZ R106, R106, R0.reuse ;  /* 0x000000006a6a7220 */ /* 0x080fe20000410000 */
[----:B------:R-:W-:Y:S01]  /*9790*/  MUFU.EX2 R167, R167 ;  /* 0x000000a700a77308 */ /* 0x000fe20000000800 */
[----:B------:R-:W-:Y:S01]  /*97a0*/  FMUL.FTZ R107, R107, R0 ;  /* 0x000000006b6b7220 */ /* 0x000fe20000410000 */
[----:B------:R-:W-:Y:S01]  /*97b0*/  HMMA.16816.F32.BF16 R40, R4, R14, R40 ;  /* 0x0000000e0428723c */ /* 0x000fe20000041828 */
[----:B------:R-:W2:Y:S01]  /*97c0*/  LDSM.16.MT88.4 R12, [R184+0x14000] ;  /* 0x01400000b80c783b */ /* 0x000ea20000004200 */
[----:B------:R-:W-:-:S02]  /*97d0*/  FMUL.FTZ R100, R100, R148 ;  /* 0x0000009464647220 */ /* 0x000fc40000410000 */
[----:B------:R-:W-:Y:S02]  /*97e0*/  FMUL.FTZ R101, R101, R148 ;  /* 0x0000009465657220 */ /* 0x000fe40000410000 */
[-C--:B------:R-:W-:Y:S01]  /*97f0*/  FMUL.FTZ R102, R102, R0.reuse ;  /* 0x0000000066667220 */ /* 0x080fe20000410000 */
[----:B------:R-:W1:Y:S01]  /*9800*/  MUFU.EX2 R214, R214 ;  /* 0x000000d600d67308 */ /* 0x000e620000000800 */
[----:B------:R-:W-:Y:S02]  /*9810*/  FMUL.FTZ R103, R103, R0 ;  /* 0x0000000067677220 */ /* 0x000fe40000410000 */
[-C--:B------:R-:W-:Y:S01]  /*9820*/  FMUL.FTZ R44, R44, R148.reuse ;  /* 0x000000942c2c7220 */ /* 0x080fe20000410000 */
[----:B-----5:R-:W-:Y:S01]  /*9830*/  HMMA.16816.F32.BF16 R104, R4, R16, R104 ;  /* 0x000000100468723c */ /* 0x020fe20000041868 */
[----:B------:R-:W-:Y:S02]  /*9840*/  FMUL.FTZ R45, R45, R148 ;  /* 0x000000942d2d7220 */ /* 0x000fe40000410000 */
[-C--:B------:R-:W-:Y:S01]  /*9850*/  FMUL.FTZ R46, R46, R0.reuse ;  /* 0x000000002e2e7220 */ /* 0x080fe20000410000 */
[----:B------:R-:W-:Y:S01]  /*9860*/  MUFU.EX2 R165, R165 ;  /* 0x000000a500a57308 */ /* 0x000fe20000000800 */
[----:B------:R-:W-:-:S02]  /*9870*/  FMUL.FTZ R47, R47, R0 ;  /* 0x000000002f2f7220 */ /* 0x000fc40000410000 */
[-C--:B------:R-:W-:Y:S01]  /*9880*/  FMUL.FTZ R48, R48, R148.reuse ;  /* 0x0000009430307220 */ /* 0x080fe20000410000 */
[C---:B------:R-:W-:Y:S01]  /*9890*/  HMMA.16816.F32.BF16 R100, R4.reuse, R18, R100 ;  /* 0x000000120464723c */ /* 0x040fe20000041864 */
[----:B------:R-:W-:Y:S01]  /*98a0*/  FMUL.FTZ R49, R49, R148 ;  /* 0x0000009431317220 */ /* 0x000fe20000410000 */
[----:B------:R-:W5:Y:S01]  /*98b0*/  LDSM.16.MT88.4 R16, [R185+0x14000] ;  /* 0x01400000b910783b */ /* 0x000f620000004200 */
[-C--:B------:R-:W-:Y:S01]  /*98c0*/  FMUL.FTZ R50, R50, R0.reuse ;  /* 0x0000000032327220 */ /* 0x080fe20000410000 */
[----:B------:R-:W2:Y:S01]  /*98d0*/  MUFU.EX2 R218, R218 ;  /* 0x000000da00da7308 */ /* 0x000ea20000000800 */
[----:B------:R-:W-:Y:S02]  /*98e0*/  FMUL.FTZ R51, R51, R0 ;  /* 0x0000000033337220 */ /* 0x000fe40000410000 */
[-C--:B------:R-:W-:Y:S01]  /*98f0*/  FMUL.FTZ R60, R60, R148.reuse ;  /* 0x000000943c3c7220 */ /* 0x080fe20000410000 */
[----:B-1----:R-:W-:Y:S01]  /*9900*/  HMMA.16816.F32.BF16 R44, R4, R8, R44 ;  /* 0x00000008042c723c */ /* 0x002fe2000004182c */
[----:B------:R-:W-:-:S02]  /*9910*/  FMUL.FTZ R61, R61, R148 ;  /* 0x000000943d3d7220 */ /* 0x000fc40000410000 */
[-C--:B------:R-:W-:Y:S01]  /*9920*/  FMUL.FTZ R62, R62, R0.reuse ;  /* 0x000000003e3e7220 */ /* 0x080fe20000410000 */
[----:B------:R-:W-:Y:S01]  /*9930*/  MUFU.EX2 R163, R163 ;  /* 0x000000a300a37308 */ /* 0x000fe20000000800 */
[----:B------:R-:W-:Y:S02]  /*9940*/  FMUL.FTZ R63, R63, R0 ;  /* 0x000000003f3f7220 */ /* 0x000fe40000410000 */
[-C--:B------:R-:W-:Y:S01]  /*9950*/  FMUL.FTZ R64, R64, R148.reuse ;  /* 0x0000009440407220 */ /* 0x080fe20000410000 */
[----:B------:R-:W-:Y:S01]  /*9960*/  HMMA.16816.F32.BF16 R48, R4, R10, R48 ;  /* 0x0000000a0430723c */ /* 0x000fe20000041830 */
[----:B------:R-:W1:Y:S01]  /*9970*/  LDSM.16.MT88.4 R8, [R188+0x16000] ;  /* 0x01600000bc08783b */ /* 0x000e620000004200 */
[----:B------:R-:W-:Y:S02]  /*9980*/  FMUL.FTZ R65, R65, R148 ;  /* 0x0000009441417220 */ /* 0x000fe40000410000 */
[-C--:B------:R-:W-:Y:S01]  /*9990*/  FMUL.FTZ R66, R66, R0.reuse ;  /* 0x0000000042427220 */ /* 0x080fe20000410000 */
[----:B------:R-:W1:Y:S01]  /*99a0*/  MUFU.EX2 R168, R168 ;  /* 0x000000a800a87308 */ /* 0x000e620000000800 */
[----:B------:R-:W-:-:S02]  /*99b0*/  FMUL.FTZ R67, R67, R0 ;  /* 0x0000000043437220 */ /* 0x000fc40000410000 */
        /* <DEDUP_REMOVED lines=65> */
[----:B------:R-:W-:Y:S01]  /*9dd0*/  FFMA.FTZ R147, R215, R148, R147 ;  /* 0x00000094d7937223 */ /* 0x000fe20000010093 */
[----:B-1----:R-:W-:Y:S01]  /*9de0*/  HMMA.16816.F32.BF16 R92, R4, R8, R92 ;  /* 0x00000008045c723c */ /* 0x002fe2000004185c */
[----:B------:R-:W-:-:S02]  /*9df0*/  FFMA.FTZ R135, R209, R0, R135 ;  /* 0x00000000d1877223 */ /* 0x000fc40000010087 */
[----:B------:R-:W-:Y:S02]  /*9e00*/  FADD.FTZ R146, R146, R147 ;  /* 0x0000009392927221 */ /* 0x000fe40000010000 */
[----:B------:R-:W-:Y:S02]  /*9e10*/  FADD.FTZ R134, R134, R135 ;  /* 0x0000008786867221 */ /* 0x000fe40000010000 */
[----:B------:R-:W-:Y:S01]  /*9e20*/  FADD.FTZ R145, R145, R146 ;  /* 0x0000009291917221 */ /* 0x000fe20000010000 */
[----:B------:R-:W-:Y:S01]  /*9e30*/  HMMA.16816.F32.BF16 R96, R4, R10, R96 ;  /* 0x0000000a0460723c */ /* 0x000fe20000041860 */
[----:B------:R-:W-:Y:S01]  /*9e40*/  LDSM.16.MT88.4 R8, [R184+0x14800] ;  /* 0x01480000b808783b */ /* 0x000fe20000004200 */
[----:B------:R-:W-:Y:S02]  /*9e50*/  FADD.FTZ R133, R133, R134 ;  /* 0x0000008685857221 */ /* 0x000fe40000010000 */
[----:B------:R-:W-:Y:S02]  /*9e60*/  FADD.FTZ R144, R144, R145 ;  /* 0x0000009190907221 */ /* 0x000fe40000010000 */
[----:B------:R-:W-:Y:S01]  /*9e70*/  FADD.FTZ R2, R2, R133 ;  /* 0x0000008502027221 */ /* 0x000fe20000010000 */
[----:B---3--:R-:W-:Y:S01]  /*9e80*/  F2FP.BF16.PACK_AB R4, R156, R155 ;  /* 0x0000009b9c04723e */ /* 0x008fe200000010ff */
[----:B------:R-:W-:Y:S01]  /*9e90*/  FADD.FTZ R155, R155, R144 ;  /* 0x000000909b9b7221 */ /* 0x000fe20000010000 */
[----:B----4-:R-:W-:-:S02]  /*9ea0*/  F2FP.BF16.PACK_AB R6, R158, R157 ;  /* 0x0000009d9e06723e */ /* 0x010fc400000010ff */
[----:B------:R-:W-:Y:S01]  /*9eb0*/  F2FP.BF16.PACK_AB R5, R160, R159 ;  /* 0x0000009fa005723e */ /* 0x000fe200000010ff */
[----:B------:R-:W-:Y:S01]  /*9ec0*/  FADD.FTZ R159, R159, R2 ;  /* 0x000000029f9f7221 */ /* 0x000fe20000010000 */
[----:B------:R-:W-:Y:S01]  /*9ed0*/  F2FP.BF16.PACK_AB R7, R162, R161 ;  /* 0x000000a1a207723e */ /* 0x000fe200000010ff */
[----:B------:R-:W-:Y:S02]  /*9ee0*/  FADD.FTZ R156, R156, R155 ;  /* 0x0000009b9c9c7221 */ /* 0x000fe40000010000 */
[----:B------:R-:W-:Y:S02]  /*9ef0*/  FADD.FTZ R160, R160, R159 ;  /* 0x0000009fa0a07221 */ /* 0x000fe40000010000 */
[----:B------:R-:W-:Y:S02]  /*9f00*/  FADD.FTZ R157, R157, R156 ;  /* 0x0000009c9d9d7221 */ /* 0x000fe40000010000 */
[----:B--2---:R-:W-:Y:S01]  /*9f10*/  HMMA.16816.F32.BF16 R128, R4, R12, R128 ;  /* 0x0000000c0480723c */ /* 0x004fe20000041880 */
[----:B------:R-:W-:-:S02]  /*9f20*/  FADD.FTZ R161, R161, R160 ;  /* 0x000000a0a1a17221 */ /* 0x000fc40000010000 */
[----:B------:R-:W-:Y:S02]  /*9f30*/  FADD.FTZ R158, R158, R157 ;  /* 0x0000009d9e9e7221 */ /* 0x000fe40000010000 */
[----:B------:R-:W-:-:S03]  /*9f40*/  FADD.FTZ R162, R162, R161 ;  /* 0x000000a1a2a27221 */ /* 0x000fc60000010000 */
        /* <DEDUP_REMOVED lines=8> */
[C---:B-----5:R-:W-:Y:S08]  /*9fd0*/  HMMA.16816.F32.BF16 R52, R4.reuse, R16, R52 ;  /* 0x000000100434723c */ /* 0x060ff00000041834 */
[C---:B------:R-:W-:Y:S01]  /*9fe0*/  HMMA.16816.F32.BF16 R56, R4.reuse, R18, R56 ;  /* 0x000000120438723c */ /* 0x040fe20000041838 */
[----:B------:R-:W4:Y:S07]  /*9ff0*/  LDSM.16.MT88.4 R16, [R184+0x16800] ;  /* 0x01680000b810783b */ /* 0x000f2e0000004200 */
        /* <DEDUP_REMOVED lines=20> */
[----:B------:R-:W-:Y:S07]  /*a140*/  LDSM.16.MT88.4 R20, [R186+0x15000] ;  /* 0x01500000ba14783b */ /* 0x000fee0000004200 */
[C---:B----4-:R-:W-:Y:S08]  /*a150*/  HMMA.16816.F32.BF16 R92, R4.reuse, R16, R92 ;  /* 0x00000010045c723c */ /* 0x050ff0000004185c */
[----:B------:R-:W-:Y:S01]  /*a160*/  HMMA.16816.F32.BF16 R96, R4, R18, R96 ;  /* 0x000000120460723c */ /* 0x000fe20000041860 */
[----:B------:R-:W3:Y:S06]  /*a170*/  LDSM.16.MT88.4 R16, [R185+0x15000] ;  /* 0x01500000b910783b */ /* 0x000eec0000004200 */
[----:B------:R-:W-:Y:S01]  /*a180*/  F2FP.BF16.PACK_AB R4, R214, R167 ;  /* 0x000000a7d604723e */ /* 0x000fe200000010ff */
[----:B------:R-:W-:Y:S01]  /*a190*/  FADD.FTZ R167, R167, R158 ;  /* 0x0000009ea7a77221 */ /* 0x000fe20000010000 */
[----:B------:R-:W-:-:S02]  /*a1a0*/  F2FP.BF16.PACK_AB R6, R218, R165 ;  /* 0x000000a5da06723e */ /* 0x000fc400000010ff */
[----:B------:R-:W-:Y:S01]  /*a1b0*/  F2FP.BF16.PACK_AB R5, R168, R163 ;  /* 0x000000a3a805723e */ /* 0x000fe200000010ff */
[----:B------:R-:W-:Y:S01]  /*a1c0*/  FADD.FTZ R163, R163, R162 ;  /* 0x000000a2a3a37221 */ /* 0x000fe20000010000 */
[----:B------:R-:W-:Y:S01]  /*a1d0*/  F2FP.BF16.PACK_AB R7, R169, R166 ;  /* 0x000000a6a907723e */ /* 0x000fe200000010ff */
[----:B------:R-:W-:Y:S02]  /*a1e0*/  FADD.FTZ R214, R214, R167 ;  /* 0x000000a7d6d67221 */ /* 0x000fe40000010000 */
[----:B------:R-:W-:Y:S02]  /*a1f0*/  FADD.FTZ R163, R168, R163 ;  /* 0x000000a3a8a37221 */ /* 0x000fe40000010000 */
[----:B------:R-:W-:Y:S02]  /*a200*/  FADD.FTZ R165, R165, R214 ;  /* 0x000000d6a5a57221 */ /* 0x000fe40000010000 */
[----:B-1----:R-:W-:Y:S01]  /*a210*/  HMMA.16816.F32.BF16 R128, R4, R12, R128 ;  /* 0x0000000c0480723c */ /* 0x002fe20000041880 */
[----:B------:R-:W-:-:S02]  /*a220*/  FADD.FTZ R166, R166, R163 ;  /* 0x000000a3a6a67221 */ /* 0x000fc40000010000 */
[----:B------:R-:W-:Y:S02]  /*a230*/  FADD.FTZ R218, R218, R165 ;  /* 0x000000a5dada7221 */ /* 0x000fe40000010000 */
[----:B------:R-:W-:-:S03]  /*a240*/  FADD.FTZ R169, R169, R166 ;  /* 0x000000a6a9a97221 */ /* 0x000fc60000010000 */
        /* <DEDUP_REMOVED lines=9> */
[C---:B-1----:R-:W-:Y:S08]  /*a2e0*/  HMMA.16816.F32.BF16 R60, R4.reuse, R12, R60 ;  /* 0x0000000c043c723c */ /* 0x042ff0000004183c */
[C---:B------:R-:W-:Y:S01]  /*a2f0*/  HMMA.16816.F32.BF16 R64, R4.reuse, R14, R64 ;  /* 0x0000000e0440723c */ /* 0x040fe20000041840 */
[----:B------:R-:W1:Y:S07]  /*a300*/  LDSM.16.MT88.4 R12, [R184+0x17000] ;  /* 0x01700000b80c783b */ /* 0x000e6e0000004200 */
[C---:B------:R-:W-:Y:S01]  /*a310*/  HMMA.16816.F32.BF16 R56, R4.reuse, R18, R56 ;  /* 0x000000120438723c */ /* 0x040fe20000041838 */
[----:B------:R-:W3:Y:S07]  /*a320*/  LDSM.16.MT88.4 R16, [R185+0x17000] ;  /* 0x01700000b910783b */ /* 0x000eee0000004200 */
[C---:B----4-:R-:W-:Y:S08]  /*a330*/  HMMA.16816.F32.BF16 R68, R4.reuse, R8, R68 ;  /* 0x000000080444723c */ /* 0x050ff00000041844 */
        /* <DEDUP_REMOVED lines=13> */
[----:B------:R-:W1:Y:S07]  /*a410*/  LDSM.16.MT88.4 R28, [R186+0x15800] ;  /* 0x01580000ba1c783b */ /* 0x000e6e0000004200 */
[C---:B------:R-:W-:Y:S08]  /*a420*/  HMMA.16816.F32.BF16 R44, R4.reuse, R20, R44 ;  /* 0x00000014042c723c */ /* 0x040ff0000004182c */
[C---:B------:R-:W-:Y:S01]  /*a430*/  HMMA.16816.F32.BF16 R48, R4.reuse, R22, R48 ;  /* 0x000000160430723c */ /* 0x040fe20000041830 */
[----:B------:R-:W1:Y:S07]  /*a440*/  LDSM.16.MT88.4 R20, [R185+0x15800] ;  /* 0x01580000b914783b */ /* 0x000e6e0000004200 */
[C---:B---3--:R-:W-:Y:S08]  /*a450*/  HMMA.16816.F32.BF16 R84, R4.reuse, R16, R84 ;  /* 0x000000100454723c */ /* 0x048ff00000041854 */
        /* <DEDUP_REMOVED lines=11> */
[----:B----4-:R-:W-:Y:S01]  /*a510*/  HMMA.16816.F32.BF16 R128, R4, R8, R128 ;  /* 0x000000080480723c */ /* 0x010fe20000041880 */
[----:B------:R-:W-:-:S02]  /*a520*/  FADD.FTZ R170, R170, R171 ;  /* 0x000000abaaaa7221 */ /* 0x000fc40000010000 */
[----:B------:R-:W-:Y:S02]  /*a530*/  FADD.FTZ R215, R154, R151 ;  /* 0x000000979ad77221 */ /* 0x000fe40000010000 */
[----:B------:R-:W-:-:S03]  /*a540*/  FADD.FTZ R209, R149, R170 ;  /* 0x000000aa95d17221 */ /* 0x000fc60000010000 */
        /* <DEDUP_REMOVED lines=9> */
[C---:B------:R-:W-:Y:S08]  /*a5e0*/  HMMA.16816.F32.BF16 R116, R4.reuse, R142, R116 ;  /* 0x0000008e0474723c */ /* 0x040ff00000041874 */
[C---:B------:R-:W-:Y:S08]  /*a5f0*/  HMMA.16816.F32.BF16 R112, R4.reuse, R136, R112 ;  /* 0x000000880470723c */ /* 0x040ff00000041870 */
        /* <DEDUP_REMOVED lines=9> */
[C---:B----4-:R-:W-:Y:S08]  /*a690*/  HMMA.16816.F32.BF16 R76, R4.reuse, R8, R76 ;  /* 0x00000008044c723c */ /* 0x050ff0000004184c */
[C---:B------:R-:W-:Y:S08]  /*a6a0*/  HMMA.16816.F32.BF16 R80, R4.reuse, R10, R80 ;  /* 0x0000000a0450723c */ /* 0x040ff00000041850 */
[C---:B--2---:R-:W-:Y:S08]  /*a6b0*/  HMMA.16816.F32.BF16 R84, R4.reuse, R24, R84 ;  /* 0x000000180454723c */ /* 0x044ff00000041854 */
[C---:B------:R-:W-:Y:S08]  /*a6c0*/  HMMA.16816.F32.BF16 R88, R4.reuse, R26, R88 ;  /* 0x0000001a0458723c */ /* 0x040ff00000041858 */
[C---:B-1----:R-:W-:Y:S08]  /*a6d0*/  HMMA.16816.F32.BF16 R92, R4.reuse, R12, R92 ;  /* 0x0000000c045c723c */ /* 0x042ff0000004185c */
[----:B------:R-:W-:Y:S08]  /*a6e0*/  HMMA.16816.F32.BF16 R96, R4, R14, R96 ;  /* 0x0000000e0460723c */ /* 0x000ff00000041860 */
.L_x_248:
[----:B------:R-:W-:-:S06]  /*a6f0*/  UISETP.GT.AND UP0, UPT, UR15, UR9, UPT ;  /* 0x000000090f00728c */ /* 0x000fcc000bf04270 */
[----:B------:R-:W-:-:S13]  /*a700*/  PLOP3.LUT P0, PT, PT, PT, UP0, 0x80, 0x0 ;  /* 0x000000000000781c */ /* 0x000fda0003f0f008 */
[----:B------:R-:W-:Y:S05]  /*a710*/  @!P0 BRA `(.L_x_251) ;  /* 0x00002eb000008947 */ /* 0x000fea0003800000 */
[----:B------:R-:W-:Y:S01]  /*a720*/  ULDC.64 UR4, c[0x0][0x1a0] ;  /* 0x0000680000047ab9 */ /* 0x000fe20000000a00 */
[----:B------:R-:W-:Y:S01]  /*a730*/  MOV R0, R3 ;  /* 0x0000000300007202 */ /* 0x000fe20000000f00 */
[----:B------:R-:W-:Y:S01]  /*a740*/  USHF.L.U64.HI UR14, UR4, 0x5, UR5 ;  /* 0x00000005040e7899 */ /* 0x000fe20008010205 */
[----:B------:R-:W-:Y:S01]  /*a750*/  MOV R2, R132 ;  /* 0x0000008400027202 */ /* 0x000fe20000000f00 */
[----:B------:R-:W-:Y:S01]  /*a760*/  USHF.L.U32 UR17, UR4, 0x5, URZ ;  /* 0x0000000504117899 */ /* 0x000fe2000800063f */
[----:B------:R-:W-:Y:S01]  /*a770*/  MOV R206, R216 ;  /* 0x000000d800ce7202 */ /* 0x000fe20000000f00 */
[----:B------:R-:W-:Y:S02]  /*a780*/  USHF.L.U64.HI UR8, UR4, 0x6, UR5 ;  /* 0x0000000604087899 */ /* 0x000fe40008010205 */
[----:B------:R-:W-:Y:S02]  /*a790*/  USHF.L.U64.HI UR14, UR17, 0x1, UR14 ;  /* 0x00000001110e7899 */ /* 0x000fe4000801020e */
[----:B------:R-:W-:-:S02]  /*a7a0*/  USHF.L.U32 UR13, UR4, 0x6, URZ ;  /* 0x00000006040d7899 */ /* 0x000fc4000800063f */
[----:B------:R-:W-:Y:S01]  /*a7b0*/  USHF.L.U32 UR17, UR17, 0x1, URZ ;  /* 0x0000000111117899 */ /* 0x000fe2000800063f */
[----:B------:R-:W-:Y:S05]  /*a7c0*/  BRA `(.L_x_252) ;  /* 0x000001b000007947 */ /* 0x000fea0003800000 */
.L_x_254:
[----:B------:R-:W-:Y:S02]  /*a7d0*/  UIADD3 UR20, UR15, -0x2, URZ ;  /* 0xfffffffe0f147890 */ /* 0x000fe4000fffe03f */
[----:B------:R-:W-:Y:S02]  /*a7e0*/  ULDC.64 UR4, c[0x0][0x198] ;  /* 0x0000660000047ab9 */ /* 0x000fe40000000a00 */
[----:B------:R-:W-:Y:S02]  /*a7f0*/  USHF.R.S32.HI UR15, URZ, 0x1f, UR20 ;  /* 0x0000001f3f0f7899 */ /* 0x000fe40008011414 */
[----:B------:R-:W-:Y:S02]  /*a800*/  UIMAD.WIDE.U32 UR22, UR20, UR4, URZ ;  /* 0x00000004141672a5 */ /* 0x000fe4000f8e003f */
[----:B------:R-:W-:Y:S04]  /*a810*/  UIMAD UR15, UR15, UR4, URZ ;  /* 0x000000040f0f72a4 */ /* 0x000fe8000f8e023f */
[----:B------:R-:W-:Y:S01]  /*a820*/  UIMAD UR15, UR20, UR5, UR15 ;  /* 0x00000005140f72a4 */ /* 0x000fe2000f8e020f */
[----:B------:R-:W-:Y:S02]  /*a830*/  IMAD.U32 R133, RZ, RZ, UR22 ;  /* 0x00000016ff857e24 */ /* 0x000fe4000f8e00ff */
[----:B------:R-:W-:Y:S01]  /*a840*/  IMAD.U32 R132, RZ, RZ, UR22 ;  /* 0x00000016ff847e24 */ /* 0x000fe2000f8e00ff */
[----:B------:R-:W-:Y:S02]  /*a850*/  UIADD3 UR15, UR23, UR15, URZ ;  /* 0x0000000f170f7290 */ /* 0x000fe4000fffe03f */
[----:B------:R-:W-:Y:S04]  /*a860*/  LEA R133, P0, R133, R200, 0x6 ;  /* 0x000000c885857211 */ /* 0x000fe800078030ff */
[----:B------:R-:W-:Y:S01]  /*a870*/  IMAD.U32 R3, RZ, RZ, UR15 ;  /* 0x0000000fff037e24 */ /* 0x000fe2000f8e00ff */
        /* <DEDUP_REMOVED lines=14> */
[----:B------:R-:W0:Y:S01]  /*a960*/  LDGDEPBAR ;  /* 0x00000000000079af */ /* 0x000e220000000000 */
[----:B------:R-:W-:-:S05]  /*a970*/  BRA `(.L_x_253) ;  /* 0x00000b8000007947 */ /* 0x000fca0003800000 */
.L_x_252:
[----:B------:R-:W-:Y:S04]  /*a980*/  DEPBAR.LE SB0, 0x0 ;  /* 0x000080000000791a */ /* 0x000fe80000000000 */
[----:B------:R-:W-:Y:S01]  /*a990*/  BAR.SYNC.DEFER_BLOCKING 0x0 ;  /* 0x0000000000007b1d */ /* 0x000fe20000010000 */
[----:B------:R-:W-:Y:S01]  /*a9a0*/  UIADD3 UR12, UR15, -0x1, URZ ;  /* 0xffffffff0f0c7890 */ /* 0x000fe2000fffe03f */
[----:B------:R-:W-:Y:S03]  /*a9b0*/  IMAD.U32 R3, RZ, RZ, UR13 ;  /* 0x0000000dff037e24 */ /* 0x000fe6000f8e00ff */
[----:B------:R-:W-:Y:S02]  /*a9c0*/  USHF.R.S32.HI UR5, URZ, 0x1f, UR12 ;  /* 0x0000001f3f057899 */ /* 0x000fe4000801140c */
[----:B------:R-:W-:Y:S01]  /*a9d0*/  UIMAD UR4, UR8, UR12, URZ ;  /* 0x0000000c080472a4 */ /* 0x000fe2000f8e023f */
[----:B------:R-:W-:Y:S01]  /*a9e0*/  IMAD.WIDE.U32 R216, R3, UR12, R206 ;  /* 0x0000000c03d87c25 */ /* 0x000fe2000f8e00ce */
[----:B------:R-:W-:Y:S02]  /*a9f0*/  UISETP.GT.AND UP0, UPT, UR12, UR9, UPT ;  /* 0x000000090c00728c */ /* 0x000fe4000bf04270 */
[----:B------:R-:W-:Y:S02]  /*aa00*/  UIMAD UR4, UR5, UR13, UR4 ;  /* 0x0000000d050472a4 */ /* 0x000fe4000f8e0204 */
[----:B------:R-:W-:Y:S04]  /*aa10*/  LEA R220, P1, R216, c[0x0][0x170], 0x1 ;  /* 0x00005c00d8dc7a11 */ /* 0x000fe800078208ff */
[----:B------:R-:W-:Y:S02]  /*aa20*/  IADD3 R3, R217, UR4, RZ ;  /* 0x00000004d9037c10 */ /* 0x000fe4000fffe0ff */
[----:B------:R-:W-:Y:S02]  /*aa30*/  IADD3 R218, P0, R220, UR17, RZ ;  /* 0x00000011dcda7c10 */ /* 0x000fe4000ff1e0ff */
[----:B------:R-:W-:Y:S04]  /*aa40*/  LEA.HI.X R221, R216, c[0x0][0x174], R3, 0x1, P1 ;  /* 0x00005d00d8dd7a11 */ /* 0x000fe800008f0c03 */
[----:B------:R-:W-:Y:S01]  /*aa50*/  IADD3.X R219, R221, UR14, RZ, P0, !PT ;  /* 0x0000000edddb7c10 */ /* 0x000fe200087fe4ff */
[----:B------:R-:W-:Y:S01]  /*aa60*/  @!PT LDS RZ, [RZ] ;  /* 0x00000000fffff984 */ /* 0x000fe20000000800 */
[----:B------:R-:W-:Y:S01]  /*aa70*/  @!PT LDS RZ, [RZ] ;  /* 0x00000000fffff984 */ /* 0x000fe20000000800 */
[----:B------:R-:W-:Y:S01]  /*aa80*/  @!PT LDS RZ, [RZ] ;  /* 0x00000000fffff984 */ /* 0x000fe20000000800 */
[----:B------:R1:W-:Y:S01]  /*aa90*/  LDGSTS.E.BYPASS.LTC128B.128 [R196+0x12000], [R220.64] ;  /* 0x12000000dcc47fae */ /* 0x0003e2000b901d52 */
[----:B------:R-:W-:Y:S03]  /*aaa0*/  PLOP3.LUT P0, PT, PT, PT, UP0, 0x80, 0x0 ;  /* 0x000000000000781c */ /* 0x000fe60003f0f008 */
        /* <DEDUP_REMOVED lines=165> */
.L_x_253:
[----:B------:R-:W-:Y:S01]  /*b500*/  IMAD.U32 R132, RZ, RZ, UR12 ;  /* 0x0000000cff847e24 */ /* 0x000fe2000f8e00ff */
[----:B------:R-:W-:Y:S02]  /*b510*/  UISETP.GT.AND UP0, UPT, UR12, UR9, UPT ;  /* 0x000000090c00728c */ /* 0x000fe4000bf04270 */
[----:B------:R-:W-:Y:S01]  /*b520*/  UMOV UR15, UR12 ;  /* 0x0000000c000f7c82 */ /* 0x000fe20008000000 */
[----:B------:R-:W-:Y:S05]  /*b530*/  IMAD R3, R132, 0x40, R205 ;  /* 0x0000004084037824 */ /* 0x000fea00078e02cd */
[C---:B------:R-:W-:Y:S02]  /*b540*/  IADD3 R132, R3.reuse, 0x1, RZ ;  /* 0x0000000103847810 */ /* 0x040fe40007ffe0ff */
[C---:B------:R-:W-:Y:S02]  /*b550*/  ISETP.GE.AND P2, PT, R3.reuse, R204, PT ;  /* 0x000000cc0300720c */ /* 0x040fe40003f46270 */
[C---:B------:R-:W-:Y:S02]  /*b560*/  ISETP.GE.AND P1, PT, R132.reuse, R202, PT ;  /* 0x000000ca8400720c */ /* 0x040fe40003f26270 */
[CC--:B------:R-:W-:Y:S02]  /*b570*/  ISETP.GE.AND P6, PT, R132.reuse, R204.reuse, PT ;  /* 0x000000cc8400720c */ /* 0x0c0fe40003fc6270 */
[C---:B------:R-:W-:Y:S02]  /*b580*/  ISETP.GE.OR P1, PT, R132.reuse, R197, !P1 ;  /* 0x000000c58400720c */ /* 0x040fe40004f26670 */
[-C--:B------:R-:W-:Y:S02]  /*b590*/  ISETP.GE.OR P6, PT, R132, R203.reuse, !P6 ;  /* 0x000000cb8400720c */ /* 0x080fe400077c6670 */
[C---:B------:R-:W-:Y:S02]  /*b5a0*/  IADD3 R132, R3.reuse, 0x9, RZ ;  /* 0x0000000903847810 */ /* 0x040fe40007ffe0ff */
[C---:B------:R-:W-:Y:S02]  /*b5b0*/  IADD3 R133, R3.reuse, 0x8, RZ ;  /* 0x0000000803857810 */ /* 0x040fe40007ffe0ff */
[-C--:B------:R-:W-:Y:S02]  /*b5c0*/  ISETP.GE.OR P2, PT, R3, R203.reuse, !P2 ;  /* 0x000000cb0300720c */ /* 0x080fe40005746670 */
[-C--:B------:R-:W-:Y:S02]  /*b5d0*/  ISETP.GE.AND P4, PT, R132, R204.reuse, PT ;  /* 0x000000cc8400720c */ /* 0x080fe40003f86270 */
[----:B------:R-:W-:Y:S02]  /*b5e0*/  ISETP.GE.AND P0, PT, R133, R204, PT ;  /* 0x000000cc8500720c */ /* 0x000fe40003f06270 */
[----:B-1----:R-:W-:Y:S02]  /*b5f0*/  FSEL R134, R4, -INF , !P2 ;  /* 0xff80000004867808 */ /* 0x002fe40005000000 */
[CC--:B------:R-:W-:Y:S02]  /*b600*/  ISETP.GE.OR P4, PT, R132.reuse, R203.reuse, !P4 ;  /* 0x000000cb8400720c */ /* 0x0c0fe40006786670 */
[CC--:B------:R-:W-:Y:S02]  /*b610*/  ISETP.GE.AND P2, PT, R132.reuse, R202.reuse, PT ;  /* 0x000000ca8400720c */ /* 0x0c0fe40003f46270 */
[----:B------:R-:W-:Y:S02]  /*b620*/  ISETP.GE.AND P5, PT, R3, R202, PT ;  /* 0x000000ca0300720c */ /* 0x000fe40003fa6270 */
[----:B------:R-:W-:Y:S02]  /*b630*/  FSEL R136, R9, -INF , !P4 ;  /* 0xff80000009887808 */ /* 0x000fe40006000000 */
[----:B------:R-:W-:Y:S02]  /*b640*/  ISETP.GE.OR P0, PT, R133, R203, !P0 ;  /* 0x000000cb8500720c */ /* 0x000fe40004706670 */
[-C--:B------:R-:W-:Y:S02]  /*b650*/  ISETP.GE.OR P2, PT, R132, R197.reuse, !P2 ;  /* 0x000000c58400720c */ /* 0x080fe40005746670 */
[C---:B------:R-:W-:Y:S02]  /*b660*/  IADD3 R132, R3.reuse, 0x10, RZ ;  /* 0x0000001003847810 */ /* 0x040fe40007ffe0ff */
[----:B------:R-:W-:Y:S02]  /*b670*/  IADD3 R4, R3, 0x11, RZ ;  /* 0x0000001103047810 */ /* 0x000fe40007ffe0ff */
[----:B------:R-:W-:Y:S02]  /*b680*/  FSEL R144, R5, -INF , !P6 ;  /* 0xff80000005907808 */ /* 0x000fe40007000000 */
[----:B------:R-:W-:Y:S02]  /*b690*/  FMNMX.FTZ R9, R134, R2, !PT ;  /* 0x0000000286097209 */ /* 0x000fe40007810000 */
[----:B------:R-:W-:Y:S02]  /*b6a0*/  ISETP.GE.AND P3, PT, R133, R202, PT ;  /* 0x000000ca8500720c */ /* 0x000fe40003f66270 */
[----:B------:R-:W-:Y:S02]  /*b6b0*/  ISETP.GE.OR P5, PT, R3, R197, !P5 ;  /* 0x000000c50300720c */ /* 0x000fe40006fa6670 */
[----:B------:R-:W-:Y:S02]  /*b6c0*/  FSEL R7, R7, -INF , !P1 ;  /* 0xff80000007077808 */ /* 0x000fe40004800000 */
[----:B------:R-:W-:Y:S02]  /*b6d0*/  FSEL R138, R8, -INF , !P0 ;  /* 0xff800000088a7808 */ /* 0x000fe40004000000 */
[-C--:B------:R-:W-:Y:S02]  /*b6e0*/  ISETP.GE.AND P1, PT, R132, R204.reuse, PT ;  /* 0x000000cc8400720c */ /* 0x080fe40003f26270 */
[C---:B------:R-:W-:Y:S02]  /*b6f0*/  ISETP.GE.AND P6, PT, R4.reuse, R204, PT ;  /* 0x000000cc0400720c */ /* 0x040fe40003fc6270 */
[----:B------:R-:W-:Y:S02]  /*b700*/  ISETP.GE.AND P0, PT, R4, R202, PT ;  /* 0x000000ca0400720c */ /* 0x000fe40003f06270 */
[----:B------:R-:W-:Y:S02]  /*b710*/  FMNMX.FTZ R9, R144, R9, !PT ;  /* 0x0000000990097209 */ /* 0x000fe40007810000 */
[----:B------:R-:W-:Y:S02]  /*b720*/  ISETP.GE.OR P3, PT, R133, R197, !P3 ;  /* 0x000000c58500720c */ /* 0x000fe40005f66670 */
[----:B------:R-:W-:Y:S02]  /*b730*/  FSEL R135, R6, -INF , !P5 ;  /* 0xff80000006877808 */ /* 0x000fe40006800000 */
[-C--:B------:R-:W-:Y:S02]  /*b740*/  ISETP.GE.OR P1, PT, R132, R203.reuse, !P1 ;  /* 0x000000cb8400720c */ /* 0x080fe40004f26670 */
[C---:B------:R-:W-:Y:S02]  /*b750*/  ISETP.GE.OR P6, PT, R4.reuse, R203, !P6 ;  /* 0x000000cb0400720c */ /* 0x040fe400077c6670 */
[----:B------:R-:W-:Y:S02]  /*b760*/  ISETP.GE.OR P0, PT, R4, R197, !P0 ;  /* 0x000000c50400720c */ /* 0x000fe40004706670 */
[----:B------:R-:W-:Y:S02]  /*b770*/  FMNMX.FTZ R9, R138, R9, !PT ;  /* 0x000000098a097209 */ /* 0x000fe40007810000 */
[C---:B------:R-:W-:Y:S02]  /*b780*/  IADD3 R6, R3.reuse, 0x18, RZ ;  /* 0x0000001803067810 */ /* 0x040fe40007ffe0ff */
[----:B------:R-:W-:Y:S02]  /*b790*/  IADD3 R4, R3, 0x19, RZ ;  /* 0x0000001903047810 */ /* 0x000fe40007ffe0ff */
[----:B------:R-:W-:Y:S02]  /*b7a0*/  FSEL R5, R10, -INF , !P3 ;  /* 0xff8000000a057808 */ /* 0x000fe40005800000 */
[----:B------:R-:W-:Y:S02]  /*b7b0*/  FMNMX.FTZ R10, R135, R0, !PT ;  /* 0x00000000870a7209 */ /* 0x000fe40007810000 */
[----:B------:R-:W-:Y:S02]  /*b7c0*/  FSEL R162, R12, -INF , !P1 ;  /* 0xff8000000ca27808 */ /* 0x000fe40004800000 */
[----:B------:R-:W-:Y:S02]  /*b7d0*/  FSEL R11, R11, -INF , !P2 ;  /* 0xff8000000b0b7808 */ /* 0x000fe40005000000 */
[----:B------:R-:W-:Y:S02]  /*b7e0*/  FMNMX.FTZ R9, R136, R9, !PT ;  /* 0x0000000988097209 */ /* 0x000fe40007810000 */
[C---:B------:R-:W-:Y:S02]  /*b7f0*/  ISETP.GE.AND P4, PT, R6.reuse, R204, PT ;  /* 0x000000cc0600720c */ /* 0x040fe40003f86270 */
[----:B------:R-:W-:Y:S02]  /*b800*/  ISETP.GE.AND P2, PT, R6, R202, PT ;  /* 0x000000ca0600720c */ /* 0x000fe40003f46270 */
[C---:B------:R-:W-:Y:S02]  /*b810*/  ISETP.GE.AND P3, PT, R4.reuse, R204, PT ;  /* 0x000000cc0400720c */ /* 0x040fe40003f66270 */
[----:B------:R-:W-:Y:S02]  /*b820*/  ISETP.GE.AND P1, PT, R4, R202, PT ;  /* 0x000000ca0400720c */ /* 0x000fe40003f26270 */
[----:B------:R-:W-:Y:S02]  /*b830*/  FMNMX.FTZ R10, R7, R10, !PT ;  /* 0x0000000a070a7209 */ /* 0x000fe40007810000 */
[----:B------:R-:W-:Y:S02]  /*b840*/  ISETP.GE.AND P5, PT, R132, R202, PT ;  /* 0x000000ca8400720c */ /* 0x000fe40003fa6270 */
[----:B------:R-:W-:Y:S02]  /*b850*/  FSEL R160, R13, -INF , !P6 ;  /* 0xff8000000da07808 */ /* 0x000fe40007000000 */
[----:B------:R-:W-:Y:S02]  /*b860*/  FMNMX.FTZ R9, R162, R9, !PT ;  /* 0x00000009a2097209 */ /* 0x000fe40007810000 */
[C---:B------:R-:W-:Y:S02]  /*b870*/  ISETP.GE.OR P4, PT, R6.reuse, R203, !P4 ;  /* 0x000000cb0600720c */ /* 0x040fe40006786670 */
[----:B------:R-:W-:Y:S02]  /*b880*/  ISETP.GE.OR P2, PT, R6, R197, !P2 ;  /* 0x000000c50600720c */ /* 0x000fe40005746670 */
[C---:B------:R-:W-:Y:S02]  /*b890*/  ISETP.GE.OR P3, PT, R4.reuse, R203, !P3 ;  /* 0x000000cb0400720c */ /* 0x040fe40005f66670 */
[-C--:B------:R-:W-:Y:S02]  /*b8a0*/  ISETP.GE.OR P1, PT, R4, R197.reuse, !P1 ;  /* 0x000000c50400720c */ /* 0x080fe40004f26670 */
[C---:B------:R-:W-:Y:S02]  /*b8b0*/  IADD3 R6, R3.reuse, 0x20, RZ ;  /* 0x0000002003067810 */ /* 0x040fe40007ffe0ff */
[----:B------:R-:W-:Y:S02]  /*b8c0*/  IADD3 R4, R3, 0x21, RZ ;  /* 0x0000002103047810 */ /* 0x000fe40007ffe0ff */
[----:B------:R-:W-:Y:S02]  /*b8d0*/  ISETP.GE.OR P5, PT, R132, R197, !P5 ;  /* 0x000000c58400720c */ /* 0x000fe40006fa6670 */
[----:B------:R-:W-:Y:S02]  /*b8e0*/  FMNMX.FTZ R10, R5, R10, !PT ;  /* 0x0000000a050a7209 */ /* 0x000fe40007810000 */
[----:B------:R-:W-:Y:S02]  /*b8f0*/  FSEL R163, R15, -INF , !P0 ;  /* 0xff8000000fa37808 */ /* 0x000fe40004000000 */
[----:B------:R-:W-:Y:S02]  /*b900*/  FSEL R142, R16, -INF , !P4 ;  /* 0xff800000108e7808 */ /* 0x000fe40006000000 */
[----:B------:R-:W-:Y:S02]  /*b910*/  FMNMX.FTZ R9, R160, R9, !PT ;  /* 0x00000009a0097209 */ /* 0x000fe40007810000 */
[-C--:B------:R-:W-:Y:S02]  /*b920*/  ISETP.GE.AND P0, PT, R6, R204.reuse, PT ;  /* 0x000000cc0600720c */ /* 0x080fe40003f06270 */
[C---:B------:R-:W-:Y:S02]  /*b930*/  ISETP.GE.AND P6, PT, R4.reuse, R204, PT ;  /* 0x000000cc0400720c */ /* 0x040fe40003fc6270 */
[----:B------:R-:W-:Y:S02]  /*b940*/  ISETP.GE.AND P4, PT, R4, R202, PT ;  /* 0x000000ca0400720c */ /* 0x000fe40003f86270 */
[----:B------:R-:W-:Y:S02]  /*b950*/  FSEL R165, R14, -INF , !P5 ;  /* 0xff8000000ea57808 */ /* 0x000fe40006800000 */
[----:B------:R-:W-:Y:S02]  /*b960*/  FMNMX.FTZ R10, R11, R10, !PT ;  /* 0x0000000a0b0a7209 */ /* 0x000fe40007810000 */
[----:B------:R-:W-:Y:S02]  /*b970*/  ISETP.GE.AND P5, PT, R6, R202, PT ;  /* 0x000000ca0600720c */ /* 0x000fe40003fa6270 */
[----:B------:R-:W-:Y:S02]  /*b980*/  FSEL R140, R17, -INF , !P3 ;  /* 0xff800000118c7808 */ /* 0x000fe40005800000 */
[----:B------:R-:W-:Y:S02]  /*b990*/  FMNMX.FTZ R9, R142, R9, !PT ;  /* 0x000000098e097209 */ /* 0x000fe40007810000 */
[-C--:B------:R-:W-:Y:S02]  /*b9a0*/  ISETP.GE.OR P0, PT, R6, R203.reuse, !P0 ;  /* 0x000000cb0600720c */ /* 0x080fe40004706670 */
[C---:B------:R-:W-:Y:S02]  /*b9b0*/  ISETP.GE.OR P6, PT, R4.reuse, R203, !P6 ;  /* 0x000000cb0400720c */ /* 0x040fe400077c6670 */
[-C--:B------:R-:W-:Y:S02]  /*b9c0*/  ISETP.GE.OR P4, PT, R4, R197.reuse, !P4 ;  /* 0x000000c50400720c */ /* 0x080fe40006786670 */
[----:B------:R-:W-:Y:S02]  /*b9d0*/  IADD3 R4, R3, 0x28, RZ ;  /* 0x0000002803047810 */ /* 0x000fe40007ffe0ff */
[----:B------:R-:W-:Y:S02]  /*b9e0*/  FMNMX.FTZ R10, R165, R10, !PT ;  /* 0x0000000aa50a7209 */ /* 0x000fe40007810000 */
[----:B------:R-:W-:Y:S02]  /*b9f0*/  ISETP.GE.OR P5, PT, R6, R197, !P5 ;  /* 0x000000c50600720c */ /* 0x000fe40006fa6670 */
[----:B------:R-:W-:Y:S02]  /*ba00*/  IADD3 R6, R3, 0x29, RZ ;  /* 0x0000002903067810 */ /* 0x000fe40007ffe0ff */
[----:B------:R-:W-:Y:S02]  /*ba10*/  FSEL R158, R20, -INF , !P0 ;  /* 0xff800000149e7808 */ /* 0x000fe40004000000 */
[----:B------:R-:W-:Y:S02]  /*ba20*/  FMNMX.FTZ R9, R140, R9, !PT ;  /* 0x000000098c097209 */ /* 0x000fe40007810000 */
[----:B------:R-:W-:Y:S02]  /*ba30*/  ISETP.GE.AND P3, PT, R4, R204, PT ;  /* 0x000000cc0400720c */ /* 0x000fe40003f66270 */
[----:B------:R-:W-:Y:S02]  /*ba40*/  FSEL R143, R18, -INF , !P2 ;  /* 0xff800000128f7808 */ /* 0x000fe40005000000 */
[----:B------:R-:W-:Y:S02]  /*ba50*/  FSEL R141, R19, -INF , !P1 ;  /* 0xff800000138d7808 */ /* 0x000fe40004800000 */
[----:B------:R-:W-:Y:S02]  /*ba60*/  FMNMX.FTZ R10, R163, R10, !PT ;  /* 0x0000000aa30a7209 */ /* 0x000fe40007810000 */
[----:B------:R-:W-:Y:S02]  /*ba70*/  ISETP.GE.AND P1, PT, R4, R202, PT ;  /* 0x000000ca0400720c */ /* 0x000fe40003f26270 */
[----:B------:R-:W-:Y:S02]  /*ba80*/  ISETP.GE.AND P2, PT, R6, R204, PT ;  /* 0x000000cc0600720c */ /* 0x000fe40003f46270 */
[----:B------:R-:W-:Y:S02]  /*ba90*/  FSEL R156, R21, -INF , !P6 ;  /* 0xff800000159c7808 */ /* 0x000fe40007000000 */
[----:B------:R-:W-:Y:S02]  /*baa0*/  FMNMX.FTZ R9, R158, R9, !PT ;  /* 0x000000099e097209 */ /* 0x000fe40007810000 */
[----:B------:R-:W-:Y:S02]  /*bab0*/  ISETP.GE.OR P3, PT, R4, R203, !P3 ;  /* 0x000000cb0400720c */ /* 0x000fe40005f66670 */
[----:B------:R-:W-:Y:S02]  /*bac0*/  IADD3 R8, R3, 0x30, RZ ;  /* 0x0000003003087810 */ /* 0x000fe40007ffe0ff */
[----:B------:R-:W-:Y:S02]  /*bad0*/  ISETP.GE.AND P0, PT, R6, R202, PT ;  /* 0x000000ca0600720c */ /* 0x000fe40003f06270 */
[----:B------:R-:W-:Y:S02]  /*bae0*/  FMNMX.FTZ R10, R143, R10, !PT ;  /* 0x0000000a8f0a7209 */ /* 0x000fe40007810000 */
[----:B------:R-:W-:Y:S02]  /*baf0*/  ISETP.GE.OR P1, PT, R4, R197, !P1 ;  /* 0x000000c50400720c */ /* 0x000fe40004f26670 */
[----:B------:R-:W-:Y:S02]  /*bb00*/  ISETP.GE.OR P2, PT, R6, R203, !P2 ;  /* 0x000000cb0600720c */ /* 0x000fe40005746670 */
[C---:B------:R-:W-:Y:S02]  /*bb10*/  IADD3 R4, R3.reuse, 0x38, RZ ;  /* 0x0000003803047810 */ /* 0x040fe40007ffe0ff */
[----:B------:R-:W-:Y:S02]  /*bb20*/  FSEL R154, R24, -INF , !P3 ;  /* 0xff800000189a7808 */ /* 0x000fe40005800000 */
[----:B------:R-:W-:Y:S02]  /*bb30*/  FMNMX.FTZ R9, R156, R9, !PT ;  /* 0x000000099c097209 */ /* 0x000fe40007810000 */
[----:B------:R-:W-:Y:S02]  /*bb40*/  ISETP.GE.OR P0, PT, R6, R197, !P0 ;  /* 0x000000c50600720c */ /* 0x000fe40004706670 */
[----:B------:R-:W-:Y:S02]  /*bb50*/  ISETP.GE.AND P6, PT, R8, R204, PT ;  /* 0x000000cc0800720c */ /* 0x000fe40003fc6270 */
[----:B------:R-:W-:Y:S02]  /*bb60*/  IADD3 R6, R3, 0x31, RZ ;  /* 0x0000003103067810 */ /* 0x000fe40007ffe0ff */
[----:B------:R-:W-:Y:S02]  /*bb70*/  FSEL R152, R25, -INF , !P2 ;  /* 0xff80000019987808 */ /* 0x000fe40005000000 */
[----:B------:R-:W-:Y:S02]  /*bb80*/  FSEL R161, R22, -INF , !P5 ;  /* 0xff80000016a17808 */ /* 0x000fe40006800000 */
[----:B------:R-:W-:Y:S02]  /*bb90*/  FMNMX.FTZ R10, R141, R10, !PT ;  /* 0x0000000a8d0a7209 */ /* 0x000fe40007810000 */
[-C--:B------:R-:W-:Y:S02]  /*bba0*/  ISETP.GE.AND P2, PT, R4, R204.reuse, PT ;  /* 0x000000cc0400720c */ /* 0x080fe40003f46270 */
[----:B------:R-:W-:Y:S02]  /*bbb0*/  FMNMX.FTZ R9, R154, R9, !PT ;  /* 0x000000099a097209 */ /* 0x000fe40007810000 */
[-C--:B------:R-:W-:Y:S02]  /*bbc0*/  ISETP.GE.OR P6, PT, R8, R203.reuse, !P6 ;  /* 0x000000cb0800720c */ /* 0x080fe400077c6670 */
[----:B------:R-:W-:Y:S02]  /*bbd0*/  ISETP.GE.AND P3, PT, R6, R204, PT ;  /* 0x000000cc0600720c */ /* 0x000fe40003f66270 */
[----:B------:R-:W-:Y:S02]  /*bbe0*/  FSEL R159, R23, -INF , !P4 ;  /* 0xff800000179f7808 */ /* 0x000fe40006000000 */
[----:B------:R-:W-:Y:S01]  /*bbf0*/  FMNMX.FTZ R10, R161, R10, !PT ;  /* 0x0000000aa10a7209 */ /* 0x000fe20007810000 */
[----:B------:R-:W-:Y:S01]  /*bc00*/  LDSM.16.MT88.4 R20, [R186+0x12000] ;  /* 0x01200000ba14783b */ /* 0x000fe20000004200 */
[----:B------:R-:W-:Y:S02]  /*bc10*/  ISETP.GE.OR P2, PT, R4, R203, !P2 ;  /* 0x000000cb0400720c */ /* 0x000fe40005746670 */
[----:B------:R-:W-:Y:S02]  /*bc20*/  FSEL R151, R28, -INF , !P6 ;  /* 0xff8000001c977808 */ /* 0x000fe40007000000 */
[----:B------:R-:W-:Y:S02]  /*bc30*/  FMNMX.FTZ R12, R152, R9, !PT ;  /* 0x00000009980c7209 */ /* 0x000fe40007810000 */
[----:B------:R-:W-:Y:S02]  /*bc40*/  ISETP.GE.OR P3, PT, R6, R203, !P3 ;  /* 0x000000cb0600720c */ /* 0x000fe40005f66670 */
[----:B------:R-:W-:Y:S02]  /*bc50*/  IADD3 R3, R3, 0x39, RZ ;  /* 0x0000003903037810 */ /* 0x000fe40007ffe0ff */
[----:B------:R-:W-:Y:S02]  /*bc60*/  FSEL R148, R32, -INF , !P2 ;  /* 0xff80000020947808 */ /* 0x000fe40005000000 */
[----:B------:R-:W-:Y:S02]  /*bc70*/  FSEL R157, R26, -INF , !P1 ;  /* 0xff8000001a9d7808 */ /* 0x000fe40004800000 */
[----:B------:R-:W-:Y:S02]  /*bc80*/  FMNMX.FTZ R10, R159, R10, !PT ;  /* 0x0000000a9f0a7209 */ /* 0x000fe40007810000 */
[C---:B------:R-:W-:Y:S02]  /*bc90*/  ISETP.GE.AND P2, PT, R8.reuse, R202, PT ;  /* 0x000000ca0800720c */ /* 0x040fe40003f46270 */
[----:B------:R-:W-:Y:S02]  /*bca0*/  FSEL R150, R29, -INF , !P3 ;  /* 0xff8000001d967808 */ /* 0x000fe40005800000 */
[----:B------:R-:W-:Y:S02]  /*bcb0*/  FMNMX.FTZ R9, R151, R12, !PT ;  /* 0x0000000c97097209 */ /* 0x000fe40007810000 */
[----:B------:R-:W-:Y:S02]  /*bcc0*/  ISETP.GE.AND P6, PT, R3, R204, PT ;  /* 0x000000cc0300720c */ /* 0x000fe40003fc6270 */
[----:B------:R-:W-:Y:S02]  /*bcd0*/  FSEL R155, R27, -INF , !P0 ;  /* 0xff8000001b9b7808 */ /* 0x000fe40004000000 */
[----:B------:R-:W-:Y:S02]  /*bce0*/  ISETP.GE.OR P1, PT, R8, R197, !P2 ;  /* 0x000000c50800720c */ /* 0x000fe40005726670 */
[----:B------:R-:W-:Y:S02]  /*bcf0*/  FMNMX.FTZ R8, R157, R10, !PT ;  /* 0x0000000a9d087209 */ /* 0x000fe40007810000 */
[----:B------:R-:W-:Y:S02]  /*bd00*/  ISETP.GE.AND P2, PT, R6, R202, PT ;  /* 0x000000ca0600720c */ /* 0x000fe40003f46270 */
[----:B------:R-:W-:Y:S02]  /*bd10*/  FMNMX.FTZ R9, R150, R9, !PT ;  /* 0x0000000996097209 */ /* 0x000fe40007810000 */
[----:B------:R-:W-:Y:S02]  /*bd20*/  ISETP.GE.OR P6, PT, R3, R203, !P6 ;  /* 0x000000cb0300720c */ /* 0x000fe400077c6670 */
[----:B------:R-:W-:Y:S02]  /*bd30*/  FSEL R149, R30, -INF , !P1 ;  /* 0xff8000001e957808 */ /* 0x000fe40004800000 */
[----:B------:R-:W-:Y:S02]  /*bd40*/  FMNMX.FTZ R8, R155, R8, !PT ;  /* 0x000000089b087209 */ /* 0x000fe40007810000 */
[----:B------:R-:W-:Y:S02]  /*bd50*/  ISETP.GE.OR P2, PT, R6, R197, !P2 ;  /* 0x000000c50600720c */ /* 0x000fe40005746670 */
[----:B------:R-:W-:Y:S02]  /*bd60*/  ISETP.GE.AND P0, PT, R4, R202, PT ;  /* 0x000000ca0400720c */ /* 0x000fe40003f06270 */
[----:B------:R-:W-:Y:S02]  /*bd70*/  FSEL R146, R33, -INF , !P6 ;  /* 0xff80000021927808 */ /* 0x000fe40007000000 */
[----:B------:R-:W-:Y:S02]  /*bd80*/  FMNMX.FTZ R13, R148, R9, !PT ;  /* 0x00000009940d7209 */ /* 0x000fe40007810000 */
[----:B------:R-:W-:Y:S02]  /*bd90*/  FSEL R147, R31, -INF , !P2 ;  /* 0xff8000001f937808 */ /* 0x000fe40005000000 */
[----:B------:R-:W-:Y:S01]  /*bda0*/  FMNMX.FTZ R8, R149, R8, !PT ;  /* 0x0000000895087209 */ /* 0x000fe20007810000 */
[----:B------:R-:W-:Y:S01]  /*bdb0*/  LDSM.16.MT88.4 R28, [R185+0x12000] ;  /* 0x01200000b91c783b */ /* 0x000fe20000004200 */
[----:B------:R-:W-:Y:S02]  /*bdc0*/  ISETP.GE.OR P1, PT, R4, R197, !P0 ;  /* 0x000000c50400720c */ /* 0x000fe40004726670 */
[----:B------:R-:W-:Y:S02]  /*bdd0*/  ISETP.GE.AND P0, PT, R3, R202, PT ;  /* 0x000000ca0300720c */ /* 0x000fe40003f06270 */
[----:B------:R-:W-:Y:S02]  /*bde0*/  FMNMX.FTZ R9, R146, R13, !PT ;  /* 0x0000000d92097209 */ /* 0x000fe40007810000 */
[----:B------:R-:W-:Y:S01]  /*bdf0*/  FSEL R145, R34, -INF , !P1 ;  /* 0xff80000022917808 */ /* 0x000fe20004800000 */
[----:B------:R-:W-:Y:S01]  /*be00*/  LDSM.16.MT88.4 R12, [R188+0x12000] ;  /* 0x01200000bc0c783b */ /* 0x000fe20000004200 */
[----:B------:R-:W-:Y:S02]  /*be10*/  FMNMX.FTZ R8, R147, R8, !PT ;  /* 0x0000000893087209 */ /* 0x000fe40007810000 */
[----:B------:R-:W-:Y:S02]  /*be20*/  ISETP.GE.OR P0, PT, R3, R197, !P0 ;  /* 0x000000c50300720c */ /* 0x000fe40004706670 */
[----:B------:R-:W-:Y:S02]  /*be30*/  FMNMX.FTZ R8, R145, R8, !PT ;  /* 0x0000000891087209 */ /* 0x000fe40007810000 */
[----:B------:R-:W-:Y:S01]  /*be40*/  FSEL R133, R35, -INF , !P0 ;  /* 0xff80000023857808 */ /* 0x000fe20004000000 */
[----:B------:R-:W-:Y:S03]  /*be50*/  SHFL.BFLY PT, R10, R9, 0x2, 0x1f ;  /* 0x0c401f00090a7f89 */ /* 0x000fe600000e0000 */
[----:B------:R-:W-:Y:S05]  /*be60*/  FMNMX.FTZ R6, R133, R8, !PT ;  /* 0x0000000885067209 */ /* 0x000fea0007810000 */
[----:B------:R-:W1:Y:S02]  /*be70*/  SHFL.BFLY PT, R3, R6, 0x2, 0x1f ;  /* 0x0c401f0006037f89 */ /* 0x000e6400000e0000 */
[----:B-1----:R-:W-:Y:S02]  /*be80*/  FMNMX.FTZ R4, R6, R3, !PT ;  /* 0x0000000306047209 */ /* 0x002fe40007810000 */
[----:B------:R-:W-:Y:S04]  /*be90*/  FMNMX.FTZ R9, R9, R10, !PT ;  /* 0x0000000a09097209 */ /* 0x000fe80007810000 */
[----:B------:R-:W1:Y:S08]  /*bea0*/  SHFL.BFLY PT, R3, R4, 0x1, 0x1f ;  /* 0x0c201f0004037f89 */ /* 0x000e7000000e0000 */
[----:B------:R-:W2:Y:S01]  /*beb0*/  SHFL.BFLY PT, R132, R9, 0x1, 0x1f ;  /* 0x0c201f0009847f89 */ /* 0x000ea200000e0000 */
[----:B-1----:R-:W-:Y:S04]  /*bec0*/  FMNMX.FTZ R3, R4, R3, !PT ;  /* 0x0000000304037209 */ /* 0x002fe80007810000 */
[----:B------:R-:W-:Y:S02]  /*bed0*/  FSETP.NEU.FTZ.AND P0, PT, R3, -INF , PT ;  /* 0xff8000000300780b */ /* 0x000fe40003f1d000 */
[----:B--2---:R-:W-:Y:S04]  /*bee0*/  FMNMX.FTZ R132, R9, R132, !PT ;  /* 0x0000008409847209 */ /* 0x004fe80007810000 */
[C---:B------:R-:W-:Y:S01]  /*bef0*/  FSETP.NEU.FTZ.AND P1, PT, R132.reuse, -INF , PT ;  /* 0xff8000008400780b */ /* 0x040fe20003f3d000 */
[----:B------:R-:W-:Y:S05]  /*bf00*/  FMUL.FTZ R153, R132, c[0x0][0x23c] ;  /* 0x00008f0084997a20 */ /* 0x000fea0000410000 */
[----:B------:R-:W-:Y:S05]  /*bf10*/  FSEL R153, R153, RZ, P1 ;  /* 0x000000ff99997208 */ /* 0x000fea0000800000 */
[--C-:B------:R-:W-:Y:S02]  /*bf20*/  FFMA.FTZ R217, R134, c[0x0][0x23c], -R153.reuse ;  /* 0x00008f0086d97a23 */ /* 0x100fe40000010899 */
[--C-:B------:R-:W-:Y:S02]  /*bf30*/  FFMA.FTZ R134, R144, c[0x0][0x23c], -R153.reuse ;  /* 0x00008f0090867a23 */ /* 0x100fe40000010899 */
[----:B------:R-:W-:Y:S02]  /*bf40*/  FMUL.FTZ R144, R3, c[0x0][0x23c] ;  /* 0x00008f0003907a20 */ /* 0x000fe40000410000 */
[--C-:B------:R-:W-:Y:S01]  /*bf50*/  FFMA.FTZ R214, R138, c[0x0][0x23c], -R153.reuse ;  /* 0x00008f008ad67a23 */ /* 0x100fe20000010899 */
[----:B------:R-:W-:Y:S01]  /*bf60*/  MUFU.EX2 R217, R217 ;  /* 0x000000d900d97308 */ /* 0x000fe20000000800 */
[--C-:B------:R-:W-:Y:S01]  /*bf70*/  FFMA.FTZ R171, R136, c[0x0][0x23c], -R153.reuse ;  /* 0x00008f0088ab7a23 */ /* 0x100fe20000010899 */
[----:B------:R-:W-:Y:S01]  /*bf80*/  FSEL R144, R144, RZ, P0 ;  /* 0x000000ff90907208 */ /* 0x000fe20000000000 */
[--C-:B------:R-:W-:Y:S02]  /*bf90*/  FFMA.FTZ R216, R162, c[0x0][0x23c], -R153.reuse ;  /* 0x00008f00a2d87a23 */ /* 0x100fe40000010899 */
[--C-:B------:R-:W-:Y:S02]  /*bfa0*/  FFMA.FTZ R219, R160, c[0x0][0x23c], -R153.reuse ;  /* 0x00008f00a0db7a23 */ /* 0x100fe40000010899 */
[--C-:B------:R-:W-:Y:S01]  /*bfb0*/  FFMA.FTZ R168, R5, c[0x0][0x23c], -R144.reuse ;  /* 0x00008f0005a87a23 */ /* 0x100fe20000010890 */
[----:B------:R-:W-:Y:S01]  /*bfc0*/  FSEL R5, R132, RZ, P1 ;  /* 0x000000ff84057208 */ /* 0x000fe20000800000 */
[--C-:B------:R-:W-:Y:S01]  /*bfd0*/  FFMA.FTZ R170, R135, c[0x0][0x23c], -R144.reuse ;  /* 0x00008f0087aa7a23 */ /* 0x100fe20000010890 */
[----:B------:R-:W1:Y:S01]  /*bfe0*/  MUFU.EX2 R134, R134 ;  /* 0x0000008600867308 */ /* 0x000e620000000800 */
[----:B------:R-:W-:Y:S02]  /*bff0*/  FFMA.FTZ R169, R7, c[0x0][0x23c], -R144 ;  /* 0x00008f0007a97a23 */ /* 0x000fe40000010890 */
[----:B------:R-:W-:Y:S01]  /*c000*/  FADD.FTZ R4, -R5, R2 ;  /* 0x0000000205047221 */ /* 0x000fe20000010100 */
[----:B------:R-:W-:Y:S01]  /*c010*/  FSEL R5, R3, RZ, P0 ;  /* 0x000000ff03057208 */ /* 0x000fe20000000000 */
[----:B------:R-:W-:Y:S01]  /*c020*/  FFMA.FTZ R135, R11, c[0x0][0x23c], -R144 ;  /* 0x00008f000b877a23 */ /* 0x000fe20000010890 */
[----:B------:R-:W-:Y:S01]  /*c030*/  PLOP3.LUT P0, PT, PT, PT, UP0, 0x80, 0x0 ;  /* 0x000000000000781c */ /* 0x000fe20003f0f008 */
[----:B------:R-:W-:Y:S02]  /*c040*/  FMUL.FTZ R2, R4, c[0x0][0x23c] ;  /* 0x00008f0004027a20 */ /* 0x000fe40000410000 */
[----:B------:R-:W-:Y:S01]  /*c050*/  FADD.FTZ R5, -R5, R0 ;  /* 0x0000000005057221 */ /* 0x000fe20000010100 */
[----:B------:R-:W-:Y:S01]  /*c060*/  MUFU.EX2 R214, R214 ;  /* 0x000000d600d67308 */ /* 0x000fe20000000800 */
[--C-:B------:R-:W-:Y:S02]  /*c070*/  FFMA.FTZ R218, R142, c[0x0][0x23c], -R153.reuse ;  /* 0x00008f008eda7a23 */ /* 0x100fe40000010899 */
[----:B------:R-:W-:Y:S02]  /*c080*/  FMUL.FTZ R0, R5, c[0x0][0x23c] ;  /* 0x00008f0005007a20 */ /* 0x000fe40000410000 */
[--C-:B------:R-:W-:Y:S02]  /*c090*/  FFMA.FTZ R221, R140, c[0x0][0x23c], -R153.reuse ;  /* 0x00008f008cdd7a23 */ /* 0x100fe40000010899 */
[--C-:B------:R-:W-:Y:S02]  /*c0a0*/  FFMA.FTZ R220, R165, c[0x0][0x23c], -R144.reuse ;  /* 0x00008f00a5dc7a23 */ /* 0x100fe40000010890 */
        /* <DEDUP_REMOVED lines=8> */
[----:B------:R-:W-:Y:S01]  /*c130*/  MUFU.EX2 R170, R170 ;  /* 0x000000aa00aa7308 */ /* 0x000fe20000000800 */
[--C-:B------:R-:W-:Y:S02]  /*c140*/  FFMA.FTZ R227, R156, c[0x0][0x23c], -R153.reuse ;  /* 0x00008f009ce37a23 */ /* 0x100fe40000010899 */
[--C-:B------:R-:W-:Y:S02]  /*c150*/  FFMA.FTZ R226, R154, c[0x0][0x23c], -R153.reuse ;  /* 0x00008f009ae27a23 */ /* 0x100fe40000010899 */
[--C-:B------:R-:W-:Y:S02]  /*c160*/  FFMA.FTZ R229, R152, c[0x0][0x23c], -R153.reuse ;  /* 0x00008f0098e57a23 */ /* 0x100fe40000010899 */
[--C-:B------:R-:W-:Y:S02]  /*c170*/  FFMA.FTZ R228, R161, c[0x0][0x23c], -R144.reuse ;  /* 0x00008f00a1e47a23 */ /* 0x100fe40000010890 */
[----:B------:R-:W-:Y:S01]  /*c180*/  LDSM.16.MT88.4 R160, [R184+0x15800] ;  /* 0x01580000b8a0783b */ /* 0x000fe20000004200 */
[----:B------:R-:W1:Y:S01]  /*c190*/  MUFU.EX2 R169, R169 ;  /* 0x000000a900a97308 */ /* 0x000e620000000800 */
[--C-:B------:R-:W-:Y:S02]  /*c1a0*/  FFMA.FTZ R231, R159, c[0x0][0x23c], -R144.reuse ;  /* 0x00008f009fe77a23 */ /* 0x100fe40000010890 */
[--C-:B------:R-:W-:Y:S01]  /*c1b0*/  FFMA.FTZ R230, R157, c[0x0][0x23c], -R144.reuse ;  /* 0x00008f009de67a23 */ /* 0x100fe20000010890 */
[----:B--2---:R-:W-:Y:S01]  /*c1c0*/  F2FP.BF16.PACK_AB R138, R171, R214 ;  /* 0x000000d6ab8a723e */ /* 0x004fe200000010ff */
[--C-:B------:R-:W-:Y:S02]  /*c1d0*/  FFMA.FTZ R233, R155, c[0x0][0x23c], -R144.reuse ;  /* 0x00008f009be97a23 */ /* 0x100fe40000010890 */
[----:B------:R-:W-:Y:S01]  /*c1e0*/  LDSM.16.MT88.4 R156, [R185+0x15800] ;  /* 0x01580000b99c783b */ /* 0x000fe20000004200 */
[--C-:B------:R-:W-:Y:S02]  /*c1f0*/  FFMA.FTZ R232, R151, c[0x0][0x23c], -R153.reuse ;  /* 0x00008f0097e87a23 */ /* 0x100fe40000010899 */
[----:B------:R-:W-:Y:S01]  /*c200*/  MUFU.EX2 R168, R168 ;  /* 0x000000a800a87308 */ /* 0x000fe20000000800 */
[--C-:B------:R-:W-:Y:S02]  /*c210*/  FFMA.FTZ R235, R150, c[0x0][0x23c], -R153.reuse ;  /* 0x00008f0096eb7a23 */ /* 0x100fe40000010899 */
[--C-:B------:R-:W-:Y:S02]  /*c220*/  FFMA.FTZ R234, R148, c[0x0][0x23c], -R153.reuse ;  /* 0x00008f0094ea7a23 */ /* 0x100fe40000010899 */
[--C-:B------:R-:W-:Y:S02]  /*c230*/  FFMA.FTZ R236, R149, c[0x0][0x23c], -R144.reuse ;  /* 0x00008f0095ec7a23 */ /* 0x100fe40000010890 */
[----:B------:R-:W-:Y:S01]  /*c240*/  LDSM.16.MT88.4 R148, [R188+0x15800] ;  /* 0x01580000bc94783b */ /* 0x000fe20000004200 */
[--C-:B------:R-:W-:Y:S02]  /*c250*/  FFMA.FTZ R239, R147, c[0x0][0x23c], -R144.reuse ;  /* 0x00008f0093ef7a23 */ /* 0x100fe40000010890 */
[----:B------:R-:W2:Y:S01]  /*c260*/  MUFU.EX2 R135, R135 ;  /* 0x0000008700877308 */ /* 0x000ea20000000800 */
[--C-:B------:R-:W-:Y:S02]  /*c270*/  FFMA.FTZ R238, R145, c[0x0][0x23c], -R144.reuse ;  /* 0x00008f0091ee7a23 */ /* 0x100fe40000010890 */
[----:B------:R-:W-:Y:S01]  /*c280*/  FFMA.FTZ R153, R146, c[0x0][0x23c], -R153 ;  /* 0x00008f0092997a23 */ /* 0x000fe20000010899 */
[----:B-1----:R-:W-:Y:S01]  /*c290*/  F2FP.BF16.PACK_AB R137, R169, R170 ;  /* 0x000000aaa989723e */ /* 0x002fe200000010ff */
[----:B------:R-:W-:Y:S05]  /*c2a0*/  FFMA.FTZ R144, R133, c[0x0][0x23c], -R144 ;  /* 0x00008f0085907a23 */ /* 0x000fea0000010890 */
[----:B------:R-:W1:Y:S10]  /*c2b0*/  MUFU.EX2 R2, R2 ;  /* 0x0000000200027308 */ /* 0x000e740000000800 */
[----:B------:R-:W3:Y:S01]  /*c2c0*/  MUFU.EX2 R0, R0 ;  /* 0x0000000000007308 */ /* 0x000ee20000000800 */
[----:B--2---:R-:W-:Y:S09]  /*c2d0*/  F2FP.BF16.PACK_AB R139, R135, R168 ;  /* 0x000000a8878b723e */ /* 0x004ff200000010ff */
[----:B------:R2:W-:Y:S01]  /*c2e0*/  MUFU.EX2 R237, R153 ;  /* 0x0000009900ed7308 */ /* 0x0005e20000000800 */
[C---:B-1----:R-:W-:Y:S02]  /*c2f0*/  FMUL.FTZ R4, R2.reuse, R128 ;  /* 0x0000008002047220 */ /* 0x042fe40000410000 */
[C---:B------:R-:W-:Y:S02]  /*c300*/  FMUL.FTZ R5, R2.reuse, R129 ;  /* 0x0000008102057220 */ /* 0x040fe40000410000 */
[C---:B------:R-:W-:Y:S02]  /*c310*/  FMUL.FTZ R8, R2.reuse, R124 ;  /* 0x0000007c02087220 */ /* 0x040fe40000410000 */
[C---:B------:R-:W-:Y:S03]  /*c320*/  FMUL.FTZ R9, R2.reuse, R125 ;  /* 0x0000007d02097220 */ /* 0x040fe60000410000 */
[----:B------:R1:W-:Y:S01]  /*c330*/  MUFU.EX2 R133, R144 ;  /* 0x0000009000857308 */ /* 0x0003e20000000800 */
[----:B------:R-:W-:Y:S02]  /*c340*/  FMUL.FTZ R16, R2, R116 ;  /* 0x0000007402107220 */ /* 0x000fe40000410000 */
[C---:B---3--:R-:W-:Y:S02]  /*c350*/  FMUL.FTZ R6, R0.reuse, R130 ;  /* 0x0000008200067220 */ /* 0x048fe40000410000 */
[C---:B------:R-:W-:Y:S02]  /*c360*/  FMUL.FTZ R7, R0.reuse, R131 ;  /* 0x0000008300077220 */ /* 0x040fe40000410000 */
[----:B------:R-:W-:Y:S01]  /*c370*/  LDSM.16.MT88.4 R128, [R186+0x14800] ;  /* 0x01480000ba80783b */ /* 0x000fe20000004200 */
[C---:B------:R-:W-:Y:S02]  /*c380*/  FMUL.FTZ R10, R0.reuse, R126 ;  /* 0x0000007e000a7220 */ /* 0x040fe40000410000 */
[----:B------:R-:W-:Y:S01]  /*c390*/  FMUL.FTZ R11, R0, R127 ;  /* 0x0000007f000b7220 */ /* 0x000fe20000410000 */
[----:B------:R-:W-:Y:S01]  /*c3a0*/  MUFU.EX2 R216, R216 ;  /* 0x000000d800d87308 */ /* 0x000fe20000000800 */
[C---:B------:R-:W-:Y:S03]  /*c3b0*/  HMMA.16816.F32.BF16 R4, R136.reuse, R12, R4 ;  /* 0x0000000c8804723c */ /* 0x040fe60000041804 */
[----:B------:R-:W-:Y:S02]  /*c3c0*/  LDSM.16.MT88.4 R124, [R188+0x14800] ;  /* 0x01480000bc7c783b */ /* 0x000fe40000004200 */
[C---:B------:R-:W-:Y:S02]  /*c3d0*/  FMUL.FTZ R17, R2.reuse, R117 ;  /* 0x0000007502117220 */ /* 0x040fe40000410000 */
[C---:B------:R-:W-:Y:S01]  /*c3e0*/  FMUL.FTZ R12, R2.reuse, R120 ;  /* 0x00000078020c7220 */ /* 0x040fe20000410000 */
[C---:B------:R-:W-:Y:S01]  /*c3f0*/  HMMA.16816.F32.BF16 R8, R136.reuse, R14, R8 ;  /* 0x0000000e8808723c */ /* 0x040fe20000041808 */
[----:B------:R-:W3:Y:S02]  /*c400*/  MUFU.EX2 R219, R219 ;  /* 0x000000db00db7308 */ /* 0x000ee40000000800 */
[----:B--2---:R-:W-:Y:S01]  /*c410*/  LDSM.16.MT88.4 R152, [R186+0x15800] ;  /* 0x01580000ba98783b */ /* 0x004fe20000004200 */
[----:B------:R-:W-:Y:S02]  /*c420*/  FMUL.FTZ R13, R2, R121 ;  /* 0x00000079020d7220 */ /* 0x000fe40000410000 */
[C---:B------:R-:W-:Y:S02]  /*c430*/  FMUL.FTZ R18, R0.reuse, R118 ;  /* 0x0000007600127220 */ /* 0x040fe40000410000 */
[C---:B------:R-:W-:Y:S03]  /*c440*/  FMUL.FTZ R14, R0.reuse, R122 ;  /* 0x0000007a000e7220 */ /* 0x040fe60000410000 */
[----:B-1----:R-:W-:Y:S01]  /*c450*/  LDSM.16.MT88.4 R144, [R184+0x13800] ;  /* 0x01380000b890783b */ /* 0x002fe20000004200 */
[C---:B------:R-:W-:Y:S01]  /*c460*/  FMUL.FTZ R15, R0.reuse, R123 ;  /* 0x0000007b000f7220 */ /* 0x040fe20000410000 */
[----:B------:R-:W-:Y:S01]  /*c470*/  MUFU.EX2 R218, R218 ;  /* 0x000000da00da7308 */ /* 0x000fe20000000800 */
[----:B------:R-:W-:Y:S02]  /*c480*/  FMUL.FTZ R19, R0, R119 ;  /* 0x0000007700137220 */ /* 0x000fe40000410000 */
[C---:B------:R-:W-:Y:S02]  /*c490*/  FMUL.FTZ R24, R2.reuse, R108 ;  /* 0x0000006c02187220 */ /* 0x040fe40000410000 */
[----:B------:R-:W-:Y:S01]  /*c4a0*/  FMUL.FTZ R25, R2, R109 ;  /* 0x0000006d02197220 */ /* 0x000fe20000410000 */
[C---:B------:R-:W-:Y:S01]  /*c4b0*/  HMMA.16816.F32.BF16 R12, R136.reuse, R20, R12 ;  /* 0x00000014880c723c */ /* 0x040fe2000004180c */
[----:B------:R-:W1:Y:S02]  /*c4c0*/  LDSM.16.MT88.4 R120, [R184+0x12000] ;  /* 0x01200000b878783b */ /* 0x000e640000004200 */
[C---:B------:R-:W-:Y:S01]  /*c4d0*/  FMUL.FTZ R26, R0.reuse, R110 ;  /* 0x0000006e001a7220 */ /* 0x040fe20000410000 */
[----:B------:R-:W-:Y:S01]  /*c4e0*/  MUFU.EX2 R221, R221 ;  /* 0x000000dd00dd7308 */ /* 0x000fe20000000800 */
[----:B------:R-:W-:Y:S02]  /*c4f0*/  FMUL.FTZ R27, R0, R111 ;  /* 0x0000006f001b7220 */ /* 0x000fe40000410000 */
[C---:B------:R-:W-:Y:S01]  /*c500*/  FMUL.FTZ R20, R2.reuse, R112 ;  /* 0x0000007002147220 */ /* 0x040fe20000410000 */
[C---:B------:R-:W-:Y:S01]  /*c510*/  HMMA.16816.F32.BF16 R16, R136.reuse, R22, R16 ;  /* 0x000000168810723c */ /* 0x040fe20000041810 */
[----:B------:R-:W-:Y:S03]  /*c520*/  LDSM.16.MT88.4 R108, [R184+0x14000] ;  /* 0x01400000b86c783b */ /* 0x000fe60000004200 */
[C---:B------:R-:W-:Y:S02]  /*c530*/  FMUL.FTZ R21, R2.reuse, R113 ;  /* 0x0000007102157220 */ /* 0x040fe40000410000 */
[----:B------:R-:W-:Y:S01]  /*c540*/  FMUL.FTZ R32, R2, R100 ;  /* 0x0000006402207220 */ /* 0x000fe20000410000 */
[----:B------:R-:W-:Y:S01]  /*c550*/  MUFU.EX2 R220, R220 ;  /* 0x000000dc00dc7308 */ /* 0x000fe20000000800 */
[C---:B------:R-:W-:Y:S01]  /*c560*/  FMUL.FTZ R22, R0.reuse, R114 ;  /* 0x0000007200167220 */ /* 0x040fe20000410000 */
[----:B------:R-:W-:Y:S03]  /*c570*/  LDSM.16.MT88.4 R116, [R186+0x12800] ;  /* 0x01280000ba74783b */ /* 0x000fe60000004200 */
[----:B------:R-:W-:Y:S02]  /*c580*/  FMUL.FTZ R23, R0, R115 ;  /* 0x0000007300177220 */ /* 0x000fe40000410000 */
[----:B------:R-:W-:Y:S02]  /*c590*/  FMUL.FTZ R33, R2, R101 ;  /* 0x0000006502217220 */ /* 0x000fe40000410000 */
[C---:B------:R-:W-:Y:S01]  /*c5a0*/  FMUL.FTZ R34, R0.reuse, R102 ;  /* 0x0000006600227220 */ /* 0x040fe20000410000 */
[----:B------:R-:W2:Y:S01]  /*c5b0*/  LDSM.16.MT88.4 R112, [R188+0x14000] ;  /* 0x01400000bc70783b */ /* 0x000ea20000004200 */
[----:B------:R-:W-:Y:S01]  /*c5c0*/  FMUL.FTZ R35, R0, R103 ;  /* 0x0000006700237220 */ /* 0x000fe20000410000 */
[C---:B------:R-:W-:Y:S01]  /*c5d0*/  HMMA.16816.F32.BF16 R20, R136.reuse, R28, R20 ;  /* 0x0000001c8814723c */ /* 0x040fe20000041814 */
[----:B------:R-:W4:Y:S02]  /*c5e0*/  MUFU.EX2 R223, R223 ;  /* 0x000000df00df7308 */ /* 0x000f240000000800 */
[C---:B------:R-:W-:Y:S02]  /*c5f0*/  FMUL.FTZ R36, R2.reuse, R36 ;  /* 0x0000002402247220 */ /* 0x040fe40000410000 */
[C---:B------:R-:W-:Y:S01]  /*c600*/  FMUL.FTZ R37, R2.reuse, R37 ;  /* 0x0000002502257220 */ /* 0x040fe20000410000 */
[----:B------:R-:W-:Y:S01]  /*c610*/  LDSM.16.MT88.4 R100, [R185+0x14000] ;  /* 0x01400000b964783b */ /* 0x000fe20000004200 */
[C---:B------:R-:W-:Y:S01]  /*c620*/  FMUL.FTZ R28, R2.reuse, R104 ;  /* 0x00000068021c7220 */ /* 0x040fe20000410000 */
[C---:B------:R-:W-:Y:S03]  /*c630*/  HMMA.16816.F32.BF16 R24, R136.reuse, R30, R24 ;  /* 0x0000001e8818723c */ /* 0x040fe60000041818 */
[----:B------:R-:W-:Y:S01]  /*c640*/  MUFU.EX2 R222, R222 ;  /* 0x000000de00de7308 */ /* 0x000fe20000000800 */
[----:B------:R-:W-:Y:S02]  /*c650*/  FMUL.FTZ R29, R2, R105 ;  /* 0x00000069021d7220 */ /* 0x000fe40000410000 */
[C---:B------:R-:W-:Y:S02]  /*c660*/  FMUL.FTZ R38, R0.reuse, R38 ;  /* 0x0000002600267220 */ /* 0x040fe40000410000 */
[C---:B------:R-:W-:Y:S04]  /*c670*/  FMUL.FTZ R30, R0.reuse, R106 ;  /* 0x0000006a001e7220 */ /* 0x040fe80000410000 */
[C---:B------:R-:W-:Y:S01]  /*c680*/  FMUL.FTZ R31, R0.reuse, R107 ;  /* 0x0000006b001f7220 */ /* 0x040fe20000410000 */
[----:B------:R-:W5:Y:S01]  /*c690*/  MUFU.EX2 R225, R225 ;  /* 0x000000e100e17308 */ /* 0x000f620000000800 */
[----:B------:R-:W3:Y:S01]  /*c6a0*/  LDSM.16.MT88.4 R104, [R186+0x14000] ;  /* 0x01400000ba68783b */ /* 0x000ee20000004200 */
[----:B------:R-:W-:Y:S02]  /*c6b0*/  FMUL.FTZ R39, R0, R39 ;  /* 0x0000002700277220 */ /* 0x000fe40000410000 */
[C---:B------:R-:W-:Y:S02]  /*c6c0*/  FMUL.FTZ R40, R2.reuse, R40 ;  /* 0x0000002802287220 */ /* 0x040fe40000410000 */
[C---:B-1----:R-:W-:Y:S03]  /*c6d0*/  HMMA.16816.F32.BF16 R28, R136.reuse, R120, R28 ;  /* 0x00000078881c723c */ /* 0x042fe6000004181c */
[----:B------:R-:W-:Y:S01]  /*c6e0*/  FMUL.FTZ R41, R2, R41 ;  /* 0x0000002902297220 */ /* 0x000fe20000410000 */
[----:B------:R-:W-:Y:S01]  /*c6f0*/  MUFU.EX2 R224, R224 ;  /* 0x000000e000e07308 */ /* 0x000fe20000000800 */
[C---:B------:R-:W-:Y:S02]  /*c700*/  FMUL.FTZ R42, R0.reuse, R42 ;  /* 0x0000002a002a7220 */ /* 0x040fe40000410000 */
[----:B------:R-:W-:Y:S01]  /*c710*/  FMUL.FTZ R43, R0, R43 ;  /* 0x0000002b002b7220 */ /* 0x000fe20000410000 */
[C---:B------:R-:W-:Y:S01]  /*c720*/  HMMA.16816.F32.BF16 R32, R136.reuse, R122, R32 ;  /* 0x0000007a8820723c */ /* 0x040fe20000041820 */
[----:B------:R-:W-:Y:S03]  /*c730*/  LDSM.16.MT88.4 R120, [R184+0x12800] ;  /* 0x01280000b878783b */ /* 0x000fe60000004200 */
[C---:B------:R-:W-:Y:S02]  /*c740*/  FMUL.FTZ R44, R2.reuse, R44 ;  /* 0x0000002c022c7220 */ /* 0x040fe40000410000 */
[----:B------:R-:W-:Y:S01]  /*c750*/  FMUL.FTZ R45, R2, R45 ;  /* 0x0000002d022d7220 */ /* 0x000fe20000410000 */
[----:B------:R-:W1:Y:S01]  /*c760*/  MUFU.EX2 R227, R227 ;  /* 0x000000e300e37308 */ /* 0x000e620000000800 */
[C---:B--2---:R-:W-:Y:S04]  /*c770*/  HMMA.16816.F32.BF16 R36, R136.reuse, R112, R36 ;  /* 0x000000708824723c */ /* 0x044fe80000041824 */
[C---:B------:R-:W-:Y:S02]  /*c780*/  FMUL.FTZ R46, R0.reuse, R46 ;  /* 0x0000002e002e7220 */ /* 0x040fe40000410000 */
[----:B------:R-:W-:Y:S02]  /*c790*/  FMUL.FTZ R47, R0, R47 ;  /* 0x0000002f002f7220 */ /* 0x000fe40000410000 */
[C---:B------:R-:W-:Y:S01]  /*c7a0*/  HMMA.16816.F32.BF16 R40, R136.reuse, R114, R40 ;  /* 0x000000728828723c */ /* 0x040fe20000041828 */
[----:B------:R-:W-:Y:S01]  /*c7b0*/  LDSM.16.MT88.4 R112, [R188+0x12800] ;  /* 0x01280000bc70783b */ /* 0x000fe20000004200 */
[----:B------:R-:W-:Y:S02]  /*c7c0*/  MUFU.EX2 R226, R226 ;  /* 0x000000e200e27308 */ /* 0x000fe40000000800 */
[C---:B------:R-:W-:Y:S02]  /*c7d0*/  FMUL.FTZ R48, R2.reuse, R48 ;  /* 0x0000003002307220 */ /* 0x040fe40000410000 */
[----:B------:R-:W-:Y:S02]  /*c7e0*/  FMUL.FTZ R49, R2, R49 ;  /* 0x0000003102317220 */ /* 0x000fe40000410000 */
[C---:B------:R-:W-:Y:S01]  /*c7f0*/  FMUL.FTZ R50, R0.reuse, R50 ;  /* 0x0000003200327220 */ /* 0x040fe20000410000 */
[C---:B---3--:R-:W-:Y:S03]  /*c800*/  HMMA.16816.F32.BF16 R44, R136.reuse, R104, R44 ;  /* 0x00000068882c723c */ /* 0x048fe6000004182c */
[----:B------:R-:W2:Y:S01]  /*c810*/  MUFU.EX2 R229, R229 ;  /* 0x000000e500e57308 */ /* 0x000ea20000000800 */
[----:B------:R-:W-:Y:S02]  /*c820*/  FMUL.FTZ R51, R0, R51 ;  /* 0x0000003300337220 */ /* 0x000fe40000410000 */
[C---:B------:R-:W-:Y:S02]  /*c830*/  FMUL.FTZ R52, R2.reuse, R52 ;  /* 0x0000003402347220 */ /* 0x040fe40000410000 */
[----:B------:R-:W-:Y:S04]  /*c840*/  FMUL.FTZ R53, R2, R53 ;  /* 0x0000003502357220 */ /* 0x000fe80000410000 */
[C---:B------:R-:W-:Y:S01]  /*c850*/  FMUL.FTZ R54, R0.reuse, R54 ;  /* 0x0000003600367220 */ /* 0x040fe20000410000 */
[C---:B------:R-:W-:Y:S01]  /*c860*/  HMMA.16816.F32.BF16 R48, R136.reuse, R106, R48 ;  /* 0x0000006a8830723c */ /* 0x040fe20000041830 */
[----:B------:R-:W3:Y:S01]  /*c870*/  LDSM.16.MT88.4 R104, [R188+0x16000] ;  /* 0x01600000bc68783b */ /* 0x000ee20000004200 */
[----:B------:R-:W-:Y:S01]  /*c880*/  MUFU.EX2 R228, R228 ;  /* 0x000000e400e47308 */ /* 0x000fe20000000800 */
[----:B------:R-:W-:Y:S02]  /*c890*/  FMUL.FTZ R55, R0, R55 ;  /* 0x0000003700377220 */ /* 0x000fe40000410000 */
[C---:B------:R-:W-:Y:S02]  /*c8a0*/  FMUL.FTZ R56, R2.reuse, R56 ;  /* 0x0000003802387220 */ /* 0x040fe40000410000 */
[----:B------:R-:W-:Y:S02]  /*c8b0*/  FMUL.FTZ R57, R2, R57 ;  /* 0x0000003902397220 */ /* 0x000fe40000410000 */
[C---:B------:R-:W-:Y:S01]  /*c8c0*/  FMUL.FTZ R58, R0.reuse, R58 ;  /* 0x0000003a003a7220 */ /* 0x040fe20000410000 */
[C---:B------:R-:W-:Y:S02]  /*c8d0*/  HMMA.16816.F32.BF16 R52, R136.reuse, R100, R52 ;  /* 0x000000648834723c */ /* 0x040fe40000041834 */
[----:B------:R-:W1:Y:S01]  /*c8e0*/  MUFU.EX2 R231, R231 ;  /* 0x000000e700e77308 */ /* 0x000e620000000800 */
[----:B------:R-:W-:Y:S02]  /*c8f0*/  FMUL.FTZ R59, R0, R59 ;  /* 0x0000003b003b7220 */ /* 0x000fe40000410000 */
[C---:B------:R-:W-:Y:S02]  /*c900*/  FMUL.FTZ R60, R2.reuse, R60 ;  /* 0x0000003c023c7220 */ /* 0x040fe40000410000 */
[----:B------:R-:W-:Y:S02]  /*c910*/  FMUL.FTZ R61, R2, R61 ;  /* 0x0000003d023d7220 */ /* 0x000fe40000410000 */
[C---:B------:R-:W-:Y:S01]  /*c920*/  FMUL.FTZ R62, R0.reuse, R62 ;  /* 0x0000003e003e7220 */ /* 0x040fe20000410000 */
[C---:B------:R-:W-:Y:S01]  /*c930*/  HMMA.16816.F32.BF16 R56, R136.reuse, R102, R56 ;  /* 0x000000668838723c */ /* 0x040fe20000041838 */
[----:B------:R-:W1:Y:S01]  /*c940*/  LDSM.16.MT88.4 R100, [R186+0x16000] ;  /* 0x01600000ba64783b */ /* 0x000e620000004200 */
        /* <DEDUP_REMOVED lines=12> */
[----:B------:R-:W2:Y:S01]  /*ca10*/  LDSM.16.MT88.4 R108, [R185+0x16000] ;  /* 0x01600000b96c783b */ /* 0x000ea20000004200 */
[----:B------:R-:W-:Y:S01]  /*ca20*/  MUFU.EX2 R232, R232 ;  /* 0x000000e800e87308 */ /* 0x000fe20000000800 */
[----:B------:R-:W-:Y:S02]  /*ca30*/  FMUL.FTZ R71, R0, R71 ;  /* 0x0000004700477220 */ /* 0x000fe40000410000 */
[C---:B------:R-:W-:Y:S02]  /*ca40*/  FMUL.FTZ R72, R2.reuse, R72 ;  /* 0x0000004802487220 */ /* 0x040fe40000410000 */
[----:B------:R-:W-:Y:S02]  /*ca50*/  FMUL.FTZ R73, R2, R73 ;  /* 0x0000004902497220 */ /* 0x000fe40000410000 */
[C---:B------:R-:W-:Y:S01]  /*ca60*/  FMUL.FTZ R74, R0.reuse, R74 ;  /* 0x0000004a004a7220 */ /* 0x040fe20000410000 */
[C---:B---3--:R-:W-:Y:S02]  /*ca70*/  HMMA.16816.F32.BF16 R68, R136.reuse, R104, R68 ;  /* 0x000000688844723c */ /* 0x048fe40000041844 */
[----:B------:R-:W3:Y:S01]  /*ca80*/  MUFU.EX2 R235, R235 ;  /* 0x000000eb00eb7308 */ /* 0x000ee20000000800 */
[----:B------:R-:W-:Y:S02]  /*ca90*/  FMUL.FTZ R75, R0, R75 ;  /* 0x0000004b004b7220 */ /* 0x000fe40000410000 */
[C---:B------:R-:W-:Y:S02]  /*caa0*/  FMUL.FTZ R76, R2.reuse, R76 ;  /* 0x0000004c024c7220 */ /* 0x040fe40000410000 */
[----:B------:R-:W-:Y:S02]  /*cab0*/  FMUL.FTZ R77, R2, R77 ;  /* 0x0000004d024d7220 */ /* 0x000fe40000410000 */
        /* <DEDUP_REMOVED lines=8> */
[C---:B-1----:R-:W-:Y:S02]  /*cb40*/  HMMA.16816.F32.BF16 R76, R136.reuse, R100, R76 ;  /* 0x00000064884c723c */ /* 0x042fe4000004184c */
[----:B------:R-:W-:Y:S01]  /*cb50*/  MUFU.EX2 R236, R236 ;  /* 0x000000ec00ec7308 */ /* 0x000fe20000000800 */
[----:B------:R-:W-:Y:S02]  /*cb60*/  FMUL.FTZ R83, R0, R83 ;  /* 0x0000005300537220 */ /* 0x000fe40000410000 */
[C---:B------:R-:W-:Y:S02]  /*cb70*/  FMUL.FTZ R84, R2.reuse, R84 ;  /* 0x0000005402547220 */ /* 0x040fe40000410000 */
[----:B------:R-:W-:Y:S01]  /*cb80*/  FMUL.FTZ R85, R2, R85 ;  /* 0x0000005502557220 */ /* 0x000fe20000410000 */
[----:B------:R-:W-:Y:S01]  /*cb90*/  F2FP.BF16.PACK_AB R100, R219, R216 ;  /* 0x000000d8db64723e */ /* 0x000fe200000010ff */
[C---:B------:R-:W-:Y:S01]  /*cba0*/  FMUL.FTZ R86, R0.reuse, R86 ;  /* 0x0000005600567220 */ /* 0x040fe20000410000 */
[C---:B------:R-:W-:Y:S02]  /*cbb0*/  HMMA.16816.F32.BF16 R80, R136.reuse, R102, R80 ;  /* 0x000000668850723c */ /* 0x040fe40000041850 */
[----:B------:R-:W1:Y:S01]  /*cbc0*/  MUFU.EX2 R239, R239 ;  /* 0x000000ef00ef7308 */ /* 0x000e620000000800 */
[----:B------:R-:W-:Y:S01]  /*cbd0*/  FMUL.FTZ R87, R0, R87 ;  /* 0x0000005700577220 */ /* 0x000fe20000410000 */
[----:B----4-:R-:W-:Y:S01]  /*cbe0*/  F2FP.BF16.PACK_AB R101, R223, R220 ;  /* 0x000000dcdf65723e */ /* 0x010fe200000010ff */
[C---:B------:R-:W-:Y:S02]  /*cbf0*/  FMUL.FTZ R88, R2.reuse, R88 ;  /* 0x0000005802587220 */ /* 0x040fe40000410000 */
[----:B------:R-:W-:Y:S01]  /*cc00*/  FMUL.FTZ R89, R2, R89 ;  /* 0x0000005902597220 */ /* 0x000fe20000410000 */
[----:B------:R-:W-:Y:S01]  /*cc10*/  F2FP.BF16.PACK_AB R102, R221, R218 ;  /* 0x000000dadd66723e */ /* 0x000fe200000010ff */
[C---:B------:R-:W-:Y:S01]  /*cc20*/  FMUL.FTZ R90, R0.reuse, R90 ;  /* 0x0000005a005a7220 */ /* 0x040fe20000410000 */
[C---:B--2---:R-:W-:Y:S02]  /*cc30*/  HMMA.16816.F32.BF16 R84, R136.reuse, R108, R84 ;  /* 0x0000006c8854723c */ /* 0x044fe40000041854 */
[----:B------:R-:W2:Y:S01]  /*cc40*/  MUFU.EX2 R238, R238 ;  /* 0x000000ee00ee7308 */ /* 0x000ea20000000800 */
[----:B------:R-:W-:Y:S01]  /*cc50*/  FMUL.FTZ R91, R0, R91 ;  /* 0x0000005b005b7220 */ /* 0x000fe20000410000 */
[----:B-----5:R-:W-:Y:S01]  /*cc60*/  F2FP.BF16.PACK_AB R103, R225, R222 ;  /* 0x000000dee167723e */ /* 0x020fe200000010ff */
[C---:B------:R-:W-:Y:S02]  /*cc70*/  FMUL.FTZ R92, R2.reuse, R92 ;  /* 0x0000005c025c7220 */ /* 0x040fe40000410000 */
[----:B------:R-:W-:Y:S02]  /*cc80*/  FMUL.FTZ R93, R2, R93 ;  /* 0x0000005d025d7220 */ /* 0x000fe40000410000 */
[C---:B------:R-:W-:Y:S01]  /*cc90*/  FMUL.FTZ R94, R0.reuse, R94 ;  /* 0x0000005e005e7220 */ /* 0x040fe20000410000 */
[C---:B------:R-:W-:Y:S01]  /*cca0*/  HMMA.16816.F32.BF16 R88, R136.reuse, R110, R88 ;  /* 0x0000006e8858723c */ /* 0x040fe20000041858 */
[----:B------:R-:W4:Y:S02]  /*ccb0*/  LDSM.16.MT88.4 R108, [R185+0x12800] ;  /* 0x01280000b96c783b */ /* 0x000f240000004200 */
[----:B------:R-:W-:Y:S02]  /*ccc0*/  FMUL.FTZ R95, R0, R95 ;  /* 0x0000005f005f7220 */ /* 0x000fe40000410000 */
[C---:B------:R-:W-:Y:S02]  /*ccd0*/  FMUL.FTZ R96, R2.reuse, R96 ;  /* 0x0000006002607220 */ /* 0x040fe40000410000 */
[----:B------:R-:W-:Y:S02]  /*cce0*/  FMUL.FTZ R97, R2, R97 ;  /* 0x0000006102617220 */ /* 0x000fe40000410000 */
[C---:B------:R-:W-:Y:S01]  /*ccf0*/  FMUL.FTZ R98, R0.reuse, R98 ;  /* 0x0000006200627220 */ /* 0x040fe20000410000 */
[C---:B---3--:R-:W-:Y:S03]  /*cd00*/  HMMA.16816.F32.BF16 R92, R136.reuse, R104, R92 ;  /* 0x00000068885c723c */ /* 0x048fe6000004185c */
[----:B------:R-:W-:Y:S02]  /*cd10*/  FMUL.FTZ R99, R0, R99 ;  /* 0x0000006300637220 */ /* 0x000fe40000410000 */
[----:B------:R-:W-:Y:S02]  /*cd20*/  FFMA.FTZ R217, R2, R215, R217 ;  /* 0x000000d702d97223 */ /* 0x000fe400000100d9 */
[----:B------:R-:W-:Y:S02]  /*cd30*/  FFMA.FTZ R170, R0, R209, R170 ;  /* 0x000000d100aa7223 */ /* 0x000fe400000100aa */
[----:B------:R-:W-:Y:S01]  /*cd40*/  FADD.FTZ R217, R134, R217 ;  /* 0x000000d986d97221 */ /* 0x000fe20000010000 */
[----:B------:R-:W-:Y:S01]  /*cd50*/  HMMA.16816.F32.BF16 R96, R136, R106, R96 ;  /* 0x0000006a8860723c */ /* 0x000fe20000041860 */
[----:B------:R-:W3:Y:S02]  /*cd60*/  LDSM.16.MT88.4 R104, [R184+0x14800] ;  /* 0x01480000b868783b */ /* 0x000ee40000004200 */
[----:B------:R-:W-:Y:S02]  /*cd70*/  FADD.FTZ R169, R169, R170 ;  /* 0x000000aaa9a97221 */ /* 0x000fe40000010000 */
[----:B------:R-:W-:Y:S02]  /*cd80*/  FADD.FTZ R214, R214, R217 ;  /* 0x000000d9d6d67221 */ /* 0x000fe40000010000 */
[----:B------:R-:W-:Y:S01]  /*cd90*/  FADD.FTZ R168, R168, R169 ;  /* 0x000000a9a8a87221 */ /* 0x000fe20000010000 */
[C---:B------:R-:W-:Y:S01]  /*cda0*/  HMMA.16816.F32.BF16 R4, R100.reuse, R112, R4 ;  /* 0x000000706404723c */ /* 0x040fe20000041804 */
[----:B------:R-:W-:Y:S04]  /*cdb0*/  LDSM.16.MT88.4 R136, [R185+0x15000] ;  /* 0x01500000b988783b */ /* 0x000fe80000004200 */
[----:B------:R-:W-:Y:S02]  /*cdc0*/  FADD.FTZ R171, R171, R214 ;  /* 0x000000d6abab7221 */ /* 0x000fe40000010000 */
[----:B------:R-:W-:Y:S01]  /*cdd0*/  FADD.FTZ R135, R135, R168 ;  /* 0x000000a887877221 */ /* 0x000fe20000010000 */
[C---:B------:R-:W-:Y:S01]  /*cde0*/  HMMA.16816.F32.BF16 R8, R100.reuse, R114, R8 ;  /* 0x000000726408723c */ /* 0x040fe20000041808 */
[----:B------:R-:W-:Y:S03]  /*cdf0*/  LDSM.16.MT88.4 R112, [R186+0x16800] ;  /* 0x01680000ba70783b */ /* 0x000fe60000004200 */
        /* <DEDUP_REMOVED lines=9> */
[C---:B----4-:R-:W-:Y:S04]  /*ce90*/  HMMA.16816.F32.BF16 R20, R100.reuse, R108, R20 ;  /* 0x0000006c6414723c */ /* 0x050fe80000041814 */
[----:B------:R-:W-:Y:S02]  /*cea0*/  FADD.FTZ R221, R221, R218 ;  /* 0x000000dadddd7221 */ /* 0x000fe40000010000 */
[----:B------:R-:W-:Y:S02]  /*ceb0*/  FADD.FTZ R225, R225, R222 ;  /* 0x000000dee1e17221 */ /* 0x000fe40000010000 */
[C---:B------:R-:W-:Y:S01]  /*cec0*/  HMMA.16816.F32.BF16 R24, R100.reuse, R110, R24 ;  /* 0x0000006e6418723c */ /* 0x040fe20000041818 */
[----:B------:R-:W4:Y:S03]  /*ced0*/  LDSM.16.MT88.4 R108, [R188+0x16800] ;  /* 0x01680000bc6c783b */ /* 0x000f260000004200 */
[----:B------:R-:W-:Y:S02]  /*cee0*/  IMAD.MOV.U32 R0, RZ, RZ, R3 ;  /* 0x000000ffff007224 */ /* 0x000fe400078e0003 */
[----:B------:R-:W-:Y:S02]  /*cef0*/  IMAD.MOV.U32 R2, RZ, RZ, R132 ;  /* 0x000000ffff027224 */ /* 0x000fe400078e0084 */
        /* <DEDUP_REMOVED lines=20> */
[----:B------:R-:W5:Y:S07]  /*d040*/  LDSM.16.MT88.4 R112, [R185+0x13000] ;  /* 0x01300000b970783b */ /* 0x000f6e0000004200 */
        /* <DEDUP_REMOVED lines=15> */
[C---:B----4-:R-:W-:Y:S03]  /*d140*/  HMMA.16816.F32.BF16 R4, R100.reuse, R108, R4 ;  /* 0x0000006c6404723c */ /* 0x050fe60000041804 */
[----:B------:R-:W-:Y:S02]  /*d150*/  FADD.FTZ R230, R230, R231 ;  /* 0x000000e7e6e67221 */ /* 0x000fe40000010000 */
[----:B------:R-:W-:Y:S02]  /*d160*/  FADD.FTZ R229, R229, R226 ;  /* 0x000000e2e5e57221 */ /* 0x000fe40000010000 */
[----:B------:R-:W-:Y:S01]  /*d170*/  FADD.FTZ R233, R233, R230 ;  /* 0x000000e6e9e97221 */ /* 0x000fe20000010000 */
[C---:B------:R-:W-:Y:S01]  /*d180*/  HMMA.16816.F32.BF16 R8, R100.reuse, R110, R8 ;  /* 0x0000006e6408723c */ /* 0x040fe20000041808 */
[----:B------:R-:W4:Y:S07]  /*d190*/  LDSM.16.MT88.4 R108, [R188+0x17000] ;  /* 0x01700000bc6c783b */ /* 0x000f2e0000004200 */
[C---:B------:R-:W-:Y:S08]  /*d1a0*/  HMMA.16816.F32.BF16 R12, R100.reuse, R120, R12 ;  /* 0x00000078640c723c */ /* 0x040ff0000004180c */
[C---:B------:R-:W-:Y:S08]  /*d1b0*/  HMMA.16816.F32.BF16 R16, R100.reuse, R122, R16 ;  /* 0x0000007a6410723c */ /* 0x040ff00000041810 */
[C---:B-----5:R-:W-:Y:S08]  /*d1c0*/  HMMA.16816.F32.BF16 R20, R100.reuse, R112, R20 ;  /* 0x000000706414723c */ /* 0x060ff00000041814 */
[C---:B------:R-:W-:Y:S01]  /*d1d0*/  HMMA.16816.F32.BF16 R24, R100.reuse, R114, R24 ;  /* 0x000000726418723c */ /* 0x040fe20000041818 */
[----:B------:R-:W5:Y:S07]  /*d1e0*/  LDSM.16.MT88.4 R112, [R186+0x17000] ;  /* 0x01700000ba70783b */ /* 0x000f6e0000004200 */
[C---:B------:R-:W-:Y:S08]  /*d1f0*/  HMMA.16816.F32.BF16 R28, R100.reuse, R124, R28 ;  /* 0x0000007c641c723c */ /* 0x040ff0000004181c */
[C---:B------:R-:W-:Y:S01]  /*d200*/  HMMA.16816.F32.BF16 R32, R100.reuse, R126, R32 ;  /* 0x0000007e6420723c */ /* 0x040fe20000041820 */
[----:B------:R-:W-:Y:S07]  /*d210*/  LDSM.16.MT88.4 R124, [R188+0x13800] ;  /* 0x01380000bc7c783b */ /* 0x000fee0000004200 */
[C---:B-1----:R-:W-:Y:S08]  /*d220*/  HMMA.16816.F32.BF16 R36, R100.reuse, R116, R36 ;  /* 0x000000746424723c */ /* 0x042ff00000041824 */
[C---:B------:R-:W-:Y:S01]  /*d230*/  HMMA.16816.F32.BF16 R40, R100.reuse, R118, R40 ;  /* 0x000000766428723c */ /* 0x040fe20000041828 */
[----:B------:R-:W1:Y:S07]  /*d240*/  LDSM.16.MT88.4 R116, [R185+0x17000] ;  /* 0x01700000b974783b */ /* 0x000e6e0000004200 */
        /* <DEDUP_REMOVED lines=8> */
[C---:B---3--:R-:W-:Y:S04]  /*d2d0*/  HMMA.16816.F32.BF16 R60, R100.reuse, R104, R60 ;  /* 0x00000068643c723c */ /* 0x048fe8000004183c */
[----:B--2---:R-:W-:Y:S01]  /*d2e0*/  F2FP.BF16.PACK_AB R139, R133, R238 ;  /* 0x000000ee858b723e */ /* 0x004fe200000010ff */
[----:B------:R-:W-:Y:S02]  /*d2f0*/  FADD.FTZ R236, R236, R233 ;  /* 0x000000e9ecec7221 */ /* 0x000fe40000010000 */
[----:B------:R-:W-:Y:S01]  /*d300*/  FADD.FTZ R235, R235, R232 ;  /* 0x000000e8ebeb7221 */ /* 0x000fe20000010000 */
[C---:B------:R-:W-:Y:S01]  /*d310*/  HMMA.16816.F32.BF16 R64, R100.reuse, R106, R64 ;  /* 0x0000006a6440723c */ /* 0x040fe20000041840 */
[----:B------:R-:W2:Y:S03]  /*d320*/  LDSM.16.MT88.4 R104, [R184+0x17000] ;  /* 0x01700000b868783b */ /* 0x000ea60000004200 */
[----:B------:R-:W-:Y:S02]  /*d330*/  FADD.FTZ R239, R239, R236 ;  /* 0x000000ecefef7221 */ /* 0x000fe40000010000 */
[----:B------:R-:W-:Y:S02]  /*d340*/  FADD.FTZ R234, R234, R235 ;  /* 0x000000ebeaea7221 */ /* 0x000fe40000010000 */
[C---:B----4-:R-:W-:Y:S04]  /*d350*/  HMMA.16816.F32.BF16 R68, R100.reuse, R108, R68 ;  /* 0x0000006c6444723c */ /* 0x050fe80000041844 */
[----:B------:R-:W-:Y:S02]  /*d360*/  FADD.FTZ R238, R238, R239 ;  /* 0x000000efeeee7221 */ /* 0x000fe40000010000 */
[----:B------:R-:W-:Y:S02]  /*d370*/  FADD.FTZ R215, R237, R234 ;  /* 0x000000eaedd77221 */ /* 0x000fe40000010000 */
[C---:B------:R-:W-:Y:S01]  /*d380*/  HMMA.16816.F32.BF16 R72, R100.reuse, R110, R72 ;  /* 0x0000006e6448723c */ /* 0x040fe20000041848 */
[----:B------:R-:W3:Y:S03]  /*d390*/  LDSM.16.MT88.4 R108, [R186+0x13800] ;  /* 0x01380000ba6c783b */ /* 0x000ee60000004200 */
[----:B------:R-:W-:Y:S04]  /*d3a0*/  FADD.FTZ R209, R133, R238 ;  /* 0x000000ee85d17221 */ /* 0x000fe80000010000 */
[C---:B-----5:R-:W-:Y:S08]  /*d3b0*/  HMMA.16816.F32.BF16 R76, R100.reuse, R112, R76 ;  /* 0x00000070644c723c */ /* 0x060ff0000004184c */
[C---:B------:R-:W-:Y:S08]  /*d3c0*/  HMMA.16816.F32.BF16 R80, R100.reuse, R114, R80 ;  /* 0x000000726450723c */ /* 0x040ff00000041850 */
[C---:B-1----:R-:W-:Y:S08]  /*d3d0*/  HMMA.16816.F32.BF16 R84, R100.reuse, R116, R84 ;  /* 0x000000746454723c */ /* 0x042ff00000041854 */
[C---:B------:R-:W-:Y:S08]  /*d3e0*/  HMMA.16816.F32.BF16 R88, R100.reuse, R118, R88 ;  /* 0x000000766458723c */ /* 0x040ff00000041858 */
[C---:B--2---:R-:W-:Y:S08]  /*d3f0*/  HMMA.16816.F32.BF16 R92, R100.reuse, R104, R92 ;  /* 0x00000068645c723c */ /* 0x044ff0000004185c */
[----:B------:R-:W-:Y:S08]  /*d400*/  HMMA.16816.F32.BF16 R96, R100, R106, R96 ;  /* 0x0000006a6460723c */ /* 0x000ff00000041860 */
[C---:B------:R-:W-:Y:S01]  /*d410*/  HMMA.16816.F32.BF16 R128, R136.reuse, R124, R4 ;  /* 0x0000007c8880723c */ /* 0x040fe20000041804 */
[----:B------:R-:W1:Y:S07]  /*d420*/  LDSM.16.MT88.4 R4, [R186+0x17800] ;  /* 0x01780000ba04783b */ /* 0x000e6e0000004200 */
[C---:B------:R-:W-:Y:S01]  /*d430*/  HMMA.16816.F32.BF16 R124, R136.reuse, R126, R8 ;  /* 0x0000007e887c723c */ /* 0x040fe20000041808 */
[----:B------:R-:W2:Y:S07]  /*d440*/  LDSM.16.MT88.4 R8, [R185+0x17800] ;  /* 0x01780000b908783b */ /* 0x000eae0000004200 */
[C---:B---3--:R-:W-:Y:S01]  /*d450*/  HMMA.16816.F32.BF16 R120, R136.reuse, R108, R12 ;  /* 0x0000006c8878723c */ /* 0x048fe2000004180c */
[----:B------:R-:W3:Y:S07]  /*d460*/  LDSM.16.MT88.4 R12, [R184+0x17800] ;  /* 0x01780000b80c783b */ /* 0x000eee0000004200 */
        /* <DEDUP_REMOVED lines=15> */
[C---:B-1----:R-:W-:Y:S08]  /*d560*/  HMMA.16816.F32.BF16 R76, R136.reuse, R4, R76 ;  /* 0x00000004884c723c */ /* 0x042ff0000004184c */
[C---:B------:R-:W-:Y:S08]  /*d570*/  HMMA.16816.F32.BF16 R80, R136.reuse, R6, R80 ;  /* 0x000000068850723c */ /* 0x040ff00000041850 */
[C---:B--2---:R-:W-:Y:S08]  /*d580*/  HMMA.16816.F32.BF16 R84, R136.reuse, R8, R84 ;  /* 0x000000088854723c */ /* 0x044ff00000041854 */
[C---:B------:R-:W-:Y:S08]  /*d590*/  HMMA.16816.F32.BF16 R88, R136.reuse, R10, R88 ;  /* 0x0000000a8858723c */ /* 0x040ff00000041858 */
[C---:B---3--:R-:W-:Y:S08]  /*d5a0*/  HMMA.16816.F32.BF16 R92, R136.reuse, R12, R92 ;  /* 0x0000000c885c723c */ /* 0x048ff0000004185c */
[----:B------:R-:W-:Y:S01]  /*d5b0*/  HMMA.16816.F32.BF16 R96, R136, R14, R96 ;  /* 0x0000000e8860723c */ /* 0x000fe20000041860 */
[----:B------:R-:W-:-:S07]  /*d5c0*/  @P0 BRA `(.L_x_252) ;  /* 0xffffd3b000000947 */ /* 0x000fce000383ffff */
.L_x_251:
[----:B------:R-:W1:Y:S01]  /*d5d0*/  SHFL.BFLY PT, R2, R215, 0x2, 0x1f ;  /* 0x0c401f00d7027f89 */ /* 0x000e6200000e0000 */
[----:B------:R-:W-:Y:S01]  /*d5e0*/  MOV R4, 0x3f800000 ;  /* 0x3f80000000047802 */ /* 0x000fe20000000f00 */
[----:B------:R-:W2:Y:S01]  /*d5f0*/  S2UR UR6, SR_CTAID.Y ;  /* 0x00000000000679c3 */ /* 0x000ea20000002600 */
[----:B------:R-:W-:Y:S01]  /*d600*/  MOV R5, 0x3f800000 ;  /* 0x3f80000000057802 */ /* 0x000fe20000000f00 */
[----:B------:R-:W3:Y:S01]  /*d610*/  SHFL.BFLY PT, R0, R209, 0x2, 0x1f ;  /* 0x0c401f00d1007f89 */ /* 0x000ee200000e0000 */
[----:B------:R-:W-:Y:S01]  /*d620*/  UISETP.NE.AND UP4, UPT, UR10, -0x1, UPT ;  /* 0xffffffff0a00788c */ /* 0x000fe2000bf85270 */
[----:B------:R-:W-:Y:S01]  /*d630*/  BSSY B0, `(.L_x_255) ;  /* 0x0000144000007945 */ /* 0x000fe20003800000 */
[----:B------:R-:W-:-:S02]  /*d640*/  ULDC.64 UR4, c[0x0][0x1e8] ;  /* 0x00007a0000047ab9 */ /* 0x000fc40000000a00 */
[----:B------:R-:W-:Y:S01]  /*d650*/  ULDC.U8 UR9, c[0x0][0x329] ;  /* 0x0000ca4000097ab9 */ /* 0x000fe20000000000 */
[----:B------:R-:W4:Y:S01]  /*d660*/  S2UR UR12, SR_CTAID.Z ;  /* 0x00000000000c79c3 */ /* 0x000f220000002700 */
[----:B------:R-:W-:Y:S02]  /*d670*/  UISETP.NE.AND UP1, UPT, UR9, URZ, UPT ;  /* 0x0000003f0900728c */ /* 0x000fe4000bf25270 */
[----:B------:R-:W-:Y:S02]  /*d680*/  ULDC UR8, c[0x0][0x214] ;  /* 0x0000850000087ab9 */ /* 0x000fe40000000800 */
[----:B------:R-:W-:Y:S02]  /*d690*/  UMOV UR24, URZ ;  /* 0x0000003f00187c82 */ /* 0x000fe40008000000 */
[----:B------:R-:W-:Y:S02]  /*d6a0*/  @UP4 UIMAD.WIDE.U32 UR14, UR10, UR4, URZ ;  /* 0x000000040a0e42a5 */ /* 0x000fe4000f8e003f */
[----:B------:R-:W-:-:S02]  /*d6b0*/  UMOV UR25, URZ ;  /* 0x0000003f00197c82 */ /* 0x000fc40008000000 */
[----:B------:R-:W-:Y:S02]  /*d6c0*/  @UP4 UIMAD UR7, UR10, UR5, UR15 ;  /* 0x000000050a0742a4 */ /* 0x000fe4000f8e020f */
[----:B------:R-:W-:Y:S01]  /*d6d0*/  @UP1 UMOV UR17, 0x1 ;  /* 0x0000000100111882 */ /* 0x000fe20000000000 */
[----:B-1----:R-:W-:Y:S01]  /*d6e0*/  FADD.FTZ R9, R2, R215 ;  /* 0x000000d702097221 */ /* 0x002fe20000010000 */
[----:B------:R-:W-:Y:S02]  /*d6f0*/  ULDC.64 UR4, c[0x0][0x1e0] ;  /* 0x0000780000047ab9 */ /* 0x000fe40000000a00 */
[----:B--2---:R-:W-:Y:S01]  /*d700*/  @!UP4 USHF.R.S32.HI UR13, URZ, 0x1f, UR6 ;  /* 0x0000001f3f0dc899 */ /* 0x004fe20008011406 */
[----:B---3--:R-:W-:Y:S01]  /*d710*/  FADD.FTZ R7, R0, R209 ;  /* 0x000000d100077221 */ /* 0x008fe20000010000 */
[----:B------:R-:W1:Y:S01]  /*d720*/  SHFL.BFLY PT, R2, R9, 0x1, 0x1f ;  /* 0x0c201f0009027f89 */ /* 0x000e6200000e0000 */
[----:B------:R-:W-:Y:S02]  /*d730*/  @!UP4 UIMAD.WIDE.U32 UR22, UR6, UR4, URZ ;  /* 0x000000040616c2a5 */ /* 0x000fe4000f8e003f */
[----:B------:R-:W-:Y:S01]  /*d740*/  @!UP4 UIMAD UR13, UR13, UR4, URZ ;  /* 0x000000040d0dc2a4 */ /* 0x000fe2000f8e023f */
[----:B------:R-:W2:Y:S01]  /*d750*/  SHFL.BFLY PT, R0, R7, 0x1, 0x1f ;  /* 0x0c201f0007007f89 */ /* 0x000ea200000e0000 */
[----:B------:R-:W-:-:S02]  /*d760*/  @UP1 ULDC UR15, c[0x0][0x210] ;  /* 0x00008400000f1ab9 */ /* 0x000fc40000000800 */
[----:B------:R-:W-:Y:S02]  /*d770*/  ULDC.U8 UR4, c[0x0][0x328] ;  /* 0x0000ca0000047ab9 */ /* 0x000fe40000000000 */
[----:B------:R-:W-:Y:S02]  /*d780*/  UISETP.NE.AND UP3, UPT, UR4, URZ, UPT ;  /* 0x0000003f0400728c */ /* 0x000fe4000bf65270 */
[----:B------:R-:W-:Y:S02]  /*d790*/  @!UP4 UIMAD UR13, UR6, UR5, UR13 ;  /* 0x00000005060dc2a4 */ /* 0x000fe4000f8e020d */
[----:B------:R-:W-:Y:S01]  /*d7a0*/  UISETP.NE.OR UP2, UPT, UR9, URZ, !UP3 ;  /* 0x0000003f0900728c */ /* 0x000fe2000df45670 */
[----:B------:R-:W3:Y:S01]  /*d7b0*/  S2UR UR9, SR_CTAID.X ;  /* 0x00000000000979c3 */ /* 0x000ee20000002500 */
[----:B------:R-:W-:Y:S02]  /*d7c0*/  ULDC UR5, c[0x0][0x234] ;  /* 0x00008d0000057ab9 */ /* 0x000fe40000000800 */
[----:B------:R-:W-:-:S02]  /*d7d0*/  @UP1 UIMAD UR15, UR15, UR8, URZ ;  /* 0x000000080f0f12a4 */ /* 0x000fc4000f8e023f */
[----:B------:R-:W-:Y:S02]  /*d7e0*/  UISETP.NE.OR UP0, UPT, UR10, -0x1, UP2 ;  /* 0xffffffff0a00788c */ /* 0x000fe40009705670 */
[----:B------:R-:W-:Y:S02]  /*d7f0*/  @!UP1 USEL UR15, UR8, UR5, !UP3 ;  /* 0x00000005080f9287 */ /* 0x000fe4000d800000 */
[----:B------:R-:W-:Y:S01]  /*d800*/  ULDC UR4, c[0x0][0x1c0] ;  /* 0x0000700000047ab9 */ /* 0x000fe20000000800 */
[----:B-1----:R-:W-:Y:S01]  /*d810*/  FADD.FTZ R2, R9, R2 ;  /* 0x0000000209027221 */ /* 0x002fe20000010000 */
[----:B------:R-:W-:Y:S02]  /*d820*/  @!UP1 UIMAD UR17, UR15, UR4, URZ ;  /* 0x000000040f1192a4 */ /* 0x000fe4000f8e023f */
[----:B------:R-:W-:Y:S01]  /*d830*/  @UP1 ULDC UR20, c[0x0][0x210] ;  /* 0x0000840000141ab9 */ /* 0x000fe20000000800 */
[----:B--2---:R-:W-:Y:S01]  /*d840*/  FADD.FTZ R0, R7, R0 ;  /* 0x0000000007007221 */ /* 0x004fe20000010000 */
[----:B------:R-:W-:Y:S01]  /*d850*/  FSETP.NE.FTZ.AND P4, PT, R2, RZ, PT ;  /* 0x000000ff0200720b */ /* 0x000fe20003f95000 */
[----:B------:R-:W-:-:S02]  /*d860*/  UIMAD UR5, UR6, UR17, URZ ;  /* 0x00000011060572a4 */ /* 0x000fc4000f8e023f */
[----:B------:R-:W-:Y:S01]  /*d870*/  @!UP1 UMOV UR20, 0x1 ;  /* 0x0000000100149882 */ /* 0x000fe20000000000 */
[----:B------:R-:W-:Y:S01]  /*d880*/  FSETP.NE.FTZ.AND P3, PT, R0, RZ, PT ;  /* 0x000000ff0000720b */ /* 0x000fe20003f75000 */
[----:B------:R-:W-:Y:S02]  /*d890*/  @!UP0 UIMAD UR10, UR6, UR8, URZ ;  /* 0x00000008060a82a4 */ /* 0x000fe4000f8e023f */
[----:B------:R-:W-:Y:S02]  /*d8a0*/  USEL UR5, UR5, URZ, UP2 ;  /* 0x0000003f05057287 */ /* 0x000fe40009000000 */
[----:B---3--:R-:W-:Y:S02]  /*d8b0*/  UIMAD UR4, UR9, UR20, URZ ;  /* 0x00000014090472a4 */ /* 0x008fe4000f8e023f */
[----:B----4-:R-:W-:Y:S02]  /*d8c0*/  UIMAD UR15, UR12, UR15, UR5 ;  /* 0x0000000f0c0f72a4 */ /* 0x010fe4000f8e0205 */
[----:B------:R-:W1:Y:S01]  /*d8d0*/  @P4 MUFU.RCP R4, R2 ;  /* 0x0000000200044308 */ /* 0x000e620000001000 */
[----:B------:R-:W-:-:S02]  /*d8e0*/  USHF.L.U32 UR4, UR4, 0x7, URZ ;  /* 0x0000000704047899 */ /* 0x000fc4000800063f */
[----:B------:R-:W-:Y:S02]  /*d8f0*/  @!UP2 UMOV UR24, UR10 ;  /* 0x0000000a0018ac82 */ /* 0x000fe40008000000 */
[----:B------:R-:W-:Y:S02]  /*d900*/  USHF.R.S32.HI UR5, URZ, 0x1f, UR4 ;  /* 0x0000001f3f057899 */ /* 0x000fe40008011404 */
[----:B------:R-:W-:Y:S01]  /*d910*/  @!UP2 USHF.R.S32.HI UR25, URZ, 0x1f, UR10 ;  /* 0x0000001f3f19a899 */ /* 0x000fe2000801140a */
[----:B------:R-:W2:Y:S01]  /*d920*/  @P3 MUFU.RCP R5, R0 ;  /* 0x0000000000053308 */ /* 0x000ea20000001000 */
[----:B------:R-:W-:Y:S02]  /*d930*/  USHF.R.S32.HI UR6, URZ, 0x1f, UR15 ;  /* 0x0000001f3f067899 */ /* 0x000fe4000801140f */
[----:B------:R-:W-:Y:S02]  /*d940*/  UIADD3 UR4, UP1, UP0, UR4, UR24, UR15 ;  /* 0x0000001804047290 */ /* 0x000fe4000f83e00f */
[----:B------:R-:W-:-:S02]  /*d950*/  @!UP4 UIADD3 UR7, UR23, UR13, URZ ;  /* 0x0000000d1707c290 */ /* 0x000fc4000fffe03f */
[----:B------:R-:W-:Y:S01]  /*d960*/  UIADD3.X UR5, UR5, UR25, UR6, UP1, UP0 ;  /* 0x0000001905057290 */ /* 0x000fe20008fe0406 */
[C---:B-1----:R-:W-:Y:S01]  /*d970*/  FMUL.FTZ R128, R4.reuse, R128 ;  /* 0x0000008004807220 */ /* 0x042fe20000410000 */
[----:B------:R-:W-:Y:S01]  /*d980*/  @P4 MUFU.LG2 R2, R2 ;  /* 0x0000000200024308 */ /* 0x000fe20000000c00 */
[C---:B------:R-:W-:Y:S01]  /*d990*/  FMUL.FTZ R129, R4.reuse, R129 ;  /* 0x0000008104817220 */ /* 0x040fe20000410000 */
[----:B------:R-:W-:Y:S01]  /*d9a0*/  @!UP4 UMOV UR14, UR22 ;  /* 0x00000016000ecc82 */ /* 0x000fe20008000000 */
[C---:B------:R-:W-:Y:S02]  /*d9b0*/  FMUL.FTZ R124, R4.reuse, R124 ;  /* 0x0000007c047c7220 */ /* 0x040fe40000410000 */
[C---:B------:R-:W-:Y:S01]  /*d9c0*/  FMUL.FTZ R125, R4.reuse, R125 ;  /* 0x0000007d047d7220 */ /* 0x040fe20000410000 */
[----:B------:R-:W-:Y:S01]  /*d9d0*/  F2FP.BF16.PACK_AB R128, R129, R128 ;  /* 0x000000808180723e */ /* 0x000fe200000010ff */
[C---:B------:R-:W-:Y:S01]  /*d9e0*/  FMUL.FTZ R120, R4.reuse, R120 ;  /* 0x0000007804787220 */ /* 0x040fe20000410000 */
[----:B------:R-:W1:Y:S01]  /*d9f0*/  @P3 MUFU.LG2 R0, R0 ;  /* 0x0000000000003308 */ /* 0x000e620000000c00 */
        /* <DEDUP_REMOVED lines=65> */
[----:B------:R-:W3:Y:S01]  /*de10*/  S2R R4, SR_TID.X ;  /* 0x0000000000047919 */ /* 0x000ee20000002100 */
[----:B--2---:R-:W-:-:S02]  /*de20*/  FMUL.FTZ R131, R5, R131 ;  /* 0x0000008305837220 */ /* 0x004fc40000410000 */
[----:B------:R-:W-:Y:S01]  /*de30*/  FMUL.FTZ R130, R5, R130 ;  /* 0x0000008205827220 */ /* 0x000fe20000410000 */
[----:B------:R-:W-:Y:S01]  /*de40*/  F2FP.BF16.PACK_AB R96, R97, R96 ;  /* 0x000000606160723e */ /* 0x000fe200000010ff */
[C---:B------:R-:W-:Y:S02]  /*de50*/  FMUL.FTZ R127, R5.reuse, R127 ;  /* 0x0000007f057f7220 */ /* 0x040fe40000410000 */
[----:B------:R-:W-:Y:S01]  /*de60*/  FMUL.FTZ R126, R5, R126 ;  /* 0x0000007e057e7220 */ /* 0x000fe20000410000 */
[----:B------:R-:W-:Y:S01]  /*de70*/  F2FP.BF16.PACK_AB R130, R131, R130 ;  /* 0x000000828382723e */ /* 0x000fe200000010ff */
[C---:B------:R-:W-:Y:S02]  /*de80*/  FMUL.FTZ R123, R5.reuse, R123 ;  /* 0x0000007b057b7220 */ /* 0x040fe40000410000 */
[----:B------:R-:W-:Y:S01]  /*de90*/  FMUL.FTZ R122, R5, R122 ;  /* 0x0000007a057a7220 */ /* 0x000fe20000410000 */
[----:B------:R-:W-:Y:S01]  /*dea0*/  F2FP.BF16.PACK_AB R126, R127, R126 ;  /* 0x0000007e7f7e723e */ /* 0x000fe200000010ff */
[----:B------:R-:W-:-:S02]  /*deb0*/  FMUL.FTZ R119, R5, R119 ;  /* 0x0000007705777220 */ /* 0x000fc40000410000 */
[----:B------:R-:W-:Y:S01]  /*dec0*/  FMUL.FTZ R118, R5, R118 ;  /* 0x0000007605767220 */ /* 0x000fe20000410000 */
[----:B------:R-:W-:Y:S01]  /*ded0*/  F2FP.BF16.PACK_AB R122, R123, R122 ;  /* 0x0000007a7b7a723e */ /* 0x000fe200000010ff */
[C---:B------:R-:W-:Y:S02]  /*dee0*/  FMUL.FTZ R115, R5.reuse, R115 ;  /* 0x0000007305737220 */ /* 0x040fe40000410000 */
[----:B------:R-:W-:Y:S01]  /*def0*/  FMUL.FTZ R114, R5, R114 ;  /* 0x0000007205727220 */ /* 0x000fe20000410000 */
[----:B------:R-:W-:Y:S01]  /*df00*/  F2FP.BF16.PACK_AB R118, R119, R118 ;  /* 0x000000767776723e */ /* 0x000fe200000010ff */
[C---:B------:R-:W-:Y:S02]  /*df10*/  FMUL.FTZ R111, R5.reuse, R111 ;  /* 0x0000006f056f7220 */ /* 0x040fe40000410000 */
[C---:B------:R-:W-:Y:S01]  /*df20*/  FMUL.FTZ R110, R5.reuse, R110 ;  /* 0x0000006e056e7220 */ /* 0x040fe20000410000 */
[----:B---3--:R-:W-:Y:S01]  /*df30*/  SHF.R.S32.HI R7, RZ, 0x1f, R4 ;  /* 0x0000001fff077819 */ /* 0x008fe20000011404 */
[----:B------:R-:W-:Y:S01]  /*df40*/  FMUL.FTZ R107, R5, R107 ;  /* 0x0000006b056b7220 */ /* 0x000fe20000410000 */
[----:B------:R-:W-:Y:S01]  /*df50*/  F2FP.BF16.PACK_AB R114, R115, R114 ;  /* 0x000000727372723e */ /* 0x000fe200000010ff */
[----:B------:R-:W-:Y:S01]  /*df60*/  FMUL.FTZ R106, R5, R106 ;  /* 0x0000006a056a7220 */ /* 0x000fe20000410000 */
[-C--:B------:R-:W-:Y:S01]  /*df70*/  LEA.HI R6, R7, R4.reuse, RZ, 0x2 ;  /* 0x0000000407067211 */ /* 0x080fe200078f10ff */
[----:B------:R-:W-:Y:S01]  /*df80*/  FMUL.FTZ R103, R5, R103 ;  /* 0x0000006705677220 */ /* 0x000fe20000410000 */
[----:B------:R-:W-:Y:S01]  /*df90*/  LEA.HI R7, R7, R4, RZ, 0x5 ;  /* 0x0000000407077211 */ /* 0x000fe200078f28ff */
[C---:B------:R-:W-:Y:S01]  /*dfa0*/  FMUL.FTZ R102, R5.reuse, R102 ;  /* 0x0000006605667220 */ /* 0x040fe20000410000 */
[--C-:B------:R-:W-:Y:S01]  /*dfb0*/  SHF.R.S32.HI R9, RZ, 0x2, R6.reuse ;  /* 0x00000002ff097819 */ /* 0x100fe20000011406 */
[C---:B------:R-:W-:Y:S01]  /*dfc0*/  FMUL.FTZ R39, R5.reuse, R39 ;  /* 0x0000002705277220 */ /* 0x040fe20000410000 */
[----:B------:R-:W-:Y:S01]  /*dfd0*/  SHF.R.S32.HI R8, RZ, 0x1f, R6 ;  /* 0x0000001fff087819 */ /* 0x000fe20000011406 */
[----:B------:R-:W-:Y:S01]  /*dfe0*/  FMUL.FTZ R38, R5, R38 ;  /* 0x0000002605267220 */ /* 0x000fe20000410000 */
[----:B------:R-:W-:Y:S01]  /*dff0*/  F2FP.BF16.PACK_AB R110, R111, R110 ;  /* 0x0000006e6f6e723e */ /* 0x000fe200000010ff */
[C---:B------:R-:W-:Y:S01]  /*e000*/  FMUL.FTZ R43, R5.reuse, R43 ;  /* 0x0000002b052b7220 */ /* 0x040fe20000410000 */
[----:B------:R-:W-:Y:S01]  /*e010*/  LEA.HI R8, R8, R9, RZ, 0x3 ;  /* 0x0000000908087211 */ /* 0x000fe200078f18ff */
[----:B------:R-:W-:Y:S01]  /*e020*/  FMUL.FTZ R42, R5, R42 ;  /* 0x0000002a052a7220 */ /* 0x000fe20000410000 */
[----:B------:R-:W-:Y:S01]  /*e030*/  F2FP.BF16.PACK_AB R106, R107, R106 ;  /* 0x0000006a6b6a723e */ /* 0x000fe200000010ff */
[C---:B------:R-:W-:Y:S01]  /*e040*/  FMUL.FTZ R47, R5.reuse, R47 ;  /* 0x0000002f052f7220 */ /* 0x040fe20000410000 */
[----:B------:R-:W-:Y:S01]  /*e050*/  LOP3.LUT R8, R8, 0xfffffff8, RZ, 0xc0, !PT ;  /* 0xfffffff808087812 */ /* 0x000fe200078ec0ff */
[----:B------:R-:W-:Y:S01]  /*e060*/  FMUL.FTZ R46, R5, R46 ;  /* 0x0000002e052e7220 */ /* 0x000fe20000410000 */
[----:B------:R-:W-:Y:S01]  /*e070*/  F2FP.BF16.PACK_AB R102, R103, R102 ;  /* 0x000000666766723e */ /* 0x000fe200000010ff */
[----:B------:R-:W-:Y:S01]  /*e080*/  FMUL.FTZ R51, R5, R51 ;  /* 0x0000003305337220 */ /* 0x000fe20000410000 */
[----:B------:R-:W-:Y:S01]  /*e090*/  IADD3 R8, R9, -R8, RZ ;  /* 0x8000000809087210 */ /* 0x000fe20007ffe0ff */
[----:B------:R-:W-:Y:S01]  /*e0a0*/  FMUL.FTZ R50, R5, R50 ;  /* 0x0000003205327220 */ /* 0x000fe20000410000 */
[----:B------:R-:W-:Y:S01]  /*e0b0*/  F2FP.BF16.PACK_AB R38, R39, R38 ;  /* 0x000000262726723e */ /* 0x000fe200000010ff */
[C---:B------:R-:W-:Y:S01]  /*e0c0*/  FMUL.FTZ R55, R5.reuse, R55 ;  /* 0x0000003705377220 */ /* 0x040fe20000410000 */
[C---:B------:R-:W-:Y:S01]  /*e0d0*/  SHF.L.U32 R9, R8.reuse, 0x6, RZ ;  /* 0x0000000608097819 */ /* 0x040fe200000006ff */
[C---:B------:R-:W-:Y:S01]  /*e0e0*/  FMUL.FTZ R54, R5.reuse, R54 ;  /* 0x0000003605367220 */ /* 0x040fe20000410000 */
[----:B------:R-:W-:Y:S01]  /*e0f0*/  LOP3.LUT R10, R8, 0x1, RZ, 0xc0, !PT ;  /* 0x00000001080a7812 */ /* 0x000fe200078ec0ff */
[----:B------:R-:W-:Y:S01]  /*e100*/  FMUL.FTZ R59, R5, R59 ;  /* 0x0000003b053b7220 */ /* 0x000fe20000410000 */
[----:B------:R-:W-:Y:S01]  /*e110*/  LOP3.LUT R9, R9, 0x1c0, RZ, 0xc0, !PT ;  /* 0x000001c009097812 */ /* 0x000fe200078ec0ff */
[C---:B------:R-:W-:Y:S01]  /*e120*/  FMUL.FTZ R58, R5.reuse, R58 ;  /* 0x0000003a053a7220 */ /* 0x040fe20000410000 */
[----:B------:R-:W-:Y:S01]  /*e130*/  ISETP.NE.U32.AND P0, PT, R10, 0x1, PT ;  /* 0x000000010a00780c */ /* 0x000fe20003f05070 */
[----:B------:R-:W-:Y:S01]  /*e140*/  FMUL.FTZ R63, R5, R63 ;  /* 0x0000003f053f7220 */ /* 0x000fe20000410000 */
[----:B------:R-:W-:Y:S01]  /*e150*/  LEA.HI R12, R9, R9, RZ, 0x1d ;  /* 0x00000009090c7211 */ /* 0x000fe200078fe8ff */
[C---:B------:R-:W-:Y:S01]  /*e160*/  FMUL.FTZ R62, R5.reuse, R62 ;  /* 0x0000003e053e7220 */ /* 0x040fe20000410000 */
[----:B------:R-:W-:Y:S01]  /*e170*/  R2P PR, R8, 0x6 ;  /* 0x0000000608007804 */ /* 0x000fe20000000000 */
[C---:B------:R-:W-:Y:S01]  /*e180*/  FMUL.FTZ R67, R5.reuse, R67 ;  /* 0x0000004305437220 */ /* 0x040fe20000410000 */
[----:B------:R-:W-:Y:S01]  /*e190*/  MOV R8, 0x20 ;  /* 0x0000002000087802 */ /* 0x000fe20000000f00 */
[C---:B------:R-:W-:Y:S01]  /*e1a0*/  FMUL.FTZ R66, R5.reuse, R66 ;  /* 0x0000004205427220 */ /* 0x040fe20000410000 */
[----:B------:R-:W-:Y:S01]  /*e1b0*/  MOV R10, 0x40 ;  /* 0x00000040000a7802 */ /* 0x000fe20000000f00 */
[C---:B------:R-:W-:Y:S01]  /*e1c0*/  FMUL.FTZ R71, R5.reuse, R71 ;  /* 0x0000004705477220 */ /* 0x040fe20000410000 */
[----:B------:R-:W-:Y:S01]  /*e1d0*/  SEL R8, R8, 0xffffffe0, !P1 ;  /* 0xffffffe008087807 */ /* 0x000fe20004800000 */
[C---:B------:R-:W-:Y:S01]  /*e1e0*/  FMUL.FTZ R70, R5.reuse, R70 ;  /* 0x0000004605467220 */ /* 0x040fe20000410000 */
[----:B------:R-:W-:Y:S01]  /*e1f0*/  SEL R10, R10, 0xffffffc0, !P2 ;  /* 0xffffffc00a0a7807 */ /* 0x000fe20005000000 */
        /* <DEDUP_REMOVED lines=27> */
[----:B------:R-:W-:Y:S01]  /*e3b0*/  LOP3.LUT R5, R6, 0x3ffffffc, RZ, 0xc0, !PT ;  /* 0x3ffffffc06057812 */ /* 0x000fe200078ec0ff */
[----:B-1----:R-:W-:Y:S01]  /*e3c0*/  @P3 FMUL.FTZ R0, R0, 0.69314718246459960938 ;  /* 0x3f31721800003820 */ /* 0x002fe20000410000 */
[----:B------:R-:W-:-:S02]  /*e3d0*/  SHF.R.S32.HI R6, RZ, 0x5, R7 ;  /* 0x00000005ff067819 */ /* 0x000fc40000011407 */
[----:B------:R-:W-:Y:S02]  /*e3e0*/  IADD3 R5, -R5, R4, RZ ;  /* 0x0000000405057210 */ /* 0x000fe40007ffe1ff */
[----:B------:R-:W-:Y:S02]  /*e3f0*/  F2FP.BF16.PACK_AB R94, R95, R94 ;  /* 0x0000005e5f5e723e */ /* 0x000fe400000010ff */
[----:B------:R-:W-:Y:S02]  /*e400*/  LEA R5, R6, R5, 0x9 ;  /* 0x0000000506057211 */ /* 0x000fe400078e48ff */
[----:B------:R-:W-:Y:S02]  /*e410*/  F2FP.BF16.PACK_AB R98, R99, R98 ;  /* 0x000000626362723e */ /* 0x000fe400000010ff */
[----:B------:R-:W-:Y:S02]  /*e420*/  LEA R5, R5, R12, 0x1 ;  /* 0x0000000c05057211 */ /* 0x000fe400078e08ff */
[----:B------:R-:W-:-:S02]  /*e430*/  LOP3.LUT R7, R7, 0xffffffe0, RZ, 0xc0, !PT ;  /* 0xffffffe007077812 */ /* 0x000fc400078ec0ff */
[----:B------:R-:W-:Y:S02]  /*e440*/  SHF.L.U32 R5, R5, 0x1, RZ ;  /* 0x0000000105057819 */ /* 0x000fe400000006ff */
[----:B------:R-:W-:Y:S02]  /*e450*/  IADD3 R7, R4, -R7, RZ ;  /* 0x8000000704077210 */ /* 0x000fe40007ffe0ff */
[C---:B------:R-:W-:Y:S01]  /*e460*/  IADD3 R9, R5.reuse, -0x10, RZ ;  /* 0xfffffff005097810 */ /* 0x040fe20007ffe0ff */
[----:B------:R-:W-:Y:S01]  /*e470*/  STS [R5], R128 ;  /* 0x0000008005007388 */ /* 0x000fe20000000800 */
[C---:B------:R-:W-:Y:S02]  /*e480*/  @P0 IADD3 R9, R5.reuse, 0x10, RZ ;  /* 0x0000001005090810 */ /* 0x040fe40007ffe0ff */
[----:B------:R-:W-:Y:S01]  /*e490*/  IADD3 R11, R5, R8, RZ ;  /* 0x00000008050b7210 */ /* 0x000fe20007ffe0ff */
[----:B------:R-:W-:Y:S01]  /*e4a0*/  STS [R5+0x400], R130 ;  /* 0x0004008205007388 */ /* 0x000fe20000000800 */
[----:B------:R-:W-:-:S02]  /*e4b0*/  IADD3 R13, R8, R9, RZ ;  /* 0x00000009080d7210 */ /* 0x000fc40007ffe0ff */
[-C--:B------:R-:W-:Y:S01]  /*e4c0*/  IADD3 R15, R5, R10.reuse, RZ ;  /* 0x0000000a050f7210 */ /* 0x080fe20007ffe0ff */
[----:B------:R-:W-:Y:S01]  /*e4d0*/  STS [R9], R124 ;  /* 0x0000007c09007388 */ /* 0x000fe20000000800 */
[----:B------:R-:W-:Y:S02]  /*e4e0*/  IADD3 R17, R10, R9, RZ ;  /* 0x000000090a117210 */ /* 0x000fe40007ffe0ff */
[-C--:B------:R-:W-:Y:S01]  /*e4f0*/  IADD3 R19, R11, R10.reuse, RZ ;  /* 0x0000000a0b137210 */ /* 0x080fe20007ffe0ff */
[----:B------:R-:W-:Y:S01]  /*e500*/  STS [R9+0x400], R126 ;  /* 0x0004007e09007388 */ /* 0x000fe20000000800 */
[----:B------:R-:W-:Y:S02]  /*e510*/  IADD3 R21, R13, R10, RZ ;  /* 0x0000000a0d157210 */ /* 0x000fe40007ffe0ff */
[----:B------:R-:W-:Y:S01]  /*e520*/  LOP3.LUT P0, RZ, R7, 0x3, RZ, 0xc0, !PT ;  /* 0x0000000307ff7812 */ /* 0x000fe2000780c0ff */
[----:B------:R-:W-:Y:S01]  /*e530*/  STS [R11], R120 ;  /* 0x000000780b007388 */ /* 0x000fe20000000800 */
[----:B------:R-:W-:Y:S01]  /*e540*/  @P4 FMUL.FTZ R7, R2, 0.69314718246459960938 ;  /* 0x3f31721802074820 */ /* 0x000fe20000410000 */
[----:B------:R-:W-:-:S02]  /*e550*/  MOV R4, 0x7f800000 ;  /* 0x7f80000000047802 */ /* 0x000fc40000000f00 */
[----:B------:R-:W-:Y:S01]  /*e560*/  STS [R11+0x400], R122 ;  /* 0x0004007a0b007388 */ /* 0x000fe20000000800 */
[----:B------:R-:W-:-:S03]  /*e570*/  @P4 FFMA.FTZ R4, R132, c[0x0][0x238], R7 ;  /* 0x00008e0084044a23 */ /* 0x000fc60000010007 */
[----:B------:R-:W-:Y:S04]  /*e580*/  STS [R13], R116 ;  /* 0x000000740d007388 */ /* 0x000fe80000000800 */
[----:B------:R-:W-:Y:S04]  /*e590*/  STS [R13+0x400], R118 ;  /* 0x000400760d007388 */ /* 0x000fe80000000800 */
        /* <DEDUP_REMOVED lines=32> */
[----:B-1----:R-:W-:-:S03]  /*e7a0*/  SHF.R.S32.HI R5, RZ, 0x1f, R6 ;  /* 0x0000001fff057819 */ /* 0x002fc60000011406 */
[----:B------:R2:W-:Y:S01]  /*e7b0*/  STS [R15+0x8000], R84 ;  /* 0x008000540f007388 */ /* 0x0005e20000000800 */
[----:B------:R-:W-:-:S03]  /*e7c0*/  LEA.HI R5, R5, R6, RZ, 0x3 ;  /* 0x0000000605057211 */ /* 0x000fc600078f18ff */
[----:B------:R2:W-:Y:S01]  /*e7d0*/  STS [R15+0x8400], R86 ;  /* 0x008400560f007388 */ /* 0x0005e20000000800 */
[----:B------:R-:W-:-:S03]  /*e7e0*/  LOP3.LUT R5, R5, 0xffffff8, RZ, 0xc0, !PT ;  /* 0x0ffffff805057812 */ /* 0x000fc600078ec0ff */
[----:B------:R2:W-:Y:S01]  /*e7f0*/  STS [R17+0x8000], R88 ;  /* 0x0080005811007388 */ /* 0x0005e20000000800 */
[----:B------:R-:W-:Y:S02]  /*e800*/  IADD3 R5, R6, -R5, RZ ;  /* 0x8000000506057210 */ /* 0x000fe40007ffe0ff */
[----:B------:R-:W-:Y:S01]  /*e810*/  MOV R6, 0x7f800000 ;  /* 0x7f80000000067802 */ /* 0x000fe20000000f00 */
[----:B------:R2:W-:Y:S01]  /*e820*/  STS [R17+0x8400], R90 ;  /* 0x0084005a11007388 */ /* 0x0005e20000000800 */
[----:B------:R-:W-:Y:S01]  /*e830*/  @P3 FFMA.FTZ R6, R3, c[0x0][0x238], R0 ;  /* 0x00008e0003063a23 */ /* 0x000fe20000010000 */
[----:B------:R-:W-:Y:S02]  /*e840*/  LEA R5, R5, R208, 0x4 ;  /* 0x000000d005057211 */ /* 0x000fe400078e20ff */
[----:B------:R2:W-:Y:S04]  /*e850*/  STS [R19+0x8000], R92 ;  /* 0x0080005c13007388 */ /* 0x0005e80000000800 */
[----:B------:R2:W-:Y:S04]  /*e860*/  STS [R19+0x8400], R94 ;  /* 0x0084005e13007388 */ /* 0x0005e80000000800 */
[----:B------:R2:W-:Y:S04]  /*e870*/  STS [R21+0x8000], R96 ;  /* 0x0080006015007388 */ /* 0x0005e80000000800 */
[----:B------:R2:W-:Y:S04]  /*e880*/  STS [R21+0x8400], R98 ;  /* 0x0084006215007388 */ /* 0x0005e80000000800 */
[----:B------:R-:W-:Y:S06]  /*e890*/  BAR.SYNC.DEFER_BLOCKING 0x0 ;  /* 0x0000000000007b1d */ /* 0x000fec0000010000 */
[----:B------:R2:W1:Y:S04]  /*e8a0*/  LDS.128 R48, [R196] ;  /* 0x00000000c4307984 */ /* 0x0004680000000c00 */
[----:B------:R2:W3:Y:S04]  /*e8b0*/  LDS.128 R44, [R196+0x1000] ;  /* 0x00100000c42c7984 */ /* 0x0004e80000000c00 */
[----:B------:R2:W4:Y:S04]  /*e8c0*/  LDS.128 R40, [R196+0x2000] ;  /* 0x00200000c4287984 */ /* 0x0005280000000c00 */
[----:B------:R2:W1:Y:S04]  /*e8d0*/  LDS.128 R36, [R196+0x3000] ;  /* 0x00300000c4247984 */ /* 0x0004680000000c00 */
[----:B------:R2:W1:Y:S04]  /*e8e0*/  LDS.128 R32, [R196+0x4000] ;  /* 0x00400000c4207984 */ /* 0x0004680000000c00 */
[----:B------:R2:W1:Y:S04]  /*e8f0*/  LDS.128 R28, [R196+0x5000] ;  /* 0x00500000c41c7984 */ /* 0x0004680000000c00 */
[----:B------:R2:W1:Y:S04]  /*e900*/  LDS.128 R24, [R196+0x6000] ;  /* 0x00600000c4187984 */ /* 0x0004680000000c00 */
[----:B------:R2:W1:Y:S04]  /*e910*/  LDS.128 R20, [R196+0x7000] ;  /* 0x00700000c4147984 */ /* 0x0004680000000c00 */
[----:B------:R2:W1:Y:S04]  /*e920*/  LDS.128 R16, [R196+0x8000] ;  /* 0x00800000c4107984 */ /* 0x0004680000000c00 */
[----:B------:R2:W1:Y:S04]  /*e930*/  LDS.128 R12, [R196+0x9000] ;  /* 0x00900000c40c7984 */ /* 0x0004680000000c00 */
[----:B------:R2:W1:Y:S04]  /*e940*/  LDS.128 R8, [R196+0xa000] ;  /* 0x00a00000c4087984 */ /* 0x0004680000000c00 */
[----:B------:R2:W1:Y:S01]  /*e950*/  LDS.128 R52, [R196+0xb000] ;  /* 0x00b00000c4347984 */ /* 0x0004620000000c00 */
[----:B------:R-:W-:Y:S05]  /*e960*/  @P0 BRA `(.L_x_256) ;  /* 0x0000010000000947 */ /* 0x000fea0003800000 */
[----:B---3--:R-:W-:Y:S01]  /*e970*/  UIMAD UR6, UR9, -0x80, UR16 ;  /* 0xffffff80090678a4 */ /* 0x008fe2000f8e0210 */
[----:B------:R-:W-:-:S05]  /*e980*/  IADD3 R2, R5, 0x8, RZ ;  /* 0x0000000805027810 */ /* 0x000fca0007ffe0ff */
[----:B------:R-:W-:Y:S02]  /*e990*/  ISETP.GE.AND P3, PT, R5, UR6, PT ;  /* 0x0000000605007c0c */ /* 0x000fe4000bf66270 */
[----:B------:R-:W-:-:S11]  /*e9a0*/  ISETP.GE.AND P2, PT, R2, UR6, PT ;  /* 0x0000000602007c0c */ /* 0x000fd6000bf46270 */
[----:B------:R-:W-:Y:S02]  /*e9b0*/  @!P3 IMAD R0, R5, UR20, RZ ;  /* 0x000000140500bc24 */ /* 0x000fe4000f8e02ff */
[----:B------:R-:W-:-:S03]  /*e9c0*/  @!P2 IMAD R2, R2, UR20, RZ ;  /* 0x000000140202ac24 */ /* 0x000fc6000f8e02ff */
[----:B------:R-:W-:Y:S02]  /*e9d0*/  @!P3 IADD3 R3, P1, R0, UR4, RZ ;  /* 0x000000040003bc10 */ /* 0x000fe4000ff3e0ff */
[----:B------:R-:W-:Y:S02]  /*e9e0*/  @!P2 IADD3 R5, P0, R2, UR4, RZ ;  /* 0x000000040205ac10 */ /* 0x000fe4000ff1e0ff */
[----:B------:R-:W-:Y:S02]  /*e9f0*/  @!P3 LEA.HI.X.SX32 R0, R0, UR5, 0x1, P1 ;  /* 0x000000050000bc11 */ /* 0x000fe400088f0eff */
[----:B------:R-:W-:Y:S02]  /*ea00*/  @!P2 LEA.HI.X.SX32 R2, R2, UR5, 0x1, P0 ;  /* 0x000000050202ac11 */ /* 0x000fe400080f0eff */
[----:B------:R-:W-:Y:S02]  /*ea10*/  @!P3 LEA R58, P1, R3, c[0x0][0x200], 0x2 ;  /* 0x00008000033aba11 */ /* 0x000fe400078210ff */
[----:B------:R-:W-:-:S02]  /*ea20*/  @!P2 LEA R56, P0, R5, c[0x0][0x200], 0x2 ;  /* 0x000080000538aa11 */ /* 0x000fc400078010ff */
[----:B------:R-:W-:Y:S02]  /*ea30*/  @!P3 LEA.HI.X R59, R3, c[0x0][0x204], R0, 0x2, P1 ;  /* 0x00008100033bba11 */ /* 0x000fe400008f1400 */
[----:B------:R-:W-:-:S03]  /*ea40*/  @!P2 LEA.HI.X R57, R5, c[0x0][0x204], R2, 0x2, P0 ;  /* 0x000081000539aa11 */ /* 0x000fc600000f1402 */
[----:B------:R3:W-:Y:S04]  /*ea50*/  @!P3 STG.E [R58.64], R4 ;  /* 0x000000043a00b986 */ /* 0x0007e8000c101912 */
[----:B------:R3:W-:Y:S02]  /*ea60*/  @!P2 STG.E [R56.64], R6 ;  /* 0x000000063800a986 */ /* 0x0007e4000c101912 */
.L_x_256:
[----:B---3--:R-:W-:Y:S05]  /*ea70*/  BSYNC B0 ;  /* 0x0000000000007941 */ /* 0x008fea0003800000 */
.L_x_255:
[----:B------:R-:W3:Y:S01]  /*ea80*/  S2R R3, SR_TID.X ;  /* 0x0000000000037919 */ /* 0x000ee20000002100 */
[----:B------:R-:W-:Y:S01]  /*ea90*/  IADD3 R4, P0, R212, UR14, RZ ;  /* 0x0000000ed4047c10 */ /* 0x000fe2000ff1e0ff */
[----:B------:R-:W-:Y:S01]  /*eaa0*/  USHF.R.S32.HI UR6, URZ, 0x1f, UR12 ;  /* 0x0000001f3f067899 */ /* 0x000fe2000801140c */
[----:B------:R-:W-:Y:S01]  /*eab0*/  BSSY B0, `(.L_x_257) ;  /* 0x0000017000007945 */ /* 0x000fe20003800000 */
[----:B------:R-:W5:Y:S01]  /*eac0*/  S2R R0, SR_CTAID.Z ;  /* 0x0000000000007919 */ /* 0x000f620000002700 */
[----:B------:R-:W-:Y:S01]  /*ead0*/  IADD3.X R5, R213, UR7, RZ, P0, !PT ;  /* 0x00000007d5057c10 */ /* 0x000fe200087fe4ff */
[----:B------:R-:W-:-:S02]  /*eae0*/  ULDC.64 UR4, c[0x0][0x1f0] ;  /* 0x00007c0000047ab9 */ /* 0x000fc40000000a00 */
[----:B------:R-:W-:-:S04]  /*eaf0*/  UIMAD UR4, UR6, UR4, URZ ;  /* 0x00000004060472a4 */ /* 0x000fc8000f8e023f */
[----:B------:R-:W-:Y:S01]  /*eb00*/  UIMAD UR4, UR12, UR5, UR4 ;  /* 0x000000050c0472a4 */ /* 0x000fe2000f8e0204 */
[----:B---3--:R-:W-:-:S04]  /*eb10*/  SHF.R.S32.HI R2, RZ, 0x1f, R3 ;  /* 0x0000001fff027819 */ /* 0x008fc80000011403 */
[----:B------:R-:W-:Y:S01]  /*eb20*/  LEA.HI R2, R2, R3, RZ, 0x3 ;  /* 0x0000000302027211 */ /* 0x000fe200078f18ff */
[----:B-----5:R-:W-:-:S03]  /*eb30*/  IMAD.WIDE.U32 R4, R0, c[0x0][0x1f0], R4 ;  /* 0x00007c0000047a25 */ /* 0x020fc600078e0004 */
[----:B------:R-:W-:Y:S02]  /*eb40*/  SHF.R.S32.HI R2, RZ, 0x3, R2 ;  /* 0x00000003ff027819 */ /* 0x000fe40000011402 */
[----:B------:R-:W-:Y:S02]  /*eb50*/  IADD3 R7, R5, UR4, RZ ;  /* 0x0000000405077c10 */ /* 0x000fe4000fffe0ff */
[----:B------:R-:W-:-:S13]  /*eb60*/  ISETP.GE.AND P0, PT, R2, UR11, PT ;  /* 0x0000000b02007c0c */ /* 0x000fda000bf06270 */
        /* <DEDUP_REMOVED lines=8> */
[----:B-1----:R1:W-:Y:S04]  /*ebf0*/  STG.E.128 [R58.64], R48 ;  /* 0x000000303a007986 */ /* 0x0023e8000c101d12 */
[----:B------:R1:W-:Y:S04]  /*ec00*/  STG.E.128 [R58.64+0x80], R32 ;  /* 0x000080203a007986 */ /* 0x0003e8000c101d12 */
[----:B------:R1:W-:Y:S02]  /*ec10*/  STG.E.128 [R58.64+0x100], R16 ;  /* 0x000100103a007986 */ /* 0x0003e4000c101d12 */
.L_x_258:
[----:B------:R-:W-:Y:S05]  /*ec20*/  BSYNC B0 ;  /* 0x0000000000007941 */ /* 0x000fea0003800000 */
.L_x_257:
[----:B------:R-:W-:Y:S01]  /*ec30*/  IADD3 R0, R2, 0x20, RZ ;  /* 0x0000002002007810 */ /* 0x000fe20007ffe0ff */
[----:B------:R-:W-:Y:S03]  /*ec40*/  BSSY B0, `(.L_x_259) ;  /* 0x0000010000007945 */ /* 0x000fe60003800000 */
[----:B------:R-:W-:-:S13]  /*ec50*/  ISETP.GE.AND P0, PT, R0, UR11, PT ;  /* 0x0000000b00007c0c */ /* 0x000fda000bf06270 */
[----:B------:R-:W-:Y:S05]  /*ec60*/  @P0 BRA `(.L_x_260) ;  /* 0x000000d000000947 */ /* 0x000fea0003800000 */
[----:B------:R-:W-:Y:S01]  /*ec70*/  IADD3 R3, P0, R198, 0x20, RZ ;  /* 0x00000020c6037810 */ /* 0x000fe20007f1e0ff */
[----:B-1----:R-:W-:Y:S01]  /*ec80*/  IMAD.MOV.U32 R16, RZ, RZ, R4 ;  /* 0x000000ffff107224 */ /* 0x002fe200078e0004 */
[----:B--2---:R-:W-:-:S03]  /*ec90*/  MOV R17, R7 ;  /* 0x0000000700117202 */ /* 0x004fc60000000f00 */
[----:B------:R-:W-:Y:S02]  /*eca0*/  IMAD.X R0, RZ, RZ, R199, P0 ;  /* 0x000000ffff007224 */ /* 0x000fe400000e06c7 */
[----:B------:R-:W-:-:S04]  /*ecb0*/  IMAD.WIDE.U32 R16, R3, c[0x0][0x1e8], R16 ;  /* 0x00007a0003107a25 */ /* 0x000fc800078e0010 */
[----:B------:R-:W-:Y:S01]  /*ecc0*/  IMAD R0, R0, c[0x0][0x1e8], RZ ;  /* 0x00007a0000007a24 */ /* 0x000fe200078e02ff */
[----:B------:R-:W-:-:S03]  /*ecd0*/  LEA R18, P0, R16, c[0x0][0x1d0], 0x1 ;  /* 0x0000740010127a11 */ /* 0x000fc600078008ff */
[----:B------:R-:W-:-:S05]  /*ece0*/  IMAD R0, R3, c[0x0][0x1ec], R0 ;  /* 0x00007b0003007a24 */ /* 0x000fca00078e0200 */
[----:B------:R-:W-:-:S04]  /*ecf0*/  IADD3 R0, R0, R17, RZ ;  /* 0x0000001100007210 */ /* 0x000fc80007ffe0ff */
[----:B------:R-:W-:-:S05]  /*ed00*/  LEA.HI.X R19, R16, c[0x0][0x1d4], R0, 0x1, P0 ;  /* 0x0000750010137a11 */ /* 0x000fca00000f0c00 */
[----:B------:R1:W-:Y:S04]  /*ed10*/  STG.E.128 [R18.64], R44 ;  /* 0x0000002c12007986 */ /* 0x0003e8000c101d12 */
[----:B------:R1:W-:Y:S04]  /*ed20*/  STG.E.128 [R18.64+0x80], R28 ;  /* 0x0000801c12007986 */ /* 0x0003e8000c101d12 */
[----:B------:R1:W-:Y:S02]  /*ed30*/  STG.E.128 [R18.64+0x100], R12 ;  /* 0x0001000c12007986 */ /* 0x0003e4000c101d12 */
.L_x_260:
[----:B------:R-:W-:Y:S05]  /*ed40*/  BSYNC B0 ;  /* 0x0000000000007941 */ /* 0x000fea0003800000 */
.L_x_259:
        /* <DEDUP_REMOVED lines=14> */
[----:B----4-:R1:W-:Y:S04]  /*ee30*/  STG.E.128 [R2.64], R40 ;  /* 0x0000002802007986 */ /* 0x0103e8000c101d12 */
[----:B------:R1:W-:Y:S04]  /*ee40*/  STG.E.128 [R2.64+0x80], R24 ;  /* 0x0000801802007986 */ /* 0x0003e8000c101d12 */
[----:B------:R1:W-:Y:S02]  /*ee50*/  STG.E.128 [R2.64+0x100], R8 ;  /* 0x0001000802007986 */ /* 0x0003e4000c101d12 */
.L_x_262:
[----:B------:R-:W-:Y:S05]  /*ee60*/  BSYNC B0 ;  /* 0x0000000000007941 */ /* 0x000fea0003800000 */
.L_x_261:
[----:B------:R-:W-:-:S13]  /*ee70*/  ISETP.GE.AND P0, PT, R195, UR11, PT ;  /* 0x0000000bc3007c0c */ /* 0x000fda000bf06270 */
[----:B------:R-:W-:Y:S05]  /*ee80*/  @P0 EXIT ;  /* 0x000000000000094d */ /* 0x000fea0003800000 */
[----:B------:R-:W-:Y:S02]  /*ee90*/  IADD3 R0, P0, R198, 0x60, RZ ;  /* 0x00000060c6007810 */ /* 0x000fe40007f1e0ff */
[----:B------:R-:W-:Y:S02]  /*eea0*/  MOV R5, R7 ;  /* 0x0000000700057202 */ /* 0x000fe40000000f00 */
[----:B-1----:R-:W-:-:S03]  /*eeb0*/  IADD3.X R3, RZ, R199, RZ, P0, !PT ;  /* 0x000000c7ff037210 */ /* 0x002fc600007fe4ff */
[----:B------:R-:W-:-:S04]  /*eec0*/  IMAD.WIDE.U32 R4, R0, c[0x0][0x1e8], R4 ;  /* 0x00007a0000047a25 */ /* 0x000fc800078e0004 */
[----:B------:R-:W-:Y:S01]  /*eed0*/  IMAD R3, R3, c[0x0][0x1e8], RZ ;  /* 0x00007a0003037a24 */ /* 0x000fe200078e02ff */
        /* <DEDUP_REMOVED lines=8> */
.L_x_263:
        /* <DEDUP_REMOVED lines=10> */
.L_x_1280:


//--------------------- .text._ZN5flash16flash_fwd_kernelI23Flash_fwd_kernel_traitsILi192ELi128ELi64ELi8ELb0ELb0EN7cutlass10bfloat16_tE19Flash_kernel_traitsILi192ELi128ELi64ELi8ES3_EELb0ELb0ELb1ELb0ELb0ELb1ELb1ELb0EEEvNS_16Flash_fwd_paramsE --------------------------
	.section	.text._ZN5flash16flash_fwd_kernelI23Flash_fwd_kernel_traitsILi192ELi128ELi64ELi8ELb0ELb0EN7cutlass10bfloat16_tE19Flash_kernel_traitsILi192ELi128ELi64ELi8ES3_EELb0ELb0ELb1ELb0ELb0ELb1ELb1ELb0EEEvNS_16Flash_fwd_paramsE,"ax",@progbits
	.sectioninfo	@"SHI_REGISTERS=255"
	.align	128
        .global         _ZN5flash16flash_fwd_kernelI23Flash_fwd_kernel_traitsILi192ELi128ELi64ELi8ELb0ELb0EN7cutlass10bfloat16_tE19Flash_kernel_traitsILi192ELi128ELi64ELi8ES3_EELb0ELb0ELb1ELb0ELb0ELb1ELb1ELb0EEEvNS_16Flash_fwd_paramsE
        .type           _ZN5flash16flash_fwd_kernelI23Flash_fwd_kernel_traitsILi192ELi128ELi64ELi8ELb0ELb0EN7cutlass10bfloat16_tE19Flash_kernel_traitsILi192ELi128ELi64ELi8ES3_EELb0ELb0ELb1ELb0ELb0ELb1ELb1ELb0EEEvNS_16Flash_fwd_paramsE,@function
        .size           _ZN5flash16flash_fwd_kernelI23Flash_fwd_kernel_traitsILi192ELi128ELi64ELi8ELb0ELb0EN7cutlass10bfloat16_tE19Flash_kernel_traitsILi192ELi128ELi64ELi8ES3_EELb0ELb0ELb1ELb0ELb0ELb1ELb1ELb0EEEvNS_16Flash_fwd_paramsE,(.L_x_1281 - _ZN5flash16flash_fwd_kernelI23Flash_fwd_kernel_traitsILi192ELi128ELi64ELi8ELb0ELb0EN7cutlass10bfloat16_tE19Flash_kernel_traitsILi192ELi128ELi64ELi8ES3_EELb0ELb0ELb1ELb0ELb0ELb1ELb1ELb0EEEvNS_16Flash_fwd_paramsE)
        .other          _ZN5flash16flash_fwd_kernelI23Flash_fwd_kernel_traitsILi192ELi128ELi64ELi8ELb0ELb0EN7cutlass10bfloat16_tE19Flash_kernel_traitsILi192ELi128ELi64ELi8ES3_EELb0ELb0ELb1ELb0ELb0ELb1ELb1ELb0EEEvNS_16Flash_fwd_paramsE,@"STO_CUDA_ENTRY STV_DEFAULT"
_ZN5flash16flash_fwd_kernelI23Flash_fwd_kernel_traitsILi192ELi128ELi64ELi8ELb0ELb0EN7cutlass10bfloat16_tE19Flash_kernel_traitsILi192ELi128ELi64ELi8ES3_EELb0ELb0ELb1ELb0ELb0ELb1ELb1ELb0EEEvNS_16Flash_fwd_paramsE:
.text._ZN5flash16flash_fwd_kernelI23Flash_fwd_kernel_traitsILi192ELi128ELi64ELi8ELb0ELb0EN7cutlass10bfloat16_tE19Flash_kernel_traitsILi192ELi128ELi64ELi8ES3_EELb0ELb0ELb1ELb0ELb0ELb1ELb1ELb0EEEvNS_16Flash_fwd_paramsE:
        /* <DEDUP_REMOVED lines=26> */
[----:B------:R-:W-:Y:S01]  /*01a0*/  MOV R5, UR5 ;  /* 0x0000000500057c02 */ /* 0x000fe20008000f00 */
[----:B------:R-:W-:Y:S01]  /*01b0*/  IMAD.U32 R4, RZ, RZ, UR4 ;  /* 0x00000004ff047e24 */ /* 0x000fe2000f8e00ff */
[----:B------:R-:W-:-:S04]  /*01c0*/  PLOP3.LUT P1, PT, PT, PT, UP1, 0x80, 0x0 ;  /* 0x000000000000781c */ /* 0x000fc80003f2f018 */
[----:B------:R1:W4:Y:S01]  /*01d0*/  @P0 LDG.E R5, [R4.64] ;  /* 0x0000001204050981 */ /* 0x000322000c1e1900 */
[----:B------:R-:W-:-:S06]  /*01e0*/  UIMAD.WIDE UR8, UR11, UR7, UR8 ;  /* 0x000000070b0872a5 */ /* 0x000fcc000f8e0208 */
[----:B------:R-:W-:Y:S01]  /*01f0*/  IMAD.U32 R2, RZ, RZ, UR8 ;  /* 0x00000008ff027e24 */ /* 0x000fe2000f8e00ff */
[----:B------:R-:W-:-:S05]  /*0200*/  MOV R3, UR9 ;  /* 0x0000000900037c02 */ /* 0x000fca0008000f00 */
[----:B------:R-:W5:Y:S01]  /*0210*/  @!P1 LDG.E R6, [R2.64] ;  /* 0x0000001202069981 */ /* 0x000f62000c1e1900 */
[----:B------:R-:W-:Y:S02]  /*0220*/  UMOV UR10, 0xffffffff ;  /* 0xffffffff000a7882 */ /* 0x000fe40000000000 */
[----:B------:R-:W-:Y:S01]  /*0230*/  UMOV UR15, URZ ;  /* 0x0000003f000f7c82 */ /* 0x000fe20008000000 */
[----:B-1----:R-:W1:Y:S01]  /*0240*/  S2R R4, SR_TID.X ;  /* 0x0000000000047919 */ /* 0x002e620000002100 */
        /* <DEDUP_REMOVED lines=19> */
.L_x_264:
[----:B------:R-:W-:Y:S02]  /*0380*/  ULDC UR6, c[0x0][0x218] ;  /* 0x0000860000067ab9 */ /* 0x000fe40000000800 */
.L_x_265:
        /* <DEDUP_REMOVED lines=116> */
.L_x_268:
[----:B------:R-:W-:Y:S05]  /*0ad0*/  BSYNC B0 ;  /* 0x0000000000007941 */ /* 0x000fea0003800000 */
.L_x_267:
        /* <DEDUP_REMOVED lines=17> */
.L_x_270:
[----:B------:R-:W-:Y:S05]  /*0bf0*/  BSYNC B0 ;  /* 0x0000000000007941 */ /* 0x000fea0003800000 */
.L_x_269:
        /* <DEDUP_REMOVED lines=17> */
.L_x_272:
[----:B------:R-:W-:Y:S05]  /*0d10*/  BSYNC B0 ;  /* 0x0000000000007941 */ /* 0x000fea0003800000 */
.L_x_271:
        /* <DEDUP_REMOVED lines=16> */
.L_x_274:
[----:B------:R-:W-:Y:S05]  /*0e20*/  BSYNC B0 ;  /* 0x0000000000007941 */ /* 0x000fea0003800000 */
.L_x_273:
        /* <DEDUP_REMOVED lines=35> */
.L_x_266:
        /* <DEDUP_REMOVED lines=32> */
.L_x_275:
        /* <DEDUP_REMOVED lines=44> */
.L_x_276:
        /* <DEDUP_REMOVED lines=18> */
[C---:B------:R-:W-:Y:S01]  /*1640*/  IMAD.SHL.U32 R7, R8.reuse, 0x40, RZ ;  /* 0x0000004008077824 */ /* 0x040fe200078e00ff */
[----:B------:R-:W-:Y:S01]  /*1650*/  IADD3 R3, R8, 0x40, RZ ;  /* 0x0000004008037810 */ /* 0x000fe20007ffe0ff */
[----:B------:R-:W-:Y:S01]  /*1660*/  IMAD.SHL.U32 R220, R0, 0x8, RZ ;  /* 0x0000000800dc7824 */ /* 0x000fe200078e00ff */
[----:B------:R-:W-:Y:S01]  /*1670*/  ISETP.GE.AND P4, PT, R8, UR11, PT ;  /* 0x0000000b08007c0c */ /* 0x000fe2000bf86270 */
[----:B------:R-:W-:Y:S01]  /*1680*/  IMAD R219, R134, c[0x0][0x1b4], R219 ;  /* 0x00006d0086db7a24 */ /* 0x000fe200078e02db */
[----:B------:R-:W-:Y:S01]  /*1690*/  ISETP.GE.AND P2, PT, R3, UR11, PT ;  /* 0x0000000b03007c0c */ /* 0x000fe2000bf46270 */
[----:B------:R-:W-:Y:S01]  /*16a0*/  UMOV UR20, 0x5 ;  /* 0x0000000500147882 */ /* 0x000fe20000000000 */
[----:B------:R-:W-:Y:S01]  /*16b0*/  SHF.R.S32.HI R221, RZ, 0x1f, R220 ;  /* 0x0000001fffdd7819 */ /* 0x000fe200000114dc */
[----:B-1----:R-:W-:Y:S01]  /*16c0*/  IMAD.WIDE R206, R207, 0x80, R8 ;  /* 0x00000080cfce7825 */ /* 0x002fe200078e0208 */
[----:B------:R-:W-:Y:S01]  /*16d0*/  IADD3 R10, P0, R220, UR6, RZ ;  /* 0x00000006dc0a7c10 */ /* 0x000fe2000ff1e0ff */
[----:B------:R-:W-:Y:S01]  /*16e0*/  UMOV UR6, 0x6 ;  /* 0x0000000600067882 */ /* 0x000fe20000000000 */
[----:B------:R-:W-:Y:S01]  /*16f0*/  IADD3 R203, R8, 0x60, RZ ;  /* 0x0000006008cb7810 */ /* 0x000fe20007ffe0ff */
[----:B------:R-:W-:Y:S01]  /*1700*/  IMAD R215, R215, c[0x0][0x1b8], RZ ;  /* 0x00006e00d7d77a24 */ /* 0x000fe200078e02ff */
[----:B------:R-:W-:Y:S01]  /*1710*/  IADD3.X R11, R221, UR17, RZ, P0, !PT ;  /* 0x00000011dd0b7c10 */ /* 0x000fe200087fe4ff */
[----:B------:R-:W-:Y:S01]  /*1720*/  USHF.R.S32.HI UR17, URZ, 0x1f, UR15 ;  /* 0x0000001f3f117899 */ /* 0x000fe2000801140f */
[----:B------:R-:W-:Y:S01]  /*1730*/  @!P3 IADD3 R17, P0, R206, 0x20, RZ ;  /* 0x00000020ce11b810 */ /* 0x000fe20007f1e0ff */
[----:B------:R-:W-:Y:S01]  /*1740*/  @!P4 IMAD R5, R207, c[0x0][0x190], RZ ;  /* 0x00006400cf05ca24 */ /* 0x000fe200078e02ff */
[----:B------:R-:W-:Y:S01]  /*1750*/  ISETP.GE.AND P1, PT, R203, UR11, PT ;  /* 0x0000000bcb007c0c */ /* 0x000fe2000bf26270 */
[----:B--2---:R-:W-:Y:S01]  /*1760*/  IMAD.WIDE.U32 R14, R14, c[0x0][0x1a8], R10 ;  /* 0x00006a000e0e7a25 */ /* 0x004fe200078e000a */
[----:B------:R-:W-:Y:S01]  /*1770*/  LOP3.LUT R7, R7, 0x1c0, RZ, 0xc0, !PT ;  /* 0x000001c007077812 */ /* 0x000fe200078ec0ff */
        /* <DEDUP_REMOVED lines=12> */
[----:B------:R-:W-:-:S04]  /*1840*/  @!P4 IMAD.WIDE.U32 R22, R206, c[0x0][0x190], R22 ;  /* 0x00006400ce16ca25 */ /* 0x000fc800078e0016 */
        /* <DEDUP_REMOVED lines=16> */
[----:B------:R-:W-:Y:S01]  /*1950*/  @!P2 IMAD.IADD R3, R11, 0x1, R3 ;  /* 0x000000010b03a824 */ /* 0x000fe200078e0203 */
[----:B------:R-:W-:Y:S01]  /*1960*/  ISETP.GE.AND P0, PT, R2, UR12, PT ;  /* 0x0000000c02007c0c */ /* 0x000fe2000bf06270 */
[----:B------:R-:W-:Y:S01]  /*1970*/  @!P1 IMAD R5, R5, c[0x0][0x190], RZ ;  /* 0x0000640005059a24 */ /* 0x000fe200078e02ff */
[----:B------:R-:W-:Y:S01]  /*1980*/  LEA.HI R6, R97, R4, RZ, 0x6 ;  /* 0x0000000461067211 */ /* 0x000fe200078f30ff */
[----:B------:R-:W-:Y:S01]  /*1990*/  IMAD.WIDE.U32 R22, R8, c[0x0][0x198], R220 ;  /* 0x0000660008167a25 */ /* 0x000fe200078e00dc */
[----:B------:R-:W-:-:S02]  /*19a0*/  @!P2 LEA.HI.X R17, R10, c[0x0][0x164], R3, 0x1, P6 ;  /* 0x000059000a11aa11 */ /* 0x000fc400030f0c03 */
[----:B------:R-:W-:Y:S01]  /*19b0*/  SHF.R.U32.HI R3, RZ, 0x3, R7 ;  /* 0x00000003ff037819 */ /* 0x000fe20000011607 */
[C---:B------:R-:W-:Y:S01]  /*19c0*/  @!P1 IMAD R2, R20.reuse, c[0x0][0x194], R5 ;  /* 0x0000650014029a24 */ /* 0x040fe200078e0205 */
[----:B------:R-:W-:Y:S01]  /*19d0*/  LOP3.LUT R10, R7, 0x38, R220, 0xf8, !PT ;  /* 0x00000038070a7812 */ /* 0x000fe200078ef8dc */
[----:B------:R-:W-:Y:S01]  /*19e0*/  @!P1 IMAD.WIDE.U32 R20, R20, c[0x0][0x190], R14 ;  /* 0x0000640014149a25 */ /* 0x000fe200078e000e */
[----:B------:R-:W-:Y:S02]  /*19f0*/  LOP3.LUT R7, R201, 0xfffffff0, RZ, 0xc0, !PT ;  /* 0xfffffff0c9077812 */ /* 0x000fe400078ec0ff */
[----:B------:R-:W-:Y:S01]  /*1a00*/  LOP3.LUT R3, R10, R3, RZ, 0x3c, !PT ;  /* 0x000000030a037212 */ /* 0x000fe200078e3cff */
[----:B------:R-:W-:Y:S01]  /*1a10*/  @!P1 IMAD.IADD R2, R21, 0x1, R2 ;  /* 0x0000000115029824 */ /* 0x000fe200078e0202 */
[----:B------:R-:W-:Y:S01]  /*1a20*/  @!P1 LEA R14, P6, R20, c[0x0][0x160], 0x1 ;  /* 0x00005800140e9a11 */ /* 0x000fe200078c08ff */
[----:B------:R-:W-:Y:S01]  /*1a30*/  IMAD.SHL.U32 R6, R6, 0x8, RZ ;  /* 0x0000000806067824 */ /* 0x000fe200078e00ff */
[----:B------:R-:W-:Y:S01]  /*1a40*/  SHF.R.S32.HI R10, RZ, 0x4, R201 ;  /* 0x00000004ff0a7819 */ /* 0x000fe200000114c9 */
[----:B------:R-:W-:Y:S01]  /*1a50*/  IMAD R5, R9, c[0x0][0x198], RZ ;  /* 0x0000660009057a24 */ /* 0x000fe200078e02ff */
[----:B------:R-:W-:Y:S01]  /*1a60*/  @!P1 LEA.HI.X R15, R20, c[0x0][0x164], R2, 0x1, P6 ;  /* 0x00005900140f9a11 */ /* 0x000fe200030f0c02 */
[----:B------:R-:W-:Y:S01]  /*1a70*/  IMAD.IADD R7, R4, 0x1, -R7 ;  /* 0x0000000104077824 */ /* 0x000fe200078e0a07 */
[----:B------:R-:W-:Y:S01]  /*1a80*/  LOP3.LUT R3, R3, 0xfffffe00, R6, 0xf8, !PT ;  /* 0xfffffe0003037812 */ /* 0x000fe200078ef806 */
[----:B------:R-:W-:Y:S01]  /*1a90*/  IMAD R2, R8, c[0x0][0x19c], R5 ;  /* 0x0000670008027a24 */ /* 0x000fe200078e0205 */
[----:B------:R-:W-:Y:S01]  /*1aa0*/  IADD3 R208, P6, R22, UR22, RZ ;  /* 0x0000001616d07c10 */ /* 0x000fe2000ffde0ff */
[----:B------:R-:W-:Y:S01]  /*1ab0*/  IMAD R5, R9, c[0x0][0x1a0], RZ ;  /* 0x0000680009057a24 */ /* 0x000fe200078e02ff */
[----:B------:R-:W-:Y:S01]  /*1ac0*/  UIMAD UR22, UR6, UR15, URZ ;  /* 0x0000000f061672a4 */ /* 0x000fe2000f8e023f */
[----:B------:R-:W-:Y:S01]  /*1ad0*/  IMAD.SHL.U32 R204, R3, 0x2, RZ ;  /* 0x0000000203cc7824 */ /* 0x000fe200078e00ff */
[----:B------:R-:W-:Y:S01]  /*1ae0*/  IADD3.X R209, R23, UR7, R2, P6, !PT ;  /* 0x0000000717d17c10 */ /* 0x000fe2000b7fe402 */
[----:B------:R-:W-:Y:S01]  /*1af0*/  USHF.L.U32 UR7, UR4, 0x6, URZ ;  /* 0x0000000604077899 */ /* 0x000fe2000800063f */
[----:B------:R-:W-:Y:S01]  /*1b00*/  ISETP.GE.AND P6, PT, R8, UR12, PT ;  /* 0x0000000c08007c0c */ /* 0x000fe2000bfc6270 */
[----:B------:R-:W-:Y:S01]  /*1b10*/  IMAD.U32 R3, RZ, RZ, UR15 ;  /* 0x0000000fff037e24 */ /* 0x000fe2000f8e00ff */
[----:B------:R-:W-:Y:S01]  /*1b20*/  @!PT LDS RZ, [RZ] ;  /* 0x00000000fffff984 */ /* 0x000fe20000000800 */
[----:B------:R-:W-:Y:S01]  /*1b30*/  @!PT LDS RZ, [RZ] ;  /* 0x00000000fffff984 */ /* 0x000fe20000000800 */
[----:B------:R-:W-:Y:S01]  /*1b40*/  @!PT LDS RZ, [RZ] ;  /* 0x00000000fffff984 */ /* 0x000fe20000000800 */
[----:B------:R1:W-:Y:S01]  /*1b50*/  @!P4 LDGSTS.E.BYPASS.LTC128B.128 [R204], [R12.64] ;  /* 0x000000000ccccfae */ /* 0x0003e2000b901d52 */
[----:B------:R-:W-:Y:S01]  /*1b60*/  IMAD.WIDE.U32 R208, R134, c[0x0][0x1b0], R208 ;  /* 0x00006c0086d07a25 */ /* 0x000fe200078e00d0 */
[----:B------:R-:W-:Y:S01]  /*1b70*/  UIMAD UR22, UR17, UR7, UR22 ;  /* 0x00000007111672a4 */ /* 0x000fe2000f8e0216 */
[----:B------:R-:W-:Y:S01]  /*1b80*/  SHF.R.S32.HI R2, RZ, 0x1f, R7 ;  /* 0x0000001fff027819 */ /* 0x000fe20000011407 */
[----:B------:R1:W-:Y:S01]  /*1b90*/  @!P4 LDGSTS.E.BYPASS.LTC128B.128 [R204+0x4000], [R12.64+0x80] ;  /* 0x040000800ccccfae */ /* 0x0003e2000b901d52 */
[----:B------:R-:W-:Y:S01]  /*1ba0*/  IMAD.IADD R219, R209, 0x1, R219 ;  /* 0x00000001d1db7824 */ /* 0x000fe200078e02db */
[----:B------:R-:W-:Y:S01]  /*1bb0*/  LEA.HI R201, R201, R10, RZ, 0x1 ;  /* 0x0000000ac9c97211 */ /* 0x000fe200078f08ff */
[----:B------:R-:W-:Y:S01]  /*1bc0*/  IMAD.MOV.U32 R218, RZ, RZ, R208 ;  /* 0x000000ffffda7224 */ /* 0x000fe200078e00d0 */
[----:B------:R1:W-:Y:S01]  /*1bd0*/  @!P4 LDGSTS.E.BYPASS.LTC128B.128 [R204+0x8000], [R12.64+0x100] ;  /* 0x080001000ccccfae */ /* 0x0003e2000b901d52 */
[----:B------:R-:W-:Y:S01]  /*1be0*/  IMAD R5, R8, c[0x0][0x1a4], R5 ;  /* 0x0000690008057a24 */ /* 0x000fe200078e0205 */
[----:B------:R-:W-:Y:S01]  /*1bf0*/  LOP3.LUT R201, R201, 0xfffffffe, RZ, 0xc0, !PT ;  /* 0xfffffffec9c97812 */ /* 0x000fe200078ec0ff */
[----:B------:R-:W-:Y:S01]  /*1c00*/  IMAD.WIDE.U32 R22, R3, UR7, R218 ;  /* 0x0000000703167c25 */ /* 0x000fe2000f8e00da */
[----:B------:R2:W-:Y:S01]  /*1c10*/  @!P3 LDGSTS.E.BYPASS.LTC128B.128 [R204+0x1000], [R18.64] ;  /* 0x0100000012ccbfae */ /* 0x0005e2000b901d52 */
[----:B------:R-:W-:-:S02]  /*1c20*/  LEA.HI R3, R2, R7, RZ, 0x3 ;  /* 0x0000000702037211 */ /* 0x000fc400078f18ff */
[----:B------:R-:W-:Y:S01]  /*1c30*/  IMAD.IADD R201, R10, 0x1, -R201 ;  /* 0x000000010ac97824 */ /* 0x000fe200078e0ac9 */
[----:B------:R2:W-:Y:S01]  /*1c40*/  @!P3 LDGSTS.E.BYPASS.LTC128B.128 [R204+0x5000], [R18.64+0x80] ;  /* 0x0500008012ccbfae */ /* 0x0005e2000b901d52 */
[----:B------:R-:W-:Y:S01]  /*1c50*/  LOP3.LUT R2, R3, 0xfffffff8, RZ, 0xc0, !PT ;  /* 0xfffffff803027812 */ /* 0x000fe200078ec0ff */
[----:B------:R-:W-:Y:S01]  /*1c60*/  IMAD R215, R134, c[0x0][0x1bc], R215 ;  /* 0x00006f0086d77a24 */ /* 0x000fe200078e02d7 */
[----:B------:R-:W-:Y:S01]  /*1c70*/  LEA.HI R97, R97, R4, RZ, 0x5 ;  /* 0x0000000461617211 */ /* 0x000fe200078f28ff */
[----:B------:R2:W-:Y:S01]  /*1c80*/  @!P3 LDGSTS.E.BYPASS.LTC128B.128 [R204+0x9000], [R18.64+0x100] ;  /* 0x0900010012ccbfae */ /* 0x0005e2000b901d52 */
[----:B------:R-:W-:Y:S02]  /*1c90*/  IMAD.SHL.U32 R9, R201, 0x8, RZ ;  /* 0x00000008c9097824 */ /* 0x000fe400078e00ff */
[----:B------:R-:W-:Y:S01]  /*1ca0*/  IMAD.IADD R2, R7, 0x1, -R2 ;  /* 0x0000000107027824 */ /* 0x000fe200078e0a02 */
[----:B------:R3:W-:Y:S01]  /*1cb0*/  @!P2 LDGSTS.E.BYPASS.LTC128B.128 [R204+0x2000], [R16.64] ;  /* 0x0200000010ccafae */ /* 0x0007e2000b901d52 */
[----:B------:R-:W-:-:S02]  /*1cc0*/  IMAD.SHL.U32 R10, R0, 0x40, RZ ;  /* 0x00000040000a7824 */ /* 0x000fc400078e00ff */
[----:B------:R-:W-:Y:S01]  /*1cd0*/  IMAD.SHL.U32 R11, R8, 0x8, RZ ;  /* 0x00000008080b7824 */ /* 0x000fe200078e00ff */
[----:B------:R3:W-:Y:S01]  /*1ce0*/  @!P2 LDGSTS.E.BYPASS.LTC128B.128 [R204+0x6000], [R16.64+0x80] ;  /* 0x0600008010ccafae */ /* 0x0007e2000b901d52 */
[----:B------:R-:W-:Y:S01]  /*1cf0*/  IMAD.SHL.U32 R96, R3, 0x40, RZ ;  /* 0x0000004003607824 */ /* 0x000fe200078e00ff */
[----:B------:R-:W-:Y:S01]  /*1d00*/  LOP3.LUT R10, R10, 0x1c0, RZ, 0xc0, !PT ;  /* 0x000001c00a0a7812 */ /* 0x000fe200078ec0ff */
[----:B------:R-:W-:Y:S01]  /*1d10*/  IMAD.SHL.U32 R213, R4, 0x2, RZ ;  /* 0x0000000204d57824 */ /* 0x000fe200078e00ff */
[----:B------:R3:W-:Y:S01]  /*1d20*/  @!P2 LDGSTS.E.BYPASS.LTC128B.128 [R204+0xa000], [R16.64+0x100] ;  /* 0x0a00010010ccafae */ /* 0x0007e2000b901d52 */
[----:B------:R-:W-:Y:S01]  /*1d30*/  SHF.R.S32.HI R3, RZ, 0x5, R97 ;  /* 0x00000005ff037819 */ /* 0x000fe20000011461 */
[----:B-1----:R-:W-:Y:S02]  /*1d40*/  IMAD.WIDE.U32 R12, R8, c[0x0][0x1a0], R220 ;  /* 0x00006800080c7a25 */ /* 0x002fe400078e00dc */
[----:B------:R1:W-:Y:S01]  /*1d50*/  @!P1 LDGSTS.E.BYPASS.LTC128B.128 [R204+0x3000], [R14.64] ;  /* 0x030000000ecc9fae */ /* 0x0003e2000b901d52 */
[----:B------:R-:W-:-:S02]  /*1d60*/  LOP3.LUT R11, R10, 0x8, R11, 0xf8, !PT ;  /* 0x000000080a0b7812 */ /* 0x000fc400078ef80b */
[----:B------:R-:W-:Y:S01]  /*1d70*/  SHF.R.U32.HI R10, RZ, 0x3, R10 ;  /* 0x00000003ff0a7819 */ /* 0x000fe2000001160a */
[----:B------:R1:W-:Y:S01]  /*1d80*/  @!P1 LDGSTS.E.BYPASS.LTC128B.128 [R204+0x7000], [R14.64+0x80] ;  /* 0x070000800ecc9fae */ /* 0x0003e2000b901d52 */
[----:B------:R-:W-:Y:S02]  /*1d90*/  IADD3 R20, P4, R12, UR24, RZ ;  /* 0x000000180c147c10 */ /* 0x000fe4000ff9e0ff */
[----:B------:R-:W-:Y:S01]  /*1da0*/  LOP3.LUT R96, R96, 0xfffffe00, RZ, 0xc0, !PT ;  /* 0xfffffe0060607812 */ /* 0x000fe200078ec0ff */
[----:B------:R1:W-:Y:S01]  /*1db0*/  @!P1 LDGSTS.E.BYPASS.LTC128B.128 [R204+0xb000], [R14.64+0x100] ;  /* 0x0b0001000ecc9fae */ /* 0x0003e2000b901d52 */
[----:B------:R-:W-:Y:S01]  /*1dc0*/  IADD3.X R21, R13, UR21, R5, P4, !PT ;  /* 0x000000150d157c10 */ /* 0x000fe2000a7fe405 */
[----:B------:R-:W-:Y:S01]  /*1dd0*/  USHF.L.U32 UR21, UR4, 0x5, URZ ;  /* 0x0000000504157899 */ /* 0x000fe2000800063f */
[----:B------:R-:W-:Y:S02]  /*1de0*/  IADD3 R5, R23, UR22, RZ ;  /* 0x0000001617057c10 */ /* 0x000fe4000fffe0ff */
[----:B------:R-:W-:Y:S01]  /*1df0*/  @!P6 LEA R12, P4, R22, c[0x0][0x168], 0x1 ;  /* 0x00005a00160cea11 */ /* 0x000fe200078808ff */
[----:B------:R-:W-:Y:S01]  /*1e00*/  ULDC.64 UR4, c[0x0][0x1a0] ;  /* 0x0000680000047ab9 */ /* 0x000fe20000000a00 */
[----:B------:R-:W-:Y:S01]  /*1e10*/  IMAD.WIDE.U32 R134, R134, c[0x0][0x1b8], R20 ;  /* 0x00006e0086867a25 */ /* 0x000fe200078e0014 */
[----:B------:R-:W-:Y:S01]  /*1e20*/  UIMAD.WIDE.U32 UR22, UR15, UR4, URZ ;  /* 0x000000040f1672a5 */ /* 0x000fe2000f8e003f */
[C---:B------:R-:W-:Y:S01]  /*1e30*/  @!P6 LEA.HI.X R13, R22.reuse, c[0x0][0x16c], R5, 0x1, P4 ;  /* 0x00005b00160dea11 */ /* 0x040fe200020f0c05 */
[----:B------:R-:W-:Y:S01]  /*1e40*/  UIMAD UR4, UR17, UR4, URZ ;  /* 0x00000004110472a4 */ /* 0x000fe2000f8e023f */
[----:B------:R-:W-:Y:S01]  /*1e50*/  @!P5 IADD3 R6, P4, R22, UR21, RZ ;  /* 0x000000151606dc10 */ /* 0x000fe2000ff9e0ff */
[----:B------:R-:W-:Y:S01]  /*1e60*/  IMAD.IADD R215, R135, 0x1, R215 ;  /* 0x0000000187d77824 */ /* 0x000fe200078e02d7 */
[----:B------:R-:W-:Y:S01]  /*1e70*/  LOP3.LUT R10, R11, R10, RZ, 0x3c, !PT ;  /* 0x0000000a0b0a7212 */ /* 0x000fe200078e3cff */
[----:B------:R4:W-:Y:S01]  /*1e80*/  @!P6 LDGSTS.E.BYPASS.LTC128B.128 [R204+0xc000], [R12.64] ;  /* 0x0c0000000cccefae */ /* 0x0009e2000b901d52 */
[----:B------:R-:W-:Y:S01]  /*1e90*/  @!P5 IADD3.X R5, R5, UR20, RZ, P4, !PT ;  /* 0x000000140505dc10 */ /* 0x000fe2000a7fe4ff */
[----:B------:R-:W-:Y:S01]  /*1ea0*/  UIMAD UR4, UR15, UR5, UR4 ;  /* 0x000000050f0472a4 */ /* 0x000fe2000f8e0204 */
[C---:B------:R-:W-:Y:S01]  /*1eb0*/  @!P5 LEA R22, P4, R6.reuse, c[0x0][0x168], 0x1 ;  /* 0x00005a000616da11 */ /* 0x040fe200078808ff */
[----:B------:R4:W-:Y:S01]  /*1ec0*/  @!P6 LDGSTS.E.BYPASS.LTC128B.128 [R204+0xe000], [R12.64+0x80] ;  /* 0x0e0000800cccefae */ /* 0x0009e2000b901d52 */
[----:B---3--:R-:W-:Y:S01]  /*1ed0*/  IMAD.U32 R16, RZ, RZ, UR22 ;  /* 0x00000016ff107e24 */ /* 0x008fe2000f8e00ff */
[----:B------:R-:W-:Y:S01]  /*1ee0*/  UIADD3 UR4, UR23, UR4, URZ ;  /* 0x0000000417047290 */ /* 0x000fe2000fffe03f */
[----:B------:R-:W-:Y:S01]  /*1ef0*/  @!P5 LEA.HI.X R23, R6, c[0x0][0x16c], R5, 0x1, P4 ;  /* 0x00005b000617da11 */ /* 0x000fe200020f0c05 */
[----:B------:R4:W-:Y:S01]  /*1f00*/  @!P6 LDGSTS.E.BYPASS.LTC128B.128 [R204+0x10000], [R12.64+0x100] ;  /* 0x100001000cccefae */ /* 0x0009e2000b901d52 */
[----:B------:R-:W-:Y:S01]  /*1f10*/  IMAD.SHL.U32 R6, R2, 0x40, RZ ;  /* 0x0000004002067824 */ /* 0x000fe200078e00ff */
[----:B------:R-:W-:Y:S01]  /*1f20*/  ISETP.GE.AND P4, PT, R8, UR12, PT ;  /* 0x0000000c08007c0c */ /* 0x000fe2000bf86270 */
[----:B------:R-:W-:Y:S01]  /*1f30*/  IMAD.MOV.U32 R5, RZ, RZ, 0x20 ;  /* 0x00000020ff057424 */ /* 0x000fe200078e00ff */
[----:B------:R3:W-:Y:S01]  /*1f40*/  @!P5 LDGSTS.E.BYPASS.LTC128B.128 [R204+0xd000], [R22.64] ;  /* 0x0d00000016ccdfae */ /* 0x0007e2000b901d52 */
[----:B------:R-:W-:Y:S01]  /*1f50*/  IMAD.U32 R7, RZ, RZ, UR4 ;  /* 0x00000004ff077e24 */ /* 0x000fe2000f8e00ff */
[----:B------:R-:W-:Y:S01]  /*1f60*/  LOP3.LUT R6, R6, 0x1c0, RZ, 0xc0, !PT ;  /* 0x000001c006067812 */ /* 0x000fe200078ec0ff */
[----:B-1----:R-:W-:Y:S01]  /*1f70*/  IMAD.WIDE.U32 R14, R5, c[0x0][0x1a0], RZ ;  /* 0x00006800050e7a25 */ /* 0x002fe200078e00ff */
[----:B------:R3:W-:Y:S01]  /*1f80*/  @!P5 LDGSTS.E.BYPASS.LTC128B.128 [R204+0xf000], [R22.64+0x80] ;  /* 0x0f00008016ccdfae */ /* 0x0007e2000b901d52 */
[----:B------:R-:W-:Y:S01]  /*1f90*/  LEA R8, P1, R16, R134, 0x6 ;  /* 0x0000008610087211 */ /* 0x000fe200078230ff */
[----:B------:R-:W-:Y:S01]  /*1fa0*/  UIADD3 UR4, UR14, 0x1, -UR16 ;  /* 0x000000010e047890 */ /* 0x000fe2000fffe810 */
[----:B------:R-:W-:Y:S01]  /*1fb0*/  LOP3.LUT R9, R6, 0x8, R9, 0xf8, !PT ;  /* 0x0000000806097812 */ /* 0x000fe200078ef809 */
[----:B------:R3:W-:Y:S01]  /*1fc0*/  @!P5 LDGSTS.E.BYPASS.LTC128B.128 [R204+0x11000], [R22.64+0x100] ;  /* 0x1100010016ccdfae */ /* 0x0007e2000b901d52 */
[----:B------:R-:W-:Y:S01]  /*1fd0*/  SHF.R.U32.HI R6, RZ, 0x3, R6 ;  /* 0x00000003ff067819 */ /* 0x000fe20000011606 */
[----:B------:R-:W-:Y:S01]  /*1fe0*/  IMAD.U32 R17, RZ, RZ, UR23 ;  /* 0x00000017ff117e24 */ /* 0x000fe2000f8e00ff */
[----:B------:R-:W-:Y:S01]  /*1ff0*/  LEA.HI.X R7, R16, R215, R7, 0x6, P1 ;  /* 0x000000d710077211 */ /* 0x000fe200008f3407 */
[----:B------:R-:W0:Y:S01]  /*2000*/  LDGDEPBAR ;  /* 0x00000000000079af */ /* 0x000e220000000000 */
[----:B------:R-:W-:Y:S01]  /*2010*/  LOP3.LUT R6, R9, R6, RZ, 0x3c, !PT ;  /* 0x0000000609067212 */ /* 0x000fe200078e3cff */
[----:B------:R-:W-:Y:S01]  /*2020*/  IMAD R201, R201, 0x200, R10 ;  /* 0x00000200c9c97824 */ /* 0x000fe200078e020a */
[C---:B------:R-:W-:Y:S01]  /*2030*/  @!P0 IADD3 R9, P1, R8.reuse, R14, RZ ;  /* 0x0000000e08098210 */ /* 0x040fe20007f3e0ff */
[----:B------:R-:W-:Y:S01]  /*2040*/  ULDC UR5, c[0x0][0x2e4] ;  /* 0x0000b90000057ab9 */ /* 0x000fe20000000800 */
[----:B------:R-:W-:Y:S01]  /*2050*/  @!P4 LEA R14, P2, R8, c[0x0][0x170], 0x1 ;  /* 0x00005c00080eca11 */ /* 0x000fe200078408ff */
[----:B------:R-:W-:Y:S01]  /*2060*/  IMAD.SHL.U32 R201, R201, 0x2, RZ ;  /* 0x00000002c9c97824 */ /* 0x000fe200078e00ff */
[----:B------:R-:W-:Y:S01]  /*2070*/  @!P0 LEA R16, P3, R9, c[0x0][0x170], 0x1 ;  /* 0x00005c0009108a11 */ /* 0x000fe200078608ff */
[----:B------:R-:W-:Y:S01]  /*2080*/  ULDC UR12, c[0x0][0x2e8] ;  /* 0x0000ba00000c7ab9 */ /* 0x000fe20000000800 */
[----:B------:R-:W-:Y:S01]  /*2090*/  LOP3.LUT R97, R97, 0xffffffe0, RZ, 0xc0, !PT ;  /* 0xffffffe061617812 */ /* 0x000fe200078ec0ff */
[----:B------:R-:W-:Y:S01]  /*20a0*/  UIADD3 UR5, UR14, -UR5, -UR16 ;  /* 0x800000050e057290 */ /* 0x000fe2000fffe810 */
[----:B----4-:R-:W-:Y:S01]  /*20b0*/  IMAD R12, R5, c[0x0][0x1a4], RZ ;  /* 0x00006900050c7a24 */ /* 0x010fe200078e02ff */
[----:B------:R-:W-:Y:S01]  /*20c0*/  IADD3 R199, R201, 0xc020, RZ ;  /* 0x0000c020c9c77810 */ /* 0x000fe20007ffe0ff */
[----:B------:R-:W-:Y:S01]  /*20d0*/  UIADD3 UR4, UR4, UR12, URZ ;  /* 0x0000000c04047290 */ /* 0x000fe2000fffe03f */
[----:B------:R-:W-:Y:S01]  /*20e0*/  IMAD.IADD R216, R4, 0x1, -R97 ;  /* 0x0000000104d87824 */ /* 0x000fe200078e0a61 */
[----:B------:R-:W-:-:S02]  /*20f0*/  LEA R211, R3, UR13, 0x4 ;  /* 0x0000000d03d37c11 */ /* 0x000fc4000f8e20ff */
[----:B------:R-:W-:Y:S02]  /*2100*/  @!P0 IADD3.X R12, R7, R15, R12, P1, !PT ;  /* 0x0000000f070c8210 */ /* 0x000fe40000ffe40c */
[----:B------:R-:W-:Y:S01]  /*2110*/  @!P4 LEA.HI.X R15, R8, c[0x0][0x174], R7, 0x1, P2 ;  /* 0x00005d00080fca11 */ /* 0x000fe200010f0c07 */
[----:B------:R-:W-:Y:S01]  /*2120*/  IMAD R7, R3, 0x400, R96 ;  /* 0x0000040003077824 */ /* 0x000fe200078e0260 */
[----:B------:R-:W-:Y:S02]  /*2130*/  @!P0 LEA.HI.X R17, R9, c[0x0][0x174], R12, 0x1, P3 ;  /* 0x00005d0009118a11 */ /* 0x000fe400018f0c0c */
[----:B------:R-:W-:Y:S01]  /*2140*/  R2P PR, R2, 0x6 ;  /* 0x0000000602007804 */ /* 0x000fe20000000000 */
[----:B------:R-:W-:-:S04]  /*2150*/  DEPBAR.LE SB0, 0x0 ;  /* 0x000080000000791a */ /* 0x000fc80000000000 */
[----:B------:R-:W-:Y:S01]  /*2160*/  BAR.SYNC.DEFER_BLOCKING 0x0 ;  /* 0x0000000000007b1d */ /* 0x000fe20000010000 */
[----:B------:R-:W-:Y:S01]  /*2170*/  IMAD.IADD R202, R6, 0x1, R7 ;  /* 0x0000000106ca7824 */ /* 0x000fe200078e0207 */
[----:B------:R-:W-:Y:S01]  /*2180*/  SEL R5, R5, 0xffffffe0, !P2 ;  /* 0xffffffe005057807 */ /* 0x000fe20005000000 */
[----:B------:R-:W-:Y:S01]  /*2190*/  IMAD.MOV.U32 R7, RZ, RZ, 0x10 ;  /* 0x00000010ff077424 */ /* 0x000fe200078e00ff */
[----:B------:R-:W-:Y:S01]  /*21a0*/  LOP3.LUT R213, R213, 0x6, RZ, 0xc0, !PT ;  /* 0x00000006d5d57812 */ /* 0x000fe200078ec0ff */
[----:B------:R-:W-:Y:S02]  /*21b0*/  IMAD.SHL.U32 R202, R202, 0x2, RZ ;  /* 0x00000002caca7824 */ /* 0x000fe400078e00ff */
[----:B------:R-:W-:Y:S01]  /*21c0*/  IMAD.MOV.U32 R2, RZ, RZ, 0x40 ;  /* 0x00000040ff027424 */ /* 0x000fe200078e00ff */
[----:B------:R-:W-:Y:S01]  /*21d0*/  SEL R7, R7, 0xfffffff0, !P1 ;  /* 0xfffffff007077807 */ /* 0x000fe20004800000 */
[----:B------:R-:W-:Y:S01]  /*21e0*/  IMAD R198, R5, 0x2, R202 ;  /* 0x0000000205c67824 */ /* 0x000fe200078e02ca */
[----:B------:R-:W-:-:S02]  /*21f0*/  R2P PR, R0, 0x6 ;  /* 0x0000000600007804 */ /* 0x000fc40000000000 */
[----:B------:R-:W-:Y:S01]  /*2200*/  IADD3 R0, R201, 0xc000, RZ ;  /* 0x0000c000c9007810 */ /* 0x000fe20007ffe0ff */
[----:B------:R-:W-:-:S04]  /*2210*/  IMAD R200, R7, 0x2, R202 ;  /* 0x0000000207c87824 */ /* 0x000fc800078e02ca */
[----:B------:R-:W-:-:S06]  /*2220*/  IMAD R197, R5, 0x2, R200 ;  /* 0x0000000205c57824 */ /* 0x000fcc00078e02c8 */
[----:B------:R-:W-:Y:S01]  /*2230*/  @P1 IADD3 R199, R0, -0x20, RZ ;  /* 0xffffffe000c71810 */ /* 0x000fe20007ffe0ff */
[----:B------:R-:W-:Y:S01]  /*2240*/  @P4 STS.128 [R204+0x12000], RZ ;  /* 0x012000ffcc004388 */ /* 0x000fe20000000c00 */
[----:B------:R-:W-:Y:S02]  /*2250*/  SEL R0, R2, 0xffffffc0, !P2 ;  /* 0xffffffc002007807 */ /* 0x000fe40005000000 */
[C---:B------:R-:W-:Y:S01]  /*2260*/  IADD3 R191, R199.reuse, 0x800, RZ ;  /* 0x00000800c7bf7810 */ /* 0x040fe20007ffe0ff */
[----:B------:R-:W-:Y:S01]  /*2270*/  @P4 STS.128 [R204+0x14000], RZ ;  /* 0x014000ffcc004388 */ /* 0x000fe20000000c00 */
[----:B------:R-:W-:Y:S01]  /*2280*/  IADD3 R190, R199, 0x1000, RZ ;  /* 0x00001000c7be7810 */ /* 0x000fe20007ffe0ff */
[----:B------:R-:W-:Y:S01]  /*2290*/  IMAD.IADD R195, R201, 0x1, R0 ;  /* 0x00000001c9c37824 */ /* 0x000fe200078e0200 */
[C---:B------:R-:W-:Y:S01]  /*22a0*/  IADD3 R189, R199.reuse, 0x1800, RZ ;  /* 0x00001800c7bd7810 */ /* 0x040fe20007ffe0ff */
        /* <DEDUP_REMOVED lines=16> */
[----:B------:R-:W-:Y:S01]  /*23b0*/  @P0 STS.128 [R204+0x13000], RZ ;  /* 0x013000ffcc000388 */ /* 0x000fe20000000c00 */
[----:B------:R-:W-:-:S03]  /*23c0*/  IADD3 R180, R199, 0x5800, RZ ;  /* 0x00005800c7b47810 */ /* 0x000fc60007ffe0ff */
[----:B------:R-:W-:Y:S04]  /*23d0*/  @P0 STS.128 [R204+0x15000], RZ ;  /* 0x015000ffcc000388 */ /* 0x000fe80000000c00 */
[----:B------:R-:W-:Y:S04]  /*23e0*/  @P0 STS.128 [R204+0x17000], RZ ;  /* 0x017000ffcc000388 */ /* 0x000fe80000000c00 */
[----:B------:R-:W-:Y:S01]  /*23f0*/  @!PT LDS RZ, [RZ] ;  /* 0x00000000fffff984 */ /* 0x000fe20000000800 */
[----:B------:R-:W-:Y:S01]  /*2400*/  @!PT LDS RZ, [RZ] ;  /* 0x00000000fffff984 */ /* 0x000fe20000000800 */
[----:B------:R-:W-:Y:S01]  /*2410*/  @!PT LDS RZ, [RZ] ;  /* 0x00000000fffff984 */ /* 0x000fe20000000800 */
[----:B------:R2:W-:Y:S04]  /*2420*/  @!P0 LDGSTS.E.BYPASS.LTC128B.128 [R204+0x13000], [R16.64] ;  /* 0x1300000010cc8fae */ /* 0x0005e8000b901d52 */
[----:B------:R2:W-:Y:S04]  /*2430*/  @!P0 LDGSTS.E.BYPASS.LTC128B.128 [R204+0x15000], [R16.64+0x80] ;  /* 0x1500008010cc8fae */ /* 0x0005e8000b901d52 */
[----:B------:R2:W-:Y:S04]  /*2440*/  @!P0 LDGSTS.E.BYPASS.LTC128B.128 [R204+0x17000], [R16.64+0x100] ;  /* 0x1700010010cc8fae */ /* 0x0005e8000b901d52 */
[----:B------:R-:W-:Y:S04]  /*2450*/  LDSM.16.M88.4 R8, [R202] ;  /* 0x00000000ca08783b */ /* 0x000fe80000000200 */
[----:B------:R-:W3:Y:S04]  /*2460*/  LDSM.16.M88.4 R28, [R201+0xc000] ;  /* 0x00c00000c91c783b */ /* 0x000ee80000000200 */
[----:B------:R-:W-:Y:S04]  /*2470*/  LDSM.16.M88.4 R84, [R199] ;  /* 0x00000000c754783b */ /* 0x000fe80000000200 */
[----:B------:R-:W4:Y:S04]  /*2480*/  LDSM.16.M88.4 R52, [R201+0xc800] ;  /* 0x00c80000c934783b */ /* 0x000f280000000200 */
[----:B------:R-:W-:Y:S04]  /*2490*/  LDSM.16.M88.4 R44, [R201+0xd000] ;  /* 0x00d00000c92c783b */ /* 0x000fe80000000200 */
[----:B-1----:R-:W-:Y:S04]  /*24a0*/  LDSM.16.M88.4 R12, [R201+0xd800] ;  /* 0x00d80000c90c783b */ /* 0x002fe80000000200 */
[----:B--2---:R-:W1:Y:S04]  /*24b0*/  LDSM.16.M88.4 R16, [R200] ;  /* 0x00000000c810783b */ /* 0x004e680000000200 */
[----:B------:R-:W-:Y:S04]  /*24c0*/  LDSM.16.M88.4 R76, [R198] ;  /* 0x00000000c64c783b */ /* 0x000fe80000000200 */
[----:B------:R-:W2:Y:S04]  /*24d0*/  LDSM.16.M88.4 R72, [R195+0xc000] ;  /* 0x00c00000c348783b */ /* 0x000ea80000000200 */
[----:B------:R-:W5:Y:S04]  /*24e0*/  LDSM.16.M88.4 R64, [R199+0x800] ;  /* 0x00080000c740783b */ /* 0x000f680000000200 */
[----:B------:R-:W2:Y:S01]  /*24f0*/  LDSM.16.M88.4 R60, [R199+0x1000] ;  /* 0x00100000c73c783b */ /* 0x000ea20000000200 */
[C---:B---3--:R-:W-:Y:S03]  /*2500*/  HMMA.16816.F32.BF16 R20, R8.reuse, R28, RZ ;  /* 0x0000001c0814723c */ /* 0x048fe600000418ff */
[----:B------:R-:W3:Y:S04]  /*2510*/  LDSM.16.M88.4 R32, [R199+0x1800] ;  /* 0x00180000c720783b */ /* 0x000ee80000000200 */
[----:B------:R-:W-:Y:S01]  /*2520*/  LDSM.16.M88.4 R68, [R188] ;  /* 0x00000000bc44783b */ /* 0x000fe20000000200 */
[C---:B------:R-:W-:Y:S03]  /*2530*/  HMMA.16816.F32.BF16 R28, R8.reuse, R30, RZ ;  /* 0x0000001e081c723c */ /* 0x040fe600000418ff */
[----:B------:R-:W-:Y:S04]  /*2540*/  LDSM.16.M88.4 R40, [R195+0xc800] ;  /* 0x00c80000c328783b */ /* 0x000fe80000000200 */
[----:B------:R-:W-:Y:S01]  /*2550*/  LDSM.16.M88.4 R36, [R195+0xd000] ;  /* 0x00d00000c324783b */ /* 0x000fe20000000200 */
[----:B----4-:R-:W-:Y:S03]  /*2560*/  HMMA.16816.F32.BF16 R56, R8, R52, RZ ;  /* 0x000000340838723c */ /* 0x010fe600000418ff */
[----:B------:R-:W-:Y:S04]  /*2570*/  LDSM.16.M88.4 R24, [R195+0xd800] ;  /* 0x00d80000c318783b */ /* 0x000fe80000000200 */
[----:B------:R-:W-:Y:S01]  /*2580*/  LDSM.16.M88.4 R88, [R197+0x4000] ;  /* 0x00400000c558783b */ /* 0x000fe20000000200 */
[C---:B-1----:R-:W-:Y:S03]  /*2590*/  HMMA.16816.F32.BF16 R20, R16.reuse, R84, R20 ;  /* 0x000000541014723c */ /* 0x042fe60000041814 */
[----:B------:R-:W-:Y:S04]  /*25a0*/  LDSM.16.M88.4 R92, [R199+0x4000] ;  /* 0x00400000c75c783b */ /* 0x000fe80000000200 */
[----:B------:R-:W0:Y:S01]  /*25b0*/  LDGDEPBAR ;  /* 0x00000000000079af */ /* 0x000e220000000000 */
[----:B------:R-:W-:Y:S03]  /*25c0*/  HMMA.16816.F32.BF16 R28, R16, R86, R28 ;  /* 0x00000056101c723c */ /* 0x000fe6000004181c */
[----:B------:R-:W-:Y:S05]  /*25d0*/  LDSM.16.M88.4 R84, [R201+0xe000] ;  /* 0x00e00000c954783b */ /* 0x000fea0000000200 */
[C---:B------:R-:W-:Y:S08]  /*25e0*/  HMMA.16816.F32.BF16 R48, R8.reuse, R44, RZ ;  /* 0x0000002c0830723c */ /* 0x040ff000000418ff */
[C---:B------:R-:W-:Y:S08]  /*25f0*/  HMMA.16816.F32.BF16 R52, R8.reuse, R54, RZ ;  /* 0x000000360834723c */ /* 0x040ff000000418ff */
[C---:B------:R-:W-:Y:S08]  /*2600*/  HMMA.16816.F32.BF16 R44, R8.reuse, R46, RZ ;  /* 0x0000002e082c723c */ /* 0x040ff000000418ff */
[C---:B------:R-:W-:Y:S08]  /*2610*/  HMMA.16816.F32.BF16 R80, R8.reuse, R12, RZ ;  /* 0x0000000c0850723c */ /* 0x040ff000000418ff */
[----:B------:R-:W-:Y:S01]  /*2620*/  HMMA.16816.F32.BF16 R8, R8, R14, RZ ;  /* 0x0000000e0808723c */ /* 0x000fe200000418ff */
[----:B------:R-:W1:Y:S07]  /*2630*/  LDSM.16.M88.4 R12, [R197] ;  /* 0x00000000c50c783b */ /* 0x000e6e0000000200 */
[C---:B--2---:R-:W-:Y:S08]  /*2640*/  HMMA.16816.F32.BF16 R20, R76.reuse, R72, R20 ;  /* 0x000000484c14723c */ /* 0x044ff00000041814 */
[----:B------:R-:W-:Y:S01]  /*2650*/  HMMA.16816.F32.BF16 R28, R76, R74, R28 ;  /* 0x0000004a4c1c723c */ /* 0x000fe2000004181c */
[----:B------:R-:W-:Y:S07]  /*2660*/  LDSM.16.M88.4 R72, [R199+0x2000] ;  /* 0x00200000c748783b */ /* 0x000fee0000000200 */
[C---:B-----5:R-:W-:Y:S08]  /*2670*/  HMMA.16816.F32.BF16 R56, R16.reuse, R64, R56 ;  /* 0x000000401038723c */ /* 0x060ff00000041838 */
[C---:B------:R-:W-:Y:S01]  /*2680*/  HMMA.16816.F32.BF16 R52, R16.reuse, R66, R52 ;  /* 0x000000421034723c */ /* 0x040fe20000041834 */
[----:B------:R-:W-:Y:S07]  /*2690*/  LDSM.16.M88.4 R64, [R188+0x800] ;  /* 0x00080000bc40783b */ /* 0x000fee0000000200 */
[C---:B------:R-:W-:Y:S08]  /*26a0*/  HMMA.16816.F32.BF16 R48, R16.reuse, R60, R48 ;  /* 0x0000003c1030723c */ /* 0x040ff00000041830 */
[C---:B------:R-:W-:Y:S01]  /*26b0*/  HMMA.16816.F32.BF16 R44, R16.reuse, R62, R44 ;  /* 0x0000003e102c723c */ /* 0x040fe2000004182c */
[----:B------:R-:W-:Y:S07]  /*26c0*/  LDSM.16.M88.4 R60, [R188+0x1000] ;  /* 0x00100000bc3c783b */ /* 0x000fee0000000200 */
[C---:B---3--:R-:W-:Y:S08]  /*26d0*/  HMMA.16816.F32.BF16 R80, R16.reuse, R32, R80 ;  /* 0x000000201050723c */ /* 0x048ff00000041850 */
[----:B------:R-:W-:Y:S01]  /*26e0*/  HMMA.16816.F32.BF16 R16, R16, R34, R8 ;  /* 0x000000221010723c */ /* 0x000fe20000041808 */
[----:B------:R-:W2:Y:S04]  /*26f0*/  LDSM.16.M88.4 R8, [R202+0x4000] ;  /* 0x00400000ca08783b */ /* 0x000ea80000000200 */
[----:B------:R-:W3:Y:S03]  /*2700*/  LDSM.16.M88.4 R32, [R188+0x1800] ;  /* 0x00180000bc20783b */ /* 0x000ee60000000200 */
[C---:B-1----:R-:W-:Y:S08]  /*2710*/  HMMA.16816.F32.BF16 R20, R12.reuse, R68, R20 ;  /* 0x000000440c14723c */ /* 0x042ff00000041814 */
[----:B------:R-:W-:Y:S01]  /*2720*/  HMMA.16816.F32.BF16 R28, R12, R70, R28 ;  /* 0x000000460c1c723c */ /* 0x000fe2000004181c */
        /* <DEDUP_REMOVED lines=9> */
[----:B------:R-:W1:Y:S04]  /*27c0*/  LDSM.16.M88.4 R16, [R200+0x4000] ;  /* 0x00400000c810783b */ /* 0x000e680000000200 */
[----:B------:R-:W4:Y:S03]  /*27d0*/  LDSM.16.M88.4 R24, [R201+0xf800] ;  /* 0x00f80000c918783b */ /* 0x000f260000000200 */
[C---:B--2---:R-:W-:Y:S08]  /*27e0*/  HMMA.16816.F32.BF16 R20, R8.reuse, R84, R20 ;  /* 0x000000540814723c */ /* 0x044ff00000041814 */
        /* <DEDUP_REMOVED lines=31> */
[C---:B---3--:R-:W-:Y:S08]  /*29e0*/  HMMA.16816.F32.BF16 R48, R16.reuse, R12, R48 ;  /* 0x0000000c1030723c */ /* 0x048ff00000041830 */
[C---:B------:R-:W-:Y:S01]  /*29f0*/  HMMA.16816.F32.BF16 R44, R16.reuse, R14, R44 ;  /* 0x0000000e102c723c */ /* 0x040fe2000004182c */
[----:B------:R-:W-:Y:S07]  /*2a00*/  LDSM.16.M88.4 R12, [R188+0x2800] ;  /* 0x00280000bc0c783b */ /* 0x000fee0000000200 */
[C---:B------:R-:W-:Y:S08]  /*2a10*/  HMMA.16816.F32.BF16 R80, R16.reuse, R64, R80 ;  /* 0x000000401050723c */ /* 0x040ff00000041850 */
[----:B------:R-:W-:Y:S01]  /*2a20*/  HMMA.16816.F32.BF16 R76, R16, R66, R76 ;  /* 0x00000042104c723c */ /* 0x000fe2000004184c */
[----:B------:R-:W2:Y:S04]  /*2a30*/  LDSM.16.M88.4 R16, [R201+0x10000] ;  /* 0x01000000c910783b */ /* 0x000ea80000000200 */
[----:B------:R-:W-:Y:S03]  /*2a40*/  LDSM.16.M88.4 R64, [R201+0x11000] ;  /* 0x01100000c940783b */ /* 0x000fe60000000200 */
[C---:B-1----:R-:W-:Y:S08]  /*2a50*/  HMMA.16816.F32.BF16 R20, R88.reuse, R24, R20 ;  /* 0x000000185814723c */ /* 0x042ff00000041814 */
[----:B------:R-:W-:Y:S01]  /*2a60*/  HMMA.16816.F32.BF16 R28, R88, R26, R28 ;  /* 0x0000001a581c723c */ /* 0x000fe2000004181c */
[----:B------:R-:W-:Y:S07]  /*2a70*/  LDSM.16.M88.4 R24, [R195+0x10000] ;  /* 0x01000000c318783b */ /* 0x000fee0000000200 */
[C---:B------:R-:W-:Y:S08]  /*2a80*/  HMMA.16816.F32.BF16 R56, R32.reuse, R40, R56 ;  /* 0x000000282038723c */ /* 0x040ff00000041838 */
[C---:B------:R-:W-:Y:S01]  /*2a90*/  HMMA.16816.F32.BF16 R52, R32.reuse, R42, R52 ;  /* 0x0000002a2034723c */ /* 0x040fe20000041834 */
[----:B------:R-:W1:Y:S07]  /*2aa0*/  LDSM.16.M88.4 R40, [R200+0x8000] ;  /* 0x00800000c828783b */ /* 0x000e6e0000000200 */
[C---:B----4-:R-:W-:Y:S08]  /*2ab0*/  HMMA.16816.F32.BF16 R48, R32.reuse, R8, R48 ;  /* 0x000000082030723c */ /* 0x050ff00000041830 */
[----:B------:R-:W-:Y:S01]  /*2ac0*/  HMMA.16816.F32.BF16 R44, R32, R10, R44 ;  /* 0x0000000a202c723c */ /* 0x000fe2000004182c */
[----:B------:R-:W3:Y:S07]  /*2ad0*/  LDSM.16.M88.4 R8, [R188+0x3000] ;  /* 0x00300000bc08783b */ /* 0x000eee0000000200 */
[C---:B--2---:R-:W-:Y:S08]  /*2ae0*/  HMMA.16816.F32.BF16 R20, R72.reuse, R16, R20 ;  /* 0x000000104814723c */ /* 0x044ff00000041814 */
[----:B------:R-:W-:Y:S01]  /*2af0*/  HMMA.16816.F32.BF16 R28, R72, R18, R28 ;  /* 0x00000012481c723c */ /* 0x000fe2000004181c */
[----:B------:R-:W-:Y:S07]  /*2b00*/  LDSM.16.M88.4 R16, [R188+0x4000] ;  /* 0x00400000bc10783b */ /* 0x000fee0000000200 */
[C---:B------:R-:W-:Y:S08]  /*2b10*/  HMMA.16816.F32.BF16 R56, R88.reuse, R12, R56 ;  /* 0x0000000c5838723c */ /* 0x040ff00000041838 */
[----:B------:R-:W-:Y:S01]  /*2b20*/  HMMA.16816.F32.BF16 R52, R88, R14, R52 ;  /* 0x0000000e5834723c */ /* 0x000fe20000041834 */
[----:B------:R-:W2:Y:S07]  /*2b30*/  LDSM.16.M88.4 R12, [R198+0x8000] ;  /* 0x00800000c60c783b */ /* 0x000eae0000000200 */
[C---:B------:R-:W-:Y:S08]  /*2b40*/  HMMA.16816.F32.BF16 R80, R32.reuse, R36, R80 ;  /* 0x000000242050723c */ /* 0x040ff00000041850 */
[----:B------:R-:W-:Y:S01]  /*2b50*/  HMMA.16816.F32.BF16 R76, R32, R38, R76 ;  /* 0x00000026204c723c */ /* 0x000fe2000004184c */
[----:B------:R-:W-:Y:S04]  /*2b60*/  LDSM.16.M88.4 R36, [R199+0x4800] ;  /* 0x00480000c724783b */ /* 0x000fe80000000200 */
[----:B------:R-:W-:Y:S03]  /*2b70*/  LDSM.16.M88.4 R32, [R199+0x5000] ;  /* 0x00500000c720783b */ /* 0x000fe60000000200 */
[C---:B-1----:R-:W-:Y:S08]  /*2b80*/  HMMA.16816.F32.BF16 R20, R40.reuse, R92, R20 ;  /* 0x0000005c2814723c */ /* 0x042ff00000041814 */
[----:B------:R-:W-:Y:S08]  /*2b90*/  HMMA.16816.F32.BF16 R28, R40, R94, R28 ;  /* 0x0000005e281c723c */ /* 0x000ff0000004181c */
[C---:B---3--:R-:W-:Y:S08]  /*2ba0*/  HMMA.16816.F32.BF16 R48, R88.reuse, R8, R48 ;  /* 0x000000085830723c */ /* 0x048ff00000041830 */
[C---:B------:R-:W-:Y:S01]  /*2bb0*/  HMMA.16816.F32.BF16 R44, R88.reuse, R10, R44 ;  /* 0x0000000a582c723c */ /* 0x040fe2000004182c */
[----:B------:R-:W1:Y:S07]  /*2bc0*/  LDSM.16.M88.4 R8, [R197+0x8000] ;  /* 0x00800000c508783b */ /* 0x000e6e0000000200 */
[C---:B------:R-:W-:Y:S08]  /*2bd0*/  HMMA.16816.F32.BF16 R80, R88.reuse, R84, R80 ;  /* 0x000000545850723c */ /* 0x040ff00000041850 */
[----:B------:R-:W-:Y:S08]  /*2be0*/  HMMA.16816.F32.BF16 R76, R88, R86, R76 ;  /* 0x00000056584c723c */ /* 0x000ff0000004184c */
[C---:B------:R-:W-:Y:S08]  /*2bf0*/  HMMA.16816.F32.BF16 R56, R72.reuse, R68, R56 ;  /* 0x000000444838723c */ /* 0x040ff00000041838 */
[----:B------:R-:W-:Y:S01]  /*2c00*/  HMMA.16816.F32.BF16 R52, R72, R70, R52 ;  /* 0x000000464834723c */ /* 0x000fe20000041834 */
[----:B------:R-:W3:Y:S07]  /*2c10*/  LDSM.16.M88.4 R68, [R199+0x5800] ;  /* 0x00580000c744783b */ /* 0x000eee0000000200 */
[C---:B--2---:R-:W-:Y:S08]  /*2c20*/  HMMA.16816.F32.BF16 R20, R12.reuse, R24, R20 ;  /* 0x000000180c14723c */ /* 0x044ff00000041814 */
[----:B------:R-:W-:Y:S01]  /*2c30*/  HMMA.16816.F32.BF16 R28, R12, R26, R28 ;  /* 0x0000001a0c1c723c */ /* 0x000fe2000004181c */
[----:B------:R-:W-:Y:S07]  /*2c40*/  LDSM.16.M88.4 R24, [R195+0x11000] ;  /* 0x01100000c318783b */ /* 0x000fee0000000200 */
[C---:B------:R-:W-:Y:S08]  /*2c50*/  HMMA.16816.F32.BF16 R48, R72.reuse, R64, R48 ;  /* 0x000000404830723c */ /* 0x040ff00000041830 */
[C---:B------:R-:W-:Y:S01]  /*2c60*/  HMMA.16816.F32.BF16 R44, R72.reuse, R66, R44 ;  /* 0x00000042482c723c */ /* 0x040fe2000004182c */
[----:B------:R-:W2:Y:S07]  /*2c70*/  LDSM.16.M88.4 R64, [R195+0x10800] ;  /* 0x01080000c340783b */ /* 0x000eae0000000200 */
[C---:B------:R-:W-:Y:S08]  /*2c80*/  HMMA.16816.F32.BF16 R80, R72.reuse, R60, R80 ;  /* 0x0000003c4850723c */ /* 0x040ff00000041850 */
[----:B------:R-:W-:Y:S08]  /*2c90*/  HMMA.16816.F32.BF16 R76, R72, R62, R76 ;  /* 0x0000003e484c723c */ /* 0x000ff0000004184c */
[C---:B-1----:R-:W-:Y:S08]  /*2ca0*/  HMMA.16816.F32.BF16 R20, R8.reuse, R16, R20 ;  /* 0x000000100814723c */ /* 0x042ff00000041814 */
[----:B------:R-:W-:Y:S01]  /*2cb0*/  HMMA.16816.F32.BF16 R28, R8, R18, R28 ;  /* 0x00000012081c723c */ /* 0x000fe2000004181c */
[----:B------:R-:W1:Y:S07]  /*2cc0*/  LDSM.16.M88.4 R16, [R195+0x11800] ;  /* 0x01180000c310783b */ /* 0x000e6e0000000200 */
[C---:B------:R-:W-:Y:S08]  /*2cd0*/  HMMA.16816.F32.BF16 R56, R40.reuse, R36, R56 ;  /* 0x000000242838723c */ /* 0x040ff00000041838 */
[----:B------:R-:W-:Y:S01]  /*2ce0*/  HMMA.16816.F32.BF16 R52, R40, R38, R52 ;  /* 0x000000262834723c */ /* 0x000fe20000041834 */
[----:B------:R-:W-:-:S02]  /*2cf0*/  FMUL.FTZ R36, R20, c[0x0][0x2ec] ;  /* 0x0000bb0014247a20 */ /* 0x000fc40000410000 */
[----:B------:R-:W-:-:S04]  /*2d00*/  FMUL.FTZ R37, R21, c[0x0][0x2ec] ;  /* 0x0000bb0015257a20 */ /* 0x000fc80000410000 */
[----:B------:R-:W-:Y:S01]  /*2d10*/  FMUL.FTZ R38, R22, c[0x0][0x2ec] ;  /* 0x0000bb0016267a20 */ /* 0x000fe20000410000 */
[C---:B------:R-:W-:Y:S01]  /*2d20*/  HMMA.16816.F32.BF16 R48, R40.reuse, R32, R48 ;  /* 0x000000202830723c */ /* 0x040fe20000041830 */
[----:B------:R-:W-:Y:S01]  /*2d30*/  FMUL.FTZ R39, R23, c[0x0][0x2ec] ;  /* 0x0000bb0017277a20 */ /* 0x000fe20000410000 */
[----:B------:R-:W-:Y:S01]  /*2d40*/  MUFU.TANH R36, R36 ;  /* 0x0000002400247308 */ /* 0x000fe20000002400 */
[----:B------:R-:W-:Y:S05]  /*2d50*/  LDSM.16.M88.4 R20, [R188+0x5000] ;  /* 0x00500000bc14783b */ /* 0x000fea0000000200 */
[C---:B------:R-:W-:Y:S01]  /*2d60*/  HMMA.16816.F32.BF16 R44, R40.reuse, R34, R44 ;  /* 0x00000022282c723c */ /* 0x040fe2000004182c */
[----:B------:R-:W4:Y:S01]  /*2d70*/  LDSM.16.M88.4 R32, [R188+0x4800] ;  /* 0x00480000bc20783b */ /* 0x000f220000000200 */
[----:B------:R-:W5:Y:S06]  /*2d80*/  MUFU.TANH R38, R38 ;  /* 0x0000002600267308 */ /* 0x000f6c0000002400 */
[C---:B---3--:R-:W-:Y:S02]  /*2d90*/  HMMA.16816.F32.BF16 R80, R40.reuse, R68, R80 ;  /* 0x000000442850723c */ /* 0x048fe40000041850 */
[----:B------:R-:W3:Y:S06]  /*2da0*/  MUFU.TANH R37, R37 ;  /* 0x0000002500257308 */ /* 0x000eec0000002400 */
[----:B------:R-:W-:Y:S02]  /*2db0*/  HMMA.16816.F32.BF16 R76, R40, R70, R76 ;  /* 0x00000046284c723c */ /* 0x000fe4000004184c */
[----:B------:R-:W-:Y:S06]  /*2dc0*/  MUFU.TANH R39, R39 ;  /* 0x0000002700277308 */ /* 0x000fec0000002400 */
[C---:B--2---:R-:W-:Y:S08]  /*2dd0*/  HMMA.16816.F32.BF16 R56, R12.reuse, R64, R56 ;  /* 0x000000400c38723c */ /* 0x044ff00000041838 */
[C---:B------:R-:W-:Y:S08]  /*2de0*/  HMMA.16816.F32.BF16 R52, R12.reuse, R66, R52 ;  /* 0x000000420c34723c */ /* 0x040ff00000041834 */
[C---:B------:R-:W-:Y:S07]  /*2df0*/  HMMA.16816.F32.BF16 R48, R12.reuse, R24, R48 ;  /* 0x000000180c30723c */ /* 0x040fee0000041830 */
[----:B------:R-:W-:Y:S01]  /*2e00*/  FMUL.FTZ R24, R28, c[0x0][0x2ec] ;  /* 0x0000bb001c187a20 */ /* 0x000fe20000410000 */
[----:B------:R-:W-:Y:S01]  /*2e10*/  HMMA.16816.F32.BF16 R44, R12, R26, R44 ;  /* 0x0000001a0c2c723c */ /* 0x000fe2000004182c */
[----:B------:R-:W-:-:S04]  /*2e20*/  FMUL.FTZ R25, R29, c[0x0][0x2ec] ;  /* 0x0000bb001d197a20 */ /* 0x000fc80000410000 */
[----:B------:R-:W-:Y:S02]  /*2e30*/  MUFU.TANH R24, R24 ;  /* 0x0000001800187308 */ /* 0x000fe40000002400 */
[----:B------:R-:W-:Y:S01]  /*2e40*/  SHF.R.S32.HI R27, RZ, 0x1f, R216 ;  /* 0x0000001fff1b7819 */ /* 0x000fe200000114d8 */
[C---:B-1----:R-:W-:Y:S01]  /*2e50*/  HMMA.16816.F32.BF16 R80, R12.reuse, R16, R80 ;  /* 0x000000100c50723c */ /* 0x042fe20000041850 */
[----:B------:R-:W-:Y:S02]  /*2e60*/  FMUL.FTZ R26, R30, c[0x0][0x2ec] ;  /* 0x0000bb001e1a7a20 */ /* 0x000fe40000410000 */
[----:B------:R-:W-:Y:S02]  /*2e70*/  LEA.HI R216, R27, R216, RZ, 0x2 ;  /* 0x000000d81bd87211 */ /* 0x000fe400078f10ff */
[----:B------:R-:W-:Y:S02]  /*2e80*/  MUFU.TANH R25, R25 ;  /* 0x0000001900197308 */ /* 0x000fe40000002400 */
[----:B------:R-:W-:Y:S01]  /*2e90*/  SHF.R.S32.HI R216, RZ, 0x2, R216 ;  /* 0x00000002ffd87819 */ /* 0x000fe200000114d8 */
[----:B------:R-:W-:Y:S01]  /*2ea0*/  HMMA.16816.F32.BF16 R76, R12, R18, R76 ;  /* 0x000000120c4c723c */ /* 0x000fe2000004184c */
[----:B------:R-:W1:Y:S01]  /*2eb0*/  LDSM.16.M88.4 R12, [R188+0x5800] ;  /* 0x00580000bc0c783b */ /* 0x000e620000000200 */
[----:B------:R-:W-:Y:S01]  /*2ec0*/  FMUL.FTZ R16, R31, c[0x0][0x2ec] ;  /* 0x0000bb001f107a20 */ /* 0x000fe20000410000 */
[----:B------:R-:W-:-:S04]  /*2ed0*/  DEPBAR.LE SB0, 0x0 ;  /* 0x000080000000791a */ /* 0x000fc80000000000 */
[----:B------:R-:W-:Y:S01]  /*2ee0*/  IMAD.IADD R211, R216, 0x1, R211 ;  /* 0x00000001d8d37824 */ /* 0x000fe200078e02d3 */
[C---:B----4-:R-:W-:Y:S01]  /*2ef0*/  HMMA.16816.F32.BF16 R56, R8.reuse, R32, R56 ;  /* 0x000000200838723c */ /* 0x050fe20000041838 */
[----:B------:R-:W2:Y:S03]  /*2f00*/  MUFU.TANH R26, R26 ;  /* 0x0000001a001a7308 */ /* 0x000ea60000002400 */
[C---:B------:R-:W-:Y:S02]  /*2f10*/  IADD3 R205, R211.reuse, 0x8, RZ ;  /* 0x00000008d3cd7810 */ /* 0x040fe40007ffe0ff */
[----:B------:R-:W-:Y:S02]  /*2f20*/  IADD3 R212, R211, UR5, RZ ;  /* 0x00000005d3d47c10 */ /* 0x000fe4000fffe0ff */
[----:B------:R-:W-:Y:S01]  /*2f30*/  HMMA.16816.F32.BF16 R48, R8, R20, R48 ;  /* 0x000000140830723c */ /* 0x000fe20000041830 */
[C---:B------:R-:W-:Y:S01]  /*2f40*/  IADD3 R210, R205.reuse, UR5, RZ ;  /* 0x00000005cdd27c10 */ /* 0x040fe2000fffe0ff */
[----:B------:R-:W4:Y:S01]  /*2f50*/  MUFU.TANH R16, R16 ;  /* 0x0000001000107308 */ /* 0x000f220000002400 */
[----:B------:R-:W-:-:S02]  /*2f60*/  IADD3 R205, R205, UR4, RZ ;  /* 0x00000004cdcd7c10 */ /* 0x000fc4000fffe0ff */
[----:B------:R-:W-:Y:S02]  /*2f70*/  IADD3 R211, R211, UR4, RZ ;  /* 0x00000004d3d37c10 */ /* 0x000fe4000fffe0ff */
[----:B------:R-:W-:Y:S01]  /*2f80*/  IMAD.U32 R20, RZ, RZ, UR15 ;  /* 0x0000000fff147e24 */ /* 0x000fe2000f8e00ff */
[C---:B------:R-:W-:Y:S01]  /*2f90*/  HMMA.16816.F32.BF16 R52, R8.reuse, R34, R52 ;  /* 0x000000220834723c */ /* 0x040fe20000041834 */
[----:B------:R-:W-:Y:S02]  /*2fa0*/  IMNMX R205, R205, UR14, PT ;  /* 0x0000000ecdcd7c17 */ /* 0x000fe4000b800200 */
[----:B------:R-:W-:Y:S01]  /*2fb0*/  IMAD R20, R20, 0x40, R213 ;  /* 0x0000004014147824 */ /* 0x000fe200078e02d5 */
[----:B------:R-:W-:Y:S02]  /*2fc0*/  IMNMX R211, R211, UR14, PT ;  /* 0x0000000ed3d37c17 */ /* 0x000fe4000b800200 */
[----:B------:R-:W-:Y:S02]  /*2fd0*/  IMNMX R210, RZ, R210, !PT ;  /* 0x000000d2ffd27217 */ /* 0x000fe40007800200 */
[C---:B------:R-:W-:Y:S01]  /*2fe0*/  IADD3 R4, R20.reuse, 0x1, RZ ;  /* 0x0000000114047810 */ /* 0x040fe20007ffe0ff */
[----:B------:R-:W-:Y:S01]  /*2ff0*/  FMUL.FTZ R29, R59, c[0x0][0x2ec] ;  /* 0x0000bb003b1d7a20 */ /* 0x000fe20000410000 */
[C---:B------:R-:W-:Y:S01]  /*3000*/  IADD3 R3, R20.reuse, 0x8, RZ ;  /* 0x0000000814037810 */ /* 0x040fe20007ffe0ff */
[C---:B------:R-:W-:Y:S01]  /*3010*/  HMMA.16816.F32.BF16 R44, R8.reuse, R22, R44 ;  /* 0x00000016082c723c */ /* 0x040fe2000004182c */
[----:B------:R-:W-:Y:S01]  /*3020*/  ISETP.GE.AND P5, PT, R20, R205, PT ;  /* 0x000000cd1400720c */ /* 0x000fe20003fa6270 */
[----:B------:R-:W-:Y:S01]  /*3030*/  FMUL.FTZ R17, R56, c[0x0][0x2ec] ;  /* 0x0000bb0038117a20 */ /* 0x000fe20000410000 */
[----:B------:R-:W-:Y:S01]  /*3040*/  IMNMX R212, RZ, R212, !PT ;  /* 0x000000d4ffd47217 */ /* 0x000fe20007800200 */
[----:B------:R-:W-:Y:S01]  /*3050*/  FMUL.FTZ R30, R57, c[0x0][0x2ec] ;  /* 0x0000bb00391e7a20 */ /* 0x000fe20000410000 */
[----:B------:R-:W-:Y:S01]  /*3060*/  ISETP.GE.AND P2, PT, R4, R211, PT ;  /* 0x000000d30400720c */ /* 0x000fe20003f46270 */
[----:B------:R-:W-:Y:S01]  /*3070*/  FMUL.FTZ R31, R58, c[0x0][0x2ec] ;  /* 0x0000bb003a1f7a20 */ /* 0x000fe20000410000 */
[----:B------:R-:W-:Y:S01]  /*3080*/  ISETP.GE.AND P4, PT, R4, R205, PT ;  /* 0x000000cd0400720c */ /* 0x000fe20003f86270 */
[C---:B-1----:R-:W-:Y:S01]  /*3090*/  HMMA.16816.F32.BF16 R80, R8.reuse, R12, R80 ;  /* 0x0000000c0850723c */ /* 0x042fe20000041850 */
[CC--:B------:R-:W-:Y:S01]  /*30a0*/  ISETP.GE.AND P1, PT, R20.reuse, R211.reuse, PT ;  /* 0x000000d31400720c */ /* 0x0c0fe20003f26270 */
[----:B------:R-:W1:Y:S01]  /*30b0*/  MUFU.TANH R29, R29 ;  /* 0x0000001d001d7308 */ /* 0x000e620000002400 */
[----:B------:R-:W-:Y:S01]  /*30c0*/  ISETP.GE.AND P3, PT, R3, R211, PT ;  /* 0x000000d30300720c */ /* 0x000fe20003f66270 */
[----:B------:R-:W-:Y:S01]  /*30d0*/  FMUL.FTZ R49, R49, c[0x0][0x2ec] ;  /* 0x0000bb0031317a20 */ /* 0x000fe20000410000 */
[----:B------:R-:W-:Y:S01]  /*30e0*/  ISETP.GE.AND P0, PT, R3, R205, PT ;  /* 0x000000cd0300720c */ /* 0x000fe20003f06270 */
[----:B------:R-:W-:Y:S01]  /*30f0*/  FMUL.FTZ R32, R55, c[0x0][0x2ec] ;  /* 0x0000bb0037207a20 */ /* 0x000fe20000410000 */
[----:B------:R-:W-:Y:S01]  /*3100*/  ISETP.LT.OR P5, PT, R20, R210, P5 ;  /* 0x000000d21400720c */ /* 0x000fe20002fa1670 */
[----:B------:R-:W-:Y:S01]  /*3110*/  HMMA.16816.F32.BF16 R76, R8, R14, R76 ;  /* 0x0000000e084c723c */ /* 0x000fe2000004184c */
[C---:B------:R-:W-:Y:S01]  /*3120*/  ISETP.LT.OR P2, PT, R4.reuse, R212, P2 ;  /* 0x000000d40400720c */ /* 0x040fe20001741670 */
[----:B------:R-:W1:Y:S01]  /*3130*/  MUFU.TANH R17, R17 ;  /* 0x0000001100117308 */ /* 0x000e620000002400 */
[----:B------:R-:W-:Y:S01]  /*3140*/  ISETP.LT.OR P4, PT, R4, R210, P4 ;  /* 0x000000d20400720c */ /* 0x000fe20002781670 */
[----:B------:R-:W-:Y:S01]  /*3150*/  FMUL.FTZ R28, R52, c[0x0][0x2ec] ;  /* 0x0000bb00341c7a20 */ /* 0x000fe20000410000 */
[C---:B------:R-:W-:Y:S01]  /*3160*/  IADD3 R6, R20.reuse, 0x9, RZ ;  /* 0x0000000914067810 */ /* 0x040fe20007ffe0ff */
[----:B------:R-:W-:Y:S01]  /*3170*/  FMUL.FTZ R27, R53, c[0x0][0x2ec] ;  /* 0x0000bb00351b7a20 */ /* 0x000fe20000410000 */
[-C--:B------:R-:W-:Y:S01]  /*3180*/  ISETP.LT.OR P1, PT, R20, R212.reuse, P1 ;  /* 0x000000d41400720c */ /* 0x080fe20000f21670 */
[----:B------:R-:W-:Y:S01]  /*3190*/  FMUL.FTZ R33, R54, c[0x0][0x2ec] ;  /* 0x0000bb0036217a20 */ /* 0x000fe20000410000 */
[----:B------:R-:W-:Y:S01]  /*31a0*/  IADD3 R4, R20, 0x10, RZ ;  /* 0x0000001014047810 */ /* 0x000fe20007ffe0ff */
[----:B------:R-:W-:Y:S01]  /*31b0*/  MUFU.TANH R30, R30 ;  /* 0x0000001e001e7308 */ /* 0x000fe20000002400 */
[C---:B------:R-:W-:Y:S01]  /*31c0*/  ISETP.LT.OR P3, PT, R3.reuse, R212, P3 ;  /* 0x000000d40300720c */ /* 0x040fe20001f61670 */
[----:B------:R-:W-:Y:S01]  /*31d0*/  FMUL.FTZ R48, R48, c[0x0][0x2ec] ;  /* 0x0000bb0030307a20 */ /* 0x000fe20000410000 */
[----:B------:R-:W-:Y:S01]  /*31e0*/  ISETP.LT.OR P0, PT, R3, R210, P0 ;  /* 0x000000d20300720c */ /* 0x000fe20000701670 */
[----:B------:R-:W-:Y:S01]  /*31f0*/  FMUL.FTZ R50, R50, c[0x0][0x2ec] ;  /* 0x0000bb0032327a20 */ /* 0x000fe20000410000 */
[----:B-----5:R-:W-:Y:S01]  /*3200*/  FSEL R38, R38, -INF , !P5 ;  /* 0xff80000026267808 */ /* 0x020fe20006800000 */
[----:B------:R-:W-:Y:S01]  /*3210*/  FMUL.FTZ R82, R82, c[0x0][0x2ec] ;  /* 0x0000bb0052527a20 */ /* 0x000fe20000410000 */
[----:B------:R-:W-:Y:S01]  /*3220*/  ISETP.GE.AND P6, PT, R6, R211, PT ;  /* 0x000000d30600720c */ /* 0x000fe20003fc6270 */
[----:B------:R-:W5:Y:S01]  /*3230*/  MUFU.TANH R31, R31 ;  /* 0x0000001f001f7308 */ /* 0x000f620000002400 */
[----:B------:R-:W-:Y:S01]  /*3240*/  FSEL R3, R36, -INF , !P1 ;  /* 0xff80000024037808 */ /* 0x000fe20004800000 */
[----:B------:R-:W-:Y:S01]  /*3250*/  FMUL.FTZ R51, R51, c[0x0][0x2ec] ;  /* 0x0000bb0033337a20 */ /* 0x000fe20000410000 */
[----:B------:R-:W-:Y:S01]  /*3260*/  ISETP.GE.AND P5, PT, R6, R205, PT ;  /* 0x000000cd0600720c */ /* 0x000fe20003fa6270 */
[----:B------:R-:W-:Y:S01]  /*3270*/  FMUL.FTZ R44, R44, c[0x0][0x2ec] ;  /* 0x0000bb002c2c7a20 */ /* 0x000fe20000410000 */
[----:B---3--:R-:W-:Y:S01]  /*3280*/  FSEL R37, R37, -INF , !P2 ;  /* 0xff80000025257808 */ /* 0x008fe20005000000 */
[----:B------:R-:W-:Y:S01]  /*3290*/  FMUL.FTZ R45, R45, c[0x0][0x2ec] ;  /* 0x0000bb002d2d7a20 */ /* 0x000fe20000410000 */
[C---:B------:R-:W-:Y:S01]  /*32a0*/  ISETP.GE.AND P1, PT, R4.reuse, R211, PT ;  /* 0x000000d30400720c */ /* 0x040fe20003f26270 */
[----:B------:R-:W3:Y:S01]  /*32b0*/  MUFU.TANH R161, R49 ;  /* 0x0000003100a17308 */ /* 0x000ee20000002400 */
[-C--:B------:R-:W-:Y:S01]  /*32c0*/  ISETP.GE.AND P2, PT, R4, R205.reuse, PT ;  /* 0x000000cd0400720c */ /* 0x080fe20003f46270 */
[----:B------:R-:W-:Y:S01]  /*32d0*/  FMUL.FTZ R46, R46, c[0x0][0x2ec] ;  /* 0x0000bb002e2e7a20 */ /* 0x000fe20000410000 */
[----:B------:R-:W-:Y:S01]  /*32e0*/  IADD3 R18, R20, 0x11, RZ ;  /* 0x0000001114127810 */ /* 0x000fe20007ffe0ff */
[----:B------:R-:W-:Y:S01]  /*32f0*/  FMUL.FTZ R47, R47, c[0x0][0x2ec] ;  /* 0x0000bb002f2f7a20 */ /* 0x000fe20000410000 */
[----:B------:R-:W-:Y:S01]  /*3300*/  ISETP.LT.OR P6, PT, R6, R212, P6 ;  /* 0x000000d40600720c */ /* 0x000fe200037c1670 */
[----:B------:R-:W-:Y:S01]  /*3310*/  FMUL.FTZ R80, R80, c[0x0][0x2ec] ;  /* 0x0000bb0050507a20 */ /* 0x000fe20000410000 */
[----:B------:R-:W-:Y:S01]  /*3320*/  ISETP.LT.OR P5, PT, R6, R210, P5 ;  /* 0x000000d20600720c */ /* 0x000fe20002fa1670 */
[----:B------:R-:W1:Y:S01]  /*3330*/  MUFU.TANH R32, R32 ;  /* 0x0000002000207308 */ /* 0x000e620000002400 */
[C---:B------:R-:W-:Y:S01]  /*3340*/  ISETP.LT.OR P1, PT, R4.reuse, R212, P1 ;  /* 0x000000d40400720c */ /* 0x040fe20000f21670 */
[----:B------:R-:W-:Y:S01]  /*3350*/  FMUL.FTZ R81, R81, c[0x0][0x2ec] ;  /* 0x0000bb0051517a20 */ /* 0x000fe20000410000 */
[----:B------:R-:W-:Y:S01]  /*3360*/  ISETP.LT.OR P2, PT, R4, R210, P2 ;  /* 0x000000d20400720c */ /* 0x000fe20001741670 */
[----:B------:R-:W-:Y:S01]  /*3370*/  FMUL.FTZ R83, R83, c[0x0][0x2ec] ;  /* 0x0000bb0053537a20 */ /* 0x000fe20000410000 */
[----:B------:R-:W-:Y:S01]  /*3380*/  IADD3 R6, R20, 0x18, RZ ;  /* 0x0000001814067810 */ /* 0x000fe20007ffe0ff */
[----:B------:R-:W-:Y:S01]  /*3390*/  FMUL.FTZ R76, R76, c[0x0][0x2ec] ;  /* 0x0000bb004c4c7a20 */ /* 0x000fe20000410000 */
[----:B--2---:R-:W-:Y:S01]  /*33a0*/  FSEL R4, R26, -INF , !P0 ;  /* 0xff8000001a047808 */ /* 0x004fe20004000000 */
[----:B------:R-:W2:Y:S01]  /*33b0*/  MUFU.TANH R167, R48 ;  /* 0x0000003000a77308 */ /* 0x000ea20000002400 */
[----:B------:R-:W-:Y:S01]  /*33c0*/  ISETP.GE.AND P0, PT, R18, R205, PT ;  /* 0x000000cd1200720c */ /* 0x000fe20003f06270 */
[----:B------:R-:W-:Y:S01]  /*33d0*/  FMUL.FTZ R77, R77, c[0x0][0x2ec] ;  /* 0x0000bb004d4d7a20 */ /* 0x000fe20000410000 */
[----:B------:R-:W-:Y:S01]  /*33e0*/  FSEL R23, R24, -INF , !P3 ;  /* 0xff80000018177808 */ /* 0x000fe20005800000 */
[----:B------:R-:W-:Y:S01]  /*33f0*/  FMUL.FTZ R78, R78, c[0x0][0x2ec] ;  /* 0x0000bb004e4e7a20 */ /* 0x000fe20000410000 */
[----:B------:R-:W-:Y:S01]  /*3400*/  FSEL R25, R25, -INF , !P6 ;  /* 0xff80000019197808 */ /* 0x000fe20007000000 */
[----:B------:R-:W-:Y:S01]  /*3410*/  FMUL.FTZ R79, R79, c[0x0][0x2ec] ;  /* 0x0000bb004f4f7a20 */ /* 0x000fe20000410000 */
[C---:B------:R-:W-:Y:S01]  /*3420*/  ISETP.GE.AND P3, PT, R6.reuse, R211, PT ;  /* 0x000000d30600720c */ /* 0x040fe20003f66270 */
[----:B------:R-:W1:Y:S01]  /*3430*/  MUFU.TANH R164, R50 ;  /* 0x0000003200a47308 */ /* 0x000e620000002400 */
[----:B------:R-:W-:-:S02]  /*3440*/  ISETP.GE.AND P6, PT, R6, R205, PT ;  /* 0x000000cd0600720c */ /* 0x000fc40003fc6270 */
[----:B------:R-:W-:Y:S02]  /*3450*/  ISETP.LT.OR P0, PT, R18, R210, P0 ;  /* 0x000000d21200720c */ /* 0x000fe40000701670 */
[----:B------:R-:W-:Y:S02]  /*3460*/  FSEL R39, R39, -INF , !P4 ;  /* 0xff80000027277808 */ /* 0x000fe40006000000 */
[----:B------:R-:W-:Y:S01]  /*3470*/  IADD3 R22, R20, 0x21, RZ ;  /* 0x0000002114167810 */ /* 0x000fe20007ffe0ff */
[----:B------:R-:W2:Y:S01]  /*3480*/  MUFU.TANH R28, R28 ;  /* 0x0000001c001c7308 */ /* 0x000ea20000002400 */
[----:B------:R-:W-:Y:S02]  /*3490*/  ISETP.GE.AND P4, PT, R18, R211, PT ;  /* 0x000000d31200720c */ /* 0x000fe40003f86270 */
[C---:B------:R-:W-:Y:S02]  /*34a0*/  ISETP.LT.OR P3, PT, R6.reuse, R212, P3 ;  /* 0x000000d40600720c */ /* 0x040fe40001f61670 */
[----:B------:R-:W-:-:S02]  /*34b0*/  ISETP.LT.OR P6, PT, R6, R210, P6 ;  /* 0x000000d20600720c */ /* 0x000fc400037c1670 */
[----:B----4-:R-:W-:Y:S01]  /*34c0*/  FSEL R6, R16, -INF , !P5 ;  /* 0xff80000010067808 */ /* 0x010fe20006800000 */
[----:B------:R-:W-:Y:S01]  /*34d0*/  MUFU.TANH R27, R27 ;  /* 0x0000001b001b7308 */ /* 0x000fe20000002400 */
[----:B-1----:R-:W-:Y:S02]  /*34e0*/  FSEL R16, R29, -INF , !P0 ;  /* 0xff8000001d107808 */ /* 0x002fe40004000000 */
[----:B------:R-:W-:Y:S02]  /*34f0*/  ISETP.GE.AND P0, PT, R22, R211, PT ;  /* 0x000000d31600720c */ /* 0x000fe40003f06270 */
[----:B------:R-:W-:Y:S02]  /*3500*/  ISETP.LT.OR P4, PT, R18, R212, P4 ;  /* 0x000000d41200720c */ /* 0x000fe40002781670 */
[C---:B------:R-:W-:Y:S01]  /*3510*/  IADD3 R13, R20.reuse, 0x19, RZ ;  /* 0x00000019140d7810 */ /* 0x040fe20007ffe0ff */
[----:B------:R-:W1:Y:S01]  /*3520*/  MUFU.TANH R33, R33 ;  /* 0x0000002100217308 */ /* 0x000e620000002400 */
[----:B------:R-:W-:-:S02]  /*3530*/  IADD3 R12, R20, 0x20, RZ ;  /* 0x00000020140c7810 */ /* 0x000fc40007ffe0ff */
[----:B------:R-:W-:Y:S02]  /*3540*/  ISETP.LT.OR P0, PT, R22, R212, P0 ;  /* 0x000000d41600720c */ /* 0x000fe40000701670 */
[----:B------:R-:W-:Y:S02]  /*3550*/  FSEL R21, R17, -INF , !P1 ;  /* 0xff80000011157808 */ /* 0x000fe40004800000 */
[----:B-----5:R-:W-:Y:S01]  /*3560*/  FSEL R18, R31, -INF , !P2 ;  /* 0xff8000001f127808 */ /* 0x020fe20005000000 */
[----:B------:R-:W4:Y:S01]  /*3570*/  MUFU.TANH R166, R82 ;  /* 0x0000005200a67308 */ /* 0x000f220000002400 */
[----:B------:R-:W-:Y:S02]  /*3580*/  FSEL R19, R30, -INF , !P4 ;  /* 0xff8000001e137808 */ /* 0x000fe40006000000 */
[----:B------:R-:W-:Y:S02]  /*3590*/  IADD3 R9, R20, 0x30, RZ ;  /* 0x0000003014097810 */ /* 0x000fe40007ffe0ff */
[----:B------:R-:W-:-:S02]  /*35a0*/  ISETP.GE.AND P1, PT, R12, R211, PT ;  /* 0x000000d30c00720c */ /* 0x000fc40003f26270 */
[CC--:B------:R-:W-:Y:S01]  /*35b0*/  ISETP.GE.AND P2, PT, R13.reuse, R205.reuse, PT ;  /* 0x000000cd0d00720c */ /* 0x0c0fe20003f46270 */
[----:B------:R-:W5:Y:S01]  /*35c0*/  MUFU.TANH R174, R51 ;  /* 0x0000003300ae7308 */ /* 0x000f620000002400 */
[----:B------:R-:W-:Y:S02]  /*35d0*/  ISETP.GE.AND P4, PT, R12, R205, PT ;  /* 0x000000cd0c00720c */ /* 0x000fe40003f86270 */
[----:B------:R-:W-:Y:S02]  /*35e0*/  ISETP.GE.AND P5, PT, R13, R211, PT ;  /* 0x000000d30d00720c */ /* 0x000fe40003fa6270 */
[----:B---3--:R-:W-:Y:S02]  /*35f0*/  FSEL R161, R161, -INF , !P0 ;  /* 0xff800000a1a17808 */ /* 0x008fe40004000000 */
[----:B------:R-:W-:Y:S01]  /*3600*/  ISETP.GE.AND P0, PT, R9, R205, PT ;  /* 0x000000cd0900720c */ /* 0x000fe20003f06270 */
[----:B------:R-:W3:Y:S01]  /*3610*/  MUFU.TANH R159, R44 ;  /* 0x0000002c009f7308 */ /* 0x000ee20000002400 */
[----:B------:R-:W-:-:S02]  /*3620*/  ISETP.LT.OR P2, PT, R13, R210, P2 ;  /* 0x000000d20d00720c */ /* 0x000fc40001741670 */
[C---:B------:R-:W-:Y:S02]  /*3630*/  ISETP.LT.OR P1, PT, R12.reuse, R212, P1 ;  /* 0x000000d40c00720c */ /* 0x040fe40000f21670 */
[----:B------:R-:W-:Y:S02]  /*3640*/  ISETP.LT.OR P4, PT, R12, R210, P4 ;  /* 0x000000d20c00720c */ /* 0x000fe40002781670 */
[----:B------:R-:W-:Y:S01]  /*3650*/  ISETP.LT.OR P5, PT, R13, R212, P5 ;  /* 0x000000d40d00720c */ /* 0x000fe20002fa1670 */
[----:B------:R-:W-:Y:S01]  /*3660*/  MUFU.TANH R165, R45 ;  /* 0x0000002d00a57308 */ /* 0x000fe20000002400 */
[C---:B------:R-:W-:Y:S02]  /*3670*/  IADD3 R10, R20.reuse, 0x29, RZ ;  /* 0x00000029140a7810 */ /* 0x040fe40007ffe0ff */
[----:B------:R-:W-:Y:S02]  /*3680*/  IADD3 R24, R20, 0x28, RZ ;  /* 0x0000002814187810 */ /* 0x000fe40007ffe0ff */
[----:B------:R-:W-:-:S02]  /*3690*/  ISETP.LT.OR P0, PT, R9, R210, P0 ;  /* 0x000000d20900720c */ /* 0x000fc40000701670 */
[----:B------:R-:W-:Y:S01]  /*36a0*/  FSEL R8, R32, -INF , !P2 ;  /* 0xff80000020087808 */ /* 0x000fe20005000000 */
[----:B------:R-:W3:Y:S01]  /*36b0*/  MUFU.TANH R172, R46 ;  /* 0x0000002e00ac7308 */ /* 0x000ee20000002400 */
[----:B--2---:R-:W-:Y:S02]  /*36c0*/  FSEL R167, R167, -INF , !P1 ;  /* 0xff800000a7a77808 */ /* 0x004fe40004800000 */
[----:B------:R-:W-:Y:S02]  /*36d0*/  FSEL R164, R164, -INF , !P4 ;  /* 0xff800000a4a47808 */ /* 0x000fe40006000000 */
[----:B------:R-:W-:Y:S02]  /*36e0*/  FSEL R17, R28, -INF , !P3 ;  /* 0xff8000001c117808 */ /* 0x000fe40005800000 */
[----:B-1----:R-:W-:Y:S01]  /*36f0*/  FSEL R12, R33, -INF , !P6 ;  /* 0xff800000210c7808 */ /* 0x002fe20007000000 */
[----:B------:R-:W1:Y:S01]  /*3700*/  MUFU.TANH R168, R47 ;  /* 0x0000002f00a87308 */ /* 0x000e620000002400 */
[----:B------:R-:W-:-:S02]  /*3710*/  FSEL R13, R27, -INF , !P5 ;  /* 0xff8000001b0d7808 */ /* 0x000fc40006800000 */
[CC--:B------:R-:W-:Y:S02]  /*3720*/  ISETP.GE.AND P2, PT, R10.reuse, R211.reuse, PT ;  /* 0x000000d30a00720c */ /* 0x0c0fe40003f46270 */
[----:B------:R-:W-:Y:S02]  /*3730*/  ISETP.GE.AND P1, PT, R9, R211, PT ;  /* 0x000000d30900720c */ /* 0x000fe40003f26270 */
[----:B------:R-:W-:Y:S01]  /*3740*/  ISETP.GE.AND P4, PT, R10, R205, PT ;  /* 0x000000cd0a00720c */ /* 0x000fe20003f86270 */
[----:B------:R-:W2:Y:S01]  /*3750*/  MUFU.TANH R171, R80 ;  /* 0x0000005000ab7308 */ /* 0x000ea20000002400 */
[----:B------:R-:W-:Y:S02]  /*3760*/  ISETP.GE.AND P3, PT, R24, R211, PT ;  /* 0x000000d31800720c */ /* 0x000fe40003f66270 */
[-C--:B------:R-:W-:Y:S02]  /*3770*/  ISETP.GE.AND P6, PT, R22, R205.reuse, PT ;  /* 0x000000cd1600720c */ /* 0x080fe40003fc6270 */
[----:B------:R-:W-:-:S02]  /*3780*/  ISETP.GE.AND P5, PT, R24, R205, PT ;  /* 0x000000cd1800720c */ /* 0x000fc40003fa6270 */
[----:B----4-:R-:W-:Y:S01]  /*3790*/  FSEL R166, R166, -INF , !P0 ;  /* 0xff800000a6a67808 */ /* 0x010fe20004000000 */
[----:B------:R-:W4:Y:S01]  /*37a0*/  MUFU.TANH R169, R81 ;  /* 0x0000005100a97308 */ /* 0x000f220000002400 */
[----:B------:R-:W-:Y:S02]  /*37b0*/  PLOP3.LUT P0, PT, PT, PT, UP0, 0x80, 0x0 ;  /* 0x000000000000781c */ /* 0x000fe40003f0f008 */
[C---:B------:R-:W-:Y:S02]  /*37c0*/  ISETP.LT.OR P2, PT, R10.reuse, R212, P2 ;  /* 0x000000d40a00720c */ /* 0x040fe40001741670 */
[----:B------:R-:W-:Y:S02]  /*37d0*/  ISETP.LT.OR P4, PT, R10, R210, P4 ;  /* 0x000000d20a00720c */ /* 0x000fe40002781670 */
[----:B------:R-:W-:Y:S01]  /*37e0*/  ISETP.LT.OR P1, PT, R9, R212, P1 ;  /* 0x000000d40900720c */ /* 0x000fe20000f21670 */
[----:B------:R-:W1:Y:S01]  /*37f0*/  MUFU.TANH R142, R83 ;  /* 0x00000053008e7308 */ /* 0x000e620000002400 */
[----:B------:R-:W-:-:S02]  /*3800*/  ISETP.LT.OR P6, PT, R22, R210, P6 ;  /* 0x000000d21600720c */ /* 0x000fc400037c1670 */
[C---:B------:R-:W-:Y:S02]  /*3810*/  ISETP.LT.OR P3, PT, R24.reuse, R212, P3 ;  /* 0x000000d41800720c */ /* 0x040fe40001f61670 */
[----:B------:R-:W-:Y:S02]  /*3820*/  ISETP.LT.OR P5, PT, R24, R210, P5 ;  /* 0x000000d21800720c */ /* 0x000fe40002fa1670 */
[C---:B------:R-:W-:Y:S01]  /*3830*/  IADD3 R10, R20.reuse, 0x31, RZ ;  /* 0x00000031140a7810 */ /* 0x040fe20007ffe0ff */
[----:B------:R-:W4:Y:S01]  /*3840*/  MUFU.TANH R143, R76 ;  /* 0x0000004c008f7308 */ /* 0x000f220000002400 */
[C---:B------:R-:W-:Y:S02]  /*3850*/  IADD3 R9, R20.reuse, 0x38, RZ ;  /* 0x0000003814097810 */ /* 0x040fe40007ffe0ff */
[----:B------:R-:W-:Y:S02]  /*3860*/  IADD3 R20, R20, 0x39, RZ ;  /* 0x0000003914147810 */ /* 0x000fe40007ffe0ff */
[----:B-----5:R-:W-:-:S02]  /*3870*/  FSEL R174, R174, -INF , !P6 ;  /* 0xff800000aeae7808 */ /* 0x020fc40007000000 */
[----:B---3--:R-:W-:Y:S01]  /*3880*/  FSEL R159, R159, -INF , !P3 ;  /* 0xff8000009f9f7808 */ /* 0x008fe20005800000 */
[----:B------:R-:W-:Y:S01]  /*3890*/  MUFU.TANH R141, R77 ;  /* 0x0000004d008d7308 */ /* 0x000fe20000002400 */
[----:B------:R-:W-:Y:S02]  /*38a0*/  FSEL R172, R172, -INF , !P5 ;  /* 0xff800000acac7808 */ /* 0x000fe40006800000 */
[----:B------:R-:W-:Y:S02]  /*38b0*/  FSEL R165, R165, -INF , !P2 ;  /* 0xff800000a5a57808 */ /* 0x000fe40005000000 */
[----:B-1----:R-:W-:Y:S02]  /*38c0*/  FSEL R168, R168, -INF , !P4 ;  /* 0xff800000a8a87808 */ /* 0x002fe40006000000 */
[----:B--2---:R-:W-:Y:S01]  /*38d0*/  FSEL R171, R171, -INF , !P1 ;  /* 0xff800000abab7808 */ /* 0x004fe20004800000 */
[----:B------:R-:W1:Y:S01]  /*38e0*/  MUFU.TANH R140, R78 ;  /* 0x0000004e008c7308 */ /* 0x000e620000002400 */
[----:B------:R-:W-:Y:S01]  /*38f0*/  BAR.SYNC.DEFER_BLOCKING 0x0 ;  /* 0x0000000000007b1d */ /* 0x000fe20000010000 */
[----:B------:R-:W-:-:S02]  /*3900*/  ISETP.GE.AND P6, PT, R10, R211, PT ;  /* 0x000000d30a00720c */ /* 0x000fc40003fc6270 */
[----:B------:R-:W-:Y:S02]  /*3910*/  ISETP.GE.AND P3, PT, R10, R205, PT ;  /* 0x000000cd0a00720c */ /* 0x000fe40003f66270 */
[C---:B------:R-:W-:Y:S02]  /*3920*/  ISETP.GE.AND P5, PT, R9.reuse, R211, PT ;  /* 0x000000d30900720c */ /* 0x040fe40003fa6270 */
[----:B------:R-:W2:Y:S01]  /*3930*/  MUFU.TANH R162, R79 ;  /* 0x0000004f00a27308 */ /* 0x000ea20000002400 */
[----:B------:R-:W-:Y:S02]  /*3940*/  ISETP.GE.AND P2, PT, R9, R205, PT ;  /* 0x000000cd0900720c */ /* 0x000fe40003f46270 */
[C---:B------:R-:W-:Y:S02]  /*3950*/  ISETP.GE.AND P4, PT, R20.reuse, R211, PT ;  /* 0x000000d31400720c */ /* 0x040fe40003f86270 */
[----:B------:R-:W-:Y:S02]  /*3960*/  ISETP.GE.AND P1, PT, R20, R205, PT ;  /* 0x000000cd1400720c */ /* 0x000fe40003f26270 */
[----:B------:R-:W-:-:S02]  /*3970*/  ISETP.LT.OR P6, PT, R10, R212, P6 ;  /* 0x000000d40a00720c */ /* 0x000fc400037c1670 */
[----:B------:R-:W-:Y:S02]  /*3980*/  ISETP.LT.OR P3, PT, R10, R210, P3 ;  /* 0x000000d20a00720c */ /* 0x000fe40001f61670 */
[C---:B------:R-:W-:Y:S02]  /*3990*/  ISETP.LT.OR P5, PT, R9.reuse, R212, P5 ;  /* 0x000000d40900720c */ /* 0x040fe40002fa1670 */
[----:B------:R-:W-:Y:S02]  /*39a0*/  ISETP.LT.OR P2, PT, R9, R210, P2 ;  /* 0x000000d20900720c */ /* 0x000fe40001741670 */
[C---:B------:R-:W-:Y:S02]  /*39b0*/  ISETP.LT.OR P4, PT, R20.reuse, R212, P4 ;  /* 0x000000d41400720c */ /* 0x040fe40002781670 */
[----:B------:R-:W-:Y:S02]  /*39c0*/  ISETP.LT.OR P1, PT, R20, R210, P1 ;  /* 0x000000d21400720c */ /* 0x000fe40000f21670 */
[----:B----4-:R-:W-:-:S02]  /*39d0*/  FSEL R169, R169, -INF , !P6 ;  /* 0xff800000a9a97808 */ /* 0x010fc40007000000 */
[----:B------:R-:W-:Y:S02]  /*39e0*/  FSEL R142, R142, -INF , !P3 ;  /* 0xff8000008e8e7808 */ /* 0x000fe40005800000 */
[----:B------:R-:W-:Y:S02]  /*39f0*/  FSEL R143, R143, -INF , !P5 ;  /* 0xff8000008f8f7808 */ /* 0x000fe40006800000 */
[----:B-1----:R-:W-:Y:S02]  /*3a00*/  FSEL R140, R140, -INF , !P2 ;  /* 0xff8000008c8c7808 */ /* 0x002fe40005000000 */
[----:B------:R-:W-:Y:S02]  /*3a10*/  FSEL R141, R141, -INF , !P4 ;  /* 0xff8000008d8d7808 */ /* 0x000fe40006000000 */
[----:B--2---:R-:W-:Y:S01]  /*3a20*/  FSEL R162, R162, -INF , !P1 ;  /* 0xff800000a2a27808 */ /* 0x004fe20004800000 */
        /* <DEDUP_REMOVED lines=24> */
.L_x_277:
[----:B-1----:R-:W-:Y:S02]  /*3bb0*/  FMNMX.FTZ R14, R3, R37, !PT ;  /* 0x00000025030e7209 */ /* 0x002fe40007810000 */
        /* <DEDUP_REMOVED lines=70> */
[----:B------:R-:W2:Y:S01]  /*4020*/  MUFU.EX2 R153, R153 ;  /* 0x0000009900997308 */ /* 0x000ea20000000800 */
[--C-:B------:R-:W-:Y:S01]  /*4030*/  FFMA.FTZ R155, R38, c[0x0][0x23c], -R163.reuse ;  /* 0x00008f00269b7a23 */ /* 0x100fe200000108a3 */
[----:B------:R-:W-:Y:S01]  /*4040*/  LDSM.16.MT88.4 R20, [R196+0x12800] ;  /* 0x01280000c414783b */ /* 0x000fe20000004200 */
[----:B------:R-:W-:-:S02]  /*4050*/  FFMA.FTZ R156, R39, c[0x0][0x23c], -R163 ;  /* 0x00008f00279c7a23 */ /* 0x000fc400000108a3 */
[--C-:B------:R-:W-:Y:S02]  /*4060*/  FFMA.FTZ R157, R4, c[0x0][0x23c], -R163.reuse ;  /* 0x00008f00049d7a23 */ /* 0x100fe400000108a3 */
[--C-:B------:R-:W-:Y:S01]  /*4070*/  FFMA.FTZ R148, R6, c[0x0][0x23c], -R163.reuse ;  /* 0x00008f0006947a23 */ /* 0x100fe200000108a3 */
[----:B------:R-:W-:Y:S01]  /*4080*/  MUFU.EX2 R152, R152 ;  /* 0x0000009800987308 */ /* 0x000fe20000000800 */
[----:B------:R-:W1:Y:S01]  /*4090*/  LDSM.16.MT88.4 R4, [R192+0x16000] ;  /* 0x01600000c004783b */ /* 0x000e620000004200 */
[--C-:B------:R-:W-:Y:S02]  /*40a0*/  FFMA.FTZ R151, R18, c[0x0][0x23c], -R163.reuse ;  /* 0x00008f0012977a23 */ /* 0x100fe400000108a3 */
[--C-:B------:R-:W-:Y:S02]  /*40b0*/  FFMA.FTZ R144, R16, c[0x0][0x23c], -R163.reuse ;  /* 0x00008f0010907a23 */ /* 0x100fe400000108a3 */
[--C-:B------:R-:W-:Y:S01]  /*40c0*/  FFMA.FTZ R0, R8, c[0x0][0x23c], -R163.reuse ;  /* 0x00008f0008007a23 */ /* 0x100fe200000108a3 */
[----:B------:R-:W-:Y:S01]  /*40d0*/  LDSM.16.MT88.4 R16, [R193+0x14800] ;  /* 0x01480000c110783b */ /* 0x000fe20000004200 */
[----:B------:R-:W3:Y:S01]  /*40e0*/  MUFU.EX2 R147, R147 ;  /* 0x0000009300937308 */ /* 0x000ee20000000800 */
[----:B--2---:R-:W-:Y:S01]  /*40f0*/  F2FP.BF16.PACK_AB R96, R153, R154 ;  /* 0x0000009a9960723e */ /* 0x004fe200000010ff */
[----:B------:R-:W-:Y:S01]  /*4100*/  FFMA.FTZ R133, R13, c[0x0][0x23c], -R170 ;  /* 0x00008f000d857a23 */ /* 0x000fe200000108aa */
[----:B------:R-:W2:Y:S01]  /*4110*/  LDSM.16.MT88.4 R8, [R196+0x14800] ;  /* 0x01480000c408783b */ /* 0x000ea20000004200 */
[----:B------:R-:W-:-:S02]  /*4120*/  FFMA.FTZ R149, R12, c[0x0][0x23c], -R163 ;  /* 0x00008f000c957a23 */ /* 0x000fc400000108a3 */
[--C-:B------:R-:W-:Y:S01]  /*4130*/  FFMA.FTZ R158, R167, c[0x0][0x23c], -R170.reuse ;  /* 0x00008f00a79e7a23 */ /* 0x100fe200000108aa */
[----:B------:R-:W1:Y:S01]  /*4140*/  LDSM.16.MT88.4 R12, [R192+0x14800] ;  /* 0x01480000c00c783b */ /* 0x000e620000004200 */
[----:B------:R-:W-:Y:S01]  /*4150*/  MUFU.EX2 R155, R155 ;  /* 0x0000009b009b7308 */ /* 0x000fe20000000800 */
[--C-:B------:R-:W-:Y:S02]  /*4160*/  FFMA.FTZ R160, R165, c[0x0][0x23c], -R170.reuse ;  /* 0x00008f00a5a07a23 */ /* 0x100fe400000108aa */
[--C-:B------:R-:W-:Y:S02]  /*4170*/  FFMA.FTZ R161, R161, c[0x0][0x23c], -R170.reuse ;  /* 0x00008f00a1a17a23 */ /* 0x100fe400000108aa */
[----:B------:R-:W-:Y:S02]  /*4180*/  FFMA.FTZ R159, R159, c[0x0][0x23c], -R170 ;  /* 0x00008f009f9f7a23 */ /* 0x000fe400000108aa */
[--C-:B------:R-:W-:Y:S01]  /*4190*/  FFMA.FTZ R164, R164, c[0x0][0x23c], -R163.reuse ;  /* 0x00008f00a4a47a23 */ /* 0x100fe200000108a3 */
[----:B------:R-:W4:Y:S01]  /*41a0*/  MUFU.EX2 R156, R156 ;  /* 0x0000009c009c7308 */ /* 0x000f220000000800 */
        /* <DEDUP_REMOVED lines=21> */
[----:B------:R-:W3:Y:S01]  /*4300*/  MUFU.EX2 R145, R145 ;  /* 0x0000009100917308 */ /* 0x000ee20000000800 */
        /* <DEDUP_REMOVED lines=25> */
[C---:B-1----:R-:W-:Y:S02]  /*44a0*/  HMMA.16816.F32.BF16 R76, R96.reuse, R80, RZ ;  /* 0x00000050604c723c */ /* 0x042fe400000418ff */
[----:B------:R-:W1:Y:S06]  /*44b0*/  MUFU.EX2 R165, R165 ;  /* 0x000000a500a57308 */ /* 0x000e6c0000000800 */
        /* <DEDUP_REMOVED lines=33> */
[----:B--2---:R-:W-:Y:S01]  /*46d0*/  HMMA.16816.F32.BF16 R36, R4, R8, R36 ;  /* 0x000000080424723c */ /* 0x004fe20000041824 */
[----:B------:R-:W-:-:S07]  /*46e0*/  FADD.FTZ R149, R0, R149 ;  /* 0x0000009500957221 */ /* 0x000fce0000010000 */
[C---:B------:R-:W-:Y:S01]  /*46f0*/  HMMA.16816.F32.BF16 R40, R4.reuse, R10, R40 ;  /* 0x0000000a0428723c */ /* 0x040fe20000041828 */
[----:B------:R-:W2:Y:S07]  /*4700*/  LDSM.16.MT88.4 R8, [R194+0x16800] ;  /* 0x01680000c208783b */ /* 0x000eae0000004200 */
        /* <DEDUP_REMOVED lines=30> */
[C---:B-1----:R-:W-:Y:S08]  /*48f0*/  HMMA.16816.F32.BF16 R92, R4.reuse, R12, R92 ;  /* 0x0000000c045c723c */ /* 0x042ff0000004185c */
[----:B------:R-:W-:Y:S01]  /*4900*/  HMMA.16816.F32.BF16 R96, R4, R14, R96 ;  /* 0x0000000e0460723c */ /* 0x000fe20000041860 */
[----:B------:R-:W1:Y:S06]  /*4910*/  LDSM.16.MT88.4 R12, [R196+0x15000] ;  /* 0x01500000c40c783b */ /* 0x000e6c0000004200 */
        /* <DEDUP_REMOVED lines=21> */
[C---:B------:R-:W-:Y:S08]  /*4a70*/  HMMA.16816.F32.BF16 R68, R4.reuse, R20, R68 ;  /* 0x000000140444723c */ /* 0x040ff00000041844 */
        /* <DEDUP_REMOVED lines=9> */
[C---:B------:R-:W-:Y:S01]  /*4b10*/  HMMA.16816.F32.BF16 R72, R4.reuse, R22, R72 ;  /* 0x000000160448723c */ /* 0x040fe20000041848 */
[----:B------:R-:W-:Y:S07]  /*4b20*/  LDSM.16.MT88.4 R20, [R192+0x15800] ;  /* 0x01580000c014783b */ /* 0x000fee0000004200 */
        /* <DEDUP_REMOVED lines=74> */
[----:B------:R-:W-:-:S04]  /*4fd0*/  LEA.HI.X R9, R0, c[0x0][0x174], R5, 0x1, P1 ;  /* 0x00005d0000097a11 */ /* 0x000fc800008f0c05 */
[----:B------:R-:W-:Y:S01]  /*4fe0*/  IADD3.X R11, R9, R7, R2, P0, !PT ;  /* 0x00000007090b7210 */ /* 0x000fe200007fe402 */
        /* <DEDUP_REMOVED lines=13> */
[----:B------:R-:W5:Y:S04]  /*50c0*/  LDSM.16.M88.4 R20, [R201+0xd800] ;  /* 0x00d80000c914783b */ /* 0x000f680000000200 */
[----:B------:R-:W-:Y:S04]  /*50d0*/  LDSM.16.M88.4 R32, [R200] ;  /* 0x00000000c820783b */ /* 0x000fe80000000200 */
[----:B------:R-:W4:Y:S04]  /*50e0*/  LDSM.16.M88.4 R4, [R199] ;  /* 0x00000000c704783b */ /* 0x000f280000000200 */
[----:B------:R-:W4:Y:S04]  /*50f0*/  LDSM.16.M88.4 R160, [R190] ;  /* 0x00000000bea0783b */ /* 0x000f280000000200 */
[----:B------:R-:W5:Y:S04]  /*5100*/  LDSM.16.M88.4 R156, [R189] ;  /* 0x00000000bd9c783b */ /* 0x000f680000000200 */
[----:B------:R-:W5:Y:S04]  /*5110*/  LDSM.16.M88.4 R176, [R191] ;  /* 0x00000000bfb0783b */ /* 0x000f680000000200 */
[----:B------:R-:W-:Y:S01]  /*5120*/  LDSM.16.M88.4 R16, [R198] ;  /* 0x00000000c610783b */ /* 0x000fe20000000200 */
[C---:B--2---:R-:W-:Y:S03]  /*5130*/  HMMA.16816.F32.BF16 R12, R164.reuse, R28, RZ ;  /* 0x0000001ca40c723c */ /* 0x044fe600000418ff */
[----:B-1----:R-:W1:Y:S04]  /*5140*/  LDSM.16.M88.4 R8, [R195+0xc000] ;  /* 0x00c00000c308783b */ /* 0x002e680000000200 */
[----:B------:R-:W2:Y:S01]  /*5150*/  LDSM.16.M88.4 R136, [R195+0xd000] ;  /* 0x00d00000c388783b */ /* 0x000ea20000000200 */
[C---:B------:R-:W-:Y:S03]  /*5160*/  HMMA.16816.F32.BF16 R28, R164.reuse, R30, RZ ;  /* 0x0000001ea41c723c */ /* 0x040fe600000418ff */
[----:B------:R-:W-:Y:S04]  /*5170*/  LDSM.16.M88.4 R152, [R195+0xc800] ;  /* 0x00c80000c398783b */ /* 0x000fe80000000200 */
[----:B------:R-:W-:Y:S01]  /*5180*/  LDSM.16.M88.4 R172, [R197] ;  /* 0x00000000c5ac783b */ /* 0x000fe20000000200 */
[C---:B---3--:R-:W-:Y:S03]  /*5190*/  HMMA.16816.F32.BF16 R24, R164.reuse, R148, RZ ;  /* 0x00000094a418723c */ /* 0x048fe600000418ff */
[----:B------:R-:W-:Y:S04]  /*51a0*/  LDSM.16.M88.4 R228, [R183] ;  /* 0x00000000b7e4783b */ /* 0x000fe80000000200 */
[----:B------:R-:W-:Y:S01]  /*51b0*/  LDSM.16.M88.4 R224, [R201+0x10800] ;  /* 0x01080000c9e0783b */ /* 0x000fe20000000200 */
[C---:B----4-:R-:W-:Y:S03]  /*51c0*/  HMMA.16816.F32.BF16 R144, R164.reuse, R140, RZ ;  /* 0x0000008ca490723c */ /* 0x050fe600000418ff */
[----:B------:R-:W0:Y:S05]  /*51d0*/  LDGDEPBAR ;  /* 0x00000000000079af */ /* 0x000e2a0000000000 */
[C---:B------:R-:W-:Y:S08]  /*51e0*/  HMMA.16816.F32.BF16 R148, R164.reuse, R150, RZ ;  /* 0x00000096a494723c */ /* 0x040ff000000418ff */
[C---:B------:R-:W-:Y:S08]  /*51f0*/  HMMA.16816.F32.BF16 R140, R164.reuse, R142, RZ ;  /* 0x0000008ea48c723c */ /* 0x040ff000000418ff */
[C---:B-----5:R-:W-:Y:S08]  /*5200*/  HMMA.16816.F32.BF16 R168, R164.reuse, R20, RZ ;  /* 0x00000014a4a8723c */ /* 0x060ff000000418ff */
[----:B------:R-:W-:Y:S01]  /*5210*/  HMMA.16816.F32.BF16 R164, R164, R22, RZ ;  /* 0x00000016a4a4723c */ /* 0x000fe200000418ff */
[----:B------:R-:W3:Y:S07]  /*5220*/  LDSM.16.M88.4 R20, [R195+0xd800] ;  /* 0x00d80000c314783b */ /* 0x000eee0000000200 */
[C---:B------:R-:W-:Y:S08]  /*5230*/  HMMA.16816.F32.BF16 R12, R32.reuse, R4, R12 ;  /* 0x00000004200c723c */ /* 0x040ff0000004180c */
[C---:B------:R-:W-:Y:S01]  /*5240*/  HMMA.16816.F32.BF16 R28, R32.reuse, R6, R28 ;  /* 0x00000006201c723c */ /* 0x040fe2000004181c */
[----:B------:R-:W4:Y:S07]  /*5250*/  LDSM.16.M88.4 R4, [R188] ;  /* 0x00000000bc04783b */ /* 0x000f2e0000000200 */
        /* <DEDUP_REMOVED lines=8> */
[----:B------:R-:W-:Y:S04]  /*52e0*/  LDSM.16.M88.4 R32, [R188+0x800] ;  /* 0x00080000bc20783b */ /* 0x000fe80000000200 */
[----:B------:R-:W-:Y:S03]  /*52f0*/  LDSM.16.M88.4 R176, [R188+0x1800] ;  /* 0x00180000bcb0783b */ /* 0x000fe60000000200 */
[C---:B-1----:R-:W-:Y:S08]  /*5300*/  HMMA.16816.F32.BF16 R12, R16.reuse, R8, R12 ;  /* 0x00000008100c723c */ /* 0x042ff0000004180c */
[C---:B------:R-:W-:Y:S01]  /*5310*/  HMMA.16816.F32.BF16 R28, R16.reuse, R10, R28 ;  /* 0x0000000a101c723c */ /* 0x040fe2000004181c */
[----:B------:R-:W1:Y:S07]  /*5320*/  LDSM.16.M88.4 R8, [R188+0x1000] ;  /* 0x00100000bc08783b */ /* 0x000e6e0000000200 */
[C---:B--2---:R-:W-:Y:S08]  /*5330*/  HMMA.16816.F32.BF16 R144, R16.reuse, R136, R144 ;  /* 0x000000881090723c */ /* 0x044ff00000041890 */
[C---:B------:R-:W-:Y:S01]  /*5340*/  HMMA.16816.F32.BF16 R140, R16.reuse, R138, R140 ;  /* 0x0000008a108c723c */ /* 0x040fe2000004188c */
[----:B------:R-:W-:Y:S07]  /*5350*/  LDSM.16.M88.4 R136, [R186] ;  /* 0x00000000ba88783b */ /* 0x000fee0000000200 */
[C---:B---3--:R-:W-:Y:S08]  /*5360*/  HMMA.16816.F32.BF16 R168, R16.reuse, R20, R168 ;  /* 0x0000001410a8723c */ /* 0x048ff000000418a8 */
[C---:B------:R-:W-:Y:S01]  /*5370*/  HMMA.16816.F32.BF16 R164, R16.reuse, R22, R164 ;  /* 0x0000001610a4723c */ /* 0x040fe200000418a4 */
[----:B------:R-:W2:Y:S07]  /*5380*/  LDSM.16.M88.4 R20, [R201+0xe000] ;  /* 0x00e00000c914783b */ /* 0x000eae0000000200 */
[C---:B------:R-:W-:Y:S08]  /*5390*/  HMMA.16816.F32.BF16 R24, R16.reuse, R152, R24 ;  /* 0x000000981018723c */ /* 0x040ff00000041818 */
[----:B------:R-:W-:Y:S01]  /*53a0*/  HMMA.16816.F32.BF16 R148, R16, R154, R148 ;  /* 0x0000009a1094723c */ /* 0x000fe20000041894 */
[----:B------:R-:W-:Y:S04]  /*53b0*/  LDSM.16.M88.4 R16, [R201+0xe800] ;  /* 0x00e80000c910783b */ /* 0x000fe80000000200 */
[----:B------:R-:W-:Y:S03]  /*53c0*/  LDSM.16.M88.4 R152, [R187] ;  /* 0x00000000bb98783b */ /* 0x000fe60000000200 */
[C---:B----4-:R-:W-:Y:S08]  /*53d0*/  HMMA.16816.F32.BF16 R12, R172.reuse, R4, R12 ;  /* 0x00000004ac0c723c */ /* 0x050ff0000004180c */
[C---:B------:R-:W-:Y:S01]  /*53e0*/  HMMA.16816.F32.BF16 R28, R172.reuse, R6, R28 ;  /* 0x00000006ac1c723c */ /* 0x040fe2000004181c */
[----:B------:R-:W3:Y:S07]  /*53f0*/  LDSM.16.M88.4 R4, [R201+0xf000] ;  /* 0x00f00000c904783b */ /* 0x000eee0000000200 */
[C---:B-1----:R-:W-:Y:S08]  /*5400*/  HMMA.16816.F32.BF16 R144, R172.reuse, R8, R144 ;  /* 0x00000008ac90723c */ /* 0x042ff00000041890 */
[C---:B------:R-:W-:Y:S01]  /*5410*/  HMMA.16816.F32.BF16 R140, R172.reuse, R10, R140 ;  /* 0x0000000aac8c723c */ /* 0x040fe2000004188c */
[----:B------:R-:W1:Y:S07]  /*5420*/  LDSM.16.M88.4 R8, [R200+0x4000] ;  /* 0x00400000c808783b */ /* 0x000e6e0000000200 */
[C---:B------:R-:W-:Y:S08]  /*5430*/  HMMA.16816.F32.BF16 R24, R172.reuse, R32, R24 ;  /* 0x00000020ac18723c */ /* 0x040ff00000041818 */
[----:B------:R-:W-:Y:S01]  /*5440*/  HMMA.16816.F32.BF16 R148, R172, R34, R148 ;  /* 0x00000022ac94723c */ /* 0x000fe20000041894 */
[----:B------:R-:W-:Y:S07]  /*5450*/  LDSM.16.M88.4 R32, [R185] ;  /* 0x00000000b920783b */ /* 0x000fee0000000200 */
[C---:B--2---:R-:W-:Y:S08]  /*5460*/  HMMA.16816.F32.BF16 R12, R156.reuse, R20, R12 ;  /* 0x000000149c0c723c */ /* 0x044ff0000004180c */
[C---:B------:R-:W-:Y:S01]  /*5470*/  HMMA.16816.F32.BF16 R28, R156.reuse, R22, R28 ;  /* 0x000000169c1c723c */ /* 0x040fe2000004181c */
[----:B------:R-:W-:Y:S07]  /*5480*/  LDSM.16.M88.4 R20, [R198+0x4000] ;  /* 0x00400000c614783b */ /* 0x000fee0000000200 */
[C---:B---3--:R-:W-:Y:S08]  /*5490*/  HMMA.16816.F32.BF16 R144, R156.reuse, R4, R144 ;  /* 0x000000049c90723c */ /* 0x048ff00000041890 */
[----:B------:R-:W-:Y:S01]  /*54a0*/  HMMA.16816.F32.BF16 R140, R156, R6, R140 ;  /* 0x000000069c8c723c */ /* 0x000fe2000004188c */
[----:B------:R-:W2:Y:S07]  /*54b0*/  LDSM.16.M88.4 R4, [R195+0xe000] ;  /* 0x00e00000c304783b */ /* 0x000eae0000000200 */
[C---:B------:R-:W-:Y:S08]  /*54c0*/  HMMA.16816.F32.BF16 R168, R172.reuse, R176, R168 ;  /* 0x000000b0aca8723c */ /* 0x040ff000000418a8 */
[----:B------:R-:W-:Y:S01]  /*54d0*/  HMMA.16816.F32.BF16 R164, R172, R178, R164 ;  /* 0x000000b2aca4723c */ /* 0x000fe200000418a4 */
[----:B------:R-:W-:Y:S04]  /*54e0*/  LDSM.16.M88.4 R176, [R197+0x4000] ;  /* 0x00400000c5b0783b */ /* 0x000fe80000000200 */
[----:B------:R-:W-:Y:S03]  /*54f0*/  LDSM.16.M88.4 R172, [R188+0x3800] ;  /* 0x00380000bcac783b */ /* 0x000fe60000000200 */
[C---:B------:R-:W-:Y:S08]  /*5500*/  HMMA.16816.F32.BF16 R24, R156.reuse, R16, R24 ;  /* 0x000000109c18723c */ /* 0x040ff00000041818 */
[----:B------:R-:W-:Y:S01]  /*5510*/  HMMA.16816.F32.BF16 R148, R156, R18, R148 ;  /* 0x000000129c94723c */ /* 0x000fe20000041894 */
[----:B------:R-:W3:Y:S07]  /*5520*/  LDSM.16.M88.4 R16, [R184] ;  /* 0x00000000b810783b */ /* 0x000eee0000000200 */
[C---:B-1----:R-:W-:Y:S08]  /*5530*/  HMMA.16816.F32.BF16 R12, R8.reuse, R152, R12 ;  /* 0x00000098080c723c */ /* 0x042ff0000004180c */
[----:B------:R-:W-:Y:S01]  /*5540*/  HMMA.16816.F32.BF16 R28, R8, R154, R28 ;  /* 0x0000009a081c723c */ /* 0x000fe2000004181c */
[----:B------:R-:W1:Y:S07]  /*5550*/  LDSM.16.M88.4 R152, [R188+0x2000] ;  /* 0x00200000bc98783b */ /* 0x000e6e0000000200 */
[C---:B------:R-:W-:Y:S08]  /*5560*/  HMMA.16816.F32.BF16 R168, R156.reuse, R160, R168 ;  /* 0x000000a09ca8723c */ /* 0x040ff000000418a8 */
[----:B------:R-:W-:Y:S01]  /*5570*/  HMMA.16816.F32.BF16 R164, R156, R162, R164 ;  /* 0x000000a29ca4723c */ /* 0x000fe200000418a4 */
[----:B------:R-:W-:Y:S04]  /*5580*/  LDSM.16.M88.4 R160, [R202+0x8000] ;  /* 0x00800000caa0783b */ /* 0x000fe80000000200 */
[----:B------:R-:W-:Y:S03]  /*5590*/  LDSM.16.M88.4 R156, [R195+0xf000] ;  /* 0x00f00000c39c783b */ /* 0x000fe60000000200 */
[C---:B------:R-:W-:Y:S08]  /*55a0*/  HMMA.16816.F32.BF16 R24, R8.reuse, R136, R24 ;  /* 0x000000880818723c */ /* 0x040ff00000041818 */
[----:B------:R-:W-:Y:S01]  /*55b0*/  HMMA.16816.F32.BF16 R148, R8, R138, R148 ;  /* 0x0000008a0894723c */ /* 0x000fe20000041894 */
[----:B------:R-:W4:Y:S07]  /*55c0*/  LDSM.16.M88.4 R136, [R195+0xe800] ;  /* 0x00e80000c388783b */ /* 0x000f2e0000000200 */
[C---:B--2---:R-:W-:Y:S08]  /*55d0*/  HMMA.16816.F32.BF16 R12, R20.reuse, R4, R12 ;  /* 0x00000004140c723c */ /* 0x044ff0000004180c */
[----:B------:R-:W-:Y:S01]  /*55e0*/  HMMA.16816.F32.BF16 R28, R20, R6, R28 ;  /* 0x00000006141c723c */ /* 0x000fe2000004181c */
[----:B------:R-:W2:Y:S07]  /*55f0*/  LDSM.16.M88.4 R4, [R201+0x10000] ;  /* 0x01000000c904783b */ /* 0x000eae0000000200 */
[C---:B------:R-:W-:Y:S08]  /*5600*/  HMMA.16816.F32.BF16 R144, R8.reuse, R32, R144 ;  /* 0x000000200890723c */ /* 0x040ff00000041890 */
[C---:B------:R-:W-:Y:S01]  /*5610*/  HMMA.16816.F32.BF16 R140, R8.reuse, R34, R140 ;  /* 0x00000022088c723c */ /* 0x040fe2000004188c */
[----:B------:R-:W5:Y:S07]  /*5620*/  LDSM.16.M88.4 R32, [R195+0xf800] ;  /* 0x00f80000c320783b */ /* 0x000f6e0000000200 */
[C---:B---3--:R-:W-:Y:S08]  /*5630*/  HMMA.16816.F32.BF16 R168, R8.reuse, R16, R168 ;  /* 0x0000001008a8723c */ /* 0x048ff000000418a8 */
[----:B------:R-:W-:Y:S01]  /*5640*/  HMMA.16816.F32.BF16 R164, R8, R18, R164 ;  /* 0x0000001208a4723c */ /* 0x000fe200000418a4 */
[----:B------:R-:W3:Y:S04]  /*5650*/  LDSM.16.M88.4 R16, [R188+0x2800] ;  /* 0x00280000bc10783b */ /* 0x000ee80000000200 */
[----:B------:R-:W-:Y:S03]  /*5660*/  LDSM.16.M88.4 R8, [R188+0x3000] ;  /* 0x00300000bc08783b */ /* 0x000fe60000000200 */
[----:B-1----:R-:W-:Y:S08]  /*5670*/  HMMA.16816.F32.BF16 R12, R176, R152, R12 ;  /* 0x00000098b00c723c */ /* 0x002ff0000004180c */
[C---:B----4-:R-:W-:Y:S08]  /*5680*/  HMMA.16816.F32.BF16 R24, R20.reuse, R136, R24 ;  /* 0x000000881418723c */ /* 0x050ff00000041818 */
[----:B------:R-:W-:Y:S01]  /*5690*/  HMMA.16816.F32.BF16 R148, R20, R138, R148 ;  /* 0x0000008a1494723c */ /* 0x000fe20000041894 */
[----:B------:R-:W1:Y:S07]  /*56a0*/  LDSM.16.M88.4 R136, [R200+0x8000] ;  /* 0x00800000c888783b */ /* 0x000e6e0000000200 */
[----:B--2---:R-:W-:Y:S08]  /*56b0*/  HMMA.16816.F32.BF16 R12, R160, R4, R12 ;  /* 0x00000004a00c723c */ /* 0x004ff0000004180c */
[----:B------:R-:W-:Y:S01]  /*56c0*/  HMMA.16816.F32.BF16 R28, R176, R154, R28 ;  /* 0x0000009ab01c723c */ /* 0x000fe2000004181c */
[----:B------:R-:W-:Y:S07]  /*56d0*/  LDSM.16.M88.4 R152, [R201+0x11800] ;  /* 0x01180000c998783b */ /* 0x000fee0000000200 */
[C---:B------:R-:W-:Y:S08]  /*56e0*/  HMMA.16816.F32.BF16 R144, R20.reuse, R156, R144 ;  /* 0x0000009c1490723c */ /* 0x040ff00000041890 */
[C---:B------:R-:W-:Y:S01]  /*56f0*/  HMMA.16816.F32.BF16 R140, R20.reuse, R158, R140 ;  /* 0x0000009e148c723c */ /* 0x040fe2000004188c */
[----:B------:R-:W-:Y:S07]  /*5700*/  LDSM.16.M88.4 R156, [R201+0x11000] ;  /* 0x01100000c99c783b */ /* 0x000fee0000000200 */
[C---:B-----5:R-:W-:Y:S08]  /*5710*/  HMMA.16816.F32.BF16 R168, R20.reuse, R32, R168 ;  /* 0x0000002014a8723c */ /* 0x060ff000000418a8 */
[----:B------:R-:W-:Y:S01]  /*5720*/  HMMA.16816.F32.BF16 R164, R20, R34, R164 ;  /* 0x0000002214a4723c */ /* 0x000fe200000418a4 */
[----:B------:R-:W-:Y:S04]  /*5730*/  LDSM.16.M88.4 R20, [R198+0x8000] ;  /* 0x00800000c614783b */ /* 0x000fe80000000200 */
[----:B------:R-:W-:Y:S03]  /*5740*/  LDSM.16.M88.4 R32, [R182] ;  /* 0x00000000b620783b */ /* 0x000fe60000000200 */
[C---:B---3--:R-:W-:Y:S08]  /*5750*/  HMMA.16816.F32.BF16 R24, R176.reuse, R16, R24 ;  /* 0x00000010b018723c */ /* 0x048ff00000041818 */
[----:B------:R-:W-:Y:S01]  /*5760*/  HMMA.16816.F32.BF16 R148, R176, R18, R148 ;  /* 0x00000012b094723c */ /* 0x000fe20000041894 */
[----:B------:R-:W2:Y:S07]  /*5770*/  LDSM.16.M88.4 R16, [R195+0x10000] ;  /* 0x01000000c310783b */ /* 0x000eae0000000200 */
[----:B-1----:R-:W-:Y:S08]  /*5780*/  HMMA.16816.F32.BF16 R12, R136, R228, R12 ;  /* 0x000000e4880c723c */ /* 0x002ff0000004180c */
[----:B------:R-:W-:Y:S01]  /*5790*/  HMMA.16816.F32.BF16 R28, R160, R6, R28 ;  /* 0x00000006a01c723c */ /* 0x000fe2000004181c */
[----:B------:R-:W-:Y:S07]  /*57a0*/  LDSM.16.M88.4 R4, [R188+0x4000] ;  /* 0x00400000bc04783b */ /* 0x000fee0000000200 */
[C---:B------:R-:W-:Y:S08]  /*57b0*/  HMMA.16816.F32.BF16 R144, R176.reuse, R8, R144 ;  /* 0x00000008b090723c */ /* 0x040ff00000041890 */
[----:B------:R-:W-:Y:S01]  /*57c0*/  HMMA.16816.F32.BF16 R140, R176, R10, R140 ;  /* 0x0000000ab08c723c */ /* 0x000fe2000004188c */
[----:B------:R-:W1:Y:S07]  /*57d0*/  LDSM.16.M88.4 R8, [R197+0x8000] ;  /* 0x00800000c508783b */ /* 0x000e6e0000000200 */
[----:B------:R-:W-:Y:S08]  /*57e0*/  HMMA.16816.F32.BF16 R24, R160, R224, R24 ;  /* 0x000000e0a018723c */ /* 0x000ff00000041818 */
[----:B--2---:R-:W-:Y:S08]  /*57f0*/  HMMA.16816.F32.BF16 R12, R20, R16, R12 ;  /* 0x00000010140c723c */ /* 0x004ff0000004180c */
[----:B------:R-:W-:Y:S08]  /*5800*/  HMMA.16816.F32.BF16 R148, R160, R226, R148 ;  /* 0x000000e2a094723c */ /* 0x000ff00000041894 */
[----:B------:R-:W-:Y:S01]  /*5810*/  HMMA.16816.F32.BF16 R28, R136, R230, R28 ;  /* 0x000000e6881c723c */ /* 0x000fe2000004181c */
[----:B------:R-:W2:Y:S07]  /*5820*/  LDSM.16.M88.4 R228, [R195+0x10800] ;  /* 0x01080000c3e4783b */ /* 0x000eae0000000200 */
[----:B------:R-:W-:Y:S08]  /*5830*/  HMMA.16816.F32.BF16 R168, R176, R172, R168 ;  /* 0x000000acb0a8723c */ /* 0x000ff000000418a8 */
[----:B------:R-:W-:Y:S08]  /*5840*/  HMMA.16816.F32.BF16 R24, R136, R32, R24 ;  /* 0x000000208818723c */ /* 0x000ff00000041818 */
[----:B-1----:R-:W-:Y:S08]  /*5850*/  HMMA.16816.F32.BF16 R12, R8, R4, R12 ;  /* 0x00000004080c723c */ /* 0x002ff0000004180c */
[----:B------:R-:W-:Y:S01]  /*5860*/  HMMA.16816.F32.BF16 R148, R136, R34, R148 ;  /* 0x000000228894723c */ /* 0x000fe20000041894 */
[----:B------:R-:W1:Y:S07]  /*5870*/  LDSM.16.M88.4 R32, [R181] ;  /* 0x00000000b520783b */ /* 0x000e6e0000000200 */
[----:B------:R-:W-:Y:S01]  /*5880*/  HMMA.16816.F32.BF16 R28, R20, R18, R28 ;  /* 0x00000012141c723c */ /* 0x000fe2000004181c */
[----:B------:R-:W3:Y:S07]  /*5890*/  LDSM.16.M88.4 R16, [R188+0x4800] ;  /* 0x00480000bc10783b */ /* 0x000eee0000000200 */
[----:B------:R-:W-:Y:S01]  /*58a0*/  HMMA.16816.F32.BF16 R144, R160, R156, R144 ;  /* 0x0000009ca090723c */ /* 0x000fe20000041890 */
[----:B------:R-:W-:-:S02]  /*58b0*/  FMUL.FTZ R0, R12, c[0x0][0x2ec] ;  /* 0x0000bb000c007a20 */ /* 0x000fc40000410000 */
[----:B------:R-:W-:Y:S02]  /*58c0*/  FMUL.FTZ R2, R13, c[0x0][0x2ec] ;  /* 0x0000bb000d027a20 */ /* 0x000fe40000410000 */
[----:B------:R-:W-:Y:S02]  /*58d0*/  FMUL.FTZ R133, R14, c[0x0][0x2ec] ;  /* 0x0000bb000e857a20 */ /* 0x000fe40000410000 */
[----:B------:R-:W4:Y:S01]  /*58e0*/  MUFU.TANH R0, R0 ;  /* 0x0000000000007308 */ /* 0x000f220000002400 */
[C---:B------:R-:W-:Y:S07]  /*58f0*/  HMMA.16816.F32.BF16 R168, R160.reuse, R152, R168 ;  /* 0x00000098a0a8723c */ /* 0x040fee00000418a8 */
[----:B------:R-:W-:Y:S01]  /*5900*/  FMUL.FTZ R152, R15, c[0x0][0x2ec] ;  /* 0x0000bb000f987a20 */ /* 0x000fe20000410000 */
[----:B------:R-:W-:Y:S01]  /*5910*/  HMMA.16816.F32.BF16 R140, R160, R158, R140 ;  /* 0x0000009ea08c723c */ /* 0x000fe2000004188c */
[----:B------:R-:W5:Y:S01]  /*5920*/  LDSM.16.M88.4 R12, [R180] ;  /* 0x00000000b40c783b */ /* 0x000f620000000200 */
[----:B------:R-:W-:Y:S06]  /*5930*/  MUFU.TANH R2, R2 ;  /* 0x0000000200027308 */ /* 0x000fec0000002400 */
[C---:B--2---:R-:W-:Y:S02]  /*5940*/  HMMA.16816.F32.BF16 R24, R20.reuse, R228, R24 ;  /* 0x000000e41418723c */ /* 0x044fe40000041818 */
[----:B------:R-:W2:Y:S06]  /*5950*/  MUFU.TANH R152, R152 ;  /* 0x0000009800987308 */ /* 0x000eac0000002400 */
[----:B------:R-:W-:Y:S02]  /*5960*/  HMMA.16816.F32.BF16 R148, R20, R230, R148 ;  /* 0x000000e61494723c */ /* 0x000fe40000041894 */
[----:B------:R-:W-:Y:S06]  /*5970*/  MUFU.TANH R133, R133 ;  /* 0x0000008500857308 */ /* 0x000fec0000002400 */
[----:B------:R-:W-:Y:S01]  /*5980*/  HMMA.16816.F32.BF16 R28, R8, R6, R28 ;  /* 0x00000006081c723c */ /* 0x000fe2000004181c */
[----:B------:R-:W2:Y:S07]  /*5990*/  LDSM.16.M88.4 R4, [R195+0x11000] ;  /* 0x01100000c304783b */ /* 0x000eae0000000200 */
[----:B------:R-:W-:Y:S08]  /*59a0*/  HMMA.16816.F32.BF16 R164, R176, R174, R164 ;  /* 0x000000aeb0a4723c */ /* 0x000ff000000418a4 */
[----:B-1----:R-:W-:Y:S08]  /*59b0*/  HMMA.16816.F32.BF16 R144, R136, R32, R144 ;  /* 0x000000208890723c */ /* 0x002ff00000041890 */
[----:B---3--:R-:W-:Y:S01]  /*59c0*/  HMMA.16816.F32.BF16 R24, R8, R16, R24 ;  /* 0x000000100818723c */ /* 0x008fe20000041818 */
[----:B------:R-:W-:-:S02]  /*59d0*/  FMUL.FTZ R28, R28, c[0x0][0x2ec] ;  /* 0x0000bb001c1c7a20 */ /* 0x000fc40000410000 */
[----:B------:R-:W-:Y:S02]  /*59e0*/  FMUL.FTZ R29, R29, c[0x0][0x2ec] ;  /* 0x0000bb001d1d7a20 */ /* 0x000fe40000410000 */
[----:B------:R-:W-:Y:S02]  /*59f0*/  FMUL.FTZ R30, R30, c[0x0][0x2ec] ;  /* 0x0000bb001e1e7a20 */ /* 0x000fe40000410000 */
[----:B------:R-:W1:Y:S01]  /*5a00*/  MUFU.TANH R28, R28 ;  /* 0x0000001c001c7308 */ /* 0x000e620000002400 */
[----:B------:R-:W-:Y:S01]  /*5a10*/  HMMA.16816.F32.BF16 R140, R136, R34, R140 ;  /* 0x00000022888c723c */ /* 0x000fe2000004188c */
[----:B------:R-:W-:Y:S01]  /*5a20*/  LDSM.16.M88.4 R32, [R188+0x5000] ;  /* 0x00500000bc20783b */ /* 0x000fe20000000200 */
[----:B------:R-:W-:-:S05]  /*5a30*/  FMUL.FTZ R31, R31, c[0x0][0x2ec] ;  /* 0x0000bb001f1f7a20 */ /* 0x000fca0000410000 */
[----:B------:R-:W-:Y:S01]  /*5a40*/  MUFU.TANH R29, R29 ;  /* 0x0000001d001d7308 */ /* 0x000fe20000002400 */
[----:B------:R-:W-:Y:S01]  /*5a50*/  HMMA.16816.F32.BF16 R148, R8, R18, R148 ;  /* 0x000000120894723c */ /* 0x000fe20000041894 */
[----:B------:R-:W3:Y:S06]  /*5a60*/  LDSM.16.M88.4 R16, [R195+0x11800] ;  /* 0x01180000c310783b */ /* 0x000eec0000000200 */
[----:B------:R-:W1:Y:S01]  /*5a70*/  MUFU.TANH R30, R30 ;  /* 0x0000001e001e7308 */ /* 0x000e620000002400 */
[----:B------:R-:W-:Y:S01]  /*5a80*/  HMMA.16816.F32.BF16 R164, R160, R154, R164 ;  /* 0x0000009aa0a4723c */ /* 0x000fe200000418a4 */
[----:B------:R-:W-:-:S02]  /*5a90*/  FMUL.FTZ R24, R24, c[0x0][0x2ec] ;  /* 0x0000bb0018187a20 */ /* 0x000fc40000410000 */
[----:B------:R-:W-:-:S04]  /*5aa0*/  FMUL.FTZ R25, R25, c[0x0][0x2ec] ;  /* 0x0000bb0019197a20 */ /* 0x000fc80000410000 */
[----:B------:R-:W1:Y:S01]  /*5ab0*/  MUFU.TANH R31, R31 ;  /* 0x0000001f001f7308 */ /* 0x000e620000002400 */
[----:B-----5:R-:W-:Y:S07]  /*5ac0*/  HMMA.16816.F32.BF16 R168, R136, R12, R168 ;  /* 0x0000000c88a8723c */ /* 0x020fee00000418a8 */
[----:B------:R-:W-:Y:S01]  /*5ad0*/  FMUL.FTZ R12, R26, c[0x0][0x2ec] ;  /* 0x0000bb001a0c7a20 */ /* 0x000fe20000410000 */
[----:B--2---:R-:W-:Y:S01]  /*5ae0*/  HMMA.16816.F32.BF16 R144, R20, R4, R144 ;  /* 0x000000041490723c */ /* 0x004fe20000041890 */
[----:B------:R-:W2:Y:S01]  /*5af0*/  MUFU.TANH R24, R24 ;  /* 0x0000001800187308 */ /* 0x000ea20000002400 */
[----:B------:R-:W-:-:S05]  /*5b00*/  FMUL.FTZ R151, R151, c[0x0][0x2ec] ;  /* 0x0000bb0097977a20 */ /* 0x000fca0000410000 */
[----:B------:R-:W-:Y:S01]  /*5b10*/  IMAD.U32 R4, RZ, RZ, UR15 ;  /* 0x0000000fff047e24 */ /* 0x000fe2000f8e00ff */
[----:B------:R-:W-:Y:S01]  /*5b20*/  HMMA.16816.F32.BF16 R140, R20, R6, R140 ;  /* 0x00000006148c723c */ /* 0x000fe2000004188c */
[----:B------:R-:W5:Y:S02]  /*5b30*/  MUFU.TANH R12, R12 ;  /* 0x0000000c000c7308 */ /* 0x000f640000002400 */
[----:B------:R-:W-:Y:S02]  /*5b40*/  IMAD R13, R4, 0x40, R213 ;  /* 0x00000040040d7824 */ /* 0x000fe400078e02d5 */
[----:B------:R-:W1:Y:S01]  /*5b50*/  LDSM.16.M88.4 R4, [R188+0x5800] ;  /* 0x00580000bc04783b */ /* 0x000e620000000200 */
[----:B------:R-:W-:-:S04]  /*5b60*/  DEPBAR.LE SB0, 0x0 ;  /* 0x000080000000791a */ /* 0x000fc80000000000 */
[----:B------:R-:W-:Y:S01]  /*5b70*/  HMMA.16816.F32.BF16 R164, R136, R14, R164 ;  /* 0x0000000e88a4723c */ /* 0x000fe200000418a4 */
[C---:B------:R-:W-:Y:S01]  /*5b80*/  ISETP.GE.AND P2, PT, R13.reuse, R211, PT ;  /* 0x000000d30d00720c */ /* 0x040fe20003f46270 */
[----:B------:R-:W1:Y:S01]  /*5b90*/  MUFU.TANH R25, R25 ;  /* 0x0000001900197308 */ /* 0x000e620000002400 */
[----:B------:R-:W-:Y:S02]  /*5ba0*/  BAR.SYNC.DEFER_BLOCKING 0x0 ;  /* 0x0000000000007b1d */ /* 0x000fe40000010000 */
[----:B------:R-:W-:Y:S02]  /*5bb0*/  ISETP.LT.OR P2, PT, R13, R212, P2 ;  /* 0x000000d40d00720c */ /* 0x000fe40001741670 */
[----:B------:R-:W-:Y:S01]  /*5bc0*/  FMUL.FTZ R14, R27, c[0x0][0x2ec] ;  /* 0x0000bb001b0e7a20 */ /* 0x000fe20000410000 */
[----:B---3--:R-:W-:Y:S01]  /*5bd0*/  HMMA.16816.F32.BF16 R168, R20, R16, R168 ;  /* 0x0000001014a8723c */ /* 0x008fe200000418a8 */
[----:B----4-:R-:W-:Y:S01]  /*5be0*/  FSEL R0, R0, -INF , !P2 ;  /* 0xff80000000007808 */ /* 0x010fe20005000000 */
[----:B------:R-:W-:Y:S01]  /*5bf0*/  FMUL.FTZ R15, R148, c[0x0][0x2ec] ;  /* 0x0000bb00940f7a20 */ /* 0x000fe20000410000 */
[----:B------:R-:W-:-:S02]  /*5c00*/  ISETP.GE.AND P2, PT, R13, R205, PT ;  /* 0x000000cd0d00720c */ /* 0x000fc40003f46270 */
[----:B------:R-:W3:Y:S02]  /*5c10*/  MUFU.TANH R14, R14 ;  /* 0x0000000e000e7308 */ /* 0x000ee40000002400 */
[C---:B------:R-:W-:Y:S01]  /*5c20*/  IADD3 R17, R13.reuse, 0x8, RZ ;  /* 0x000000080d117810 */ /* 0x040fe20007ffe0ff */
[----:B------:R-:W-:Y:S01]  /*5c30*/  HMMA.16816.F32.BF16 R144, R8, R32, R144 ;  /* 0x000000200890723c */ /* 0x000fe20000041890 */
[----:B------:R-:W-:Y:S02]  /*5c40*/  IADD3 R16, R13, 0x1, RZ ;  /* 0x000000010d107810 */ /* 0x000fe40007ffe0ff */
[C---:B------:R-:W-:Y:S02]  /*5c50*/  ISETP.GE.AND P0, PT, R17.reuse, R211, PT ;  /* 0x000000d31100720c */ /* 0x040fe40003f06270 */
[CC--:B------:R-:W-:Y:S01]  /*5c60*/  ISETP.GE.AND P6, PT, R17.reuse, R205.reuse, PT ;  /* 0x000000cd1100720c */ /* 0x0c0fe20003fc6270 */
[----:B------:R-:W-:Y:S01]  /*5c70*/  MUFU.TANH R15, R15 ;  /* 0x0000000f000f7308 */ /* 0x000fe20000002400 */
[C---:B------:R-:W-:Y:S01]  /*5c80*/  ISETP.LT.OR P0, PT, R17.reuse, R212, P0 ;  /* 0x000000d41100720c */ /* 0x040fe20000701670 */
[----:B------:R-:W-:Y:S01]  /*5c90*/  HMMA.16816.F32.BF16 R164, R20, R18, R164 ;  /* 0x0000001214a4723c */ /* 0x000fe200000418a4 */
[----:B------:R-:W-:Y:S01]  /*5ca0*/  ISETP.LT.OR P6, PT, R17, R210, P6 ;  /* 0x000000d21100720c */ /* 0x000fe200037c1670 */
[----:B------:R-:W-:Y:S01]  /*5cb0*/  FMUL.FTZ R32, R149, c[0x0][0x2ec] ;  /* 0x0000bb0095207a20 */ /* 0x000fe20000410000 */
[----:B------:R-:W-:Y:S01]  /*5cc0*/  IADD3 R17, R13, 0x9, RZ ;  /* 0x000000090d117810 */ /* 0x000fe20007ffe0ff */
[----:B------:R-:W-:Y:S01]  /*5cd0*/  FMUL.FTZ R33, R150, c[0x0][0x2ec] ;  /* 0x0000bb0096217a20 */ /* 0x000fe20000410000 */
[----:B------:R-:W-:-:S02]  /*5ce0*/  ISETP.GE.AND P1, PT, R16, R205, PT ;  /* 0x000000cd1000720c */ /* 0x000fc40003f26270 */
[C---:B------:R-:W-:Y:S01]  /*5cf0*/  ISETP.GE.AND P3, PT, R17.reuse, R211, PT ;  /* 0x000000d31100720c */ /* 0x040fe20003f66270 */
[C---:B------:R-:W-:Y:S01]  /*5d00*/  HMMA.16816.F32.BF16 R140, R8.reuse, R34, R140 ;  /* 0x00000022088c723c */ /* 0x040fe2000004188c */
[----:B------:R-:W-:Y:S01]  /*5d10*/  ISETP.GE.AND P5, PT, R17, R205, PT ;  /* 0x000000cd1100720c */ /* 0x000fe20003fa6270 */
[----:B------:R-:W-:Y:S01]  /*5d20*/  MUFU.TANH R32, R32 ;  /* 0x0000002000207308 */ /* 0x000fe20000002400 */
[----:B------:R-:W-:Y:S02]  /*5d30*/  ISETP.LT.OR P1, PT, R16, R210, P1 ;  /* 0x000000d21000720c */ /* 0x000fe40000f21670 */
[----:B------:R-:W-:Y:S02]  /*5d40*/  IADD3 R21, R13, 0x11, RZ ;  /* 0x000000110d157810 */ /* 0x000fe40007ffe0ff */
[C---:B------:R-:W-:Y:S01]  /*5d50*/  ISETP.LT.OR P3, PT, R17.reuse, R212, P3 ;  /* 0x000000d41100720c */ /* 0x040fe20001f61670 */
[C---:B-1----:R-:W-:Y:S01]  /*5d60*/  HMMA.16816.F32.BF16 R168, R8.reuse, R4, R168 ;  /* 0x0000000408a8723c */ /* 0x042fe200000418a8 */
[----:B------:R-:W-:Y:S01]  /*5d70*/  ISETP.LT.OR P5, PT, R17, R210, P5 ;  /* 0x000000d21100720c */ /* 0x000fe20002fa1670 */
[----:B------:R-:W-:Y:S01]  /*5d80*/  FMUL.FTZ R144, R144, c[0x0][0x2ec] ;  /* 0x0000bb0090907a20 */ /* 0x000fe20000410000 */
[----:B------:R-:W-:Y:S01]  /*5d90*/  FSEL R17, R152, -INF , !P1 ;  /* 0xff80000098117808 */ /* 0x000fe20004800000 */
[----:B------:R-:W-:Y:S01]  /*5da0*/  FMUL.FTZ R145, R145, c[0x0][0x2ec] ;  /* 0x0000bb0091917a20 */ /* 0x000fe20000410000 */
[----:B------:R-:W-:Y:S01]  /*5db0*/  FSEL R28, R28, -INF , !P0 ;  /* 0xff8000001c1c7808 */ /* 0x000fe20004000000 */
[----:B------:R-:W-:Y:S01]  /*5dc0*/  MUFU.TANH R172, R144 ;  /* 0x0000009000ac7308 */ /* 0x000fe20000002400 */
[-C--:B------:R-:W-:Y:S01]  /*5dd0*/  ISETP.GE.AND P4, PT, R16, R211.reuse, PT ;  /* 0x000000d31000720c */ /* 0x080fe20003f86270 */
[----:B------:R-:W-:Y:S01]  /*5de0*/  HMMA.16816.F32.BF16 R164, R8, R6, R164 ;  /* 0x0000000608a4723c */ /* 0x000fe200000418a4 */
[C---:B------:R-:W-:Y:S01]  /*5df0*/  ISETP.GE.AND P1, PT, R21.reuse, R211, PT ;  /* 0x000000d31500720c */ /* 0x040fe20003f26270 */
[----:B------:R-:W-:Y:S01]  /*5e00*/  FMUL.FTZ R19, R146, c[0x0][0x2ec] ;  /* 0x0000bb0092137a20 */ /* 0x000fe20000410000 */
[----:B------:R-:W-:Y:S01]  /*5e10*/  ISETP.GE.AND P0, PT, R21, R205, PT ;  /* 0x000000cd1500720c */ /* 0x000fe20003f06270 */
[----:B------:R-:W-:Y:S01]  /*5e20*/  FMUL.FTZ R147, R147, c[0x0][0x2ec] ;  /* 0x0000bb0093937a20 */ /* 0x000fe20000410000 */
[----:B------:R-:W-:Y:S01]  /*5e30*/  ISETP.LT.OR P4, PT, R16, R212, P4 ;  /* 0x000000d41000720c */ /* 0x000fe20002781670 */
[----:B------:R-:W-:Y:S01]  /*5e40*/  MUFU.TANH R174, R145 ;  /* 0x0000009100ae7308 */ /* 0x000fe20000002400 */
[----:B------:R-:W-:Y:S01]  /*5e50*/  ISETP.LT.OR P2, PT, R13, R210, P2 ;  /* 0x000000d20d00720c */ /* 0x000fe20001741670 */
[----:B------:R-:W-:Y:S01]  /*5e60*/  FMUL.FTZ R34, R140, c[0x0][0x2ec] ;  /* 0x0000bb008c227a20 */ /* 0x000fe20000410000 */
[----:B------:R-:W-:Y:S01]  /*5e70*/  ISETP.LT.OR P1, PT, R21, R212, P1 ;  /* 0x000000d41500720c */ /* 0x000fe20000f21670 */
[----:B------:R-:W-:Y:S01]  /*5e80*/  FMUL.FTZ R141, R141, c[0x0][0x2ec] ;  /* 0x0000bb008d8d7a20 */ /* 0x000fe20000410000 */
[----:B------:R-:W-:Y:S01]  /*5e90*/  ISETP.LT.OR P0, PT, R21, R210, P0 ;  /* 0x000000d21500720c */ /* 0x000fe20000701670 */
[----:B------:R-:W-:Y:S01]  /*5ea0*/  FMUL.FTZ R143, R143, c[0x0][0x2ec] ;  /* 0x0000bb008f8f7a20 */ /* 0x000fe20000410000 */
[C---:B------:R-:W-:Y:S01]  /*5eb0*/  IADD3 R20, R13.reuse, 0x10, RZ ;  /* 0x000000100d147810 */ /* 0x040fe20007ffe0ff */
[----:B------:R1:W4:Y:S01]  /*5ec0*/  MUFU.TANH R16, R151 ;  /* 0x0000009700107308 */ /* 0x0003220000002400 */
[----:B------:R-:W-:Y:S01]  /*5ed0*/  IADD3 R21, R13, 0x18, RZ ;  /* 0x000000180d157810 */ /* 0x000fe20007ffe0ff */
[----:B------:R-:W-:Y:S01]  /*5ee0*/  FMUL.FTZ R153, R170, c[0x0][0x2ec] ;  /* 0x0000bb00aa997a20 */ /* 0x000fe20000410000 */
[----:B------:R-:W-:Y:S01]  /*5ef0*/  FSEL R133, R133, -INF , !P2 ;  /* 0xff80000085857808 */ /* 0x000fe20005000000 */
[----:B------:R-:W-:Y:S01]  /*5f00*/  FMUL.FTZ R158, R168, c[0x0][0x2ec] ;  /* 0x0000bb00a89e7a20 */ /* 0x000fe20000410000 */
[----:B------:R-:W-:Y:S01]  /*5f10*/  FSEL R18, R2, -INF , !P4 ;  /* 0xff80000002127808 */ /* 0x000fe20006000000 */
[----:B------:R-:W-:Y:S01]  /*5f20*/  FMUL.FTZ R156, R169, c[0x0][0x2ec] ;  /* 0x0000bb00a99c7a20 */ /* 0x000fe20000410000 */
[----:B------:R-:W-:Y:S01]  /*5f30*/  FSEL R5, R30, -INF , !P6 ;  /* 0xff8000001e057808 */ /* 0x000fe20007000000 */
[----:B------:R-:W2:Y:S01]  /*5f40*/  MUFU.TANH R33, R33 ;  /* 0x0000002100217308 */ /* 0x000ea20000002400 */
[----:B------:R-:W-:Y:S01]  /*5f50*/  FSEL R4, R29, -INF , !P3 ;  /* 0xff8000001d047808 */ /* 0x000fe20005800000 */
[----:B------:R-:W-:Y:S01]  /*5f60*/  FMUL.FTZ R30, R142, c[0x0][0x2ec] ;  /* 0x0000bb008e1e7a20 */ /* 0x000fe20000410000 */
[----:B------:R-:W-:Y:S01]  /*5f70*/  ISETP.GE.AND P2, PT, R20, R211, PT ;  /* 0x000000d31400720c */ /* 0x000fe20003f46270 */
[----:B------:R-:W-:Y:S01]  /*5f80*/  FMUL.FTZ R142, R164, c[0x0][0x2ec] ;  /* 0x0000bb00a48e7a20 */ /* 0x000fe20000410000 */
[C---:B------:R-:W-:Y:S01]  /*5f90*/  ISETP.GE.AND P4, PT, R20.reuse, R205, PT ;  /* 0x000000cd1400720c */ /* 0x040fe20003f86270 */
[----:B------:R-:W-:Y:S01]  /*5fa0*/  FMUL.FTZ R140, R165, c[0x0][0x2ec] ;  /* 0x0000bb00a58c7a20 */ /* 0x000fe20000410000 */
[C---:B------:R-:W-:Y:S01]  /*5fb0*/  ISETP.GE.AND P6, PT, R21.reuse, R211, PT ;  /* 0x000000d31500720c */ /* 0x040fe20003fc6270 */
[----:B------:R-:W2:Y:S01]  /*5fc0*/  MUFU.TANH R19, R19 ;  /* 0x0000001300137308 */ /* 0x000ea20000002400 */
[----:B------:R-:W-:Y:S01]  /*5fd0*/  ISETP.GE.AND P3, PT, R21, R205, PT ;  /* 0x000000cd1500720c */ /* 0x000fe20003f66270 */
[----:B-1----:R-:W-:Y:S01]  /*5fe0*/  FMUL.FTZ R151, R167, c[0x0][0x2ec] ;  /* 0x0000bb00a7977a20 */ /* 0x002fe20000410000 */
[----:B------:R-:W-:-:S02]  /*5ff0*/  ISETP.LT.OR P2, PT, R20, R212, P2 ;  /* 0x000000d41400720c */ /* 0x000fc40001741670 */
[----:B------:R-:W-:Y:S02]  /*6000*/  ISETP.LT.OR P4, PT, R20, R210, P4 ;  /* 0x000000d21400720c */ /* 0x000fe40002781670 */
[C---:B------:R-:W-:Y:S01]  /*6010*/  ISETP.LT.OR P6, PT, R21.reuse, R212, P6 ;  /* 0x000000d41500720c */ /* 0x040fe200037c1670 */
[----:B------:R-:W1:Y:S01]  /*6020*/  MUFU.TANH R153, R153 ;  /* 0x0000009900997308 */ /* 0x000e620000002400 */
[----:B------:R-:W-:Y:S02]  /*6030*/  ISETP.LT.OR P3, PT, R21, R210, P3 ;  /* 0x000000d21500720c */ /* 0x000fe40001f61670 */
[C---:B------:R-:W-:Y:S02]  /*6040*/  IADD3 R20, R13.reuse, 0x19, RZ ;  /* 0x000000190d147810 */ /* 0x040fe40007ffe0ff */
[----:B------:R-:W-:Y:S02]  /*6050*/  IADD3 R21, R13, 0x20, RZ ;  /* 0x000000200d157810 */ /* 0x000fe40007ffe0ff */
[----:B------:R-:W-:Y:S01]  /*6060*/  FSEL R31, R31, -INF , !P5 ;  /* 0xff8000001f1f7808 */ /* 0x000fe20006800000 */
[----:B------:R-:W1:Y:S01]  /*6070*/  MUFU.TANH R2, R147 ;  /* 0x0000009300027308 */ /* 0x000e620000002400 */
[----:B--2---:R-:W-:-:S02]  /*6080*/  FSEL R26, R24, -INF , !P2 ;  /* 0xff800000181a7808 */ /* 0x004fc40005000000 */
[----:B-----5:R-:W-:Y:S02]  /*6090*/  FSEL R27, R12, -INF , !P4 ;  /* 0xff8000000c1b7808 */ /* 0x020fe40006000000 */
[C---:B------:R-:W-:Y:S02]  /*60a0*/  ISETP.GE.AND P5, PT, R20.reuse, R211, PT ;  /* 0x000000d31400720c */ /* 0x040fe40003fa6270 */
[----:B------:R-:W-:Y:S01]  /*60b0*/  ISETP.GE.AND P2, PT, R20, R205, PT ;  /* 0x000000cd1400720c */ /* 0x000fe20003f46270 */
[----:B------:R-:W2:Y:S01]  /*60c0*/  MUFU.TANH R34, R34 ;  /* 0x0000002200227308 */ /* 0x000ea20000002400 */
[----:B------:R-:W-:Y:S02]  /*60d0*/  ISETP.GE.AND P4, PT, R21, R211, PT ;  /* 0x000000d31500720c */ /* 0x000fe40003f86270 */
[----:B------:R-:W-:Y:S02]  /*60e0*/  FSEL R24, R25, -INF , !P1 ;  /* 0xff80000019187808 */ /* 0x000fe40004800000 */
[----:B------:R-:W-:-:S02]  /*60f0*/  ISETP.GE.AND P1, PT, R21, R205, PT ;  /* 0x000000cd1500720c */ /* 0x000fc40003f26270 */
[C---:B------:R-:W-:Y:S01]  /*6100*/  ISETP.LT.OR P5, PT, R20.reuse, R212, P5 ;  /* 0x000000d41400720c */ /* 0x040fe20002fa1670 */
[----:B------:R5:W-:Y:S01]  /*6110*/  MUFU.TANH R29, R141 ;  /* 0x0000008d001d7308 */ /* 0x000be20000002400 */
[----:B------:R-:W-:Y:S02]  /*6120*/  ISETP.LT.OR P2, PT, R20, R210, P2 ;  /* 0x000000d21400720c */ /* 0x000fe40001741670 */
[----:B------:R-:W-:Y:S02]  /*6130*/  ISETP.LT.OR P4, PT, R21, R212, P4 ;  /* 0x000000d41500720c */ /* 0x000fe40002781670 */
[C---:B------:R-:W-:Y:S02]  /*6140*/  IADD3 R20, R13.reuse, 0x21, RZ ;  /* 0x000000210d147810 */ /* 0x040fe40007ffe0ff */
[----:B------:R-:W-:Y:S01]  /*6150*/  IADD3 R7, R13, 0x29, RZ ;  /* 0x000000290d077810 */ /* 0x000fe20007ffe0ff */
[----:B------:R-:W1:Y:S01]  /*6160*/  MUFU.TANH R30, R30 ;  /* 0x0000001e001e7308 */ /* 0x000e620000002400 */
[----:B------:R-:W-:-:S02]  /*6170*/  ISETP.LT.OR P1, PT, R21, R210, P1 ;  /* 0x000000d21500720c */ /* 0x000fc40000f21670 */
[----:B---3--:R-:W-:Y:S02]  /*6180*/  FSEL R25, R14, -INF , !P0 ;  /* 0xff8000000e197808 */ /* 0x008fe40004000000 */
[----:B----4-:R-:W-:Y:S02]  /*6190*/  FSEL R21, R16, -INF , !P2 ;  /* 0xff80000010157808 */ /* 0x010fe40005000000 */
[----:B------:R-:W-:Y:S01]  /*61a0*/  FSEL R172, R172, -INF , !P4 ;  /* 0xff800000acac7808 */ /* 0x000fe20006000000 */
[----:B------:R3:W4:Y:S01]  /*61b0*/  MUFU.TANH R163, R143 ;  /* 0x0000008f00a37308 */ /* 0x0007220000002400 */
[-C--:B------:R-:W-:Y:S01]  /*61c0*/  ISETP.GE.AND P0, PT, R20, R211.reuse, PT ;  /* 0x000000d31400720c */ /* 0x080fe20003f06270 */
[----:B-----5:R-:W-:Y:S01]  /*61d0*/  FMUL.FTZ R141, R166, c[0x0][0x2ec] ;  /* 0x0000bb00a68d7a20 */ /* 0x020fe20000410000 */
[C---:B------:R-:W-:Y:S02]  /*61e0*/  ISETP.GE.AND P2, PT, R7.reuse, R211, PT ;  /* 0x000000d30700720c */ /* 0x040fe40003f46270 */
[----:B------:R-:W-:-:S02]  /*61f0*/  ISETP.GE.AND P4, PT, R7, R205, PT ;  /* 0x000000cd0700720c */ /* 0x000fc40003f86270 */
[-C--:B------:R-:W-:Y:S01]  /*6200*/  ISETP.LT.OR P0, PT, R20, R212.reuse, P0 ;  /* 0x000000d41400720c */ /* 0x080fe20000701670 */
[----:B------:R-:W5:Y:S01]  /*6210*/  MUFU.TANH R158, R158 ;  /* 0x0000009e009e7308 */ /* 0x000f620000002400 */
[C---:B------:R-:W-:Y:S02]  /*6220*/  ISETP.LT.OR P2, PT, R7.reuse, R212, P2 ;  /* 0x000000d40700720c */ /* 0x040fe40001741670 */
[----:B------:R-:W-:Y:S02]  /*6230*/  ISETP.LT.OR P4, PT, R7, R210, P4 ;  /* 0x000000d20700720c */ /* 0x000fe40002781670 */
[----:B------:R-:W-:Y:S02]  /*6240*/  IADD3 R7, R13, 0x30, RZ ;  /* 0x000000300d077810 */ /* 0x000fe40007ffe0ff */
[----:B------:R-:W-:Y:S01]  /*6250*/  FSEL R22, R15, -INF , !P6 ;  /* 0xff8000000f167808 */ /* 0x000fe20007000000 */
[----:B---3--:R-:W-:Y:S01]  /*6260*/  FMUL.FTZ R143, R171, c[0x0][0x2ec] ;  /* 0x0000bb00ab8f7a20 */ /* 0x008fe20000410000 */
[----:B------:R-:W-:Y:S01]  /*6270*/  FSEL R174, R174, -INF , !P0 ;  /* 0xff800000aeae7808 */ /* 0x000fe20004000000 */
[----:B------:R-:W3:Y:S01]  /*6280*/  MUFU.TANH R156, R156 ;  /* 0x0000009c009c7308 */ /* 0x000ee20000002400 */
[----:B------:R-:W-:-:S02]  /*6290*/  ISETP.GE.AND P6, PT, R20, R205, PT ;  /* 0x000000cd1400720c */ /* 0x000fc40003fc6270 */
[----:B------:R-:W-:Y:S02]  /*62a0*/  ISETP.GE.AND P0, PT, R7, R205, PT ;  /* 0x000000cd0700720c */ /* 0x000fe40003f06270 */
[----:B------:R-:W-:Y:S02]  /*62b0*/  IADD3 R6, R13, 0x28, RZ ;  /* 0x000000280d067810 */ /* 0x000fe40007ffe0ff */
[-C--:B------:R-:W-:Y:S01]  /*62c0*/  ISETP.LT.OR P6, PT, R20, R210.reuse, P6 ;  /* 0x000000d21400720c */ /* 0x080fe200037c1670 */
[----:B------:R-:W2:Y:S01]  /*62d0*/  MUFU.TANH R143, R143 ;  /* 0x0000008f008f7308 */ /* 0x000ea20000002400 */
[----:B------:R-:W-:Y:S02]  /*62e0*/  ISETP.LT.OR P0, PT, R7, R210, P0 ;  /* 0x000000d20700720c */ /* 0x000fe40000701670 */
[----:B------:R-:W-:Y:S02]  /*62f0*/  FSEL R23, R33, -INF , !P3 ;  /* 0xff80000021177808 */ /* 0x000fe40005800000 */
[----:B------:R-:W-:-:S02]  /*6300*/  FSEL R20, R32, -INF , !P5 ;  /* 0xff80000020147808 */ /* 0x000fc40006800000 */
[C---:B------:R-:W-:Y:S01]  /*6310*/  ISETP.GE.AND P3, PT, R6.reuse, R211, PT ;  /* 0x000000d30600720c */ /* 0x040fe20003f66270 */
[----:B------:R-:W2:Y:S01]  /*6320*/  MUFU.TANH R142, R142 ;  /* 0x0000008e008e7308 */ /* 0x000ea20000002400 */
[----:B------:R-:W-:Y:S02]  /*6330*/  ISETP.GE.AND P5, PT, R6, R205, PT ;  /* 0x000000cd0600720c */ /* 0x000fe40003fa6270 */
[----:B------:R-:W-:Y:S02]  /*6340*/  FSEL R171, R19, -INF , !P1 ;  /* 0xff80000013ab7808 */ /* 0x000fe40004800000 */
[----:B------:R-:W-:Y:S02]  /*6350*/  ISETP.GE.AND P1, PT, R7, R211, PT ;  /* 0x000000d30700720c */ /* 0x000fe40003f26270 */
[----:B-1----:R-:W-:Y:S01]  /*6360*/  FSEL R153, R153, -INF , !P0 ;  /* 0xff80000099997808 */ /* 0x002fe20004000000 */
[----:B------:R-:W-:Y:S01]  /*6370*/  MUFU.TANH R140, R140 ;  /* 0x0000008c008c7308 */ /* 0x000fe20000002400 */
[----:B------:R-:W-:-:S02]  /*6380*/  PLOP3.LUT P0, PT, PT, PT, UP0, 0x80, 0x0 ;  /* 0x000000000000781c */ /* 0x000fc40003f0f008 */
[C---:B------:R-:W-:Y:S02]  /*6390*/  ISETP.LT.OR P3, PT, R6.reuse, R212, P3 ;  /* 0x000000d40600720c */ /* 0x040fe40001f61670 */
[----:B------:R-:W-:Y:S02]  /*63a0*/  ISETP.LT.OR P5, PT, R6, R210, P5 ;  /* 0x000000d20600720c */ /* 0x000fe40002fa1670 */
[----:B------:R-:W-:Y:S01]  /*63b0*/  FSEL R169, R2, -INF , !P6 ;  /* 0xff80000002a97808 */ /* 0x000fe20007000000 */
[----:B------:R-:W1:Y:S01]  /*63c0*/  MUFU.TANH R141, R141 ;  /* 0x0000008d008d7308 */ /* 0x000e620000002400 */
[----:B------:R-:W-:Y:S02]  /*63d0*/  IADD3 R6, R13, 0x31, RZ ;  /* 0x000000310d067810 */ /* 0x000fe40007ffe0ff */
[----:B------:R-:W-:Y:S02]  /*63e0*/  ISETP.LT.OR P1, PT, R7, R212, P1 ;  /* 0x000000d40700720c */ /* 0x000fe40000f21670 */
[----:B------:R-:W-:-:S02]  /*63f0*/  IADD3 R2, R13, 0x38, RZ ;  /* 0x000000380d027810 */ /* 0x000fc40007ffe0ff */
[----:B------:R-:W-:Y:S01]  /*6400*/  IADD3 R13, R13, 0x39, RZ ;  /* 0x000000390d0d7810 */ /* 0x000fe20007ffe0ff */
[----:B------:R-:W1:Y:S01]  /*6410*/  MUFU.TANH R151, R151 ;  /* 0x0000009700977308 */ /* 0x000e620000002400 */
[----:B--2---:R-:W-:Y:S02]  /*6420*/  FSEL R170, R34, -INF , !P3 ;  /* 0xff80000022aa7808 */ /* 0x004fe40005800000 */
[----:B------:R-:W-:Y:S02]  /*6430*/  FSEL R165, R30, -INF , !P5 ;  /* 0xff8000001ea57808 */ /* 0x000fe40006800000 */
[----:B------:R-:W-:Y:S02]  /*6440*/  FSEL R168, R29, -INF , !P2 ;  /* 0xff8000001da87808 */ /* 0x000fe40005000000 */
[----:B----4-:R-:W-:Y:S02]  /*6450*/  FSEL R163, R163, -INF , !P4 ;  /* 0xff800000a3a37808 */ /* 0x010fe40006000000 */
[----:B-----5:R-:W-:-:S02]  /*6460*/  FSEL R158, R158, -INF , !P1 ;  /* 0xff8000009e9e7808 */ /* 0x020fc40004800000 */
[C---:B------:R-:W-:Y:S02]  /*6470*/  ISETP.GE.AND P6, PT, R6.reuse, R211, PT ;  /* 0x000000d30600720c */ /* 0x040fe40003fc6270 */
[----:B------:R-:W-:Y:S02]  /*6480*/  ISETP.GE.AND P3, PT, R6, R205, PT ;  /* 0x000000cd0600720c */ /* 0x000fe40003f66270 */
[C---:B------:R-:W-:Y:S02]  /*6490*/  ISETP.GE.AND P5, PT, R2.reuse, R211, PT ;  /* 0x000000d30200720c */ /* 0x040fe40003fa6270 */
[----:B------:R-:W-:Y:S02]  /*64a0*/  ISETP.GE.AND P2, PT, R2, R205, PT ;  /* 0x000000cd0200720c */ /* 0x000fe40003f46270 */
[C---:B------:R-:W-:Y:S02]  /*64b0*/  ISETP.GE.AND P4, PT, R13.reuse, R211, PT ;  /* 0x000000d30d00720c */ /* 0x040fe40003f86270 */
[----:B------:R-:W-:-:S02]  /*64c0*/  ISETP.GE.AND P1, PT, R13, R205, PT ;  /* 0x000000cd0d00720c */ /* 0x000fc40003f26270 */
[C---:B------:R-:W-:Y:S02]  /*64d0*/  ISETP.LT.OR P6, PT, R6.reuse, R212, P6 ;  /* 0x000000d40600720c */ /* 0x040fe400037c1670 */
[----:B------:R-:W-:Y:S02]  /*64e0*/  ISETP.LT.OR P3, PT, R6, R210, P3 ;  /* 0x000000d20600720c */ /* 0x000fe40001f61670 */
[C---:B------:R-:W-:Y:S02]  /*64f0*/  ISETP.LT.OR P5, PT, R2.reuse, R212, P5 ;  /* 0x000000d40200720c */ /* 0x040fe40002fa1670 */
[----:B------:R-:W-:Y:S02]  /*6500*/  ISETP.LT.OR P2, PT, R2, R210, P2 ;  /* 0x000000d20200720c */ /* 0x000fe40001741670 */
[C---:B------:R-:W-:Y:S02]  /*6510*/  ISETP.LT.OR P4, PT, R13.reuse, R212, P4 ;  /* 0x000000d40d00720c */ /* 0x040fe40002781670 */
[----:B------:R-:W-:-:S02]  /*6520*/  ISETP.LT.OR P1, PT, R13, R210, P1 ;  /* 0x000000d20d00720c */ /* 0x000fc40000f21670 */
[----:B---3--:R-:W-:Y:S02]  /*6530*/  FSEL R156, R156, -INF , !P6 ;  /* 0xff8000009c9c7808 */ /* 0x008fe40007000000 */
[----:B------:R-:W-:Y:S02]  /*6540*/  FSEL R143, R143, -INF , !P3 ;  /* 0xff8000008f8f7808 */ /* 0x000fe40005800000 */
[----:B------:R-:W-:Y:S02]  /*6550*/  FSEL R142, R142, -INF , !P5 ;  /* 0xff8000008e8e7808 */ /* 0x000fe40006800000 */
[----:B-1----:R-:W-:Y:S02]  /*6560*/  FSEL R141, R141, -INF , !P2 ;  /* 0xff8000008d8d7808 */ /* 0x002fe40005000000 */
        /* <DEDUP_REMOVED lines=29> */
.L_x_279:
[----:B------:R-:W-:Y:S01]  /*6740*/  FMNMX.FTZ R7, R132, R0, !PT ;  /* 0x0000000084077209 */ /* 0x000fe20007810000 */
[----:B------:R-:W-:Y:S01]  /*6750*/  LDSM.16.MT88.4 R12, [R194+0x12000] ;  /* 0x01200000c20c783b */ /* 0x000fe20000004200 */
[----:B-1----:R-:W-:-:S02]  /*6760*/  FMNMX.FTZ R8, R3, R133, !PT ;  /* 0x0000008503087209 */ /* 0x002fc40007810000 */
[----:B------:R-:W-:Y:S01]  /*6770*/  FMNMX.FTZ R7, R18, R7, !PT ;  /* 0x0000000712077209 */ /* 0x000fe20007810000 */
[----:B------:R-:W-:Y:S01]  /*6780*/  LDSM.16.MT88.4 R136, [R194+0x12800] ;  /* 0x01280000c288783b */ /* 0x000fe20000004200 */
[----:B------:R-:W-:Y:S02]  /*6790*/  FMNMX.FTZ R8, R17, R8, !PT ;  /* 0x0000000811087209 */ /* 0x000fe40007810000 */
[----:B------:R-:W-:Y:S01]  /*67a0*/  FMNMX.FTZ R7, R28, R7, !PT ;  /* 0x000000071c077209 */ /* 0x000fe20007810000 */
[----:B------:R-:W-:Y:S01]  /*67b0*/  LDSM.16.MT88.4 R32, [R193+0x12800] ;  /* 0x01280000c120783b */ /* 0x000fe20000004200 */
        /* <DEDUP_REMOVED lines=33> */
[----:B-1----:R-:W-:-:S03]  /*69d0*/  FMNMX.FTZ R2, R9, R2, !PT ;  /* 0x0000000209027209 */ /* 0x002fc60007810000 */
[----:B------:R-:W-:Y:S01]  /*69e0*/  LDSM.16.MT88.4 R8, [R193+0x12000] ;  /* 0x01200000c108783b */ /* 0x000fe20000004200 */
[C---:B------:R-:W-:Y:S01]  /*69f0*/  FSETP.NEU.FTZ.AND P2, PT, R2.reuse, -INF , PT ;  /* 0xff8000000200780b */ /* 0x040fe20003f5d000 */
[----:B------:R-:W-:-:S05]  /*6a00*/  FMUL.FTZ R155, R2, c[0x0][0x23c] ;  /* 0x00008f00029b7a20 */ /* 0x000fca0000410000 */
[----:B------:R-:W-:-:S05]  /*6a10*/  FSEL R155, R155, RZ, P2 ;  /* 0x000000ff9b9b7208 */ /* 0x000fca0001000000 */
[--C-:B------:R-:W-:Y:S01]  /*6a20*/  FFMA.FTZ R149, R0, c[0x0][0x23c], -R155.reuse ;  /* 0x00008f0000957a23 */ /* 0x100fe2000001089b */
[----:B--2---:R-:W-:Y:S01]  /*6a30*/  FMNMX.FTZ R0, R7, R6, !PT ;  /* 0x0000000607007209 */ /* 0x004fe20007810000 */
[--C-:B------:R-:W-:Y:S02]  /*6a40*/  FFMA.FTZ R146, R4, c[0x0][0x23c], -R155.reuse ;  /* 0x00008f0004927a23 */ /* 0x100fe4000001089b */
[--C-:B------:R-:W-:Y:S01]  /*6a50*/  FFMA.FTZ R148, R18, c[0x0][0x23c], -R155.reuse ;  /* 0x00008f0012947a23 */ /* 0x100fe2000001089b */
[C---:B------:R-:W-:Y:S01]  /*6a60*/  FSETP.NEU.FTZ.AND P1, PT, R0.reuse, -INF , PT ;  /* 0xff8000000000780b */ /* 0x040fe20003f3d000 */
[----:B------:R-:W-:Y:S01]  /*6a70*/  FMUL.FTZ R154, R0, c[0x0][0x23c] ;  /* 0x00008f00009a7a20 */ /* 0x000fe20000410000 */
[----:B------:R-:W-:Y:S01]  /*6a80*/  MUFU.EX2 R149, R149 ;  /* 0x0000009500957308 */ /* 0x000fe20000000800 */
[--C-:B------:R-:W-:Y:S01]  /*6a90*/  FFMA.FTZ R147, R28, c[0x0][0x23c], -R155.reuse ;  /* 0x00008f001c937a23 */ /* 0x100fe2000001089b */
[----:B------:R-:W-:Y:S01]  /*6aa0*/  FSEL R6, R0, RZ, P1 ;  /* 0x000000ff00067208 */ /* 0x000fe20000800000 */
[--C-:B------:R-:W-:Y:S01]  /*6ab0*/  FFMA.FTZ R160, R24, c[0x0][0x23c], -R155.reuse ;  /* 0x00008f0018a07a23 */ /* 0x100fe2000001089b */
[----:B------:R-:W-:Y:S01]  /*6ac0*/  FSEL R154, R154, RZ, P1 ;  /* 0x000000ff9a9a7208 */ /* 0x000fe20000800000 */
[----:B------:R-:W-:-:S02]  /*6ad0*/  FFMA.FTZ R157, R22, c[0x0][0x23c], -R155 ;  /* 0x00008f00169d7a23 */ /* 0x000fc4000001089b */
[----:B------:R-:W-:Y:S01]  /*6ae0*/  FADD.FTZ R6, R3, -R6 ;  /* 0x8000000603067221 */ /* 0x000fe20000010000 */
[----:B------:R-:W1:Y:S01]  /*6af0*/  MUFU.EX2 R148, R148 ;  /* 0x0000009400947308 */ /* 0x000e620000000800 */
[--C-:B------:R-:W-:Y:S02]  /*6b00*/  FFMA.FTZ R145, R133, c[0x0][0x23c], -R154.reuse ;  /* 0x00008f0085917a23 */ /* 0x100fe4000001089a */
[--C-:B------:R-:W-:Y:S01]  /*6b10*/  FFMA.FTZ R133, R5, c[0x0][0x23c], -R154.reuse ;  /* 0x00008f0005857a23 */ /* 0x100fe2000001089a */
[----:B------:R-:W-:Y:S01]  /*6b20*/  FSEL R5, R2, RZ, P2 ;  /* 0x000000ff02057208 */ /* 0x000fe20001000000 */
[--C-:B------:R-:W-:Y:S02]  /*6b30*/  FFMA.FTZ R144, R17, c[0x0][0x23c], -R154.reuse ;  /* 0x00008f0011907a23 */ /* 0x100fe4000001089a */
[----:B------:R-:W-:Y:S01]  /*6b40*/  FMUL.FTZ R150, R6, c[0x0][0x23c] ;  /* 0x00008f0006967a20 */ /* 0x000fe20000410000 */
[----:B------:R-:W-:Y:S01]  /*6b50*/  MUFU.EX2 R147, R147 ;  /* 0x0000009300937308 */ /* 0x000fe20000000800 */
[----:B------:R-:W-:Y:S01]  /*6b60*/  FADD.FTZ R4, R132, -R5 ;  /* 0x8000000584047221 */ /* 0x000fe20000010000 */
[----:B------:R-:W2:Y:S01]  /*6b70*/  LDSM.16.MT88.4 R16, [R196+0x12000] ;  /* 0x01200000c410783b */ /* 0x000ea20000004200 */
[----:B------:R-:W-:-:S02]  /*6b80*/  FFMA.FTZ R132, R31, c[0x0][0x23c], -R154 ;  /* 0x00008f001f847a23 */ /* 0x000fc4000001089a */
[----:B------:R-:W-:Y:S01]  /*6b90*/  FMUL.FTZ R152, R4, c[0x0][0x23c] ;  /* 0x00008f0004987a20 */ /* 0x000fe20000410000 */
[----:B------:R-:W-:Y:S01]  /*6ba0*/  LDSM.16.MT88.4 R28, [R192+0x12800] ;  /* 0x01280000c01c783b */ /* 0x000fe20000004200 */
[--C-:B------:R-:W-:Y:S01]  /*6bb0*/  FFMA.FTZ R3, R26, c[0x0][0x23c], -R155.reuse ;  /* 0x00008f001a037a23 */ /* 0x100fe2000001089b */
[----:B------:R-:W3:Y:S01]  /*6bc0*/  MUFU.EX2 R146, R146 ;  /* 0x0000009200927308 */ /* 0x000ee20000000800 */
[----:B-1----:R-:W-:Y:S01]  /*6bd0*/  F2FP.BF16.PACK_AB R4, R148, R149 ;  /* 0x000000959404723e */ /* 0x002fe200000010ff */
[----:B------:R-:W-:Y:S02]  /*6be0*/  FFMA.FTZ R162, R20, c[0x0][0x23c], -R155 ;  /* 0x00008f0014a27a23 */ /* 0x000fe4000001089b */
[--C-:B------:R-:W-:Y:S02]  /*6bf0*/  FFMA.FTZ R159, R27, c[0x0][0x23c], -R154.reuse ;  /* 0x00008f001b9f7a23 */ /* 0x100fe4000001089a */
[--C-:B------:R-:W-:Y:S02]  /*6c00*/  FFMA.FTZ R164, R25, c[0x0][0x23c], -R154.reuse ;  /* 0x00008f0019a47a23 */ /* 0x100fe4000001089a */
        /* <DEDUP_REMOVED lines=8> */
[----:B---3--:R-:W-:Y:S01]  /*6c90*/  F2FP.BF16.PACK_AB R6, R146, R147 ;  /* 0x000000939206723e */ /* 0x008fe200000010ff */
[--C-:B------:R-:W-:Y:S02]  /*6ca0*/  FFMA.FTZ R173, R168, c[0x0][0x23c], -R155.reuse ;  /* 0x00008f00a8ad7a23 */ /* 0x100fe4000001089b */
[----:B------:R-:W-:Y:S02]  /*6cb0*/  FFMA.FTZ R170, R170, c[0x0][0x23c], -R155 ;  /* 0x00008f00aaaa7a23 */ /* 0x000fe4000001089b */
[--C-:B------:R-:W-:Y:S02]  /*6cc0*/  FFMA.FTZ R168, R171, c[0x0][0x23c], -R154.reuse ;  /* 0x00008f00aba87a23 */ /* 0x100fe4000001089a */
[----:B------:R-:W-:Y:S01]  /*6cd0*/  MUFU.EX2 R133, R133 ;  /* 0x0000008500857308 */ /* 0x000fe20000000800 */
[----:B------:R-:W-:-:S02]  /*6ce0*/  FFMA.FTZ R169, R169, c[0x0][0x23c], -R154 ;  /* 0x00008f00a9a97a23 */ /* 0x000fc4000001089a */
[--C-:B------:R-:W-:Y:S02]  /*6cf0*/  FFMA.FTZ R165, R165, c[0x0][0x23c], -R154.reuse ;  /* 0x00008f00a5a57a23 */ /* 0x100fe4000001089a */
[--C-:B------:R-:W-:Y:S02]  /*6d00*/  FFMA.FTZ R174, R163, c[0x0][0x23c], -R154.reuse ;  /* 0x00008f00a3ae7a23 */ /* 0x100fe4000001089a */
[--C-:B------:R-:W-:Y:S01]  /*6d10*/  FFMA.FTZ R163, R156, c[0x0][0x23c], -R155.reuse ;  /* 0x00008f009ca37a23 */ /* 0x100fe2000001089b */
[----:B------:R-:W3:Y:S01]  /*6d20*/  MUFU.EX2 R132, R132 ;  /* 0x0000008400847308 */ /* 0x000ee20000000800 */
[----:B-1----:R-:W-:Y:S01]  /*6d30*/  F2FP.BF16.PACK_AB R5, R144, R145 ;  /* 0x000000919005723e */ /* 0x002fe200000010ff */
[--C-:B------:R-:W-:Y:S02]  /*6d40*/  FFMA.FTZ R158, R158, c[0x0][0x23c], -R155.reuse ;  /* 0x00008f009e9e7a23 */ /* 0x100fe4000001089b */
[----:B------:R-:W-:Y:S02]  /*6d50*/  FFMA.FTZ R156, R142, c[0x0][0x23c], -R155 ;  /* 0x00008f008e9c7a23 */ /* 0x000fe4000001089b */
[----:B------:R-:W-:-:S02]  /*6d60*/  FFMA.FTZ R153, R153, c[0x0][0x23c], -R154 ;  /* 0x00008f0099997a23 */ /* 0x000fc4000001089a */
[----:B------:R-:W1:Y:S01]  /*6d70*/  MUFU.EX2 R152, R152 ;  /* 0x0000009800987308 */ /* 0x000e620000000800 */
[--C-:B------:R-:W-:Y:S02]  /*6d80*/  FFMA.FTZ R176, R143, c[0x0][0x23c], -R154.reuse ;  /* 0x00008f008fb07a23 */ /* 0x100fe4000001089a */
[--C-:B------:R-:W-:Y:S02]  /*6d90*/  FFMA.FTZ R171, R141, c[0x0][0x23c], -R154.reuse ;  /* 0x00008f008dab7a23 */ /* 0x100fe4000001089a */
[----:B------:R-:W-:Y:S02]  /*6da0*/  FFMA.FTZ R155, R140, c[0x0][0x23c], -R155 ;  /* 0x00008f008c9b7a23 */ /* 0x000fe4000001089b */
[----:B------:R-:W-:Y:S01]  /*6db0*/  FFMA.FTZ R154, R151, c[0x0][0x23c], -R154 ;  /* 0x00008f00979a7a23 */ /* 0x000fe2000001089a */
[----:B------:R-:W4:Y:S01]  /*6dc0*/  MUFU.EX2 R150, R150 ;  /* 0x0000009600967308 */ /* 0x000f220000000800 */
[----:B---3--:R-:W-:Y:S01]  /*6dd0*/  F2FP.BF16.PACK_AB R7, R132, R133 ;  /* 0x000000858407723e */ /* 0x008fe200000010ff */
[----:B------:R-:W-:Y:S01]  /*6de0*/  LDSM.16.MT88.4 R140, [R194+0x13800] ;  /* 0x01380000c28c783b */ /* 0x000fe20000004200 */
[----:B-1----:R-:W-:-:S05]  /*6df0*/  FMUL.FTZ R120, R120, R152 ;  /* 0x0000009878787220 */ /* 0x002fca0000410000 */
[----:B------:R-:W-:Y:S01]  /*6e00*/  MUFU.EX2 R3, R3 ;  /* 0x0000000300037308 */ /* 0x000fe20000000800 */
[-C--:B------:R-:W-:Y:S02]  /*6e10*/  FMUL.FTZ R121, R121, R152.reuse ;  /* 0x0000009879797220 */ /* 0x080fe40000410000 */
[-C--:B------:R-:W-:Y:S02]  /*6e20*/  FMUL.FTZ R116, R116, R152.reuse ;  /* 0x0000009874747220 */ /* 0x080fe40000410000 */
[----:B------:R-:W-:Y:S02]  /*6e30*/  FMUL.FTZ R117, R117, R152 ;  /* 0x0000009875757220 */ /* 0x000fe40000410000 */
[-C--:B----4-:R-:W-:Y:S01]  /*6e40*/  FMUL.FTZ R122, R122, R150.reuse ;  /* 0x000000967a7a7220 */ /* 0x090fe20000410000 */
[----:B------:R-:W1:Y:S01]  /*6e50*/  MUFU.EX2 R160, R160 ;  /* 0x000000a000a07308 */ /* 0x000e620000000800 */
[-C--:B------:R-:W-:Y:S02]  /*6e60*/  FMUL.FTZ R123, R123, R150.reuse ;  /* 0x000000967b7b7220 */ /* 0x080fe40000410000 */
        /* <DEDUP_REMOVED lines=10> */
[----:B------:R-:W3:Y:S01]  /*6f10*/  LDSM.16.MT88.4 R12, [R196+0x14000] ;  /* 0x01400000c40c783b */ /* 0x000ee20000004200 */
[----:B------:R-:W-:Y:S01]  /*6f20*/  FMUL.FTZ R125, R125, R152 ;  /* 0x000000987d7d7220 */ /* 0x000fe20000410000 */
[----:B------:R-:W-:Y:S01]  /*6f30*/  MUFU.EX2 R162, R162 ;  /* 0x000000a200a27308 */ /* 0x000fe20000000800 */
        /* <DEDUP_REMOVED lines=10> */
[----:B------:R-:W-:Y:S01]  /*6fe0*/  FMUL.FTZ R109, R109, R152 ;  /* 0x000000986d6d7220 */ /* 0x000fe20000410000 */
[----:B------:R-:W2:Y:S01]  /*6ff0*/  LDSM.16.MT88.4 R16, [R192+0x12000] ;  /* 0x01200000c010783b */ /* 0x000ea20000004200 */
[-C--:B------:R-:W-:Y:S01]  /*7000*/  FMUL.FTZ R110, R110, R150.reuse ;  /* 0x000000966e6e7220 */ /* 0x080fe20000410000 */
[----:B------:R-:W4:Y:S01]  /*7010*/  MUFU.EX2 R164, R164 ;  /* 0x000000a400a47308 */ /* 0x000f220000000800 */
[----:B------:R-:W-:-:S02]  /*7020*/  FMUL.FTZ R111, R111, R150 ;  /* 0x000000966f6f7220 */ /* 0x000fc40000410000 */
[-C--:B------:R-:W-:Y:S01]  /*7030*/  FMUL.FTZ R36, R36, R152.reuse ;  /* 0x0000009824247220 */ /* 0x080fe20000410000 */
[C---:B------:R-:W-:Y:S01]  /*7040*/  HMMA.16816.F32.BF16 R112, R4.reuse, R8, R112 ;  /* 0x000000080470723c */ /* 0x040fe20000041870 */
[----:B------:R-:W-:Y:S02]  /*7050*/  FMUL.FTZ R37, R37, R152 ;  /* 0x0000009825257220 */ /* 0x000fe40000410000 */
        /* <DEDUP_REMOVED lines=9> */
[----:B------:R-:W-:Y:S02]  /*70f0*/  FMUL.FTZ R43, R43, R150 ;  /* 0x000000962b2b7220 */ /* 0x000fe40000410000 */
[C---:B---3--:R-:W-:Y:S01]  /*7100*/  HMMA.16816.F32.BF16 R36, R4.reuse, R12, R36 ;  /* 0x0000000c0424723c */ /* 0x048fe20000041824 */
[-C--:B------:R-:W-:Y:S02]  /*7110*/  FMUL.FTZ R104, R104, R152.reuse ;  /* 0x0000009868687220 */ /* 0x080fe40000410000 */
[----:B------:R-:W-:Y:S02]  /*7120*/  FMUL.FTZ R105, R105, R152 ;  /* 0x0000009869697220 */ /* 0x000fe40000410000 */
[-C--:B------:R-:W-:Y:S01]  /*7130*/  FMUL.FTZ R106, R106, R150.reuse ;  /* 0x000000966a6a7220 */ /* 0x080fe20000410000 */
[----:B------:R-:W-:Y:S01]  /*7140*/  MUFU.EX2 R167, R167 ;  /* 0x000000a700a77308 */ /* 0x000fe20000000800 */
[----:B------:R-:W-:Y:S01]  /*7150*/  FMUL.FTZ R107, R107, R150 ;  /* 0x000000966b6b7220 */ /* 0x000fe20000410000 */
[----:B------:R-:W-:Y:S01]  /*7160*/  HMMA.16816.F32.BF16 R40, R4, R14, R40 ;  /* 0x0000000e0428723c */ /* 0x000fe20000041828 */
[----:B------:R-:W3:Y:S01]  /*7170*/  LDSM.16.MT88.4 R12, [R192+0x14000] ;  /* 0x01400000c00c783b */ /* 0x000ee20000004200 */
[----:B------:R-:W-:-:S02]  /*7180*/  FMUL.FTZ R100, R100, R152 ;  /* 0x0000009864647220 */ /* 0x000fc40000410000 */
[----:B------:R-:W-:Y:S02]  /*7190*/  FMUL.FTZ R101, R101, R152 ;  /* 0x0000009865657220 */ /* 0x000fe40000410000 */
[-C--:B------:R-:W-:Y:S01]  /*71a0*/  FMUL.FTZ R102, R102, R150.reuse ;  /* 0x0000009666667220 */ /* 0x080fe20000410000 */
[----:B------:R-:W1:Y:S01]  /*71b0*/  MUFU.EX2 R172, R172 ;  /* 0x000000ac00ac7308 */ /* 0x000e620000000800 */
[----:B------:R-:W-:Y:S02]  /*71c0*/  FMUL.FTZ R103, R103, R150 ;  /* 0x0000009667677220 */ /* 0x000fe40000410000 */
[-C--:B------:R-:W-:Y:S01]  /*71d0*/  FMUL.FTZ R44, R44, R152.reuse ;  /* 0x000000982c2c7220 */ /* 0x080fe20000410000 */
[----:B--2---:R-:W-:Y:S01]  /*71e0*/  HMMA.16816.F32.BF16 R104, R4, R16, R104 ;  /* 0x000000100468723c */ /* 0x004fe20000041868 */
[----:B------:R-:W-:Y:S02]  /*71f0*/  FMUL.FTZ R45, R45, R152 ;  /* 0x000000982d2d7220 */ /* 0x000fe40000410000 */
[-C--:B------:R-:W-:Y:S01]  /*7200*/  FMUL.FTZ R46, R46, R150.reuse ;  /* 0x000000962e2e7220 */ /* 0x080fe20000410000 */
[----:B------:R-:W-:Y:S01]  /*7210*/  MUFU.EX2 R170, R170 ;  /* 0x000000aa00aa7308 */ /* 0x000fe20000000800 */
[----:B------:R-:W-:-:S02]  /*7220*/  FMUL.FTZ R47, R47, R150 ;  /* 0x000000962f2f7220 */ /* 0x000fc40000410000 */
[-C--:B------:R-:W-:Y:S01]  /*7230*/  FMUL.FTZ R48, R48, R152.reuse ;  /* 0x0000009830307220 */ /* 0x080fe20000410000 */
[C---:B------:R-:W-:Y:S01]  /*7240*/  HMMA.16816.F32.BF16 R100, R4.reuse, R18, R100 ;  /* 0x000000120464723c */ /* 0x040fe20000041864 */
[----:B------:R-:W-:Y:S01]  /*7250*/  FMUL.FTZ R49, R49, R152 ;  /* 0x0000009831317220 */ /* 0x000fe20000410000 */
[----:B------:R-:W2:Y:S01]  /*7260*/  LDSM.16.MT88.4 R16, [R193+0x14000] ;  /* 0x01400000c110783b */ /* 0x000ea20000004200 */
        /* <DEDUP_REMOVED lines=8> */
[----:B------:R-:W-:Y:S02]  /*72f0*/  FMUL.FTZ R63, R63, R150 ;  /* 0x000000963f3f7220 */ /* 0x000fe40000410000 */
[-C--:B------:R-:W-:Y:S01]  /*7300*/  FMUL.FTZ R64, R64, R152.reuse ;  /* 0x0000009840407220 */ /* 0x080fe20000410000 */
[----:B------:R-:W-:Y:S01]  /*7310*/  HMMA.16816.F32.BF16 R48, R4, R10, R48 ;  /* 0x0000000a0430723c */ /* 0x000fe20000041830 */
[----:B------:R-:W5:Y:S01]  /*7320*/  LDSM.16.MT88.4 R8, [R196+0x16000] ;  /* 0x01600000c408783b */ /* 0x000f620000004200 */
[----:B------:R-:W-:Y:S02]  /*7330*/  FMUL.FTZ R65, R65, R152 ;  /* 0x0000009841417220 */ /* 0x000fe40000410000 */
[-C--:B------:R-:W-:Y:S01]  /*7340*/  FMUL.FTZ R66, R66, R150.reuse ;  /* 0x0000009642427220 */ /* 0x080fe20000410000 */
[----:B------:R-:W1:Y:S01]  /*7350*/  MUFU.EX2 R169, R169 ;  /* 0x000000a900a97308 */ /* 0x000e620000000800 */
[----:B------:R-:W-:-:S02]  /*7360*/  FMUL.FTZ R67, R67, R150 ;  /* 0x0000009643437220 */ /* 0x000fc40000410000 */
        /* <DEDUP_REMOVED lines=37> */
[----:B------:R-:W-:Y:S01]  /*75c0*/  MUFU.EX2 R155, R155 ;  /* 0x0000009b009b7308 */ /* 0x000fe20000000800 */
        /* <DEDUP_REMOVED lines=27> */
[----:B------:R-:W-:Y:S01]  /*7780*/  FFMA.FTZ R149, R223, R152, R149 ;  /* 0x00000098df957223 */ /* 0x000fe20000010095 */
[----:B-----5:R-:W-:Y:S01]  /*7790*/  HMMA.16816.F32.BF16 R92, R4, R8, R92 ;  /* 0x00000008045c723c */ /* 0x020fe2000004185c */
        /* <DEDUP_REMOVED lines=9> */
[----:B-1----:R-:W-:Y:S01]  /*7830*/  F2FP.BF16.PACK_AB R4, R160, R3 ;  /* 0x00000003a004723e */ /* 0x002fe200000010ff */
[----:B------:R-:W-:Y:S01]  /*7840*/  FADD.FTZ R3, R3, R146 ;  /* 0x0000009203037221 */ /* 0x000fe20000010000 */
[----:B----4-:R-:W-:Y:S01]  /*7850*/  F2FP.BF16.PACK_AB R5, R164, R159 ;  /* 0x0000009fa405723e */ /* 0x010fe200000010ff */
[----:B------:R-:W-:Y:S01]  /*7860*/  FADD.FTZ R159, R159, R132 ;  /* 0x000000849f9f7221 */ /* 0x000fe20000010000 */
[----:B------:R-:W-:Y:S01]  /*7870*/  F2FP.BF16.PACK_AB R6, R162, R157 ;  /* 0x0000009da206723e */ /* 0x000fe200000010ff */
[----:B------:R-:W-:Y:S01]  /*7880*/  FADD.FTZ R160, R160, R3 ;  /* 0x00000003a0a07221 */ /* 0x000fe20000010000 */
[----:B------:R-:W-:Y:S01]  /*7890*/  F2FP.BF16.PACK_AB R7, R166, R161 ;  /* 0x000000a1a607723e */ /* 0x000fe200000010ff */
[----:B------:R-:W-:Y:S01]  /*78a0*/  FADD.FTZ R164, R164, R159 ;  /* 0x0000009fa4a47221 */ /* 0x000fe20000010000 */
[----:B------:R-:W-:Y:S01]  /*78b0*/  MOV R132, R2 ;  /* 0x0000000200847202 */ /* 0x000fe20000000f00 */
[----:B------:R-:W-:-:S02]  /*78c0*/  FADD.FTZ R157, R157, R160 ;  /* 0x000000a09d9d7221 */ /* 0x000fc40000010000 */
[----:B------:R-:W-:Y:S02]  /*78d0*/  FADD.FTZ R3, R161, R164 ;  /* 0x000000a4a1037221 */ /* 0x000fe40000010000 */
[----:B---3--:R-:W-:Y:S01]  /*78e0*/  HMMA.16816.F32.BF16 R128, R4, R12, R128 ;  /* 0x0000000c0480723c */ /* 0x008fe20000041880 */
[----:B------:R-:W-:Y:S02]  /*78f0*/  FADD.FTZ R162, R162, R157 ;  /* 0x0000009da2a27221 */ /* 0x000fe40000010000 */
[----:B------:R-:W-:-:S05]  /*7900*/  FADD.FTZ R3, R166, R3 ;  /* 0x00000003a6037221 */ /* 0x000fca0000010000 */
        /* <DEDUP_REMOVED lines=37> */
[----:B------:R-:W-:-:S02]  /*7b60*/  F2FP.BF16.PACK_AB R5, R169, R168 ;  /* 0x000000a8a905723e */ /* 0x000fc400000010ff */
        /* <DEDUP_REMOVED lines=8> */
[C---:B---3--:R-:W-:Y:S08]  /*7bf0*/  HMMA.16816.F32.BF16 R36, R4.reuse, R24, R36 ;  /* 0x000000180424723c */ /* 0x048ff00000041824 */
[C---:B------:R-:W-:Y:S01]  /*7c00*/  HMMA.16816.F32.BF16 R40, R4.reuse, R26, R40 ;  /* 0x0000001a0428723c */ /* 0x040fe20000041828 */
[----:B------:R-:W3:Y:S07]  /*7c10*/  LDSM.16.MT88.4 R24, [R194+0x17000] ;  /* 0x01700000c218783b */ /* 0x000eee0000004200 */
[C---:B--2---:R-:W-:Y:S08]  /*7c20*/  HMMA.16816.F32.BF16 R52, R4.reuse, R16, R52 ;  /* 0x000000100434723c */ /* 0x044ff00000041834 */
[C---:B-1----:R-:W-:Y:S08]  /*7c30*/  HMMA.16816.F32.BF16 R60, R4.reuse, R12, R60 ;  /* 0x0000000c043c723c */ /* 0x042ff0000004183c */
[C---:B------:R-:W-:Y:S01]  /*7c40*/  HMMA.16816.F32.BF16 R64, R4.reuse, R14, R64 ;  /* 0x0000000e0440723c */ /* 0x040fe20000041840 */
[----:B------:R-:W1:Y:S07]  /*7c50*/  LDSM.16.MT88.4 R12, [R192+0x17000] ;  /* 0x01700000c00c783b */ /* 0x000e6e0000004200 */
[C---:B------:R-:W-:Y:S01]  /*7c60*/  HMMA.16816.F32.BF16 R56, R4.reuse, R18, R56 ;  /* 0x000000120438723c */ /* 0x040fe20000041838 */
[----:B------:R-:W2:Y:S07]  /*7c70*/  LDSM.16.MT88.4 R16, [R193+0x17000] ;  /* 0x01700000c110783b */ /* 0x000eae0000004200 */
[C---:B----4-:R-:W-:Y:S08]  /*7c80*/  HMMA.16816.F32.BF16 R68, R4.reuse, R8, R68 ;  /* 0x000000080444723c */ /* 0x050ff00000041844 */
        /* <DEDUP_REMOVED lines=18> */
[----:B------:R-:W-:Y:S01]  /*7db0*/  HMMA.16816.F32.BF16 R88, R4, R18, R88 ;  /* 0x000000120458723c */ /* 0x000fe20000041858 */
[----:B------:R-:W-:Y:S06]  /*7dc0*/  LDSM.16.MT88.4 R16, [R192+0x15800] ;  /* 0x01580000c010783b */ /* 0x000fec0000004200 */
[----:B------:R-:W-:-:S02]  /*7dd0*/  F2FP.BF16.PACK_AB R4, R163, R158 ;  /* 0x0000009ea304723e */ /* 0x000fc400000010ff */
[----:B------:R-:W-:Y:S02]  /*7de0*/  F2FP.BF16.PACK_AB R5, R176, R153 ;  /* 0x00000099b005723e */ /* 0x000fe400000010ff */
[----:B------:R-:W-:Y:S02]  /*7df0*/  F2FP.BF16.PACK_AB R6, R155, R156 ;  /* 0x0000009c9b06723e */ /* 0x000fe400000010ff */
[----:B------:R-:W-:-:S07]  /*7e00*/  F2FP.BF16.PACK_AB R7, R154, R171 ;  /* 0x000000ab9a07723e */ /* 0x000fce00000010ff */
[C---:B----4-:R-:W-:Y:S08]  /*7e10*/  HMMA.16816.F32.BF16 R128, R4.reuse, R8, R128 ;  /* 0x000000080480723c */ /* 0x050ff00000041880 */
        /* <DEDUP_REMOVED lines=9> */
[C---:B--2---:R-:W-:Y:S07]  /*7eb0*/  HMMA.16816.F32.BF16 R76, R4.reuse, R8, R76 ;  /* 0x00000008044c723c */ /* 0x044fee000004184c */
[----:B------:R-:W-:Y:S01]  /*7ec0*/  FADD.FTZ R8, R168, R3 ;  /* 0x00000003a8087221 */ /* 0x000fe20000010000 */
[----:B------:R-:W-:Y:S01]  /*7ed0*/  HMMA.16816.F32.BF16 R116, R4, R142, R116 ;  /* 0x0000008e0474723c */ /* 0x000fe20000041874 */
[----:B------:R-:W-:-:S02]  /*7ee0*/  FADD.FTZ R3, R172, R167 ;  /* 0x000000a7ac037221 */ /* 0x000fc40000010000 */
[----:B------:R-:W-:Y:S02]  /*7ef0*/  FADD.FTZ R8, R169, R8 ;  /* 0x00000008a9087221 */ /* 0x000fe40000010000 */
[----:B------:R-:W-:Y:S01]  /*7f00*/  FADD.FTZ R170, R170, R3 ;  /* 0x00000003aaaa7221 */ /* 0x000fe20000010000 */
[----:B------:R-:W-:Y:S01]  /*7f10*/  MOV R3, R0 ;  /* 0x0000000000037202 */ /* 0x000fe20000000f00 */
[----:B------:R-:W-:Y:S01]  /*7f20*/  FADD.FTZ R165, R165, R8 ;  /* 0x00000008a5a57221 */ /* 0x000fe20000010000 */
[----:B------:R-:W-:Y:S01]  /*7f30*/  HMMA.16816.F32.BF16 R112, R4, R136, R112 ;  /* 0x000000880470723c */ /* 0x000fe20000041870 */
[----:B------:R-:W-:Y:S02]  /*7f40*/  FADD.FTZ R173, R173, R170 ;  /* 0x000000aaadad7221 */ /* 0x000fe40000010000 */
[----:B------:R-:W-:Y:S02]  /*7f50*/  FADD.FTZ R174, R174, R165 ;  /* 0x000000a5aeae7221 */ /* 0x000fe40000010000 */
[----:B------:R-:W-:-:S02]  /*7f60*/  FADD.FTZ R158, R158, R173 ;  /* 0x000000ad9e9e7221 */ /* 0x000fc40000010000 */
        /* <DEDUP_REMOVED lines=8> */
[----:B------:R-:W-:-:S05]  /*7ff0*/  FADD.FTZ R217, R154, R171 ;  /* 0x000000ab9ad97221 */ /* 0x000fca0000010000 */
        /* <DEDUP_REMOVED lines=11> */
[----:B------:R-:W-:Y:S01]  /*80b0*/  HMMA.16816.F32.BF16 R96, R4, R14, R96 ;  /* 0x0000000e0460723c */ /* 0x000fe20000041860 */
[----:B------:R-:W-:Y:S07]  /*80c0*/  @!P0 BRA `(.L_x_278) ;  /* 0x0000320000008947 */ /* 0x000fee0003800000 */
[----:B------:R-:W-:Y:S01]  /*80d0*/  UIADD3 UR15, UR8, -0x3, URZ ;  /* 0xfffffffd080f7890 */ /* 0x000fe2000fffe03f */
[----:B------:R-:W-:-:S04]  /*80e0*/  DEPBAR.LE SB0, 0x0 ;  /* 0x000080000000791a */ /* 0x000fc80000000000 */
[----:B------:R-:W-:Y:S01]  /*80f0*/  USHF.R.S32.HI UR12, URZ, 0x1f, UR15 ;  /* 0x0000001f3f0c7899 */ /* 0x000fe2000801140f */
[----:B------:R-:W-:Y:S01]  /*8100*/  MOV R4, c[0x0][0x1a0] ;  /* 0x0000680000047a02 */ /* 0x000fe20000000f00 */
[----:B------:R-:W-:Y:S01]  /*8110*/  ULDC.64 UR4, c[0x0][0x1a0] ;  /* 0x0000680000047ab9 */ /* 0x000fe20000000a00 */
[----:B------:R-:W-:Y:S01]  /*8120*/  MOV R3, c[0x0][0x1a4] ;  /* 0x0000690000037a02 */ /* 0x000fe20000000f00 */
[----:B------:R-:W-:Y:S02]  /*8130*/  UIMAD UR12, UR12, UR4, URZ ;  /* 0x000000040c0c72a4 */ /* 0x000fe4000f8e023f */
[----:B------:R-:W-:Y:S02]  /*8140*/  UIMAD.WIDE.U32 UR20, UR15, UR4, URZ ;  /* 0x000000040f1472a5 */ /* 0x000fe4000f8e003f */
[----:B------:R-:W-:Y:S02]  /*8150*/  UIMAD UR5, UR15, UR5, UR12 ;  /* 0x000000050f0572a4 */ /* 0x000fe4000f8e020c */
[----:B------:R-:W-:-:S02]  /*8160*/  UISETP.GT.AND UP0, UPT, UR15, UR9, UPT ;  /* 0x000000090f00728c */ /* 0x000fc4000bf04270 */
[----:B------:R-:W-:Y:S01]  /*8170*/  UIADD3 UR5, UR21, UR5, URZ ;  /* 0x0000000515057290 */ /* 0x000fe2000fffe03f */
[----:B------:R-:W-:Y:S02]  /*8180*/  MOV R10, UR20 ;  /* 0x00000014000a7c02 */ /* 0x000fe40008000f00 */
[----:B------:R-:W-:Y:S01]  /*8190*/  MOV R11, UR21 ;  /* 0x00000015000b7c02 */ /* 0x000fe20008000f00 */
[----:B------:R-:W-:Y:S01]  /*81a0*/  BAR.SYNC.DEFER_BLOCKING 0x0 ;  /* 0x0000000000007b1d */ /* 0x000fe20000010000 */
[----:B------:R-:W-:Y:S02]  /*81b0*/  LEA R6, P0, R10, R134, 0x6 ;  /* 0x000000860a067211 */ /* 0x000fe400078030ff */
[----:B------:R-:W-:Y:S02]  /*81c0*/  MOV R5, UR5 ;  /* 0x0000000500057c02 */ /* 0x000fe40008000f00 */
[----:B------:R-:W-:Y:S02]  /*81d0*/  LEA R8, P1, R6, c[0x0][0x170], 0x1 ;  /* 0x00005c0006087a11 */ /* 0x000fe400078208ff */
[----:B------:R-:W-:-:S02]  /*81e0*/  LEA.HI.X R5, R10, R215, R5, 0x6, P0 ;  /* 0x000000d70a057211 */ /* 0x000fc400000f3405 */
        /* <DEDUP_REMOVED lines=14> */
[----:B------:R-:W1:Y:S04]  /*82d0*/  LDSM.16.M88.4 R4, [R201+0xc000] ;  /* 0x00c00000c904783b */ /* 0x000e680000000200 */
[----:B------:R-:W3:Y:S04]  /*82e0*/  LDSM.16.M88.4 R32, [R201+0xc800] ;  /* 0x00c80000c920783b */ /* 0x000ee80000000200 */
[----:B------:R-:W-:Y:S04]  /*82f0*/  LDSM.16.M88.4 R164, [R200] ;  /* 0x00000000c8a4783b */ /* 0x000fe80000000200 */
[----:B------:R-:W4:Y:S04]  /*8300*/  LDSM.16.M88.4 R136, [R199] ;  /* 0x00000000c788783b */ /* 0x000f280000000200 */
[----:B------:R-:W5:Y:S04]  /*8310*/  LDSM.16.M88.4 R148, [R201+0xd000] ;  /* 0x00d00000c994783b */ /* 0x000f680000000200 */
[----:B------:R-:W4:Y:S04]  /*8320*/  LDSM.16.M88.4 R140, [R201+0xd800] ;  /* 0x00d80000c98c783b */ /* 0x000f280000000200 */
[----:B------:R-:W4:Y:S04]  /*8330*/  LDSM.16.M88.4 R28, [R191] ;  /* 0x00000000bf1c783b */ /* 0x000f280000000200 */
[----:B------:R-:W-:Y:S04]  /*8340*/  LDSM.16.M88.4 R160, [R198] ;  /* 0x00000000c6a0783b */ /* 0x000fe80000000200 */
[----:B------:R-:W4:Y:S04]  /*8350*/  LDSM.16.M88.4 R16, [R195+0xc000] ;  /* 0x00c00000c310783b */ /* 0x000f280000000200 */
[----:B------:R-:W5:Y:S01]  /*8360*/  LDSM.16.M88.4 R24, [R190] ;  /* 0x00000000be18783b */ /* 0x000f620000000200 */
[C---:B-1----:R-:W-:Y:S03]  /*8370*/  HMMA.16816.F32.BF16 R8, R168.reuse, R4, RZ ;  /* 0x00000004a808723c */ /* 0x042fe600000418ff */
[----:B------:R-:W1:Y:S04]  /*8380*/  LDSM.16.M88.4 R172, [R189] ;  /* 0x00000000bdac783b */ /* 0x000e680000000200 */
[----:B--2---:R-:W2:Y:S01]  /*8390*/  LDSM.16.M88.4 R12, [R195+0xc800] ;  /* 0x00c80000c30c783b */ /* 0x004ea20000000200 */
[C---:B------:R-:W-:Y:S03]  /*83a0*/  HMMA.16816.F32.BF16 R4, R168.reuse, R6, RZ ;  /* 0x00000006a804723c */ /* 0x040fe600000418ff */
[----:B------:R-:W-:Y:S04]  /*83b0*/  LDSM.16.M88.4 R156, [R195+0xd000] ;  /* 0x00d00000c39c783b */ /* 0x000fe80000000200 */
[----:B------:R-:W-:Y:S01]  /*83c0*/  LDSM.16.M88.4 R176, [R195+0xd800] ;  /* 0x00d80000c3b0783b */ /* 0x000fe20000000200 */
[C---:B---3--:R-:W-:Y:S03]  /*83d0*/  HMMA.16816.F32.BF16 R20, R168.reuse, R32, RZ ;  /* 0x00000020a814723c */ /* 0x048fe600000418ff */
[----:B------:R-:W-:Y:S04]  /*83e0*/  LDSM.16.M88.4 R224, [R188+0x3800] ;  /* 0x00380000bce0783b */ /* 0x000fe80000000200 */
[----:B------:R-:W0:Y:S01]  /*83f0*/  LDGDEPBAR ;  /* 0x00000000000079af */ /* 0x000e220000000000 */
[----:B------:R-:W-:Y:S08]  /*8400*/  HMMA.16816.F32.BF16 R32, R168, R34, RZ ;  /* 0x00000022a820723c */ /* 0x000ff000000418ff */
[----:B----4-:R-:W-:Y:S08]  /*8410*/  HMMA.16816.F32.BF16 R8, R164, R136, R8 ;  /* 0x00000088a408723c */ /* 0x010ff00000041808 */
[C---:B-----5:R-:W-:Y:S08]  /*8420*/  HMMA.16816.F32.BF16 R152, R168.reuse, R148, RZ ;  /* 0x00000094a898723c */ /* 0x060ff000000418ff */
[C---:B------:R-:W-:Y:S08]  /*8430*/  HMMA.16816.F32.BF16 R148, R168.reuse, R150, RZ ;  /* 0x00000096a894723c */ /* 0x040ff000000418ff */
[----:B------:R-:W-:Y:S08]  /*8440*/  HMMA.16816.F32.BF16 R144, R168, R140, RZ ;  /* 0x0000008ca890723c */ /* 0x000ff000000418ff */
[----:B------:R-:W-:Y:S01]  /*8450*/  HMMA.16816.F32.BF16 R4, R164, R138, R4 ;  /* 0x0000008aa404723c */ /* 0x000fe20000041804 */
[----:B------:R-:W-:Y:S07]  /*8460*/  LDSM.16.M88.4 R136, [R197] ;  /* 0x00000000c588783b */ /* 0x000fee0000000200 */
[----:B------:R-:W-:Y:S01]  /*8470*/  HMMA.16816.F32.BF16 R168, R168, R142, RZ ;  /* 0x0000008ea8a8723c */ /* 0x000fe200000418ff */
[----:B------:R-:W3:Y:S07]  /*8480*/  LDSM.16.M88.4 R140, [R188] ;  /* 0x00000000bc8c783b */ /* 0x000eee0000000200 */
[C---:B------:R-:W-:Y:S08]  /*8490*/  HMMA.16816.F32.BF16 R20, R164.reuse, R28, R20 ;  /* 0x0000001ca414723c */ /* 0x040ff00000041814 */
[----:B------:R-:W-:Y:S01]  /*84a0*/  HMMA.16816.F32.BF16 R32, R164, R30, R32 ;  /* 0x0000001ea420723c */ /* 0x000fe20000041820 */
[----:B------:R-:W4:Y:S07]  /*84b0*/  LDSM.16.M88.4 R28, [R188+0x800] ;  /* 0x00080000bc1c783b */ /* 0x000f2e0000000200 */
[C---:B------:R-:W-:Y:S08]  /*84c0*/  HMMA.16816.F32.BF16 R8, R160.reuse, R16, R8 ;  /* 0x00000010a008723c */ /* 0x040ff00000041808 */
[----:B------:R-:W-:Y:S01]  /*84d0*/  HMMA.16816.F32.BF16 R4, R160, R18, R4 ;  /* 0x00000012a004723c */ /* 0x000fe20000041804 */
[----:B------:R-:W-:Y:S07]  /*84e0*/  LDSM.16.M88.4 R16, [R201+0xe000] ;  /* 0x00e00000c910783b */ /* 0x000fee0000000200 */
[C---:B------:R-:W-:Y:S08]  /*84f0*/  HMMA.16816.F32.BF16 R152, R164.reuse, R24, R152 ;  /* 0x00000018a498723c */ /* 0x040ff00000041898 */
[C---:B------:R-:W-:Y:S01]  /*8500*/  HMMA.16816.F32.BF16 R148, R164.reuse, R26, R148 ;  /* 0x0000001aa494723c */ /* 0x040fe20000041894 */
[----:B------:R-:W-:Y:S07]  /*8510*/  LDSM.16.M88.4 R24, [R188+0x1000] ;  /* 0x00100000bc18783b */ /* 0x000fee0000000200 */
[C---:B-1----:R-:W-:Y:S08]  /*8520*/  HMMA.16816.F32.BF16 R144, R164.reuse, R172, R144 ;  /* 0x000000aca490723c */ /* 0x042ff00000041890 */
[----:B------:R-:W-:Y:S01]  /*8530*/  HMMA.16816.F32.BF16 R168, R164, R174, R168 ;  /* 0x000000aea4a8723c */ /* 0x000fe200000418a8 */
[----:B------:R-:W1:Y:S04]  /*8540*/  LDSM.16.M88.4 R172, [R202+0x4000] ;  /* 0x00400000caac783b */ /* 0x000e680000000200 */
[----:B------:R-:W5:Y:S03]  /*8550*/  LDSM.16.M88.4 R164, [R188+0x1800] ;  /* 0x00180000bca4783b */ /* 0x000f660000000200 */
[C---:B--2---:R-:W-:Y:S08]  /*8560*/  HMMA.16816.F32.BF16 R20, R160.reuse, R12, R20 ;  /* 0x0000000ca014723c */ /* 0x044ff00000041814 */
[----:B------:R-:W-:Y:S01]  /*8570*/  HMMA.16816.F32.BF16 R32, R160, R14, R32 ;  /* 0x0000000ea020723c */ /* 0x000fe20000041820 */
[----:B------:R-:W2:Y:S07]  /*8580*/  LDSM.16.M88.4 R12, [R201+0xe800] ;  /* 0x00e80000c90c783b */ /* 0x000eae0000000200 */
[C---:B---3--:R-:W-:Y:S08]  /*8590*/  HMMA.16816.F32.BF16 R8, R136.reuse, R140, R8 ;  /* 0x0000008c8808723c */ /* 0x048ff00000041808 */
[----:B------:R-:W-:Y:S01]  /*85a0*/  HMMA.16816.F32.BF16 R4, R136, R142, R4 ;  /* 0x0000008e8804723c */ /* 0x000fe20000041804 */
[----:B------:R-:W-:Y:S07]  /*85b0*/  LDSM.16.M88.4 R140, [R187] ;  /* 0x00000000bb8c783b */ /* 0x000fee0000000200 */
[C---:B------:R-:W-:Y:S08]  /*85c0*/  HMMA.16816.F32.BF16 R152, R160.reuse, R156, R152 ;  /* 0x0000009ca098723c */ /* 0x040ff00000041898 */
[C---:B------:R-:W-:Y:S01]  /*85d0*/  HMMA.16816.F32.BF16 R148, R160.reuse, R158, R148 ;  /* 0x0000009ea094723c */ /* 0x040fe20000041894 */
[----:B------:R-:W-:Y:S07]  /*85e0*/  LDSM.16.M88.4 R156, [R201+0xf000] ;  /* 0x00f00000c99c783b */ /* 0x000fee0000000200 */
[C---:B------:R-:W-:Y:S08]  /*85f0*/  HMMA.16816.F32.BF16 R144, R160.reuse, R176, R144 ;  /* 0x000000b0a090723c */ /* 0x040ff00000041890 */
[----:B------:R-:W-:Y:S01]  /*8600*/  HMMA.16816.F32.BF16 R168, R160, R178, R168 ;  /* 0x000000b2a0a8723c */ /* 0x000fe200000418a8 */
[----:B------:R-:W3:Y:S04]  /*8610*/  LDSM.16.M88.4 R160, [R200+0x4000] ;  /* 0x00400000c8a0783b */ /* 0x000ee80000000200 */
[----:B------:R-:W2:Y:S03]  /*8620*/  LDSM.16.M88.4 R176, [R201+0xf800] ;  /* 0x00f80000c9b0783b */ /* 0x000ea60000000200 */
[C---:B----4-:R-:W-:Y:S08]  /*8630*/  HMMA.16816.F32.BF16 R20, R136.reuse, R28, R20 ;  /* 0x0000001c8814723c */ /* 0x050ff00000041814 */
[----:B------:R-:W-:Y:S01]  /*8640*/  HMMA.16816.F32.BF16 R32, R136, R30, R32 ;  /* 0x0000001e8820723c */ /* 0x000fe20000041820 */
[----:B------:R-:W4:Y:S07]  /*8650*/  LDSM.16.M88.4 R28, [R186] ;  /* 0x00000000ba1c783b */ /* 0x000f2e0000000200 */
[C---:B-1----:R-:W-:Y:S08]  /*8660*/  HMMA.16816.F32.BF16 R8, R172.reuse, R16, R8 ;  /* 0x00000010ac08723c */ /* 0x042ff00000041808 */
[----:B------:R-:W-:Y:S01]  /*8670*/  HMMA.16816.F32.BF16 R4, R172, R18, R4 ;  /* 0x00000012ac04723c */ /* 0x000fe20000041804 */
[----:B------:R-:W-:Y:S07]  /*8680*/  LDSM.16.M88.4 R16, [R195+0xe000] ;  /* 0x00e00000c310783b */ /* 0x000fee0000000200 */
[C---:B------:R-:W-:Y:S08]  /*8690*/  HMMA.16816.F32.BF16 R152, R136.reuse, R24, R152 ;  /* 0x000000188898723c */ /* 0x040ff00000041898 */
[C---:B------:R-:W-:Y:S01]  /*86a0*/  HMMA.16816.F32.BF16 R148, R136.reuse, R26, R148 ;  /* 0x0000001a8894723c */ /* 0x040fe20000041894 */
[----:B------:R-:W-:Y:S07]  /*86b0*/  LDSM.16.M88.4 R24, [R185] ;  /* 0x00000000b918783b */ /* 0x000fee0000000200 */
[C---:B-----5:R-:W-:Y:S08]  /*86c0*/  HMMA.16816.F32.BF16 R144, R136.reuse, R164, R144 ;  /* 0x000000a48890723c */ /* 0x060ff00000041890 */
[----:B------:R-:W-:Y:S01]  /*86d0*/  HMMA.16816.F32.BF16 R168, R136, R166, R168 ;  /* 0x000000a688a8723c */ /* 0x000fe200000418a8 */
[----:B------:R-:W1:Y:S04]  /*86e0*/  LDSM.16.M88.4 R136, [R198+0x4000] ;  /* 0x00400000c688783b */ /* 0x000e680000000200 */
[----:B------:R-:W5:Y:S03]  /*86f0*/  LDSM.16.M88.4 R164, [R184] ;  /* 0x00000000b8a4783b */ /* 0x000f660000000200 */
[C---:B--2---:R-:W-:Y:S08]  /*8700*/  HMMA.16816.F32.BF16 R20, R172.reuse, R12, R20 ;  /* 0x0000000cac14723c */ /* 0x044ff00000041814 */
[----:B------:R-:W-:Y:S01]  /*8710*/  HMMA.16816.F32.BF16 R32, R172, R14, R32 ;  /* 0x0000000eac20723c */ /* 0x000fe20000041820 */
[----:B------:R-:W2:Y:S07]  /*8720*/  LDSM.16.M88.4 R12, [R195+0xe800] ;  /* 0x00e80000c30c783b */ /* 0x000eae0000000200 */
[C---:B---3--:R-:W-:Y:S08]  /*8730*/  HMMA.16816.F32.BF16 R8, R160.reuse, R140, R8 ;  /* 0x0000008ca008723c */ /* 0x048ff00000041808 */
[----:B------:R-:W-:Y:S01]  /*8740*/  HMMA.16816.F32.BF16 R4, R160, R142, R4 ;  /* 0x0000008ea004723c */ /* 0x000fe20000041804 */
[----:B------:R-:W-:Y:S07]  /*8750*/  LDSM.16.M88.4 R140, [R195+0xf800] ;  /* 0x00f80000c38c783b */ /* 0x000fee0000000200 */
[C---:B------:R-:W-:Y:S08]  /*8760*/  HMMA.16816.F32.BF16 R152, R172.reuse, R156, R152 ;  /* 0x0000009cac98723c */ /* 0x040ff00000041898 */
[C---:B------:R-:W-:Y:S01]  /*8770*/  HMMA.16816.F32.BF16 R148, R172.reuse, R158, R148 ;  /* 0x0000009eac94723c */ /* 0x040fe20000041894 */
[----:B------:R-:W-:Y:S07]  /*8780*/  LDSM.16.M88.4 R156, [R195+0xf000] ;  /* 0x00f00000c39c783b */ /* 0x000fee0000000200 */
[C---:B------:R-:W-:Y:S08]  /*8790*/  HMMA.16816.F32.BF16 R144, R172.reuse, R176, R144 ;  /* 0x000000b0ac90723c */ /* 0x040ff00000041890 */
[----:B------:R-:W-:Y:S01]  /*87a0*/  HMMA.16816.F32.BF16 R168, R172, R178, R168 ;  /* 0x000000b2aca8723c */ /* 0x000fe200000418a8 */
[----:B------:R-:W-:Y:S04]  /*87b0*/  LDSM.16.M88.4 R172, [R197+0x4000] ;  /* 0x00400000c5ac783b */ /* 0x000fe80000000200 */
[----:B------:R-:W-:Y:S03]  /*87c0*/  LDSM.16.M88.4 R176, [R182] ;  /* 0x00000000b6b0783b */ /* 0x000fe60000000200 */
[C---:B----4-:R-:W-:Y:S08]  /*87d0*/  HMMA.16816.F32.BF16 R20, R160.reuse, R28, R20 ;  /* 0x0000001ca014723c */ /* 0x050ff00000041814 */
[----:B------:R-:W-:Y:S01]  /*87e0*/  HMMA.16816.F32.BF16 R32, R160, R30, R32 ;  /* 0x0000001ea020723c */ /* 0x000fe20000041820 */
[----:B------:R-:W3:Y:S07]  /*87f0*/  LDSM.16.M88.4 R28, [R188+0x2000] ;  /* 0x00200000bc1c783b */ /* 0x000eee0000000200 */
[C---:B-1----:R-:W-:Y:S08]  /*8800*/  HMMA.16816.F32.BF16 R8, R136.reuse, R16, R8 ;  /* 0x000000108808723c */ /* 0x042ff00000041808 */
        /* <DEDUP_REMOVED lines=8> */
[----:B------:R-:W-:Y:S03]  /*8890*/  LDSM.16.M88.4 R160, [R201+0x11000] ;  /* 0x01100000c9a0783b */ /* 0x000fe60000000200 */
[C---:B--2---:R-:W-:Y:S08]  /*88a0*/  HMMA.16816.F32.BF16 R20, R136.reuse, R12, R20 ;  /* 0x0000000c8814723c */ /* 0x044ff00000041814 */
[----:B------:R-:W-:Y:S01]  /*88b0*/  HMMA.16816.F32.BF16 R32, R136, R14, R32 ;  /* 0x0000000e8820723c */ /* 0x000fe20000041820 */
[----:B------:R-:W1:Y:S07]  /*88c0*/  LDSM.16.M88.4 R12, [R201+0x10000] ;  /* 0x01000000c90c783b */ /* 0x000e6e0000000200 */
[C---:B---3--:R-:W-:Y:S08]  /*88d0*/  HMMA.16816.F32.BF16 R8, R172.reuse, R28, R8 ;  /* 0x0000001cac08723c */ /* 0x048ff00000041808 */
[----:B------:R-:W-:Y:S01]  /*88e0*/  HMMA.16816.F32.BF16 R4, R172, R30, R4 ;  /* 0x0000001eac04723c */ /* 0x000fe20000041804 */
[----:B------:R-:W-:Y:S07]  /*88f0*/  LDSM.16.M88.4 R28, [R198+0x8000] ;  /* 0x00800000c61c783b */ /* 0x000fee0000000200 */
[C---:B------:R-:W-:Y:S08]  /*8900*/  HMMA.16816.F32.BF16 R152, R136.reuse, R156, R152 ;  /* 0x0000009c8898723c */ /* 0x040ff00000041898 */
[C---:B------:R-:W-:Y:S01]  /*8910*/  HMMA.16816.F32.BF16 R148, R136.reuse, R158, R148 ;  /* 0x0000009e8894723c */ /* 0x040fe20000041894 */
[----:B------:R-:W-:Y:S07]  /*8920*/  LDSM.16.M88.4 R156, [R183] ;  /* 0x00000000b79c783b */ /* 0x000fee0000000200 */
[C---:B------:R-:W-:Y:S08]  /*8930*/  HMMA.16816.F32.BF16 R144, R136.reuse, R140, R144 ;  /* 0x0000008c8890723c */ /* 0x040ff00000041890 */
[----:B------:R-:W-:Y:S01]  /*8940*/  HMMA.16816.F32.BF16 R168, R136, R142, R168 ;  /* 0x0000008e88a8723c */ /* 0x000fe200000418a8 */
[----:B------:R-:W2:Y:S04]  /*8950*/  LDSM.16.M88.4 R140, [R200+0x8000] ;  /* 0x00800000c88c783b */ /* 0x000ea80000000200 */
[----:B------:R-:W-:Y:S03]  /*8960*/  LDSM.16.M88.4 R136, [R195+0x10000] ;  /* 0x01000000c388783b */ /* 0x000fe60000000200 */
[----:B-1----:R-:W-:Y:S08]  /*8970*/  HMMA.16816.F32.BF16 R8, R164, R12, R8 ;  /* 0x0000000ca408723c */ /* 0x002ff00000041808 */
[C---:B------:R-:W-:Y:S08]  /*8980*/  HMMA.16816.F32.BF16 R20, R172.reuse, R24, R20 ;  /* 0x00000018ac14723c */ /* 0x040ff00000041814 */
[----:B------:R-:W-:Y:S01]  /*8990*/  HMMA.16816.F32.BF16 R32, R172, R26, R32 ;  /* 0x0000001aac20723c */ /* 0x000fe20000041820 */
[----:B------:R-:W1:Y:S07]  /*89a0*/  LDSM.16.M88.4 R24, [R201+0x10800] ;  /* 0x01080000c918783b */ /* 0x000e6e0000000200 */
[----:B------:R-:W-:Y:S01]  /*89b0*/  HMMA.16816.F32.BF16 R4, R164, R14, R4 ;  /* 0x0000000ea404723c */ /* 0x000fe20000041804 */
[----:B------:R-:W-:Y:S07]  /*89c0*/  LDSM.16.M88.4 R12, [R188+0x4000] ;  /* 0x00400000bc0c783b */ /* 0x000fee0000000200 */
[----:B------:R-:W-:Y:S08]  /*89d0*/  HMMA.16816.F32.BF16 R152, R172, R16, R152 ;  /* 0x00000010ac98723c */ /* 0x000ff00000041898 */
[C---:B--2---:R-:W-:Y:S08]  /*89e0*/  HMMA.16816.F32.BF16 R8, R140.reuse, R156, R8 ;  /* 0x0000009c8c08723c */ /* 0x044ff00000041808 */
[----:B------:R-:W-:Y:S01]  /*89f0*/  HMMA.16816.F32.BF16 R4, R140, R158, R4 ;  /* 0x0000009e8c04723c */ /* 0x000fe20000041804 */
[----:B------:R-:W-:Y:S07]  /*8a00*/  LDSM.16.M88.4 R156, [R201+0x11800] ;  /* 0x01180000c99c783b */ /* 0x000fee0000000200 */
[----:B------:R-:W-:Y:S01]  /*8a10*/  HMMA.16816.F32.BF16 R148, R172, R18, R148 ;  /* 0x00000012ac94723c */ /* 0x000fe20000041894 */
[----:B------:R-:W2:Y:S07]  /*8a20*/  LDSM.16.M88.4 R16, [R197+0x8000] ;  /* 0x00800000c510783b */ /* 0x000eae0000000200 */
[----:B-1----:R-:W-:Y:S08]  /*8a30*/  HMMA.16816.F32.BF16 R20, R164, R24, R20 ;  /* 0x00000018a414723c */ /* 0x002ff00000041814 */
[----:B------:R-:W-:Y:S08]  /*8a40*/  HMMA.16816.F32.BF16 R8, R28, R136, R8 ;  /* 0x000000881c08723c */ /* 0x000ff00000041808 */
[----:B------:R-:W-:Y:S01]  /*8a50*/  HMMA.16816.F32.BF16 R32, R164, R26, R32 ;  /* 0x0000001aa420723c */ /* 0x000fe20000041820 */
[----:B------:R-:W1:Y:S07]  /*8a60*/  LDSM.16.M88.4 R24, [R195+0x10800] ;  /* 0x01080000c318783b */ /* 0x000e6e0000000200 */
[----:B------:R-:W-:Y:S01]  /*8a70*/  HMMA.16816.F32.BF16 R4, R28, R138, R4 ;  /* 0x0000008a1c04723c */ /* 0x000fe20000041804 */
[----:B------:R-:W3:Y:S07]  /*8a80*/  LDSM.16.M88.4 R136, [R181] ;  /* 0x00000000b588783b */ /* 0x000eee0000000200 */
[----:B------:R-:W-:Y:S08]  /*8a90*/  HMMA.16816.F32.BF16 R20, R140, R176, R20 ;  /* 0x000000b08c14723c */ /* 0x000ff00000041814 */
[----:B------:R-:W-:Y:S08]  /*8aa0*/  HMMA.16816.F32.BF16 R152, R164, R160, R152 ;  /* 0x000000a0a498723c */ /* 0x000ff00000041898 */
[----:B--2---:R-:W-:Y:S08]  /*8ab0*/  HMMA.16816.F32.BF16 R8, R16, R12, R8 ;  /* 0x0000000c1008723c */ /* 0x004ff00000041808 */
[----:B------:R-:W-:Y:S01]  /*8ac0*/  HMMA.16816.F32.BF16 R160, R164, R162, R148 ;  /* 0x000000a2a4a0723c */ /* 0x000fe20000041894 */
[----:B------:R-:W2:Y:S07]  /*8ad0*/  LDSM.16.M88.4 R148, [R188+0x4800] ;  /* 0x00480000bc94783b */ /* 0x000eae0000000200 */
[C---:B------:R-:W-:Y:S08]  /*8ae0*/  HMMA.16816.F32.BF16 R144, R172.reuse, R224, R144 ;  /* 0x000000e0ac90723c */ /* 0x040ff00000041890 */
[----:B------:R-:W-:Y:S01]  /*8af0*/  HMMA.16816.F32.BF16 R168, R172, R226, R168 ;  /* 0x000000e2aca8723c */ /* 0x000fe200000418a8 */
[----:B------:R-:W-:-:S02]  /*8b00*/  FMUL.FTZ R3, R8, c[0x0][0x2ec] ;  /* 0x0000bb0008037a20 */ /* 0x000fc40000410000 */
[----:B------:R-:W-:Y:S02]  /*8b10*/  FMUL.FTZ R132, R9, c[0x0][0x2ec] ;  /* 0x0000bb0009847a20 */ /* 0x000fe40000410000 */
[----:B------:R-:W-:Y:S02]  /*8b20*/  FMUL.FTZ R133, R10, c[0x0][0x2ec] ;  /* 0x0000bb000a857a20 */ /* 0x000fe40000410000 */
[----:B------:R-:W4:Y:S01]  /*8b30*/  MUFU.TANH R3, R3 ;  /* 0x0000000300037308 */ /* 0x000f220000002400 */
[----:B------:R-:W-:Y:S01]  /*8b40*/  HMMA.16816.F32.BF16 R4, R16, R14, R4 ;  /* 0x0000000e1004723c */ /* 0x000fe20000041804 */
[----:B------:R-:W-:Y:S06]  /*8b50*/  LDSM.16.M88.4 R12, [R195+0x11000] ;  /* 0x01100000c30c783b */ /* 0x000fec0000000200 */
[----:B------:R-:W2:Y:S01]  /*8b60*/  MUFU.TANH R132, R132 ;  /* 0x0000008400847308 */ /* 0x000ea20000002400 */
[----:B-1----:R-:W-:Y:S07]  /*8b70*/  HMMA.16816.F32.BF16 R20, R28, R24, R20 ;  /* 0x000000181c14723c */ /* 0x002fee0000041814 */
[----:B------:R-:W1:Y:S01]  /*8b80*/  MUFU.TANH R133, R133 ;  /* 0x0000008500857308 */ /* 0x000e620000002400 */
[----:B---3--:R-:W-:Y:S07]  /*8b90*/  HMMA.16816.F32.BF16 R152, R140, R136, R152 ;  /* 0x000000888c98723c */ /* 0x008fee0000041898 */
[----:B------:R-:W-:Y:S01]  /*8ba0*/  FMUL.FTZ R136, R11, c[0x0][0x2ec] ;  /* 0x0000bb000b887a20 */ /* 0x000fe20000410000 */
[----:B------:R-:W-:Y:S01]  /*8bb0*/  HMMA.16816.F32.BF16 R144, R164, R156, R144 ;  /* 0x0000009ca490723c */ /* 0x000fe20000041890 */
[----:B------:R-:W3:Y:S01]  /*8bc0*/  LDSM.16.M88.4 R8, [R180] ;  /* 0x00000000b408783b */ /* 0x000ee20000000200 */
[----:B------:R-:W-:-:S03]  /*8bd0*/  FMUL.FTZ R4, R4, c[0x0][0x2ec] ;  /* 0x0000bb0004047a20 */ /* 0x000fc60000410000 */
[----:B------:R-:W1:Y:S03]  /*8be0*/  MUFU.TANH R136, R136 ;  /* 0x0000008800887308 */ /* 0x000e660000002400 */
[----:B------:R-:W-:Y:S05]  /*8bf0*/  HMMA.16816.F32.BF16 R168, R164, R158, R168 ;  /* 0x0000009ea4a8723c */ /* 0x000fea00000418a8 */
[----:B------:R5:W1:Y:S03]  /*8c00*/  MUFU.TANH R137, R4 ;  /* 0x0000000400897308 */ /* 0x000a660000002400 */
[----:B------:R-:W-:Y:S08]  /*8c10*/  HMMA.16816.F32.BF16 R32, R140, R178, R32 ;  /* 0x000000b28c20723c */ /* 0x000ff00000041820 */
[----:B--2---:R-:W-:Y:S07]  /*8c20*/  HMMA.16816.F32.BF16 R20, R16, R148, R20 ;  /* 0x000000941014723c */ /* 0x004fee0000041814 */
[----:B------:R-:W-:Y:S01]  /*8c30*/  FMUL.FTZ R149, R5, c[0x0][0x2ec] ;  /* 0x0000bb0005957a20 */ /* 0x000fe20000410000 */
[----:B------:R-:W-:Y:S01]  /*8c40*/  HMMA.16816.F32.BF16 R160, R140, R138, R160 ;  /* 0x0000008a8ca0723c */ /* 0x000fe200000418a0 */
[----:B------:R-:W-:-:S02]  /*8c50*/  FMUL.FTZ R148, R7, c[0x0][0x2ec] ;  /* 0x0000bb0007947a20 */ /* 0x000fc40000410000 */
[----:B------:R-:W2:Y:S04]  /*8c60*/  MUFU.TANH R138, R149 ;  /* 0x00000095008a7308 */ /* 0x000ea80000002400 */
[----:B------:R-:W-:Y:S01]  /*8c70*/  FMUL.FTZ R139, R6, c[0x0][0x2ec] ;  /* 0x0000bb00068b7a20 */ /* 0x000fe20000410000 */
[----:B------:R-:W-:Y:S01]  /*8c80*/  HMMA.16816.F32.BF16 R32, R28, R26, R32 ;  /* 0x0000001a1c20723c */ /* 0x000fe20000041820 */
[----:B-----5:R-:W5:Y:S02]  /*8c90*/  LDSM.16.M88.4 R4, [R195+0x11800] ;  /* 0x01180000c304783b */ /* 0x020f640000000200 */
[----:B------:R-:W1:Y:S02]  /*8ca0*/  MUFU.TANH R148, R148 ;  /* 0x0000009400947308 */ /* 0x000e640000002400 */
[----:B------:R-:W1:Y:S03]  /*8cb0*/  LDSM.16.M88.4 R24, [R188+0x5000] ;  /* 0x00500000bc18783b */ /* 0x000e660000000200 */
[----:B---3--:R-:W-:Y:S01]  /*8cc0*/  HMMA.16816.F32.BF16 R144, R140, R8, R144 ;  /* 0x000000088c90723c */ /* 0x008fe20000041890 */
[----:B------:R-:W-:-:S02]  /*8cd0*/  FMUL.FTZ R20, R20, c[0x0][0x2ec] ;  /* 0x0000bb0014147a20 */ /* 0x000fc40000410000 */
[----:B------:R-:W-:Y:S01]  /*8ce0*/  FMUL.FTZ R21, R21, c[0x0][0x2ec] ;  /* 0x0000bb0015157a20 */ /* 0x000fe20000410000 */
[----:B------:R-:W3:Y:S03]  /*8cf0*/  MUFU.TANH R139, R139 ;  /* 0x0000008b008b7308 */ /* 0x000ee60000002400 */
[----:B------:R-:W-:Y:S01]  /*8d00*/  FMUL.FTZ R8, R22, c[0x0][0x2ec] ;  /* 0x0000bb0016087a20 */ /* 0x000fe20000410000 */
[----:B------:R-:W-:Y:S01]  /*8d10*/  HMMA.16816.F32.BF16 R168, R140, R10, R168 ;  /* 0x0000000a8ca8723c */ /* 0x000fe200000418a8 */
[----:B------:R-:W-:-:S03]  /*8d20*/  FMUL.FTZ R9, R23, c[0x0][0x2ec] ;  /* 0x0000bb0017097a20 */ /* 0x000fc60000410000 */
[----:B------:R-:W1:Y:S04]  /*8d30*/  MUFU.TANH R20, R20 ;  /* 0x0000001400147308 */ /* 0x000e680000002400 */
[C---:B------:R-:W-:Y:S04]  /*8d40*/  HMMA.16816.F32.BF16 R152, R28.reuse, R12, R152 ;  /* 0x0000000c1c98723c */ /* 0x040fe80000041898 */
[----:B------:R-:W1:Y:S04]  /*8d50*/  MUFU.TANH R21, R21 ;  /* 0x0000001500157308 */ /* 0x000e680000002400 */
[----:B------:R-:W-:Y:S01]  /*8d60*/  HMMA.16816.F32.BF16 R160, R28, R14, R160 ;  /* 0x0000000e1ca0723c */ /* 0x000fe200000418a0 */
[----:B------:R-:W2:Y:S01]  /*8d70*/  LDSM.16.M88.4 R12, [R188+0x5800] ;  /* 0x00580000bc0c783b */ /* 0x000ea20000000200 */
[----:B------:R-:W-:-:S04]  /*8d80*/  DEPBAR.LE SB0, 0x0 ;  /* 0x000080000000791a */ /* 0x000fc80000000000 */
[----:B------:R-:W1:Y:S02]  /*8d90*/  MUFU.TANH R8, R8 ;  /* 0x0000000800087308 */ /* 0x000e640000002400 */
[----:B------:R-:W-:Y:S06]  /*8da0*/  HMMA.16816.F32.BF16 R32, R16, R150, R32 ;  /* 0x000000961020723c */ /* 0x000fec0000041820 */
[----:B------:R-:W1:Y:S02]  /*8db0*/  MUFU.TANH R9, R9 ;  /* 0x0000000900097308 */ /* 0x000e640000002400 */
[C---:B-----5:R-:W-:Y:S08]  /*8dc0*/  HMMA.16816.F32.BF16 R144, R28.reuse, R4, R144 ;  /* 0x000000041c90723c */ /* 0x060ff00000041890 */
[----:B------:R-:W-:Y:S08]  /*8dd0*/  HMMA.16816.F32.BF16 R168, R28, R6, R168 ;  /* 0x000000061ca8723c */ /* 0x000ff000000418a8 */
[----:B-1----:R-:W-:Y:S01]  /*8de0*/  HMMA.16816.F32.BF16 R152, R16, R24, R152 ;  /* 0x000000181098723c */ /* 0x002fe20000041898 */
[----:B------:R-:W-:-:S02]  /*8df0*/  FMUL.FTZ R22, R32, c[0x0][0x2ec] ;  /* 0x0000bb0020167a20 */ /* 0x000fc40000410000 */
[----:B------:R-:W-:Y:S02]  /*8e00*/  FMUL.FTZ R23, R33, c[0x0][0x2ec] ;  /* 0x0000bb0021177a20 */ /* 0x000fe40000410000 */
[----:B------:R-:W-:Y:S02]  /*8e10*/  FMUL.FTZ R10, R34, c[0x0][0x2ec] ;  /* 0x0000bb00220a7a20 */ /* 0x000fe40000410000 */
[----:B------:R-:W-:Y:S01]  /*8e20*/  FMUL.FTZ R4, R35, c[0x0][0x2ec] ;  /* 0x0000bb0023047a20 */ /* 0x000fe20000410000 */
[C---:B------:R-:W-:Y:S01]  /*8e30*/  HMMA.16816.F32.BF16 R160, R16.reuse, R26, R160 ;  /* 0x0000001a10a0723c */ /* 0x040fe200000418a0 */
[----:B------:R-:W1:Y:S07]  /*8e40*/  MUFU.TANH R22, R22 ;  /* 0x0000001600167308 */ /* 0x000e6e0000002400 */
[C---:B--2---:R-:W-:Y:S01]  /*8e50*/  HMMA.16816.F32.BF16 R144, R16.reuse, R12, R144 ;  /* 0x0000000c1090723c */ /* 0x044fe20000041890 */
[----:B------:R-:W2:Y:S07]  /*8e60*/  MUFU.TANH R23, R23 ;  /* 0x0000001700177308 */ /* 0x000eae0000002400 */
[----:B------:R-:W-:Y:S01]  /*8e70*/  HMMA.16816.F32.BF16 R168, R16, R14, R168 ;  /* 0x0000000e10a8723c */ /* 0x000fe200000418a8 */
[----:B------:R-:W-:Y:S01]  /*8e80*/  FMUL.FTZ R152, R152, c[0x0][0x2ec] ;  /* 0x0000bb0098987a20 */ /* 0x000fe20000410000 */
[----:B------:R-:W1:Y:S01]  /*8e90*/  MUFU.TANH R10, R10 ;  /* 0x0000000a000a7308 */ /* 0x000e620000002400 */
[----:B------:R-:W-:-:S02]  /*8ea0*/  FMUL.FTZ R154, R154, c[0x0][0x2ec] ;  /* 0x0000bb009a9a7a20 */ /* 0x000fc40000410000 */
[----:B------:R-:W-:Y:S02]  /*8eb0*/  FMUL.FTZ R153, R153, c[0x0][0x2ec] ;  /* 0x0000bb0099997a20 */ /* 0x000fe40000410000 */
[----:B------:R-:W-:Y:S02]  /*8ec0*/  FMUL.FTZ R155, R155, c[0x0][0x2ec] ;  /* 0x0000bb009b9b7a20 */ /* 0x000fe40000410000 */
[----:B------:R-:W-:Y:S01]  /*8ed0*/  FMUL.FTZ R160, R160, c[0x0][0x2ec] ;  /* 0x0000bb00a0a07a20 */ /* 0x000fe20000410000 */
[----:B------:R5:W1:Y:S01]  /*8ee0*/  MUFU.TANH R228, R152 ;  /* 0x0000009800e47308 */ /* 0x000a620000002400 */
[----:B------:R-:W-:Y:S02]  /*8ef0*/  FMUL.FTZ R174, R162, c[0x0][0x2ec] ;  /* 0x0000bb00a2ae7a20 */ /* 0x000fe40000410000 */
[----:B------:R-:W-:Y:S02]  /*8f00*/  FMUL.FTZ R161, R161, c[0x0][0x2ec] ;  /* 0x0000bb00a1a17a20 */ /* 0x000fe40000410000 */
[----:B------:R-:W-:-:S02]  /*8f10*/  FMUL.FTZ R163, R163, c[0x0][0x2ec] ;  /* 0x0000bb00a3a37a20 */ /* 0x000fc40000410000 */
[----:B------:R-:W-:Y:S01]  /*8f20*/  FMUL.FTZ R142, R147, c[0x0][0x2ec] ;  /* 0x0000bb00938e7a20 */ /* 0x000fe20000410000 */
[----:B------:R1:W1:Y:S01]  /*8f30*/  MUFU.TANH R178, R154 ;  /* 0x0000009a00b27308 */ /* 0x0002620000002400 */
[----:B------:R-:W-:Y:S02]  /*8f40*/  FMUL.FTZ R144, R144, c[0x0][0x2ec] ;  /* 0x0000bb0090907a20 */ /* 0x000fe40000410000 */
[----:B------:R-:W-:Y:S02]  /*8f50*/  FMUL.FTZ R145, R145, c[0x0][0x2ec] ;  /* 0x0000bb0091917a20 */ /* 0x000fe40000410000 */
[----:B------:R-:W-:Y:S02]  /*8f60*/  FMUL.FTZ R146, R146, c[0x0][0x2ec] ;  /* 0x0000bb0092927a20 */ /* 0x000fe40000410000 */
[----:B------:R-:W-:Y:S01]  /*8f70*/  FMUL.FTZ R158, R168, c[0x0][0x2ec] ;  /* 0x0000bb00a89e7a20 */ /* 0x000fe20000410000 */
[----:B------:R1:W1:Y:S01]  /*8f80*/  MUFU.TANH R224, R160 ;  /* 0x000000a000e07308 */ /* 0x0002620000002400 */
[----:B------:R-:W-:-:S02]  /*8f90*/  FMUL.FTZ R156, R169, c[0x0][0x2ec] ;  /* 0x0000bb00a99c7a20 */ /* 0x000fc40000410000 */
[----:B------:R-:W-:Y:S02]  /*8fa0*/  FMUL.FTZ R140, R170, c[0x0][0x2ec] ;  /* 0x0000bb00aa8c7a20 */ /* 0x000fe40000410000 */
[----:B-----5:R-:W-:-:S03]  /*8fb0*/  FMUL.FTZ R152, R171, c[0x0][0x2ec] ;  /* 0x0000bb00ab987a20 */ /* 0x020fc60000410000 */
[----:B------:R-:W1:Y:S08]  /*8fc0*/  MUFU.TANH R4, R4 ;  /* 0x0000000400047308 */ /* 0x000e700000002400 */
[----:B------:R1:W1:Y:S08]  /*8fd0*/  MUFU.TANH R226, R153 ;  /* 0x0000009900e27308 */ /* 0x0002700000002400 */
[----:B------:R1:W1:Y:S08]  /*8fe0*/  MUFU.TANH R176, R155 ;  /* 0x0000009b00b07308 */ /* 0x0002700000002400 */
[----:B------:R1:W1:Y:S08]  /*8ff0*/  MUFU.TANH R222, R161 ;  /* 0x000000a100de7308 */ /* 0x0002700000002400 */
[----:B------:R-:W1:Y:S08]  /*9000*/  MUFU.TANH R174, R174 ;  /* 0x000000ae00ae7308 */ /* 0x000e700000002400 */
[----:B------:R1:W1:Y:S08]  /*9010*/  MUFU.TANH R172, R163 ;  /* 0x000000a300ac7308 */ /* 0x0002700000002400 */
[----:B------:R1:W1:Y:S08]  /*9020*/  MUFU.TANH R162, R144 ;  /* 0x0000009000a27308 */ /* 0x0002700000002400 */
[----:B------:R1:W1:Y:S08]  /*9030*/  MUFU.TANH R160, R145 ;  /* 0x0000009100a07308 */ /* 0x0002700000002400 */
[----:B------:R1:W1:Y:S08]  /*9040*/  MUFU.TANH R154, R146 ;  /* 0x00000092009a7308 */ /* 0x0002700000002400 */
[----:B------:R-:W1:Y:S08]  /*9050*/  MUFU.TANH R142, R142 ;  /* 0x0000008e008e7308 */ /* 0x000e700000002400 */
[----:B------:R-:W1:Y:S08]  /*9060*/  MUFU.TANH R158, R158 ;  /* 0x0000009e009e7308 */ /* 0x000e700000002400 */
[----:B------:R-:W1:Y:S08]  /*9070*/  MUFU.TANH R156, R156 ;  /* 0x0000009c009c7308 */ /* 0x000e700000002400 */
[----:B------:R-:W1:Y:S08]  /*9080*/  MUFU.TANH R140, R140 ;  /* 0x0000008c008c7308 */ /* 0x000e700000002400 */
[----:B------:R-:W1:Y:S01]  /*9090*/  MUFU.TANH R152, R152 ;  /* 0x0000009800987308 */ /* 0x000e620000002400 */
[----:B------:R-:W-:Y:S06]  /*90a0*/  BAR.SYNC.DEFER_BLOCKING 0x0 ;  /* 0x0000000000007b1d */ /* 0x000fec0000010000 */
[----:B------:R-:W-:Y:S05]  /*90b0*/  @!P0 BRA `(.L_x_280) ;  /* 0x000001a000008947 */ /* 0x000fea0003800000 */
[----:B--234-:R-:W-:Y:S02]  /*90c0*/  UIADD3 UR12, UR8, -0x4, URZ ;  /* 0xfffffffc080c7890 */ /* 0x01cfe4000fffe03f */
        /* <DEDUP_REMOVED lines=25> */
.L_x_280:
[----:B--234-:R-:W-:-:S04]  /*9260*/  IMAD.U32 R6, RZ, RZ, UR15 ;  /* 0x0000000fff067e24 */ /* 0x01cfc8000f8e00ff */
[----:B------:R-:W-:-:S05]  /*9270*/  IMAD R5, R6, 0x40, R213 ;  /* 0x0000004006057824 */ /* 0x000fca00078e02d5 */
[C---:B------:R-:W-:Y:S02]  /*9280*/  IADD3 R7, R5.reuse, 0x1, RZ ;  /* 0x0000000105077810 */ /* 0x040fe40007ffe0ff */
[-C--:B------:R-:W-:Y:S02]  /*9290*/  ISETP.GE.AND P3, PT, R5, R211.reuse, PT ;  /* 0x000000d30500720c */ /* 0x080fe40003f66270 */
[C---:B------:R-:W-:Y:S02]  /*92a0*/  ISETP.GE.AND P2, PT, R7.reuse, R211, PT ;  /* 0x000000d30700720c */ /* 0x040fe40003f46270 */
[C---:B------:R-:W-:Y:S02]  /*92b0*/  ISETP.GE.AND P5, PT, R7.reuse, R205, PT ;  /* 0x000000cd0700720c */ /* 0x040fe40003fa6270 */
[C---:B------:R-:W-:Y:S02]  /*92c0*/  ISETP.LT.OR P2, PT, R7.reuse, R212, P2 ;  /* 0x000000d40700720c */ /* 0x040fe40001741670 */
[----:B------:R-:W-:-:S02]  /*92d0*/  ISETP.LT.OR P5, PT, R7, R210, P5 ;  /* 0x000000d20700720c */ /* 0x000fc40002fa1670 */
[C---:B------:R-:W-:Y:S02]  /*92e0*/  ISETP.LT.OR P3, PT, R5.reuse, R212, P3 ;  /* 0x000000d40500720c */ /* 0x040fe40001f61670 */
[C---:B------:R-:W-:Y:S02]  /*92f0*/  IADD3 R6, R5.reuse, 0x8, RZ ;  /* 0x0000000805067810 */ /* 0x040fe40007ffe0ff */
[----:B------:R-:W-:Y:S02]  /*9300*/  IADD3 R7, R5, 0x9, RZ ;  /* 0x0000000905077810 */ /* 0x000fe40007ffe0ff */
[----:B------:R-:W-:Y:S02]  /*9310*/  FSEL R3, R3, -INF , !P3 ;  /* 0xff80000003037808 */ /* 0x000fe40005800000 */
[-C--:B------:R-:W-:Y:S02]  /*9320*/  ISETP.GE.AND P1, PT, R6, R211.reuse, PT ;  /* 0x000000d30600720c */ /* 0x080fe40003f26270 */
[----:B------:R-:W-:-:S02]  /*9330*/  ISETP.GE.AND P0, PT, R7, R211, PT ;  /* 0x000000d30700720c */ /* 0x000fc40003f06270 */
[CC--:B------:R-:W-:Y:S02]  /*9340*/  ISETP.GE.AND P3, PT, R7.reuse, R205.reuse, PT ;  /* 0x000000cd0700720c */ /* 0x0c0fe40003f66270 */
[CC--:B------:R-:W-:Y:S02]  /*9350*/  ISETP.LT.OR P1, PT, R6.reuse, R212.reuse, P1 ;  /* 0x000000d40600720c */ /* 0x0c0fe40000f21670 */
[C---:B------:R-:W-:Y:S02]  /*9360*/  ISETP.LT.OR P0, PT, R7.reuse, R212, P0 ;  /* 0x000000d40700720c */ /* 0x040fe40000701670 */
[----:B------:R-:W-:Y:S02]  /*9370*/  ISETP.LT.OR P3, PT, R7, R210, P3 ;  /* 0x000000d20700720c */ /* 0x000fe40001f61670 */
[-C--:B------:R-:W-:Y:S02]  /*9380*/  ISETP.GE.AND P4, PT, R6, R205.reuse, PT ;  /* 0x000000cd0600720c */ /* 0x080fe40003f86270 */
[----:B------:R-:W-:-:S02]  /*9390*/  ISETP.GE.AND P6, PT, R5, R205, PT ;  /* 0x000000cd0500720c */ /* 0x000fc40003fc6270 */
[----:B------:R-:W-:Y:S02]  /*93a0*/  IADD3 R7, R5, 0x11, RZ ;  /* 0x0000001105077810 */ /* 0x000fe40007ffe0ff */
[----:B------:R-:W-:Y:S02]  /*93b0*/  FSEL R16, R137, -INF , !P1 ;  /* 0xff80000089107808 */ /* 0x000fe40004800000 */
[-C--:B------:R-:W-:Y:S02]  /*93c0*/  ISETP.LT.OR P4, PT, R6, R210.reuse, P4 ;  /* 0x000000d20600720c */ /* 0x080fe40002781670 */
[----:B------:R-:W-:Y:S02]  /*93d0*/  ISETP.LT.OR P6, PT, R5, R210, P6 ;  /* 0x000000d20500720c */ /* 0x000fe400037c1670 */
[----:B------:R-:W-:Y:S02]  /*93e0*/  ISETP.GE.AND P1, PT, R7, R205, PT ;  /* 0x000000cd0700720c */ /* 0x000fe40003f26270 */
[----:B------:R-:W-:-:S02]  /*93f0*/  IADD3 R6, R5, 0x10, RZ ;  /* 0x0000001005067810 */ /* 0x000fc40007ffe0ff */
[----:B------:R-:W-:Y:S02]  /*9400*/  FSEL R133, R133, -INF , !P6 ;  /* 0xff80000085857808 */ /* 0x000fe40007000000 */
[----:B------:R-:W-:Y:S02]  /*9410*/  FSEL R14, R132, -INF , !P2 ;  /* 0xff800000840e7808 */ /* 0x000fe40005000000 */
[----:B------:R-:W-:Y:S02]  /*9420*/  ISETP.LT.OR P1, PT, R7, R210, P1 ;  /* 0x000000d20700720c */ /* 0x000fe40000f21670 */
[C---:B------:R-:W-:Y:S02]  /*9430*/  ISETP.GE.AND P6, PT, R6.reuse, R211, PT ;  /* 0x000000d30600720c */ /* 0x040fe40003fc6270 */
[----:B------:R-:W-:Y:S02]  /*9440*/  ISETP.GE.AND P2, PT, R6, R205, PT ;  /* 0x000000cd0600720c */ /* 0x000fe40003f46270 */
[----:B------:R-:W-:-:S02]  /*9450*/  FSEL R24, R9, -INF , !P1 ;  /* 0xff80000009187808 */ /* 0x000fc40004800000 */
[C---:B------:R-:W-:Y:S02]  /*9460*/  ISETP.LT.OR P6, PT, R6.reuse, R212, P6 ;  /* 0x000000d40600720c */ /* 0x040fe400037c1670 */
[----:B------:R-:W-:Y:S02]  /*9470*/  ISETP.LT.OR P2, PT, R6, R210, P2 ;  /* 0x000000d20600720c */ /* 0x000fe40001741670 */
[----:B------:R-:W-:Y:S02]  /*9480*/  FMNMX.FTZ R9, R2, R3, !PT ;  /* 0x0000000302097209 */ /* 0x000fe40007810000 */
[----:B------:R-:W-:Y:S02]  /*9490*/  IADD3 R6, R5, 0x18, RZ ;  /* 0x0000001805067810 */ /* 0x000fe40007ffe0ff */
[----:B------:R-:W-:Y:S02]  /*94a0*/  FSEL R136, R136, -INF , !P5 ;  /* 0xff80000088887808 */ /* 0x000fe40006800000 */
[----:B------:R-:W-:-:S02]  /*94b0*/  FSEL R12, R139, -INF , !P4 ;  /* 0xff8000008b0c7808 */ /* 0x000fc40006000000 */
[----:B------:R-:W-:Y:S02]  /*94c0*/  FSEL R138, R138, -INF , !P0 ;  /* 0xff8000008a8a7808 */ /* 0x000fe40004000000 */
[----:B------:R-:W-:Y:S02]  /*94d0*/  FMNMX.FTZ R9, R14, R9, !PT ;  /* 0x000000090e097209 */ /* 0x000fe40007810000 */
[-C--:B------:R-:W-:Y:S02]  /*94e0*/  ISETP.GE.AND P5, PT, R7, R211.reuse, PT ;  /* 0x000000d30700720c */ /* 0x080fe40003fa6270 */
[C---:B------:R-:W-:Y:S02]  /*94f0*/  ISETP.GE.AND P4, PT, R6.reuse, R211, PT ;  /* 0x000000d30600720c */ /* 0x040fe40003f86270 */
[----:B------:R-:W-:Y:S02]  /*9500*/  ISETP.GE.AND P0, PT, R6, R205, PT ;  /* 0x000000cd0600720c */ /* 0x000fe40003f06270 */
[----:B------:R-:W-:-:S02]  /*9510*/  IADD3 R11, R5, 0x19, RZ ;  /* 0x00000019050b7810 */ /* 0x000fc40007ffe0ff */
[----:B------:R-:W-:Y:S02]  /*9520*/  FMNMX.FTZ R9, R16, R9, !PT ;  /* 0x0000000910097209 */ /* 0x000fe40007810000 */
[-C--:B------:R-:W-:Y:S02]  /*9530*/  ISETP.LT.OR P5, PT, R7, R212.reuse, P5 ;  /* 0x000000d40700720c */ /* 0x080fe40002fa1670 */
[C---:B------:R-:W-:Y:S02]  /*9540*/  ISETP.LT.OR P4, PT, R6.reuse, R212, P4 ;  /* 0x000000d40600720c */ /* 0x040fe40002781670 */
[----:B------:R-:W-:Y:S02]  /*9550*/  ISETP.LT.OR P0, PT, R6, R210, P0 ;  /* 0x000000d20600720c */ /* 0x000fe40000701670 */
[----:B------:R-:W-:Y:S02]  /*9560*/  IADD3 R7, R5, 0x20, RZ ;  /* 0x0000002005077810 */ /* 0x000fe40007ffe0ff */
[----:B------:R-:W-:-:S02]  /*9570*/  FSEL R6, R148, -INF , !P3 ;  /* 0xff80000094067808 */ /* 0x000fc40005800000 */
[----:B------:R-:W-:Y:S02]  /*9580*/  FSEL R34, R20, -INF , !P6 ;  /* 0xff80000014227808 */ /* 0x000fe40007000000 */
[C---:B------:R-:W-:Y:S02]  /*9590*/  ISETP.GE.AND P3, PT, R11.reuse, R211, PT ;  /* 0x000000d30b00720c */ /* 0x040fe40003f66270 */
[----:B------:R-:W-:Y:S02]  /*95a0*/  ISETP.GE.AND P6, PT, R11, R205, PT ;  /* 0x000000cd0b00720c */ /* 0x000fe40003fc6270 */
[----:B------:R-:W-:Y:S02]  /*95b0*/  FMNMX.FTZ R9, R138, R9, !PT ;  /* 0x000000098a097209 */ /* 0x000fe40007810000 */
[----:B------:R-:W-:Y:S02]  /*95c0*/  FSEL R26, R8, -INF , !P2 ;  /* 0xff800000081a7808 */ /* 0x000fe40005000000 */
[----:B------:R-:W-:-:S02]  /*95d0*/  FSEL R32, R21, -INF , !P5 ;  /* 0xff80000015207808 */ /* 0x000fc40006800000 */
[C---:B------:R-:W-:Y:S02]  /*95e0*/  ISETP.GE.AND P2, PT, R7.reuse, R211, PT ;  /* 0x000000d30700720c */ /* 0x040fe40003f46270 */
[----:B------:R-:W-:Y:S02]  /*95f0*/  ISETP.GE.AND P5, PT, R7, R205, PT ;  /* 0x000000cd0700720c */ /* 0x000fe40003fa6270 */
[C---:B------:R-:W-:Y:S02]  /*9600*/  ISETP.LT.OR P3, PT, R11.reuse, R212, P3 ;  /* 0x000000d40b00720c */ /* 0x040fe40001f61670 */
[----:B------:R-:W-:Y:S02]  /*9610*/  ISETP.LT.OR P6, PT, R11, R210, P6 ;  /* 0x000000d20b00720c */ /* 0x000fe400037c1670 */
[----:B------:R-:W-:Y:S02]  /*9620*/  FMNMX.FTZ R11, R34, R9, !PT ;  /* 0x00000009220b7209 */ /* 0x000fe40007810000 */
[----:B------:R-:W-:-:S02]  /*9630*/  FMNMX.FTZ R9, R0, R133, !PT ;  /* 0x0000008500097209 */ /* 0x000fc40007810000 */
[C---:B------:R-:W-:Y:S02]  /*9640*/  ISETP.LT.OR P2, PT, R7.reuse, R212, P2 ;  /* 0x000000d40700720c */ /* 0x040fe40001741670 */
[----:B------:R-:W-:Y:S02]  /*9650*/  ISETP.LT.OR P5, PT, R7, R210, P5 ;  /* 0x000000d20700720c */ /* 0x000fe40002fa1670 */
[C---:B------:R-:W-:Y:S02]  /*9660*/  IADD3 R8, R5.reuse, 0x21, RZ ;  /* 0x0000002105087810 */ /* 0x040fe40007ffe0ff */
[----:B------:R-:W-:Y:S02]  /*9670*/  IADD3 R7, R5, 0x28, RZ ;  /* 0x0000002805077810 */ /* 0x000fe40007ffe0ff */
[----:B-1----:R-:W-:Y:S02]  /*9680*/  FSEL R30, R22, -INF , !P4 ;  /* 0xff800000161e7808 */ /* 0x002fe40006000000 */
[----:B------:R-:W-:-:S02]  /*9690*/  FMNMX.FTZ R11, R32, R11, !PT ;  /* 0x0000000b200b7209 */ /* 0x000fc40007810000 */
[----:B------:R-:W-:Y:S02]  /*96a0*/  FMNMX.FTZ R9, R136, R9, !PT ;  /* 0x0000000988097209 */ /* 0x000fe40007810000 */
        /* <DEDUP_REMOVED lines=25> */
[C---:B------:R-:W-:Y:S02]  /*9840*/  ISETP.LT.OR P5, PT, R7.reuse, R212, P5 ;  /* 0x000000d40700720c */ /* 0x040fe40002fa1670 */
[----:B------:R-:W-:Y:S02]  /*9850*/  ISETP.LT.OR P1, PT, R7, R210, P1 ;  /* 0x000000d20700720c */ /* 0x000fe40000f21670 */
[----:B------:R-:W-:Y:S02]  /*9860*/  ISETP.LT.OR P6, PT, R8, R212, P6 ;  /* 0x000000d40800720c */ /* 0x000fe400037c1670 */
[----:B------:R-:W-:-:S02]  /*9870*/  IADD3 R7, R5, 0x31, RZ ;  /* 0x0000003105077810 */ /* 0x000fc40007ffe0ff */
[----:B------:R-:W-:Y:S02]  /*9880*/  FSEL R224, R224, -INF , !P0 ;  /* 0xff800000e0e07808 */ /* 0x000fe40004000000 */
[----:B------:R-:W-:Y:S02]  /*9890*/  FMNMX.FTZ R11, R226, R11, !PT ;  /* 0x0000000be20b7209 */ /* 0x000fe40007810000 */
[----:B------:R-:W-:Y:S02]  /*98a0*/  FMNMX.FTZ R9, R24, R9, !PT ;  /* 0x0000000918097209 */ /* 0x000fe40007810000 */
[----:B------:R-:W-:Y:S02]  /*98b0*/  FSEL R176, R176, -INF , !P4 ;  /* 0xff800000b0b07808 */ /* 0x000fe40006000000 */
[----:B------:R-:W-:Y:S02]  /*98c0*/  IADD3 R4, R5, 0x38, RZ ;  /* 0x0000003805047810 */ /* 0x000fe40007ffe0ff */
[----:B------:R-:W-:-:S02]  /*98d0*/  ISETP.GE.AND P4, PT, R7, R211, PT ;  /* 0x000000d30700720c */ /* 0x000fc40003f86270 */
[----:B------:R-:W-:Y:S02]  /*98e0*/  FSEL R222, R222, -INF , !P6 ;  /* 0xff800000dede7808 */ /* 0x000fe40007000000 */
[----:B------:R-:W-:Y:S02]  /*98f0*/  FMNMX.FTZ R11, R224, R11, !PT ;  /* 0x0000000be00b7209 */ /* 0x000fe40007810000 */
[----:B------:R-:W-:Y:S02]  /*9900*/  FMNMX.FTZ R9, R22, R9, !PT ;  /* 0x0000000916097209 */ /* 0x000fe40007810000 */
[----:B------:R-:W-:Y:S02]  /*9910*/  IADD3 R5, R5, 0x39, RZ ;  /* 0x0000003905057810 */ /* 0x000fe40007ffe0ff */
[----:B------:R-:W-:Y:S02]  /*9920*/  ISETP.GE.AND P6, PT, R4, R211, PT ;  /* 0x000000d30400720c */ /* 0x000fe40003fc6270 */
[----:B------:R-:W-:-:S02]  /*9930*/  FSEL R162, R162, -INF , !P5 ;  /* 0xff800000a2a27808 */ /* 0x000fc40006800000 */
[-C--:B------:R-:W-:Y:S02]  /*9940*/  ISETP.LT.OR P4, PT, R7, R212.reuse, P4 ;  /* 0x000000d40700720c */ /* 0x080fe40002781670 */
[----:B------:R-:W-:Y:S02]  /*9950*/  FMNMX.FTZ R11, R222, R11, !PT ;  /* 0x0000000bde0b7209 */ /* 0x000fe40007810000 */
[----:B------:R-:W-:Y:S02]  /*9960*/  FMNMX.FTZ R9, R20, R9, !PT ;  /* 0x0000000914097209 */ /* 0x000fe40007810000 */
[----:B------:R-:W-:Y:S02]  /*9970*/  ISETP.GE.AND P2, PT, R8, R205, PT ;  /* 0x000000cd0800720c */ /* 0x000fe40003f46270 */
[----:B------:R-:W-:Y:S02]  /*9980*/  ISETP.GE.AND P5, PT, R5, R211, PT ;  /* 0x000000d30500720c */ /* 0x000fe40003fa6270 */
[----:B------:R-:W-:-:S02]  /*9990*/  ISETP.LT.OR P6, PT, R4, R212, P6 ;  /* 0x000000d40400720c */ /* 0x000fc400037c1670 */
[----:B------:R-:W-:Y:S02]  /*99a0*/  FSEL R160, R160, -INF , !P4 ;  /* 0xff800000a0a07808 */ /* 0x000fe40006000000 */
[----:B------:R-:W-:Y:S02]  /*99b0*/  FMNMX.FTZ R11, R162, R11, !PT ;  /* 0x0000000ba20b7209 */ /* 0x000fe40007810000 */
[----:B------:R-:W-:Y:S02]  /*99c0*/  FMNMX.FTZ R9, R178, R9, !PT ;  /* 0x00000009b2097209 */ /* 0x000fe40007810000 */
[----:B------:R-:W-:Y:S02]  /*99d0*/  ISETP.LT.OR P2, PT, R8, R210, P2 ;  /* 0x000000d20800720c */ /* 0x000fe40001741670 */
[----:B------:R-:W-:Y:S02]  /*99e0*/  ISETP.LT.OR P5, PT, R5, R212, P5 ;  /* 0x000000d40500720c */ /* 0x000fe40002fa1670 */
[----:B------:R-:W-:-:S02]  /*99f0*/  FSEL R158, R158, -INF , !P6 ;  /* 0xff8000009e9e7808 */ /* 0x000fc40007000000 */
[----:B------:R-:W-:Y:S02]  /*9a00*/  FMNMX.FTZ R11, R160, R11, !PT ;  /* 0x0000000ba00b7209 */ /* 0x000fe40007810000 */
[----:B------:R-:W-:Y:S02]  /*9a10*/  FSEL R174, R174, -INF , !P3 ;  /* 0xff800000aeae7808 */ /* 0x000fe40005800000 */
[----:B------:R-:W-:Y:S02]  /*9a20*/  FMNMX.FTZ R9, R176, R9, !PT ;  /* 0x00000009b0097209 */ /* 0x000fe40007810000 */
[----:B------:R-:W-:Y:S02]  /*9a30*/  ISETP.GE.AND P0, PT, R7, R205, PT ;  /* 0x000000cd0700720c */ /* 0x000fe40003f06270 */
[----:B------:R-:W-:Y:S02]  /*9a40*/  FSEL R156, R156, -INF , !P5 ;  /* 0xff8000009c9c7808 */ /* 0x000fe40006800000 */
[----:B------:R-:W-:-:S02]  /*9a50*/  FMNMX.FTZ R11, R158, R11, !PT ;  /* 0x0000000b9e0b7209 */ /* 0x000fc40007810000 */
[----:B------:R-:W-:Y:S02]  /*9a60*/  FSEL R172, R172, -INF , !P2 ;  /* 0xff800000acac7808 */ /* 0x000fe40005000000 */
[----:B------:R-:W-:Y:S02]  /*9a70*/  FMNMX.FTZ R9, R174, R9, !PT ;  /* 0x00000009ae097209 */ /* 0x000fe40007810000 */
[----:B------:R-:W-:Y:S02]  /*9a80*/  ISETP.GE.AND P3, PT, R4, R205, PT ;  /* 0x000000cd0400720c */ /* 0x000fe40003f66270 */
[----:B------:R-:W-:Y:S02]  /*9a90*/  FMNMX.FTZ R8, R156, R11, !PT ;  /* 0x0000000b9c087209 */ /* 0x000fe40007810000 */
[----:B------:R-:W-:Y:S02]  /*9aa0*/  ISETP.LT.OR P0, PT, R7, R210, P0 ;  /* 0x000000d20700720c */ /* 0x000fe40000701670 */
[----:B------:R-:W-:Y:S01]  /*9ab0*/  FSEL R154, R154, -INF , !P1 ;  /* 0xff8000009a9a7808 */ /* 0x000fe20004800000 */
[----:B------:R-:W1:Y:S01]  /*9ac0*/  SHFL.BFLY PT, R7, R8, 0x2, 0x1f ;  /* 0x0c401f0008077f89 */ /* 0x000e6200000e0000 */
[----:B------:R-:W-:-:S02]  /*9ad0*/  FMNMX.FTZ R9, R172, R9, !PT ;  /* 0x00000009ac097209 */ /* 0x000fc40007810000 */
[-C--:B------:R-:W-:Y:S02]  /*9ae0*/  ISETP.LT.OR P3, PT, R4, R210.reuse, P3 ;  /* 0x000000d20400720c */ /* 0x080fe40001f61670 */
[C---:B------:R-:W-:Y:S02]  /*9af0*/  ISETP.GE.AND P1, PT, R5.reuse, R205, PT ;  /* 0x000000cd0500720c */ /* 0x040fe40003f26270 */
[----:B------:R-:W-:Y:S02]  /*9b00*/  FSEL R142, R142, -INF , !P0 ;  /* 0xff8000008e8e7808 */ /* 0x000fe40004000000 */
[----:B------:R-:W-:Y:S02]  /*9b10*/  FMNMX.FTZ R9, R154, R9, !PT ;  /* 0x000000099a097209 */ /* 0x000fe40007810000 */
[----:B------:R-:W-:Y:S02]  /*9b20*/  ISETP.LT.OR P1, PT, R5, R210, P1 ;  /* 0x000000d20500720c */ /* 0x000fe40000f21670 */
[----:B------:R-:W-:-:S02]  /*9b30*/  FSEL R140, R140, -INF , !P3 ;  /* 0xff8000008c8c7808 */ /* 0x000fc40005800000 */
[----:B------:R-:W-:Y:S02]  /*9b40*/  FMNMX.FTZ R9, R142, R9, !PT ;  /* 0x000000098e097209 */ /* 0x000fe40007810000 */
[----:B------:R-:W-:Y:S02]  /*9b50*/  FSEL R152, R152, -INF , !P1 ;  /* 0xff80000098987808 */ /* 0x000fe40004800000 */
[----:B------:R-:W-:-:S04]  /*9b60*/  FMNMX.FTZ R9, R140, R9, !PT ;  /* 0x000000098c097209 */ /* 0x000fc80007810000 */
[----:B------:R-:W-:Y:S02]  /*9b70*/  FMNMX.FTZ R10, R152, R9, !PT ;  /* 0x00000009980a7209 */ /* 0x000fe40007810000 */
[----:B-1----:R-:W-:-:S03]  /*9b80*/  FMNMX.FTZ R7, R8, R7, !PT ;  /* 0x0000000708077209 */ /* 0x002fc60007810000 */
[----:B------:R-:W1:Y:S04]  /*9b90*/  SHFL.BFLY PT, R5, R10, 0x2, 0x1f ;  /* 0x0c401f000a057f89 */ /* 0x000e6800000e0000 */
[----:B------:R-:W2:Y:S01]  /*9ba0*/  SHFL.BFLY PT, R132, R7, 0x1, 0x1f ;  /* 0x0c201f0007847f89 */ /* 0x000ea200000e0000 */
[----:B-1----:R-:W-:-:S03]  /*9bb0*/  FMNMX.FTZ R5, R10, R5, !PT ;  /* 0x000000050a057209 */ /* 0x002fc60007810000 */
[----:B------:R-:W-:Y:S01]  /*9bc0*/  LDSM.16.MT88.4 R8, [R193+0x12000] ;  /* 0x01200000c108783b */ /* 0x000fe20000004200 */
[----:B--2---:R-:W-:-:S03]  /*9bd0*/  FMNMX.FTZ R132, R7, R132, !PT ;  /* 0x0000008407847209 */ /* 0x004fc60007810000 */
[----:B------:R-:W1:Y:S01]  /*9be0*/  SHFL.BFLY PT, R4, R5, 0x1, 0x1f ;  /* 0x0c201f0005047f89 */ /* 0x000e6200000e0000 */
[C---:B------:R-:W-:Y:S01]  /*9bf0*/  FSETP.NEU.FTZ.AND P1, PT, R132.reuse, -INF , PT ;  /* 0xff8000008400780b */ /* 0x040fe20003f3d000 */
[----:B------:R-:W-:-:S05]  /*9c00*/  FMUL.FTZ R141, R132, c[0x0][0x23c] ;  /* 0x00008f00848d7a20 */ /* 0x000fca0000410000 */
[----:B------:R-:W-:-:S05]  /*9c10*/  FSEL R141, R141, RZ, P1 ;  /* 0x000000ff8d8d7208 */ /* 0x000fca0000800000 */
[--C-:B------:R-:W-:Y:S02]  /*9c20*/  FFMA.FTZ R149, R3, c[0x0][0x23c], -R141.reuse ;  /* 0x00008f0003957a23 */ /* 0x100fe4000001088d */
[--C-:B------:R-:W-:Y:S02]  /*9c30*/  FFMA.FTZ R148, R14, c[0x0][0x23c], -R141.reuse ;  /* 0x00008f000e947a23 */ /* 0x100fe4000001088d */
[--C-:B------:R-:W-:Y:S02]  /*9c40*/  FFMA.FTZ R147, R16, c[0x0][0x23c], -R141.reuse ;  /* 0x00008f0010937a23 */ /* 0x100fe4000001088d */
[--C-:B------:R-:W-:Y:S01]  /*9c50*/  FFMA.FTZ R146, R138, c[0x0][0x23c], -R141.reuse ;  /* 0x00008f008a927a23 */ /* 0x100fe2000001088d */
[----:B------:R-:W-:Y:S01]  /*9c60*/  MUFU.EX2 R149, R149 ;  /* 0x0000009500957308 */ /* 0x000fe20000000800 */
[----:B------:R-:W-:Y:S01]  /*9c70*/  LDSM.16.MT88.4 R16, [R196+0x12000] ;  /* 0x01200000c410783b */ /* 0x000fe20000004200 */
[--C-:B------:R-:W-:Y:S01]  /*9c80*/  FFMA.FTZ R153, R34, c[0x0][0x23c], -R141.reuse ;  /* 0x00008f0022997a23 */ /* 0x100fe2000001088d */
[----:B-1----:R-:W-:Y:S01]  /*9c90*/  FMNMX.FTZ R3, R5, R4, !PT ;  /* 0x0000000405037209 */ /* 0x002fe20007810000 */
[--C-:B------:R-:W-:Y:S01]  /*9ca0*/  FFMA.FTZ R164, R32, c[0x0][0x23c], -R141.reuse ;  /* 0x00008f0020a47a23 */ /* 0x100fe2000001088d */
[----:B------:R-:W-:Y:S01]  /*9cb0*/  FSEL R5, R132, RZ, P1 ;  /* 0x000000ff84057208 */ /* 0x000fe20000800000 */
[----:B------:R-:W-:Y:S01]  /*9cc0*/  FFMA.FTZ R155, R30, c[0x0][0x23c], -R141 ;  /* 0x00008f001e9b7a23 */ /* 0x000fe2000001088d */
[C---:B------:R-:W-:Y:S01]  /*9cd0*/  FSETP.NEU.FTZ.AND P0, PT, R3.reuse, -INF , PT ;  /* 0xff8000000300780b */ /* 0x040fe20003f1d000 */
[C---:B------:R-:W-:Y:S01]  /*9ce0*/  FMUL.FTZ R151, R3.reuse, c[0x0][0x23c] ;  /* 0x00008f0003977a20 */ /* 0x040fe20000410000 */
[----:B------:R-:W1:Y:S01]  /*9cf0*/  MUFU.EX2 R148, R148 ;  /* 0x0000009400947308 */ /* 0x000e620000000800 */
[----:B------:R-:W-:Y:S01]  /*9d00*/  FADD.FTZ R4, R2, -R5 ;  /* 0x8000000502047221 */ /* 0x000fe20000010000 */
[----:B------:R-:W-:Y:S01]  /*9d10*/  FSEL R5, R3, RZ, P0 ;  /* 0x000000ff03057208 */ /* 0x000fe20000000000 */
[----:B------:R-:W-:Y:S01]  /*9d20*/  FFMA.FTZ R166, R28, c[0x0][0x23c], -R141 ;  /* 0x00008f001ca67a23 */ /* 0x000fe2000001088d */
[----:B------:R-:W-:Y:S01]  /*9d30*/  FSEL R151, R151, RZ, P0 ;  /* 0x000000ff97977208 */ /* 0x000fe20000000000 */
[----:B------:R-:W-:Y:S01]  /*9d40*/  FMUL.FTZ R150, R4, c[0x0][0x23c] ;  /* 0x00008f0004967a20 */ /* 0x000fe20000410000 */
[----:B------:R-:W-:Y:S01]  /*9d50*/  LDSM.16.MT88.4 R32, [R193+0x12800] ;  /* 0x01280000c120783b */ /* 0x000fe20000004200 */
[----:B------:R-:W-:Y:S01]  /*9d60*/  FADD.FTZ R5, R0, -R5 ;  /* 0x8000000500057221 */ /* 0x000fe20000010000 */
[----:B------:R-:W-:Y:S01]  /*9d70*/  MUFU.EX2 R147, R147 ;  /* 0x0000009300937308 */ /* 0x000fe20000000800 */
[--C-:B------:R-:W-:Y:S01]  /*9d80*/  FFMA.FTZ R145, R133, c[0x0][0x23c], -R151.reuse ;  /* 0x00008f0085917a23 */ /* 0x100fe20000010897 */
[----:B------:R-:W-:Y:S01]  /*9d90*/  LDSM.16.MT88.4 R28, [R192+0x12800] ;  /* 0x01280000c01c783b */ /* 0x000fe20000004200 */
[----:B------:R-:W-:-:S02]  /*9da0*/  FFMA.FTZ R133, R12, c[0x0][0x23c], -R151 ;  /* 0x00008f000c857a23 */ /* 0x000fc40000010897 */
[--C-:B------:R-:W-:Y:S01]  /*9db0*/  FFMA.FTZ R144, R136, c[0x0][0x23c], -R151.reuse ;  /* 0x00008f0088907a23 */ /* 0x100fe20000010897 */
[----:B------:R-:W2:Y:S01]  /*9dc0*/  LDSM.16.MT88.4 R12, [R194+0x12000] ;  /* 0x01200000c20c783b */ /* 0x000ea20000004200 */
[--C-:B------:R-:W-:Y:S01]  /*9dd0*/  FFMA.FTZ R2, R6, c[0x0][0x23c], -R151.reuse ;  /* 0x00008f0006027a23 */ /* 0x100fe20000010897 */
[----:B------:R-:W3:Y:S01]  /*9de0*/  MUFU.EX2 R146, R146 ;  /* 0x0000009200927308 */ /* 0x000ee20000000800 */
[----:B------:R-:W-:Y:S01]  /*9df0*/  FMUL.FTZ R0, R5, c[0x0][0x23c] ;  /* 0x00008f0005007a20 */ /* 0x000fe20000410000 */
[----:B-1----:R-:W-:Y:S01]  /*9e00*/  F2FP.BF16.PACK_AB R4, R148, R149 ;  /* 0x000000959404723e */ /* 0x002fe200000010ff */
[--C-:B------:R-:W-:Y:S01]  /*9e10*/  FFMA.FTZ R157, R26, c[0x0][0x23c], -R151.reuse ;  /* 0x00008f001a9d7a23 */ /* 0x100fe20000010897 */
[----:B------:R-:W-:Y:S01]  /*9e20*/  LDSM.16.MT88.4 R136, [R194+0x12800] ;  /* 0x01280000c288783b */ /* 0x000fe20000004200 */
[--C-:B------:R-:W-:Y:S02]  /*9e30*/  FFMA.FTZ R168, R24, c[0x0][0x23c], -R151.reuse ;  /* 0x00008f0018a87a23 */ /* 0x100fe40000010897 */
[--C-:B------:R-:W-:Y:S01]  /*9e40*/  FFMA.FTZ R159, R22, c[0x0][0x23c], -R151.reuse ;  /* 0x00008f00169f7a23 */ /* 0x100fe20000010897 */
[----:B------:R-:W-:Y:S01]  /*9e50*/  MUFU.EX2 R145, R145 ;  /* 0x0000009100917308 */ /* 0x000fe20000000800 */
[----:B------:R-:W-:Y:S01]  /*9e60*/  FFMA.FTZ R170, R20, c[0x0][0x23c], -R151 ;  /* 0x00008f0014aa7a23 */ /* 0x000fe20000010897 */
[----:B------:R-:W-:Y:S01]  /*9e70*/  LDSM.16.MT88.4 R24, [R196+0x14800] ;  /* 0x01480000c418783b */ /* 0x000fe20000004200 */
[----:B------:R-:W-:-:S02]  /*9e80*/  FFMA.FTZ R161, R228, c[0x0][0x23c], -R141 ;  /* 0x00008f00e4a17a23 */ /* 0x000fc4000001088d */
[--C-:B------:R-:W-:Y:S01]  /*9e90*/  FFMA.FTZ R226, R226, c[0x0][0x23c], -R141.reuse ;  /* 0x00008f00e2e27a23 */ /* 0x100fe2000001088d */
[----:B------:R-:W-:Y:S01]  /*9ea0*/  LDSM.16.MT88.4 R20, [R194+0x14800] ;  /* 0x01480000c214783b */ /* 0x000fe20000004200 */
[--C-:B------:R-:W-:Y:S01]  /*9eb0*/  FFMA.FTZ R163, R224, c[0x0][0x23c], -R141.reuse ;  /* 0x00008f00e0a37a23 */ /* 0x100fe2000001088d */
[----:B------:R-:W1:Y:S01]  /*9ec0*/  MUFU.EX2 R144, R144 ;  /* 0x0000009000907308 */ /* 0x000e620000000800 */
[----:B---3--:R-:W-:Y:S01]  /*9ed0*/  F2FP.BF16.PACK_AB R6, R146, R147 ;  /* 0x000000939206723e */ /* 0x008fe200000010ff */
[----:B------:R-:W-:Y:S02]  /*9ee0*/  FFMA.FTZ R222, R222, c[0x0][0x23c], -R141 ;  /* 0x00008f00dede7a23 */ /* 0x000fe4000001088d */
[--C-:B------:R-:W-:Y:S02]  /*9ef0*/  FFMA.FTZ R165, R178, c[0x0][0x23c], -R151.reuse ;  /* 0x00008f00b2a57a23 */ /* 0x100fe40000010897 */
[--C-:B------:R-:W-:Y:S02]  /*9f00*/  FFMA.FTZ R176, R176, c[0x0][0x23c], -R151.reuse ;  /* 0x00008f00b0b07a23 */ /* 0x100fe40000010897 */
[----:B------:R-:W-:Y:S01]  /*9f10*/  MUFU.EX2 R133, R133 ;  /* 0x0000008500857308 */ /* 0x000fe20000000800 */
[----:B------:R-:W-:-:S02]  /*9f20*/  FFMA.FTZ R167, R174, c[0x0][0x23c], -R151 ;  /* 0x00008f00aea77a23 */ /* 0x000fc40000010897 */
[----:B------:R-:W-:Y:S02]  /*9f30*/  FFMA.FTZ R172, R172, c[0x0][0x23c], -R151 ;  /* 0x00008f00acac7a23 */ /* 0x000fe40000010897 */
[----:B------:R-:W-:Y:S02]  /*9f40*/  FFMA.FTZ R171, R156, c[0x0][0x23c], -R141 ;  /* 0x00008f009cab7a23 */ /* 0x000fe4000001088d */
        /* <DEDUP_REMOVED lines=8> */
[----:B------:R-:W-:Y:S02]  /*9fd0*/  FFMA.FTZ R158, R158, c[0x0][0x23c], -R141 ;  /* 0x00008f009e9e7a23 */ /* 0x000fe4000001088d */
[----:B------:R-:W-:Y:S01]  /*9fe0*/  FFMA.FTZ R151, R152, c[0x0][0x23c], -R151 ;  /* 0x00008f0098977a23 */ /* 0x000fe20000010897 */
[----:B------:R-:W-:Y:S02]  /*9ff0*/  LDSM.16.MT88.4 R140, [R194+0x13800] ;  /* 0x01380000c28c783b */ /* 0x000fe40000004200 */
[----:B------:R-:W4:Y:S01]  /*a000*/  MUFU.EX2 R0, R0 ;  /* 0x0000000000007308 */ /* 0x000f220000000800 */
[----:B---3--:R-:W-:Y:S01]  /*a010*/  F2FP.BF16.PACK_AB R7, R2, R133 ;  /* 0x000000850207723e */ /* 0x008fe200000010ff */
[----:B-1----:R-:W-:-:S06]  /*a020*/  FMUL.FTZ R120, R120, R150 ;  /* 0x0000009678787220 */ /* 0x002fcc0000410000 */
        /* <DEDUP_REMOVED lines=19> */
[----:B------:R-:W3:Y:S01]  /*a160*/  MUFU.EX2 R166, R166 ;  /* 0x000000a600a67308 */ /* 0x000ee20000000800 */
        /* <DEDUP_REMOVED lines=11> */
[----:B------:R-:W4:Y:S01]  /*a220*/  LDSM.16.MT88.4 R16, [R192+0x12000] ;  /* 0x01200000c010783b */ /* 0x000f220000004200 */
[-C--:B------:R-:W-:Y:S01]  /*a230*/  FMUL.FTZ R110, R110, R0.reuse ;  /* 0x000000006e6e7220 */ /* 0x080fe20000410000 */
[----:B------:R-:W5:Y:S01]  /*a240*/  MUFU.EX2 R168, R168 ;  /* 0x000000a800a87308 */ /* 0x000f620000000800 */
        /* <DEDUP_REMOVED lines=28> */
[----:B----4-:R-:W-:Y:S01]  /*a410*/  HMMA.16816.F32.BF16 R104, R4, R16, R104 ;  /* 0x000000100468723c */ /* 0x010fe20000041868 */
[----:B------:R-:W-:Y:S02]  /*a420*/  FMUL.FTZ R45, R45, R150 ;  /* 0x000000962d2d7220 */ /* 0x000fe40000410000 */
[-C--:B------:R-:W-:Y:S01]  /*a430*/  FMUL.FTZ R46, R46, R0.reuse ;  /* 0x000000002e2e7220 */ /* 0x080fe20000410000 */
[----:B------:R-:W-:Y:S01]  /*a440*/  MUFU.EX2 R163, R163 ;  /* 0x000000a300a37308 */ /* 0x000fe20000000800 */
[----:B------:R-:W-:-:S02]  /*a450*/  FMUL.FTZ R47, R47, R0 ;  /* 0x000000002f2f7220 */ /* 0x000fc40000410000 */
[-C--:B------:R-:W-:Y:S01]  /*a460*/  FMUL.FTZ R48, R48, R150.reuse ;  /* 0x0000009630307220 */ /* 0x080fe20000410000 */
[C---:B------:R-:W-:Y:S01]  /*a470*/  HMMA.16816.F32.BF16 R100, R4.reuse, R18, R100 ;  /* 0x000000120464723c */ /* 0x040fe20000041864 */
[----:B------:R-:W-:Y:S01]  /*a480*/  FMUL.FTZ R49, R49, R150 ;  /* 0x0000009631317220 */ /* 0x000fe20000410000 */
[----:B------:R-:W4:Y:S01]  /*a490*/  LDSM.16.MT88.4 R16, [R193+0x14000] ;  /* 0x01400000c110783b */ /* 0x000f220000004200 */
        /* <DEDUP_REMOVED lines=92> */
[----:B------:R-:W-:Y:S01]  /*aa60*/  F2FP.BF16.PACK_AB R4, R164, R153 ;  /* 0x00000099a404723e */ /* 0x000fe200000010ff */
[----:B------:R-:W-:Y:S01]  /*aa70*/  FADD.FTZ R153, R153, R146 ;  /* 0x0000009299997221 */ /* 0x000fe20000010000 */
[----:B---3--:R-:W-:-:S02]  /*aa80*/  F2FP.BF16.PACK_AB R6, R166, R155 ;  /* 0x0000009ba606723e */ /* 0x008fc400000010ff */
[----:B-----5:R-:W-:Y:S01]  /*aa90*/  F2FP.BF16.PACK_AB R5, R168, R157 ;  /* 0x0000009da805723e */ /* 0x020fe200000010ff */
        /* <DEDUP_REMOVED lines=17> */
[C---:B----4-:R-:W-:Y:S08]  /*abb0*/  HMMA.16816.F32.BF16 R52, R4.reuse, R16, R52 ;  /* 0x000000100434723c */ /* 0x050ff00000041834 */
        /* <DEDUP_REMOVED lines=113> */
.L_x_278:
        /* <DEDUP_REMOVED lines=14> */
.L_x_284:
        /* <DEDUP_REMOVED lines=11> */
[----:B------:R-:W-:Y:S04]  /*b460*/  LEA R8, P1, R6, c[0x0][0x168], 0x1 ;  /* 0x00005a0006087a11 */ /* 0x000fe800078208ff */
        /* <DEDUP_REMOVED lines=15> */
.L_x_282:
[----:B------:R-:W-:Y:S04]  /*b560*/  DEPBAR.LE SB0, 0x0 ;  /* 0x000080000000791a */ /* 0x000fe80000000000 */
[----:B------:R-:W-:Y:S01]  /*b570*/  BAR.SYNC.DEFER_BLOCKING 0x0 ;  /* 0x0000000000007b1d */ /* 0x000fe20000010000 */
[----:B------:R-:W-:Y:S01]  /*b580*/  UIADD3 UR12, UR15, -0x1, URZ ;  /* 0xffffffff0f0c7890 */ /* 0x000fe2000fffe03f */
[----:B------:R-:W-:Y:S03]  /*b590*/  MOV R3, UR13 ;  /* 0x0000000d00037c02 */ /* 0x000fe60008000f00 */
        /* <DEDUP_REMOVED lines=14> */
[----:B------:R-:W-:Y:S06]  /*b680*/  PLOP3.LUT P0, PT, PT, PT, UP0, 0x80, 0x0 ;  /* 0x000000000000781c */ /* 0x000fec0003f0f008 */
        /* <DEDUP_REMOVED lines=160> */
[C---:B--2---:R-:W-:Y:S04]  /*c090*/  HMMA.16816.F32.BF16 R20, R172.reuse, R136, R20 ;  /* 0x00000088ac14723c */ /* 0x044fe80000041814 */
[----:B------:R-:W2:Y:S01]  /*c0a0*/  MUFU.TANH R222, R222 ;  /* 0x000000de00de7308 */ /* 0x000ea20000002400 */
[----:B------:R-:W-:Y:S01]  /*c0b0*/  BAR.SYNC.DEFER_BLOCKING 0x0 ;  /* 0x0000000000007b1d */ /* 0x000fe20000010000 */
[----:B------:R-:W-:Y:S02]  /*c0c0*/  FMUL.FTZ R224, R5, c[0x0][0x2ec] ;  /* 0x0000bb0005e07a20 */ /* 0x000fe40000410000 */
[C---:B------:R-:W-:Y:S04]  /*c0d0*/  HMMA.16816.F32.BF16 R24, R172.reuse, R138, R24 ;  /* 0x0000008aac18723c */ /* 0x040fe80000041818 */
[----:B------:R-:W-:Y:S02]  /*c0e0*/  FMUL.FTZ R225, R6, c[0x0][0x2ec] ;  /* 0x0000bb0006e17a20 */ /* 0x000fe40000410000 */
[----:B------:R-:W3:Y:S01]  /*c0f0*/  MUFU.TANH R224, R224 ;  /* 0x000000e000e07308 */ /* 0x000ee20000002400 */
[----:B------:R-:W-:Y:S02]  /*c100*/  FMUL.FTZ R3, R7, c[0x0][0x2ec] ;  /* 0x0000bb0007037a20 */ /* 0x000fe40000410000 */
[----:B------:R-:W-:Y:S03]  /*c110*/  FMUL.FTZ R226, R8, c[0x0][0x2ec] ;  /* 0x0000bb0008e27a20 */ /* 0x000fe60000410000 */
[----:B------:R-:W-:Y:S02]  /*c120*/  FMUL.FTZ R229, R9, c[0x0][0x2ec] ;  /* 0x0000bb0009e57a20 */ /* 0x000fe40000410000 */
[----:B------:R-:W-:Y:S02]  /*c130*/  FMUL.FTZ R228, R10, c[0x0][0x2ec] ;  /* 0x0000bb000ae47a20 */ /* 0x000fe40000410000 */
[----:B------:R-:W4:Y:S01]  /*c140*/  MUFU.TANH R225, R225 ;  /* 0x000000e100e17308 */ /* 0x000f220000002400 */
[----:B------:R-:W-:Y:S02]  /*c150*/  FMUL.FTZ R227, R11, c[0x0][0x2ec] ;  /* 0x0000bb000be37a20 */ /* 0x000fe40000410000 */
[----:B------:R-:W-:Y:S02]  /*c160*/  FMUL.FTZ R233, R12, c[0x0][0x2ec] ;  /* 0x0000bb000ce97a20 */ /* 0x000fe40000410000 */
[----:B------:R-:W-:Y:S02]  /*c170*/  FMUL.FTZ R232, R13, c[0x0][0x2ec] ;  /* 0x0000bb000de87a20 */ /* 0x000fe40000410000 */
[----:B------:R-:W-:Y:S01]  /*c180*/  FMUL.FTZ R231, R14, c[0x0][0x2ec] ;  /* 0x0000bb000ee77a20 */ /* 0x000fe20000410000 */
[C---:B-1----:R-:W-:Y:S02]  /*c190*/  HMMA.16816.F32.BF16 R28, R172.reuse, R132, R28 ;  /* 0x00000084ac1c723c */ /* 0x042fe4000004181c */
[----:B------:R-:W1:Y:S01]  /*c1a0*/  MUFU.TANH R3, R3 ;  /* 0x0000000300037308 */ /* 0x000e620000002400 */
[----:B------:R-:W-:Y:S02]  /*c1b0*/  FMUL.FTZ R230, R15, c[0x0][0x2ec] ;  /* 0x0000bb000fe67a20 */ /* 0x000fe40000410000 */
[----:B------:R-:W-:Y:S02]  /*c1c0*/  FMUL.FTZ R236, R16, c[0x0][0x2ec] ;  /* 0x0000bb0010ec7a20 */ /* 0x000fe40000410000 */
[----:B------:R-:W-:Y:S01]  /*c1d0*/  FMUL.FTZ R239, R17, c[0x0][0x2ec] ;  /* 0x0000bb0011ef7a20 */ /* 0x000fe20000410000 */
[----:B------:R-:W-:Y:S04]  /*c1e0*/  HMMA.16816.F32.BF16 R32, R172, R134, R32 ;  /* 0x00000086ac20723c */ /* 0x000fe80000041820 */
[----:B------:R-:W1:Y:S01]  /*c1f0*/  MUFU.TANH R226, R226 ;  /* 0x000000e200e27308 */ /* 0x000e620000002400 */
[----:B------:R-:W-:Y:S02]  /*c200*/  FMUL.FTZ R235, R18, c[0x0][0x2ec] ;  /* 0x0000bb0012eb7a20 */ /* 0x000fe40000410000 */
[----:B------:R-:W-:Y:S02]  /*c210*/  FMUL.FTZ R234, R19, c[0x0][0x2ec] ;  /* 0x0000bb0013ea7a20 */ /* 0x000fe40000410000 */
[----:B------:R-:W-:Y:S03]  /*c220*/  FMUL.FTZ R240, R20, c[0x0][0x2ec] ;  /* 0x0000bb0014f07a20 */ /* 0x000fe60000410000 */
[----:B------:R-:W-:Y:S02]  /*c230*/  FMUL.FTZ R243, R21, c[0x0][0x2ec] ;  /* 0x0000bb0015f37a20 */ /* 0x000fe40000410000 */
        /* <DEDUP_REMOVED lines=16> */
[----:B------:R-:W-:Y:S03]  /*c340*/  FMUL.FTZ R249, R35, c[0x0][0x2ec] ;  /* 0x0000bb0023f97a20 */ /* 0x000fe60000410000 */
        /* <DEDUP_REMOVED lines=23> */
[----:B------:R-:W1:Y:S02]  /*c4c0*/  MUFU.TANH R249, R249 ;  /* 0x000000f900f97308 */ /* 0x000e640000002400 */
[----:B-1234-:R-:W-:-:S05]  /*c4d0*/  @P0 BRA `(.L_x_284) ;  /* 0xffffeed000000947 */ /* 0x01efca000383ffff */
.L_x_283:
[----:B------:R-:W-:Y:S01]  /*c4e0*/  IMAD.U32 R4, RZ, RZ, UR12 ;  /* 0x0000000cff047e24 */ /* 0x000fe2000f8e00ff */
[----:B------:R-:W-:Y:S01]  /*c4f0*/  LDSM.16.MT88.4 R20, [R194+0x12000] ;  /* 0x01200000c214783b */ /* 0x000fe20000004200 */
[----:B------:R-:W-:Y:S02]  /*c500*/  UISETP.GT.AND UP0, UPT, UR12, UR9, UPT ;  /* 0x000000090c00728c */ /* 0x000fe4000bf04270 */
[----:B------:R-:W-:Y:S01]  /*c510*/  IMAD R4, R4, 0x40, R213 ;  /* 0x0000004004047824 */ /* 0x000fe200078e02d5 */
[----:B------:R-:W-:Y:S04]  /*c520*/  UMOV UR15, UR12 ;  /* 0x0000000c000f7c82 */ /* 0x000fe80008000000 */
[C---:B------:R-:W-:Y:S01]  /*c530*/  IADD3 R6, R4.reuse, 0x1, RZ ;  /* 0x0000000104067810 */ /* 0x040fe20007ffe0ff */
[----:B------:R-:W-:Y:S01]  /*c540*/  LDSM.16.MT88.4 R28, [R193+0x12000] ;  /* 0x01200000c11c783b */ /* 0x000fe20000004200 */
[----:B------:R-:W-:Y:S02]  /*c550*/  ISETP.GE.AND P2, PT, R4, R210, PT ;  /* 0x000000d20400720c */ /* 0x000fe40003f46270 */
[C---:B------:R-:W-:Y:S02]  /*c560*/  ISETP.GE.AND P1, PT, R6.reuse, R212, PT ;  /* 0x000000d40600720c */ /* 0x040fe40003f26270 */
[C---:B------:R-:W-:Y:S02]  /*c570*/  ISETP.GE.AND P6, PT, R6.reuse, R210, PT ;  /* 0x000000d20600720c */ /* 0x040fe40003fc6270 */
[----:B------:R-:W-:Y:S02]  /*c580*/  ISETP.GE.OR P1, PT, R6, R211, !P1 ;  /* 0x000000d30600720c */ /* 0x000fe40004f26670 */
[-C--:B------:R-:W-:Y:S02]  /*c590*/  ISETP.GE.OR P2, PT, R4, R205.reuse, !P2 ;  /* 0x000000cd0400720c */ /* 0x080fe40005746670 */
[----:B------:R-:W-:Y:S02]  /*c5a0*/  ISETP.GE.OR P6, PT, R6, R205, !P6 ;  /* 0x000000cd0600720c */ /* 0x000fe400077c6670 */
[----:B------:R-:W-:Y:S02]  /*c5b0*/  IADD3 R6, R4, 0x10, RZ ;  /* 0x0000001004067810 */ /* 0x000fe40007ffe0ff */
[----:B------:R-:W-:Y:S02]  /*c5c0*/  FSEL R225, R225, -INF , !P2 ;  /* 0xff800000e1e17808 */ /* 0x000fe40005000000 */
[----:B------:R-:W-:Y:S02]  /*c5d0*/  FSEL R224, R224, -INF , !P1 ;  /* 0xff800000e0e07808 */ /* 0x000fe40004800000 */
[C---:B------:R-:W-:Y:S02]  /*c5e0*/  ISETP.GE.AND P2, PT, R6.reuse, R212, PT ;  /* 0x000000d40600720c */ /* 0x040fe40003f46270 */
[C---:B------:R-:W-:Y:S02]  /*c5f0*/  ISETP.GE.AND P1, PT, R6.reuse, R210, PT ;  /* 0x000000d20600720c */ /* 0x040fe40003f26270 */
[C---:B------:R-:W-:Y:S02]  /*c600*/  ISETP.GE.OR P2, PT, R6.reuse, R211, !P2 ;  /* 0x000000d30600720c */ /* 0x040fe40005746670 */
[----:B------:R-:W-:Y:S02]  /*c610*/  ISETP.GE.OR P1, PT, R6, R205, !P1 ;  /* 0x000000cd0600720c */ /* 0x000fe40004f26670 */
[C---:B------:R-:W-:Y:S02]  /*c620*/  IADD3 R6, R4.reuse, 0x18, RZ ;  /* 0x0000001804067810 */ /* 0x040fe40007ffe0ff */
[----:B------:R-:W-:Y:S02]  /*c630*/  IADD3 R5, R4, 0x8, RZ ;  /* 0x0000000804057810 */ /* 0x000fe40007ffe0ff */
[----:B------:R-:W-:Y:S02]  /*c640*/  FSEL R164, R233, -INF , !P2 ;  /* 0xff800000e9a47808 */ /* 0x000fe40005000000 */
[-C--:B------:R-:W-:Y:S02]  /*c650*/  ISETP.GE.AND P2, PT, R6, R212.reuse, PT ;  /* 0x000000d40600720c */ /* 0x080fe40003f46270 */
[C---:B------:R-:W-:Y:S02]  /*c660*/  ISETP.GE.AND P5, PT, R5.reuse, R212, PT ;  /* 0x000000d40500720c */ /* 0x040fe40003fa6270 */
[C---:B------:R-:W-:Y:S02]  /*c670*/  ISETP.GE.AND P4, PT, R5.reuse, R210, PT ;  /* 0x000000d20500720c */ /* 0x040fe40003f86270 */
[-C--:B------:R-:W-:Y:S02]  /*c680*/  ISETP.GE.AND P3, PT, R4, R212.reuse, PT ;  /* 0x000000d40400720c */ /* 0x080fe40003f66270 */
[-C--:B------:R-:W-:Y:S02]  /*c690*/  ISETP.GE.OR P2, PT, R6, R211.reuse, !P2 ;  /* 0x000000d30600720c */ /* 0x080fe40005746670 */
[C---:B------:R-:W-:Y:S02]  /*c6a0*/  ISETP.GE.OR P5, PT, R5.reuse, R211, !P5 ;  /* 0x000000d30500720c */ /* 0x040fe40006fa6670 */
[----:B------:R-:W-:Y:S02]  /*c6b0*/  ISETP.GE.OR P4, PT, R5, R205, !P4 ;  /* 0x000000cd0500720c */ /* 0x000fe40006786670 */
[CC--:B------:R-:W-:Y:S02]  /*c6c0*/  ISETP.GE.OR P3, PT, R4.reuse, R211.reuse, !P3 ;  /* 0x000000d30400720c */ /* 0x0c0fe40005f66670 */
[C---:B-1----:R-:W-:Y:S02]  /*c6d0*/  IADD3 R9, R4.reuse, 0x20, RZ ;  /* 0x0000002004097810 */ /* 0x042fe40007ffe0ff */
[----:B------:R-:W-:Y:S02]  /*c6e0*/  IADD3 R5, R4, 0x9, RZ ;  /* 0x0000000904057810 */ /* 0x000fe40007ffe0ff */
[----:B------:R-:W-:Y:S02]  /*c6f0*/  FSEL R142, R236, -INF , !P2 ;  /* 0xff800000ec8e7808 */ /* 0x000fe40005000000 */
[----:B------:R-:W-:Y:S02]  /*c700*/  FSEL R222, R222, -INF , !P3 ;  /* 0xff800000dede7808 */ /* 0x000fe40005800000 */
[-C--:B------:R-:W-:Y:S02]  /*c710*/  ISETP.GE.AND P2, PT, R9, R212.reuse, PT ;  /* 0x000000d40900720c */ /* 0x080fe40003f46270 */
[C---:B------:R-:W-:Y:S02]  /*c720*/  ISETP.GE.AND P0, PT, R5.reuse, R212, PT ;  /* 0x000000d40500720c */ /* 0x040fe40003f06270 */
[----:B------:R-:W-:Y:S02]  /*c730*/  ISETP.GE.AND P3, PT, R5, R210, PT ;  /* 0x000000d20500720c */ /* 0x000fe40003f66270 */
[-C--:B------:R-:W-:Y:S02]  /*c740*/  ISETP.GE.OR P2, PT, R9, R211.reuse, !P2 ;  /* 0x000000d30900720c */ /* 0x080fe40005746670 */
[C---:B------:R-:W-:Y:S02]  /*c750*/  ISETP.GE.OR P0, PT, R5.reuse, R211, !P0 ;  /* 0x000000d30500720c */ /* 0x040fe40004706670 */
[----:B------:R-:W-:Y:S02]  /*c760*/  ISETP.GE.OR P3, PT, R5, R205, !P3 ;  /* 0x000000cd0500720c */ /* 0x000fe40005f66670 */
[C---:B------:R-:W-:Y:S02]  /*c770*/  IADD3 R5, R4.reuse, 0x11, RZ ;  /* 0x0000001104057810 */ /* 0x040fe40007ffe0ff */
[----:B------:R-:W-:Y:S02]  /*c780*/  IADD3 R8, R4, 0x21, RZ ;  /* 0x0000002104087810 */ /* 0x000fe40007ffe0ff */
[----:B------:R-:W-:Y:S02]  /*c790*/  FSEL R160, R240, -INF , !P2 ;  /* 0xff800000f0a07808 */ /* 0x000fe40005000000 */
[----:B------:R-:W-:Y:S02]  /*c7a0*/  FSEL R226, R226, -INF , !P5 ;  /* 0xff800000e2e27808 */ /* 0x000fe40006800000 */
[----:B------:R-:W-:Y:S02]  /*c7b0*/  FSEL R10, R229, -INF , !P0 ;  /* 0xff800000e50a7808 */ /* 0x000fe40004000000 */
[C---:B------:R-:W-:Y:S02]  /*c7c0*/  ISETP.GE.AND P5, PT, R5.reuse, R212, PT ;  /* 0x000000d40500720c */ /* 0x040fe40003fa6270 */
[C---:B------:R-:W-:Y:S02]  /*c7d0*/  ISETP.GE.AND P0, PT, R5.reuse, R210, PT ;  /* 0x000000d20500720c */ /* 0x040fe40003f06270 */
[C---:B------:R-:W-:Y:S02]  /*c7e0*/  ISETP.GE.AND P2, PT, R8.reuse, R212, PT ;  /* 0x000000d40800720c */ /* 0x040fe40003f46270 */
[C---:B------:R-:W-:Y:S02]  /*c7f0*/  ISETP.GE.OR P5, PT, R5.reuse, R211, !P5 ;  /* 0x000000d30500720c */ /* 0x040fe40006fa6670 */
[----:B------:R-:W-:Y:S02]  /*c800*/  ISETP.GE.OR P0, PT, R5, R205, !P0 ;  /* 0x000000cd0500720c */ /* 0x000fe40004706670 */
[----:B------:R-:W-:Y:S02]  /*c810*/  ISETP.GE.OR P2, PT, R8, R211, !P2 ;  /* 0x000000d30800720c */ /* 0x000fe40005746670 */
[----:B------:R-:W-:Y:S02]  /*c820*/  FMNMX.FTZ R12, R225, R0, !PT ;  /* 0x00000000e10c7209 */ /* 0x000fe40007810000 */
[----:B------:R-:W-:Y:S02]  /*c830*/  FSEL R5, R3, -INF , !P6 ;  /* 0xff80000003057808 */ /* 0x000fe40007000000 */
[----:B------:R-:W-:Y:S02]  /*c840*/  IADD3 R3, R4, 0x28, RZ ;  /* 0x0000002804037810 */ /* 0x000fe40007ffe0ff */
[----:B------:R-:W-:Y:S02]  /*c850*/  FSEL R7, R228, -INF , !P4 ;  /* 0xff800000e4077808 */ /* 0x000fe40006000000 */
[-C--:B------:R-:W-:Y:S02]  /*c860*/  ISETP.GE.AND P4, PT, R9, R210.reuse, PT ;  /* 0x000000d20900720c */ /* 0x080fe40003f86270 */
[----:B------:R-:W-:Y:S02]  /*c870*/  FSEL R158, R243, -INF , !P2 ;  /* 0xff800000f39e7808 */ /* 0x000fe40005000000 */
[----:B------:R-:W-:Y:S02]  /*c880*/  IADD3 R11, R4, 0x19, RZ ;  /* 0x00000019040b7810 */ /* 0x000fe40007ffe0ff */
[----:B------:R-:W-:Y:S02]  /*c890*/  ISETP.GE.AND P6, PT, R6, R210, PT ;  /* 0x000000d20600720c */ /* 0x000fe40003fc6270 */
[----:B------:R-:W-:Y:S02]  /*c8a0*/  ISETP.GE.AND P2, PT, R3, R212, PT ;  /* 0x000000d40300720c */ /* 0x000fe40003f46270 */
[----:B------:R-:W-:Y:S02]  /*c8b0*/  FMNMX.FTZ R12, R5, R12, !PT ;  /* 0x0000000c050c7209 */ /* 0x000fe40007810000 */
[-C--:B------:R-:W-:Y:S02]  /*c8c0*/  ISETP.GE.OR P4, PT, R9, R205.reuse, !P4 ;  /* 0x000000cd0900720c */ /* 0x080fe40006786670 */
[----:B------:R-:W-:Y:S02]  /*c8d0*/  FMNMX.FTZ R9, R222, R2, !PT ;  /* 0x00000002de097209 */ /* 0x000fe40007810000 */
[----:B------:R-:W-:Y:S02]  /*c8e0*/  FSEL R162, R232, -INF , !P5 ;  /* 0xff800000e8a27808 */ /* 0x000fe40006800000 */
[----:B------:R-:W-:Y:S02]  /*c8f0*/  ISETP.GE.AND P5, PT, R11, R212, PT ;  /* 0x000000d40b00720c */ /* 0x000fe40003fa6270 */
[----:B------:R-:W-:Y:S02]  /*c900*/  ISETP.GE.OR P6, PT, R6, R205, !P6 ;  /* 0x000000cd0600720c */ /* 0x000fe400077c6670 */
[----:B------:R-:W-:Y:S02]  /*c910*/  FSEL R227, R227, -INF , !P3 ;  /* 0xff800000e3e37808 */ /* 0x000fe40005800000 */
[----:B------:R-:W-:Y:S02]  /*c920*/  ISETP.GE.OR P2, PT, R3, R211, !P2 ;  /* 0x000000d30300720c */ /* 0x000fe40005746670 */
[----:B------:R-:W-:Y:S02]  /*c930*/  FMNMX.FTZ R12, R7, R12, !PT ;  /* 0x0000000c070c7209 */ /* 0x000fe40007810000 */
[----:B------:R-:W-:Y:S02]  /*c940*/  IADD3 R6, R4, 0x29, RZ ;  /* 0x0000002904067810 */ /* 0x000fe40007ffe0ff */
[----:B------:R-:W-:Y:S02]  /*c950*/  FMNMX.FTZ R9, R224, R9, !PT ;  /* 0x00000009e0097209 */ /* 0x000fe40007810000 */
[----:B------:R-:W-:Y:S02]  /*c960*/  FSEL R163, R231, -INF , !P1 ;  /* 0xff800000e7a37808 */ /* 0x000fe40004800000 */
[----:B------:R-:W-:Y:S02]  /*c970*/  FSEL R156, R246, -INF , !P2 ;  /* 0xff800000f69c7808 */ /* 0x000fe40005000000 */
[----:B------:R-:W-:Y:S02]  /*c980*/  ISETP.GE.OR P5, PT, R11, R211, !P5 ;  /* 0x000000d30b00720c */ /* 0x000fe40006fa6670 */
[----:B------:R-:W-:Y:S02]  /*c990*/  FMNMX.FTZ R12, R227, R12, !PT ;  /* 0x0000000ce30c7209 */ /* 0x000fe40007810000 */
[----:B------:R-:W-:Y:S02]  /*c9a0*/  ISETP.GE.AND P3, PT, R8, R210, PT ;  /* 0x000000d20800720c */ /* 0x000fe40003f66270 */
[----:B------:R-:W-:Y:S02]  /*c9b0*/  ISETP.GE.AND P2, PT, R6, R212, PT ;  /* 0x000000d40600720c */ /* 0x000fe40003f46270 */
[----:B------:R-:W-:Y:S02]  /*c9c0*/  FMNMX.FTZ R9, R226, R9, !PT ;  /* 0x00000009e2097209 */ /* 0x000fe40007810000 */
[----:B------:R-:W-:Y:S02]  /*c9d0*/  FSEL R140, R239, -INF , !P5 ;  /* 0xff800000ef8c7808 */ /* 0x000fe40006800000 */
[----:B------:R-:W-:Y:S02]  /*c9e0*/  FSEL R161, R230, -INF , !P0 ;  /* 0xff800000e6a17808 */ /* 0x000fe40004000000 */
[----:B------:R-:W-:Y:S02]  /*c9f0*/  FMNMX.FTZ R12, R163, R12, !PT ;  /* 0x0000000ca30c7209 */ /* 0x000fe40007810000 */
[----:B------:R-:W-:Y:S02]  /*ca00*/  ISETP.GE.AND P5, PT, R11, R210, PT ;  /* 0x000000d20b00720c */ /* 0x000fe40003fa6270 */
[----:B------:R-:W-:Y:S02]  /*ca10*/  ISETP.GE.OR P3, PT, R8, R205, !P3 ;  /* 0x000000cd0800720c */ /* 0x000fe40005f66670 */
[----:B------:R-:W-:Y:S02]  /*ca20*/  ISETP.GE.OR P2, PT, R6, R211, !P2 ;  /* 0x000000d30600720c */ /* 0x000fe40005746670 */
[----:B------:R-:W-:Y:S02]  /*ca30*/  IADD3 R8, R4, 0x30, RZ ;  /* 0x0000003004087810 */ /* 0x000fe40007ffe0ff */
[----:B------:R-:W-:Y:S02]  /*ca40*/  FMNMX.FTZ R9, R10, R9, !PT ;  /* 0x000000090a097209 */ /* 0x000fe40007810000 */
[----:B------:R-:W-:Y:S02]  /*ca50*/  FSEL R154, R244, -INF , !P2 ;  /* 0xff800000f49a7808 */ /* 0x000fe40005000000 */
[----:B------:R-:W-:Y:S02]  /*ca60*/  FSEL R143, R235, -INF , !P6 ;  /* 0xff800000eb8f7808 */ /* 0x000fe40007000000 */
[----:B------:R-:W-:Y:S02]  /*ca70*/  FMNMX.FTZ R12, R161, R12, !PT ;  /* 0x0000000ca10c7209 */ /* 0x000fe40007810000 */
[----:B------:R-:W-:Y:S02]  /*ca80*/  ISETP.GE.OR P5, PT, R11, R205, !P5 ;  /* 0x000000cd0b00720c */ /* 0x000fe40006fa6670 */
[----:B------:R-:W-:Y:S02]  /*ca90*/  ISETP.GE.AND P2, PT, R8, R212, PT ;  /* 0x000000d40800720c */ /* 0x000fe40003f46270 */
[----:B------:R-:W-:Y:S02]  /*caa0*/  ISETP.GE.AND P1, PT, R3, R210, PT ;  /* 0x000000d20300720c */ /* 0x000fe40003f26270 */
[----:B------:R-:W-:Y:S02]  /*cab0*/  FMNMX.FTZ R9, R164, R9, !PT ;  /* 0x00000009a4097209 */ /* 0x000fe40007810000 */
[----:B------:R-:W-:Y:S02]  /*cac0*/  FSEL R141, R234, -INF , !P5 ;  /* 0xff800000ea8d7808 */ /* 0x000fe40006800000 */
[----:B------:R-:W-:Y:S02]  /*cad0*/  FMNMX.FTZ R12, R143, R12, !PT ;  /* 0x0000000c8f0c7209 */ /* 0x000fe40007810000 */
[----:B------:R-:W-:Y:S02]  /*cae0*/  ISETP.GE.OR P1, PT, R3, R205, !P1 ;  /* 0x000000cd0300720c */ /* 0x000fe40004f26670 */
[----:B------:R-:W-:Y:S02]  /*caf0*/  ISETP.GE.OR P2, PT, R8, R211, !P2 ;  /* 0x000000d30800720c */ /* 0x000fe40005746670 */
[----:B------:R-:W-:Y:S02]  /*cb00*/  IADD3 R3, R4, 0x38, RZ ;  /* 0x0000003804037810 */ /* 0x000fe40007ffe0ff */
[----:B------:R-:W-:Y:S02]  /*cb10*/  FMNMX.FTZ R9, R162, R9, !PT ;  /* 0x00000009a2097209 */ /* 0x000fe40007810000 */
[----:B------:R-:W-:Y:S02]  /*cb20*/  FSEL R152, R245, -INF , !P2 ;  /* 0xff800000f5987808 */ /* 0x000fe40005000000 */
[----:B------:R-:W-:Y:S02]  /*cb30*/  FSEL R159, R238, -INF , !P4 ;  /* 0xff800000ee9f7808 */ /* 0x000fe40006000000 */
[----:B------:R-:W-:Y:S02]  /*cb40*/  FMNMX.FTZ R12, R141, R12, !PT ;  /* 0x0000000c8d0c7209 */ /* 0x000fe40007810000 */
[----:B------:R-:W-:Y:S02]  /*cb50*/  ISETP.GE.AND P2, PT, R3, R212, PT ;  /* 0x000000d40300720c */ /* 0x000fe40003f46270 */
[----:B------:R-:W-:Y:S02]  /*cb60*/  FMNMX.FTZ R9, R142, R9, !PT ;  /* 0x000000098e097209 */ /* 0x000fe40007810000 */
[----:B------:R-:W-:Y:S02]  /*cb70*/  FSEL R157, R237, -INF , !P3 ;  /* 0xff800000ed9d7808 */ /* 0x000fe40005800000 */
[----:B------:R-:W-:Y:S02]  /*cb80*/  FMNMX.FTZ R12, R159, R12, !PT ;  /* 0x0000000c9f0c7209 */ /* 0x000fe40007810000 */
[----:B------:R-:W-:Y:S02]  /*cb90*/  ISETP.GE.OR P2, PT, R3, R211, !P2 ;  /* 0x000000d30300720c */ /* 0x000fe40005746670 */
[----:B------:R-:W-:Y:S02]  /*cba0*/  ISETP.GE.AND P0, PT, R6, R210, PT ;  /* 0x000000d20600720c */ /* 0x000fe40003f06270 */
[----:B------:R-:W-:Y:S02]  /*cbb0*/  FMNMX.FTZ R9, R140, R9, !PT ;  /* 0x000000098c097209 */ /* 0x000fe40007810000 */
[----:B------:R-:W-:Y:S02]  /*cbc0*/  FSEL R148, R25, -INF , !P2 ;  /* 0xff80000019947808 */ /* 0x000fe40005000000 */
[----:B------:R-:W-:Y:S02]  /*cbd0*/  FSEL R155, R242, -INF , !P1 ;  /* 0xff800000f29b7808 */ /* 0x000fe40004800000 */
[----:B------:R-:W-:Y:S02]  /*cbe0*/  FMNMX.FTZ R12, R157, R12, !PT ;  /* 0x0000000c9d0c7209 */ /* 0x000fe40007810000 */
[----:B------:R-:W-:Y:S02]  /*cbf0*/  ISETP.GE.OR P0, PT, R6, R205, !P0 ;  /* 0x000000cd0600720c */ /* 0x000fe40004706670 */
[----:B------:R-:W-:Y:S02]  /*cc00*/  ISETP.GE.AND P2, PT, R8, R210, PT ;  /* 0x000000d20800720c */ /* 0x000fe40003f46270 */
[----:B------:R-:W-:Y:S02]  /*cc10*/  IADD3 R6, R4, 0x31, RZ ;  /* 0x0000003104067810 */ /* 0x000fe40007ffe0ff */
[----:B------:R-:W-:Y:S02]  /*cc20*/  FMNMX.FTZ R9, R160, R9, !PT ;  /* 0x00000009a0097209 */ /* 0x000fe40007810000 */
[----:B------:R-:W-:Y:S02]  /*cc30*/  FSEL R153, R241, -INF , !P0 ;  /* 0xff800000f1997808 */ /* 0x000fe40004000000 */
[----:B------:R-:W-:Y:S02]  /*cc40*/  ISETP.GE.OR P2, PT, R8, R205, !P2 ;  /* 0x000000cd0800720c */ /* 0x000fe40005746670 */
[----:B------:R-:W-:Y:S02]  /*cc50*/  FMNMX.FTZ R8, R155, R12, !PT ;  /* 0x0000000c9b087209 */ /* 0x000fe40007810000 */
[----:B------:R-:W-:Y:S02]  /*cc60*/  ISETP.GE.AND P1, PT, R6, R210, PT ;  /* 0x000000d20600720c */ /* 0x000fe40003f26270 */
[----:B------:R-:W-:Y:S02]  /*cc70*/  FMNMX.FTZ R9, R158, R9, !PT ;  /* 0x000000099e097209 */ /* 0x000fe40007810000 */
[----:B------:R-:W-:Y:S02]  /*cc80*/  FSEL R149, R248, -INF , !P2 ;  /* 0xff800000f8957808 */ /* 0x000fe40005000000 */
[----:B------:R-:W-:Y:S02]  /*cc90*/  FMNMX.FTZ R8, R153, R8, !PT ;  /* 0x0000000899087209 */ /* 0x000fe40007810000 */
[----:B------:R-:W-:Y:S02]  /*cca0*/  ISETP.GE.OR P1, PT, R6, R205, !P1 ;  /* 0x000000cd0600720c */ /* 0x000fe40004f26670 */
[----:B------:R-:W-:Y:S02]  /*ccb0*/  IADD3 R4, R4, 0x39, RZ ;  /* 0x0000003904047810 */ /* 0x000fe40007ffe0ff */
[----:B------:R-:W-:Y:S02]  /*ccc0*/  ISETP.GE.AND P0, PT, R3, R210, PT ;  /* 0x000000d20300720c */ /* 0x000fe40003f06270 */
[----:B------:R-:W-:Y:S02]  /*ccd0*/  FMNMX.FTZ R9, R156, R9, !PT ;  /* 0x000000099c097209 */ /* 0x000fe40007810000 */
[----:B------:R-:W-:Y:S02]  /*cce0*/  ISETP.GE.AND P6, PT, R6, R212, PT ;  /* 0x000000d40600720c */ /* 0x000fe40003fc6270 */
[----:B------:R-:W-:Y:S02]  /*ccf0*/  FSEL R147, R247, -INF , !P1 ;  /* 0xff800000f7937808 */ /* 0x000fe40004800000 */
[----:B------:R-:W-:Y:S02]  /*cd00*/  FMNMX.FTZ R8, R149, R8, !PT ;  /* 0x0000000895087209 */ /* 0x000fe40007810000 */
[----:B------:R-:W-:Y:S02]  /*cd10*/  ISETP.GE.OR P2, PT, R3, R205, !P0 ;  /* 0x000000cd0300720c */ /* 0x000fe40004746670 */
[----:B------:R-:W-:Y:S02]  /*cd20*/  ISETP.GE.AND P0, PT, R4, R210, PT ;  /* 0x000000d20400720c */ /* 0x000fe40003f06270 */
[----:B------:R-:W-:Y:S02]  /*cd30*/  FMNMX.FTZ R9, R154, R9, !PT ;  /* 0x000000099a097209 */ /* 0x000fe40007810000 */
[----:B------:R-:W-:Y:S02]  /*cd40*/  ISETP.GE.OR P6, PT, R6, R211, !P6 ;  /* 0x000000d30600720c */ /* 0x000fe400077c6670 */
[----:B------:R-:W-:Y:S02]  /*cd50*/  FSEL R145, R250, -INF , !P2 ;  /* 0xff800000fa917808 */ /* 0x000fe40005000000 */
[----:B------:R-:W-:Y:S02]  /*cd60*/  FMNMX.FTZ R8, R147, R8, !PT ;  /* 0x0000000893087209 */ /* 0x000fe40007810000 */
[----:B------:R-:W-:Y:S02]  /*cd70*/  ISETP.GE.OR P0, PT, R4, R205, !P0 ;  /* 0x000000cd0400720c */ /* 0x000fe40004706670 */
[----:B------:R-:W-:Y:S02]  /*cd80*/  FSEL R150, R252, -INF , !P6 ;  /* 0xff800000fc967808 */ /* 0x000fe40007000000 */
[----:B------:R-:W-:Y:S02]  /*cd90*/  FMNMX.FTZ R9, R152, R9, !PT ;  /* 0x0000000998097209 */ /* 0x000fe40007810000 */
[----:B------:R-:W-:Y:S02]  /*cda0*/  ISETP.GE.AND P5, PT, R4, R212, PT ;  /* 0x000000d40400720c */ /* 0x000fe40003fa6270 */
[----:B------:R-:W-:Y:S02]  /*cdb0*/  FMNMX.FTZ R8, R145, R8, !PT ;  /* 0x0000000891087209 */ /* 0x000fe40007810000 */
[----:B------:R-:W-:Y:S02]  /*cdc0*/  FSEL R133, R249, -INF , !P0 ;  /* 0xff800000f9857808 */ /* 0x000fe40004000000 */
[----:B------:R-:W-:Y:S02]  /*cdd0*/  FMNMX.FTZ R9, R150, R9, !PT ;  /* 0x0000000996097209 */ /* 0x000fe40007810000 */
[----:B------:R-:W-:Y:S02]  /*cde0*/  ISETP.GE.OR P5, PT, R4, R211, !P5 ;  /* 0x000000d30400720c */ /* 0x000fe40006fa6670 */
[----:B------:R-:W-:Y:S02]  /*cdf0*/  FMNMX.FTZ R6, R133, R8, !PT ;  /* 0x0000000885067209 */ /* 0x000fe40007810000 */
[----:B------:R-:W-:Y:S02]  /*ce00*/  FSEL R146, R251, -INF , !P5 ;  /* 0xff800000fb927808 */ /* 0x000fe40006800000 */
[----:B------:R-:W-:Y:S01]  /*ce10*/  FMNMX.FTZ R11, R148, R9, !PT ;  /* 0x00000009940b7209 */ /* 0x000fe20007810000 */
[----:B------:R-:W-:Y:S03]  /*ce20*/  SHFL.BFLY PT, R3, R6, 0x2, 0x1f ;  /* 0x0c401f0006037f89 */ /* 0x000fe600000e0000 */
[----:B------:R-:W-:Y:S05]  /*ce30*/  FMNMX.FTZ R9, R146, R11, !PT ;  /* 0x0000000b92097209 */ /* 0x000fea0007810000 */
[----:B------:R-:W1:Y:S02]  /*ce40*/  SHFL.BFLY PT, R12, R9, 0x2, 0x1f ;  /* 0x0c401f00090c7f89 */ /* 0x000e6400000e0000 */
[----:B-1----:R-:W-:Y:S02]  /*ce50*/  FMNMX.FTZ R9, R9, R12, !PT ;  /* 0x0000000c09097209 */ /* 0x002fe40007810000 */
[----:B------:R-:W-:Y:S04]  /*ce60*/  FMNMX.FTZ R4, R6, R3, !PT ;  /* 0x0000000306047209 */ /* 0x000fe80007810000 */
[----:B------:R-:W-:Y:S08]  /*ce70*/  LDSM.16.MT88.4 R12, [R196+0x12000] ;  /* 0x01200000c40c783b */ /* 0x000ff00000004200 */
[----:B------:R-:W1:Y:S08]  /*ce80*/  SHFL.BFLY PT, R3, R4, 0x1, 0x1f ;  /* 0x0c201f0004037f89 */ /* 0x000e7000000e0000 */
[----:B------:R-:W2:Y:S01]  /*ce90*/  SHFL.BFLY PT, R132, R9, 0x1, 0x1f ;  /* 0x0c201f0009847f89 */ /* 0x000ea200000e0000 */
[----:B-1----:R-:W-:Y:S04]  /*cea0*/  FMNMX.FTZ R3, R4, R3, !PT ;  /* 0x0000000304037209 */ /* 0x002fe80007810000 */
[C---:B------:R-:W-:Y:S01]  /*ceb0*/  FSETP.NEU.FTZ.AND P0, PT, R3.reuse, -INF , PT ;  /* 0xff8000000300780b */ /* 0x040fe20003f1d000 */
[----:B------:R-:W-:Y:S01]  /*cec0*/  FMUL.FTZ R144, R3, c[0x0][0x23c] ;  /* 0x00008f0003907a20 */ /* 0x000fe20000410000 */
[----:B--2---:R-:W-:Y:S04]  /*ced0*/  FMNMX.FTZ R132, R9, R132, !PT ;  /* 0x0000008409847209 */ /* 0x004fe80007810000 */
[----:B------:R-:W-:Y:S02]  /*cee0*/  FSEL R144, R144, RZ, P0 ;  /* 0x000000ff90907208 */ /* 0x000fe40000000000 */
[C---:B------:R-:W-:Y:S01]  /*cef0*/  FSETP.NEU.FTZ.AND P1, PT, R132.reuse, -INF , PT ;  /* 0xff8000008400780b */ /* 0x040fe20003f3d000 */
[C---:B------:R-:W-:Y:S02]  /*cf00*/  FMUL.FTZ R151, R132.reuse, c[0x0][0x23c] ;  /* 0x00008f0084977a20 */ /* 0x040fe40000410000 */
[--C-:B------:R-:W-:Y:S01]  /*cf10*/  FFMA.FTZ R169, R5, c[0x0][0x23c], -R144.reuse ;  /* 0x00008f0005a97a23 */ /* 0x100fe20000010890 */
[----:B------:R-:W-:Y:S01]  /*cf20*/  FSEL R5, R132, RZ, P1 ;  /* 0x000000ff84057208 */ /* 0x000fe20000800000 */
[--C-:B------:R-:W-:Y:S01]  /*cf30*/  FFMA.FTZ R170, R225, c[0x0][0x23c], -R144.reuse ;  /* 0x00008f00e1aa7a23 */ /* 0x100fe20000010890 */
[----:B------:R-:W-:Y:S01]  /*cf40*/  FSEL R151, R151, RZ, P1 ;  /* 0x000000ff97977208 */ /* 0x000fe20000800000 */
[----:B------:R-:W-:Y:S02]  /*cf50*/  FFMA.FTZ R168, R7, c[0x0][0x23c], -R144 ;  /* 0x00008f0007a87a23 */ /* 0x000fe40000010890 */
[----:B------:R-:W-:Y:S01]  /*cf60*/  FADD.FTZ R4, -R5, R2 ;  /* 0x0000000205047221 */ /* 0x000fe20000010100 */
[----:B------:R-:W-:Y:S01]  /*cf70*/  FSEL R5, R3, RZ, P0 ;  /* 0x000000ff03057208 */ /* 0x000fe20000000000 */
[--C-:B------:R-:W-:Y:S01]  /*cf80*/  FFMA.FTZ R173, R222, c[0x0][0x23c], -R151.reuse ;  /* 0x00008f00dead7a23 */ /* 0x100fe20000010897 */
[----:B------:R-:W-:Y:S01]  /*cf90*/  MUFU.EX2 R170, R170 ;  /* 0x000000aa00aa7308 */ /* 0x000fe20000000800 */
[--C-:B------:R-:W-:Y:S01]  /*cfa0*/  FFMA.FTZ R134, R224, c[0x0][0x23c], -R151.reuse ;  /* 0x00008f00e0867a23 */ /* 0x100fe20000010897 */
[----:B------:R-:W-:Y:S01]  /*cfb0*/  PLOP3.LUT P0, PT, PT, PT, UP0, 0x80, 0x0 ;  /* 0x000000000000781c */ /* 0x000fe20003f0f008 */
[----:B------:R-:W-:Y:S02]  /*cfc0*/  FADD.FTZ R5, -R5, R0 ;  /* 0x0000000005057221 */ /* 0x000fe40000010100 */
[--C-:B------:R-:W-:Y:S02]  /*cfd0*/  FFMA.FTZ R172, R226, c[0x0][0x23c], -R151.reuse ;  /* 0x00008f00e2ac7a23 */ /* 0x100fe40000010897 */
[--C-:B------:R-:W-:Y:S02]  /*cfe0*/  FFMA.FTZ R171, R10, c[0x0][0x23c], -R151.reuse ;  /* 0x00008f000aab7a23 */ /* 0x100fe40000010897 */
[--C-:B------:R-:W-:Y:S01]  /*cff0*/  FFMA.FTZ R135, R227, c[0x0][0x23c], -R144.reuse ;  /* 0x00008f00e3877a23 */ /* 0x100fe20000010890 */
[----:B------:R-:W-:Y:S01]  /*d000*/  MUFU.EX2 R173, R173 ;  /* 0x000000ad00ad7308 */ /* 0x000fe20000000800 */
[----:B------:R-:W-:Y:S02]  /*d010*/  FMUL.FTZ R2, R4, c[0x0][0x23c] ;  /* 0x00008f0004027a20 */ /* 0x000fe40000410000 */
[----:B------:R-:W-:Y:S02]  /*d020*/  FMUL.FTZ R0, R5, c[0x0][0x23c] ;  /* 0x00008f0005007a20 */ /* 0x000fe40000410000 */
[--C-:B------:R-:W-:Y:S02]  /*d030*/  FFMA.FTZ R174, R164, c[0x0][0x23c], -R151.reuse ;  /* 0x00008f00a4ae7a23 */ /* 0x100fe40000010897 */
[----:B------:R-:W-:Y:S01]  /*d040*/  LDSM.16.MT88.4 R164, [R196+0x17800] ;  /* 0x01780000c4a4783b */ /* 0x000fe20000004200 */
[--C-:B------:R-:W-:Y:S02]  /*d050*/  FFMA.FTZ R175, R162, c[0x0][0x23c], -R151.reuse ;  /* 0x00008f00a2af7a23 */ /* 0x100fe40000010897 */
        /* <DEDUP_REMOVED lines=8> */
[----:B------:R-:W-:Y:S01]  /*d0e0*/  LDSM.16.MT88.4 R140, [R193+0x14800] ;  /* 0x01480000c18c783b */ /* 0x000fe20000004200 */
[--C-:B------:R-:W-:Y:S02]  /*d0f0*/  FFMA.FTZ R224, R160, c[0x0][0x23c], -R151.reuse ;  /* 0x00008f00a0e07a23 */ /* 0x100fe40000010897 */
[--C-:B------:R-:W-:Y:S02]  /*d100*/  FFMA.FTZ R227, R158, c[0x0][0x23c], -R151.reuse ;  /* 0x00008f009ee37a23 */ /* 0x100fe40000010897 */
[--C-:B------:R-:W-:Y:S02]  /*d110*/  FFMA.FTZ R226, R156, c[0x0][0x23c], -R151.reuse ;  /* 0x00008f009ce27a23 */ /* 0x100fe40000010897 */
[----:B------:R-:W2:Y:S01]  /*d120*/  MUFU.EX2 R171, R171 ;  /* 0x000000ab00ab7308 */ /* 0x000ea20000000800 */
[----:B------:R-:W-:Y:S01]  /*d130*/  LDSM.16.MT88.4 R160, [R192+0x15800] ;  /* 0x01580000c0a0783b */ /* 0x000fe20000004200 */
[--C-:B------:R-:W-:Y:S01]  /*d140*/  FFMA.FTZ R229, R154, c[0x0][0x23c], -R151.reuse ;  /* 0x00008f009ae57a23 */ /* 0x100fe20000010897 */
[----:B-1----:R-:W-:Y:S01]  /*d150*/  F2FP.BF16.PACK_AB R136, R134, R173 ;  /* 0x000000ad8688723e */ /* 0x002fe200000010ff */
[--C-:B------:R-:W-:Y:S02]  /*d160*/  FFMA.FTZ R228, R159, c[0x0][0x23c], -R144.reuse ;  /* 0x00008f009fe47a23 */ /* 0x100fe40000010890 */
[--C-:B------:R-:W-:Y:S03]  /*d170*/  FFMA.FTZ R231, R157, c[0x0][0x23c], -R144.reuse ;  /* 0x00008f009de77a23 */ /* 0x100fe60000010890 */
[----:B------:R-:W-:Y:S01]  /*d180*/  LDSM.16.MT88.4 R156, [R193+0x15800] ;  /* 0x01580000c19c783b */ /* 0x000fe20000004200 */
[----:B------:R-:W1:Y:S01]  /*d190*/  MUFU.EX2 R169, R169 ;  /* 0x000000a900a97308 */ /* 0x000e620000000800 */
[--C-:B------:R-:W-:Y:S02]  /*d1a0*/  FFMA.FTZ R230, R155, c[0x0][0x23c], -R144.reuse ;  /* 0x00008f009be67a23 */ /* 0x100fe40000010890 */
[--C-:B------:R-:W-:Y:S02]  /*d1b0*/  FFMA.FTZ R233, R153, c[0x0][0x23c], -R144.reuse ;  /* 0x00008f0099e97a23 */ /* 0x100fe40000010890 */
[--C-:B------:R-:W-:Y:S02]  /*d1c0*/  FFMA.FTZ R232, R152, c[0x0][0x23c], -R151.reuse ;  /* 0x00008f0098e87a23 */ /* 0x100fe40000010897 */
[----:B------:R-:W-:Y:S01]  /*d1d0*/  LDSM.16.MT88.4 R152, [R194+0x15800] ;  /* 0x01580000c298783b */ /* 0x000fe20000004200 */
[--C-:B------:R-:W-:Y:S02]  /*d1e0*/  FFMA.FTZ R235, R150, c[0x0][0x23c], -R151.reuse ;  /* 0x00008f0096eb7a23 */ /* 0x100fe40000010897 */
[----:B------:R-:W-:Y:S01]  /*d1f0*/  MUFU.EX2 R168, R168 ;  /* 0x000000a800a87308 */ /* 0x000fe20000000800 */
[--C-:B------:R-:W-:Y:S02]  /*d200*/  FFMA.FTZ R234, R148, c[0x0][0x23c], -R151.reuse ;  /* 0x00008f0094ea7a23 */ /* 0x100fe40000010897 */
[--C-:B------:R-:W-:Y:S01]  /*d210*/  FFMA.FTZ R236, R149, c[0x0][0x23c], -R144.reuse ;  /* 0x00008f0095ec7a23 */ /* 0x100fe20000010890 */
[----:B--2---:R-:W-:Y:S01]  /*d220*/  F2FP.BF16.PACK_AB R138, R171, R172 ;  /* 0x000000acab8a723e */ /* 0x004fe200000010ff */
[--C-:B------:R-:W-:Y:S02]  /*d230*/  FFMA.FTZ R239, R147, c[0x0][0x23c], -R144.reuse ;  /* 0x00008f0093ef7a23 */ /* 0x100fe40000010890 */
[--C-:B------:R-:W-:Y:S02]  /*d240*/  FFMA.FTZ R238, R145, c[0x0][0x23c], -R144.reuse ;  /* 0x00008f0091ee7a23 */ /* 0x100fe40000010890 */
[----:B------:R-:W-:Y:S01]  /*d250*/  FFMA.FTZ R151, R146, c[0x0][0x23c], -R151 ;  /* 0x00008f0092977a23 */ /* 0x000fe20000010897 */
[----:B------:R-:W2:Y:S01]  /*d260*/  MUFU.EX2 R135, R135 ;  /* 0x0000008700877308 */ /* 0x000ea20000000800 */
[----:B------:R-:W-:Y:S01]  /*d270*/  FFMA.FTZ R144, R133, c[0x0][0x23c], -R144 ;  /* 0x00008f0085907a23 */ /* 0x000fe20000010890 */
[----:B-1----:R-:W-:Y:S08]  /*d280*/  F2FP.BF16.PACK_AB R137, R169, R170 ;  /* 0x000000aaa989723e */ /* 0x002ff000000010ff */
        /* <DEDUP_REMOVED lines=306> */
.L_x_281:
        /* <DEDUP_REMOVED lines=330> */
.L_x_286:
[----:B---3--:R-:W-:Y:S05]  /*fa50*/  BSYNC B0 ;  /* 0x0000000000007941 */ /* 0x008fea0003800000 */
.L_x_285:
        /* <DEDUP_REMOVED lines=26> */
.L_x_288:
[----:B------:R-:W-:Y:S05]  /*fc00*/  BSYNC B0 ;  /* 0x0000000000007941 */ /* 0x000fea0003800000 */
.L_x_287:
        /* <DEDUP_REMOVED lines=17> */
.L_x_290:
[----:B------:R-:W-:Y:S05]  /*fd20*/  BSYNC B0 ;  /* 0x0000000000007941 */ /* 0x000fea0003800000 */
.L_x_289:
        /* <DEDUP_REMOVED lines=17> */
.L_x_292:
[----:B------:R-:W-:Y:S05]  /*fe40*/  BSYNC B0 ;  /* 0x0000000000007941 */ /* 0x000fea0003800000 */
.L_x_291:
        /* <DEDUP_REMOVED lines=15> */
.L_x_293:
        /* <DEDUP_REMOVED lines=12> */
.L_x_1281:


//--------------------- .text._ZN5flash16flash_fwd_kernelI23Flash_fwd_kernel_traitsILi192ELi128ELi64ELi8ELb0ELb0EN7cutlass10bfloat16_tE19Flash_kernel_traitsILi192ELi128ELi64ELi8ES3_EELb0ELb0ELb1ELb0ELb0ELb0ELb0ELb0EEEvNS_16Flash_fwd_paramsE --------------------------
	.section	.text._ZN5flash16flash_fwd_kernelI23Flash_fwd_kernel_traitsILi192ELi128ELi64ELi8ELb0ELb0EN7cutlass10bfloat16_tE19Flash_kernel_traitsILi192ELi128ELi64ELi8ES3_EELb0ELb0ELb1ELb0ELb0ELb0ELb0ELb0EEEvNS_16Flash_fwd_paramsE,"ax",@progbits
	.sectioninfo	@"SHI_REGISTERS=248"
	.align	128
        .global         _ZN5flash16flash_fwd_kernelI23Flash_fwd_kernel_traitsILi192ELi128ELi64ELi8ELb0ELb0EN7cutlass10bfloat16_tE19Flash_kernel_traitsILi192ELi128ELi64ELi8ES3_EELb0ELb0ELb1ELb0ELb0ELb0ELb0ELb0EEEvNS_16Flash_fwd_paramsE
        .type           _ZN5flash16flash_fwd_kernelI23Flash_fwd_kernel_traitsILi192ELi128ELi64ELi8ELb0ELb0EN7cutlass10bfloat16_tE19Flash_kernel_traitsILi192ELi128ELi64ELi8ES3_EELb0ELb0ELb1ELb0ELb0ELb0ELb0ELb0EEEvNS_16Flash_fwd_paramsE,@function
        .size           _ZN5flash16flash_fwd_kernelI23Flash_fwd_kernel_traitsILi192ELi128ELi64ELi8ELb0ELb0EN7cutlass10bfloat16_tE19Flash_kernel_traitsILi192ELi128ELi64ELi8ES3_EELb0ELb0ELb1ELb0ELb0ELb0ELb0ELb0EEEvNS_16Flash_fwd_paramsE,(.L_x_1282 - _ZN5flash16flash_fwd_kernelI23Flash_fwd_kernel_traitsILi192ELi128ELi64ELi8ELb0ELb0EN7cutlass10bfloat16_tE19Flash_kernel_traitsILi192ELi128ELi64ELi8ES3_EELb0ELb0ELb1ELb0ELb0ELb0ELb0ELb0EEEvNS_16Flash_fwd_paramsE)
        .other          _ZN5flash16flash_fwd_kernelI23Flash_fwd_kernel_traitsILi192ELi128ELi64ELi8ELb0ELb0EN7cutlass10bfloat16_tE19Flash_kernel_traitsILi192ELi128ELi64ELi8ES3_EELb0ELb0ELb1ELb0ELb0ELb0ELb0ELb0EEEvNS_16Flash_fwd_paramsE,@"STO_CUDA_ENTRY STV_DEFAULT"
_ZN5flash16flash_fwd_kernelI23Flash_fwd_kernel_traitsILi192ELi128ELi64ELi8ELb0ELb0EN7cutlass10bfloat16_tE19Flash_kernel_traitsILi192ELi128ELi64ELi8ES3_EELb0ELb0ELb1ELb0ELb0ELb0ELb0ELb0EEEvNS_16Flash_fwd_paramsE:
.text._ZN5flash16flash_fwd_kernelI23Flash_fwd_kernel_traitsILi192ELi128ELi64ELi8ELb0ELb0EN7cutlass10bfloat16_tE19Flash_kernel_traitsILi192ELi128ELi64ELi8ES3_EELb0ELb0ELb1ELb0ELb0ELb0ELb0ELb0EEEvNS_16Flash_fwd_paramsE:
        /* <DEDUP_REMOVED lines=24> */
[----:B------:R-:W4:Y:S01]  /*0180*/  S2R R14, SR_CTAID.Z ;  /* 0x00000000000e7919 */ /* 0x000f220000002700 */
[----:B------:R-:W-:Y:S01]  /*0190*/  ISETP.NE.AND.EX P0, PT, RZ, c[0x0][0x24c], PT, P0 ;  /* 0x00009300ff007a0c */ /* 0x000fe20003f05300 */
[----:B--2---:R-:W-:Y:S02]  /*01a0*/  @P2 IMAD.IADD R203, R4, 0x1, -R199 ;  /* 0x0000000104cb2824 */ /* 0x004fe400078e0ac7 */
[----:B------:R-:W-:-:S10]  /*01b0*/  @!P2 IMAD.MOV.U32 R203, RZ, RZ, c[0x0][0x214] ;  /* 0x00008500ffcba624 */ /* 0x000fd400078e00ff */
[----:B------:R-:W-:Y:S05]  /*01c0*/  @!P0 BRA `(.L_x_294) ;  /* 0x0000004000008947 */ /* 0x000fea0003800000 */
[----:B-1-34-:R-:W2:Y:S02]  /*01d0*/  @P3 LDG.E R4, [R6.64+0x4] ;  /* 0x0000040c06043981 */ /* 0x01aea4000c1e1900 */
[----:B--2--5:R-:W-:-:S06]  /*01e0*/  @P3 IADD3 R5, R4, -R9, RZ ;  /* 0x8000000904053210 */ /* 0x024fcc0007ffe0ff */
[----:B------:R1:W5:Y:S01]  /*01f0*/  @!P3 LDG.E R5, [R6.64] ;  /* 0x0000000c0605b981 */ /* 0x000362000c1e1900 */
[----:B------:R-:W-:Y:S05]  /*0200*/  BRA `(.L_x_295) ;  /* 0x0000001000007947 */ /* 0x000fea0003800000 */
.L_x_294:
[----:B-1-34-:R-:W-:Y:S02]  /*0210*/  MOV R5, c[0x0][0x218] ;  /* 0x0000860000057a02 */ /* 0x01afe40000000f00 */
.L_x_295:
[----:B------:R-:W-:-:S04]  /*0220*/  ISETP.NE.U32.AND P2, PT, RZ, c[0x0][0x258], PT ;  /* 0x00009600ff007a0c */ /* 0x000fc80003f45070 */
[----:B------:R-:W-:-:S13]  /*0230*/  ISETP.NE.AND.EX P2, PT, RZ, c[0x0][0x25c], PT, P2 ;  /* 0x00009700ff007a0c */ /* 0x000fda0003f45320 */
[----:B------:R-:W-:-:S05]  /*0240*/  @P2 IMAD.WIDE R10, R0, R3, c[0x0][0x258] ;  /* 0x00009600000a2625 */ /* 0x000fca00078e0203 */
[----:B-1----:R-:W2:Y:S01]  /*0250*/  @P2 LDG.E R7, [R10.64] ;  /* 0x0000000c0a072981 */ /* 0x002ea2000c1e1900 */
        /* <DEDUP_REMOVED lines=8> */
[----:B------:R-:W-:Y:S02]  /*02e0*/  IADD3 R3, -R203, 0xbf, R6 ;  /* 0x000000bfcb037810 */ /* 0x000fe40007ffe106 */
[C---:B------:R-:W-:Y:S02]  /*02f0*/  IADD3 R10, R4.reuse, R6, -R203 ;  /* 0x00000006040a7210 */ /* 0x040fe40007ffe8cb */
[----:B------:R-:W-:Y:S02]  /*0300*/  IADD3 R12, R4, 0x3f, RZ ;  /* 0x0000003f040c7810 */ /* 0x000fe40007ffe0ff */
[----:B------:R-:W-:Y:S02]  /*0310*/  IADD3 R8, R3, c[0x0][0x2e8], R4 ;  /* 0x0000ba0003087a10 */ /* 0x000fe40007ffe004 */
[----:B------:R-:W-:Y:S02]  /*0320*/  IADD3 R10, R10, -c[0x0][0x2e4], RZ ;  /* 0x8000b9000a0a7a10 */ /* 0x000fe40007ffe0ff */
[----:B------:R-:W-:-:S02]  /*0330*/  SHF.R.S32.HI R5, RZ, 0x1f, R12 ;  /* 0x0000001fff057819 */ /* 0x000fc4000001140c */
[----:B------:R-:W-:Y:S02]  /*0340*/  SHF.R.S32.HI R3, RZ, 0x1f, R8 ;  /* 0x0000001fff037819 */ /* 0x000fe40000011408 */
[----:B------:R-:W-:Y:S02]  /*0350*/  SHF.R.S32.HI R7, RZ, 0x1f, R10 ;  /* 0x0000001fff077819 */ /* 0x000fe4000001140a */
[----:B------:R-:W-:Y:S02]  /*0360*/  LEA.HI R5, R5, R12, RZ, 0x6 ;  /* 0x0000000c05057211 */ /* 0x000fe400078f30ff */
[----:B------:R-:W-:Y:S02]  /*0370*/  LEA.HI R8, R3, R8, RZ, 0x6 ;  /* 0x0000000803087211 */ /* 0x000fe400078f30ff */
[----:B------:R-:W-:Y:S01]  /*0380*/  LEA.HI R7, R7, R10, RZ, 0x6 ;  /* 0x0000000a07077211 */ /* 0x000fe200078f30ff */
[----:B------:R-:W1:Y:S01]  /*0390*/  S2R R3, SR_TID.X ;  /* 0x0000000000037919 */ /* 0x000e620000002100 */
[----:B------:R-:W-:-:S02]  /*03a0*/  SHF.R.S32.HI R5, RZ, 0x6, R5 ;  /* 0x00000006ff057819 */ /* 0x000fc40000011405 */
[----:B------:R-:W-:Y:S02]  /*03b0*/  SHF.R.S32.HI R8, RZ, 0x6, R8 ;  /* 0x00000006ff087819 */ /* 0x000fe40000011408 */
[----:B------:R-:W-:Y:S02]  /*03c0*/  SHF.R.S32.HI R7, RZ, 0x6, R7 ;  /* 0x00000006ff077819 */ /* 0x000fe40000011407 */
[----:B------:R-:W-:Y:S02]  /*03d0*/  IMNMX R133, R5, R8, PT ;  /* 0x0000000805857217 */ /* 0x000fe40003800200 */
[----:B------:R-:W-:-:S04]  /*03e0*/  IMNMX R198, RZ, R7, !PT ;  /* 0x00000007ffc67217 */ /* 0x000fc80007800200 */
[----:B------:R-:W-:-:S13]  /*03f0*/  ISETP.GT.AND P0, PT, R133, R198, PT ;  /* 0x000000c68500720c */ /* 0x000fda0003f04270 */
[----:B------:R-:W-:Y:S05]  /*0400*/  @P0 BRA `(.L_x_296) ;  /* 0x00000a7000000947 */ /* 0x000fea0003800000 */
[----:B-1----:R-:W1:Y:S01]  /*0410*/  LDC.U8 R4, c[0x0][0x329] ;  /* 0x0000ca40ff047b82 */ /* 0x002e620000000000 */
[----:B------:R-:W-:Y:S01]  /*0420*/  ISETP.NE.AND P0, PT, R199, -0x1, PT ;  /* 0xffffffffc700780c */ /* 0x000fe20003f05270 */
[----:B------:R-:W-:Y:S01]  /*0430*/  BSSY B0, `(.L_x_297) ;  /* 0x0000043000007945 */ /* 0x000fe20003800000 */
[----:B------:R-:W-:Y:S02]  /*0440*/  SHF.R.S32.HI R8, RZ, 0x1f, R3 ;  /* 0x0000001fff087819 */ /* 0x000fe40000011403 */
[----:B------:R-:W-:Y:S02]  /*0450*/  IADD3 R203, -R6, R203, RZ ;  /* 0x000000cb06cb7210 */ /* 0x000fe40007ffe1ff */
[----:B------:R-:W-:Y:S01]  /*0460*/  LEA.HI R8, R8, R3, RZ, 0x3 ;  /* 0x0000000308087211 */ /* 0x000fe200078f18ff */
[----:B------:R-:W2:Y:S01]  /*0470*/  LDC.U8 R2, c[0x0][0x328] ;  /* 0x0000ca00ff027b82 */ /* 0x000ea20000000000 */
[----:B------:R-:W-:Y:S02]  /*0480*/  SHF.R.S32.HI R19, RZ, 0x1f, R14 ;  /* 0x0000001fff137819 */ /* 0x000fe4000001140e */
[----:B------:R-:W-:-:S02]  /*0490*/  LOP3.LUT R12, R8, 0xfffffff8, RZ, 0xc0, !PT ;  /* 0xfffffff8080c7812 */ /* 0x000fc400078ec0ff */
[----:B------:R-:W-:Y:S01]  /*04a0*/  SHF.R.S32.HI R8, RZ, 0x3, R8 ;  /* 0x00000003ff087819 */ /* 0x000fe20000011408 */
[----:B------:R-:W-:Y:S01]  /*04b0*/  @P0 IMAD.WIDE.U32 R16, R199, c[0x0][0x1e8], RZ ;  /* 0x00007a00c7100a25 */ /* 0x000fe200078e00ff */
[----:B------:R-:W-:-:S03]  /*04c0*/  @!P0 SHF.R.S32.HI R9, RZ, 0x1f, R0 ;  /* 0x0000001fff098819 */ /* 0x000fc60000011400 */
[----:B------:R-:W-:Y:S02]  /*04d0*/  IMAD.IADD R3, R3, 0x1, -R12 ;  /* 0x0000000103037824 */ /* 0x000fe400078e0a0c */
[----:B------:R-:W-:Y:S02]  /*04e0*/  @!P0 IMAD R9, R9, c[0x0][0x1e0], RZ ;  /* 0x0000780009098a24 */ /* 0x000fe400078e02ff */
[----:B------:R-:W-:Y:S01]  /*04f0*/  @P0 IMAD R7, R199, c[0x0][0x1ec], R17 ;  /* 0x00007b00c7070a24 */ /* 0x000fe200078e0211 */
[----:B-1----:R-:W-:Y:S01]  /*0500*/  ISETP.NE.AND P1, PT, R4, RZ, PT ;  /* 0x000000ff0400720c */ /* 0x002fe20003f25270 */
[----:B------:R-:W-:-:S04]  /*0510*/  IMAD R19, R19, c[0x0][0x1f0], RZ ;  /* 0x00007c0013137a24 */ /* 0x000fc800078e02ff */
[----:B------:R-:W-:Y:S01]  /*0520*/  IMAD R19, R14, c[0x0][0x1f4], R19 ;  /* 0x00007d000e137a24 */ /* 0x000fe200078e0213 */
[----:B--2---:R-:W-:-:S04]  /*0530*/  ISETP.NE.AND P2, PT, R2, RZ, PT ;  /* 0x000000ff0200720c */ /* 0x004fc80003f45270 */
[----:B------:R-:W-:-:S03]  /*0540*/  ISETP.NE.OR P3, PT, R4, RZ, !P2 ;  /* 0x000000ff0400720c */ /* 0x000fc60005765670 */
[----:B------:R-:W-:Y:S02]  /*0550*/  @P1 IMAD.MOV.U32 R5, RZ, RZ, c[0x0][0x210] ;  /* 0x00008400ff051624 */ /* 0x000fe400078e00ff */
[----:B------:R-:W-:Y:S02]  /*0560*/  @!P1 IMAD.MOV.U32 R2, RZ, RZ, c[0x0][0x214] ;  /* 0x00008500ff029624 */ /* 0x000fe400078e00ff */
[----:B------:R-:W-:Y:S02]  /*0570*/  @P1 IMAD R5, R5, c[0x0][0x214], RZ ;  /* 0x0000850005051a24 */ /* 0x000fe400078e02ff */
[----:B------:R-:W-:Y:S01]  /*0580*/  @P1 IMAD.MOV.U32 R11, RZ, RZ, 0x1 ;  /* 0x00000001ff0b1424 */ /* 0x000fe200078e00ff */
[----:B------:R-:W-:Y:S01]  /*0590*/  @!P1 SEL R5, R2, c[0x0][0x234], !P2 ;  /* 0x00008d0002059a07 */ /* 0x000fe20005000000 */
[----:B------:R-:W-:Y:S01]  /*05a0*/  @!P0 IMAD R2, R0, c[0x0][0x1e4], R9 ;  /* 0x0000790000028a24 */ /* 0x000fe200078e0209 */
[----:B------:R-:W-:Y:S02]  /*05b0*/  ISETP.GE.AND P2, PT, R8, R203, PT ;  /* 0x000000cb0800720c */ /* 0x000fe40003f46270 */
[----:B------:R-:W-:Y:S01]  /*05c0*/  SHF.R.S32.HI R9, RZ, 0x1f, R8 ;  /* 0x0000001fff097819 */ /* 0x000fe20000011408 */
[----:B------:R-:W-:-:S04]  /*05d0*/  @!P1 IMAD R11, R5, c[0x0][0x1c0], RZ ;  /* 0x00007000050b9a24 */ /* 0x000fc800078e02ff */
[C---:B------:R-:W-:Y:S02]  /*05e0*/  IMAD R4, R0.reuse, R11, RZ ;  /* 0x0000000b00047224 */ /* 0x040fe400078e02ff */
[----:B------:R-:W-:-:S03]  /*05f0*/  @!P0 IMAD.WIDE.U32 R10, R0, c[0x0][0x1e0], RZ ;  /* 0x00007800000a8a25 */ /* 0x000fc600078e00ff */
[----:B------:R-:W-:Y:S01]  /*0600*/  SEL R4, R4, RZ, P3 ;  /* 0x000000ff04047207 */ /* 0x000fe20001800000 */
[----:B------:R-:W-:Y:S01]  /*0610*/  @!P3 IMAD R0, R0, c[0x0][0x214], RZ ;  /* 0x000085000000ba24 */ /* 0x000fe200078e02ff */
[----:B------:R-:W-:Y:S01]  /*0620*/  @!P0 MOV R16, R10 ;  /* 0x0000000a00108202 */ /* 0x000fe20000000f00 */
[----:B------:R-:W-:Y:S02]  /*0630*/  @!P0 IMAD.IADD R7, R11, 0x1, R2 ;  /* 0x000000010b078824 */ /* 0x000fe400078e0202 */
[----:B------:R-:W-:Y:S01]  /*0640*/  IMAD R4, R14, R5, R4 ;  /* 0x000000050e047224 */ /* 0x000fe200078e0204 */
[----:B------:R-:W-:Y:S01]  /*0650*/  @!P3 SEL R199, R0, R199, !P0 ;  /* 0x000000c700c7b207 */ /* 0x000fe20004000000 */
[----:B------:R-:W-:Y:S01]  /*0660*/  IMAD.SHL.U32 R0, R3, 0x8, RZ ;  /* 0x0000000803007824 */ /* 0x000fe200078e00ff */
[----:B------:R-:W-:Y:S01]  /*0670*/  CS2R R10, SRZ ;  /* 0x00000000000a7805 */ /* 0x000fe2000001ff00 */
[----:B------:R-:W-:Y:S01]  /*0680*/  @P1 IMAD.MOV.U32 R5, RZ, RZ, c[0x0][0x210] ;  /* 0x00008400ff051624 */ /* 0x000fe200078e00ff */
[----:B------:R-:W-:Y:S01]  /*0690*/  @!P3 MOV R10, R199 ;  /* 0x000000c7000ab202 */ /* 0x000fe20000000f00 */
[----:B------:R-:W-:Y:S01]  /*06a0*/  @!P1 IMAD.MOV.U32 R5, RZ, RZ, 0x1 ;  /* 0x00000001ff059424 */ /* 0x000fe200078e00ff */
[----:B------:R-:W-:Y:S01]  /*06b0*/  IADD3 R16, P0, R0, R16, RZ ;  /* 0x0000001000107210 */ /* 0x000fe20007f1e0ff */
[----:B------:R-:W-:Y:S01]  /*06c0*/  IMAD.WIDE R200, R200, 0x80, R8 ;  /* 0x00000080c8c87825 */ /* 0x000fe200078e0208 */
[----:B------:R-:W-:-:S02]  /*06d0*/  @!P3 SHF.R.S32.HI R11, RZ, 0x1f, R199 ;  /* 0x0000001fff0bb819 */ /* 0x000fc400000114c7 */
[----:B------:R-:W-:Y:S01]  /*06e0*/  LEA.HI.X.SX32 R17, R0, R7, 0x1, P0 ;  /* 0x0000000700117211 */ /* 0x000fe200000f0eff */
[----:B------:R-:W-:Y:S01]  /*06f0*/  IMAD R7, R6, R5, RZ ;  /* 0x0000000506077224 */ /* 0x000fe200078e02ff */
[----:B------:R-:W-:-:S03]  /*0700*/  IADD3 R13, R0, 0x40, RZ ;  /* 0x00000040000d7810 */ /* 0x000fc60007ffe0ff */
[----:B------:R-:W-:Y:S01]  /*0710*/  IMAD.WIDE.U32 R16, R14, c[0x0][0x1f0], R16 ;  /* 0x00007c000e107a25 */ /* 0x000fe200078e0010 */
[----:B------:R-:W-:Y:S02]  /*0720*/  SHF.R.S32.HI R6, RZ, 0x1f, R7 ;  /* 0x0000001fff067819 */ /* 0x000fe40000011407 */
[--C-:B------:R-:W-:Y:S01]  /*0730*/  IADD3 R2, P1, P0, R7, R10, R4.reuse ;  /* 0x0000000a07027210 */ /* 0x100fe2000783e004 */
[----:B------:R-:W-:Y:S01]  /*0740*/  IMAD.IADD R19, R17, 0x1, R19 ;  /* 0x0000000111137824 */ /* 0x000fe200078e0213 */
[----:B------:R-:W-:-:S04]  /*0750*/  SHF.R.S32.HI R7, RZ, 0x1f, R4 ;  /* 0x0000001fff077819 */ /* 0x000fc80000011404 */
        /* <DEDUP_REMOVED lines=16> */
.L_x_298:
[----:B------:R-:W-:Y:S05]  /*0860*/  BSYNC B0 ;  /* 0x0000000000007941 */ /* 0x000fea0003800000 */
.L_x_297:
        /* <DEDUP_REMOVED lines=20> */
.L_x_300:
[----:B------:R-:W-:Y:S05]  /*09b0*/  BSYNC B0 ;  /* 0x0000000000007941 */ /* 0x000fea0003800000 */
.L_x_299:
        /* <DEDUP_REMOVED lines=20> */
.L_x_302:
[----:B------:R-:W-:Y:S05]  /*0b00*/  BSYNC B0 ;  /* 0x0000000000007941 */ /* 0x000fea0003800000 */
.L_x_301:
[----:B------:R-:W-:Y:S01]  /*0b10*/  IADD3 R10, R8, 0x60, RZ ;  /* 0x00000060080a7810 */ /* 0x000fe20007ffe0ff */
        /* <DEDUP_REMOVED lines=18> */
.L_x_304:
[----:B------:R-:W-:Y:S05]  /*0c40*/  BSYNC B0 ;  /* 0x0000000000007941 */ /* 0x000fea0003800000 */
.L_x_303:
        /* <DEDUP_REMOVED lines=8> */
[-C--:B------:R-:W-:Y:S02]  /*0cd0*/  @!P5 IADD3 R6, P0, R11, R2.reuse, RZ ;  /* 0x000000020b06d210 */ /* 0x080fe40007f1e0ff */
[----:B------:R-:W-:Y:S02]  /*0ce0*/  @!P4 IADD3 R3, P1, R13, R2, RZ ;  /* 0x000000020d03c210 */ /* 0x000fe40007f3e0ff */
[----:B------:R-:W-:Y:S02]  /*0cf0*/  @!P5 LEA.HI.X.SX32 R11, R11, R4, 0x1, P0 ;  /* 0x000000040b0bd211 */ /* 0x000fe400000f0eff */
[----:B------:R-:W-:-:S02]  /*0d00*/  @!P5 LEA R14, P2, R6, c[0x0][0x200], 0x2 ;  /* 0x00008000060eda11 */ /* 0x000fc400078410ff */
[----:B------:R-:W-:Y:S02]  /*0d10*/  @!P3 IADD3 R7, P0, R9, R2, RZ ;  /* 0x000000020907b210 */ /* 0x000fe40007f1e0ff */
[-C--:B------:R-:W-:Y:S02]  /*0d20*/  @!P4 LEA.HI.X.SX32 R0, R13, R4.reuse, 0x1, P1 ;  /* 0x000000040d00c211 */ /* 0x080fe400008f0eff */
[----:B------:R-:W-:Y:S02]  /*0d30*/  @!P5 LEA.HI.X R15, R6, c[0x0][0x204], R11, 0x2, P2 ;  /* 0x00008100060fda11 */ /* 0x000fe400010f140b */
[----:B------:R-:W-:Y:S02]  /*0d40*/  @!P4 LEA R12, P1, R3, c[0x0][0x200], 0x2 ;  /* 0x00008000030cca11 */ /* 0x000fe400078210ff */
[----:B------:R-:W-:Y:S02]  /*0d50*/  @!P3 LEA.HI.X.SX32 R6, R9, R4, 0x1, P0 ;  /* 0x000000040906b211 */ /* 0x000fe400000f0eff */
        /* <DEDUP_REMOVED lines=10> */
[----:B------:R-:W-:Y:S02]  /*0e00*/  IMAD R5, R10, R5, RZ ;  /* 0x000000050a057224 */ /* 0x000fe400078e02ff */
[----:B---3--:R-:W-:-:S03]  /*0e10*/  IMAD.MOV.U32 R3, RZ, RZ, 0x7f800000 ;  /* 0x7f800000ff037424 */ /* 0x008fc600078e00ff */
[----:B------:R-:W-:-:S04]  /*0e20*/  IADD3 R2, P0, R5, R2, RZ ;  /* 0x0000000205027210 */ /* 0x000fc80007f1e0ff */
[----:B------:R-:W-:Y:S02]  /*0e30*/  LEA.HI.X.SX32 R5, R5, R4, 0x1, P0 ;  /* 0x0000000405057211 */ /* 0x000fe400000f0eff */
[----:B------:R-:W-:-:S04]  /*0e40*/  LEA R4, P0, R2, c[0x0][0x200], 0x2 ;  /* 0x0000800002047a11 */ /* 0x000fc800078010ff */
[----:B------:R-:W-:-:S05]  /*0e50*/  LEA.HI.X R5, R2, c[0x0][0x204], R5, 0x2, P0 ;  /* 0x0000810002057a11 */ /* 0x000fca00000f1405 */
[----:B------:R-:W-:Y:S01]  /*0e60*/  STG.E [R4.64], R3 ;  /* 0x0000000304007986 */ /* 0x000fe2000c10190c */
[----:B------:R-:W-:Y:S05]  /*0e70*/  EXIT ;  /* 0x000000000000794d */ /* 0x000fea0003800000 */
.L_x_296:
[----:B-1----:R-:W-:Y:S02]  /*0e80*/  ISETP.NE.AND P1, PT, R199, -0x1, PT ;  /* 0xffffffffc700780c */ /* 0x002fe40003f25270 */
        /* <DEDUP_REMOVED lines=23> */
.L_x_305:
[----:B------:R-:W-:Y:S01]  /*1000*/  IABS R8, c[0x0][0x1c8] ;  /* 0x0000720000087a13 */ /* 0x000fe20000000000 */
[----:B------:R-:W-:Y:S01]  /*1010*/  IMAD.MOV.U32 R12, RZ, RZ, RZ ;  /* 0x000000ffff0c7224 */ /* 0x000fe200078e00ff */
[----:B------:R-:W-:Y:S01]  /*1020*/  SHF.R.S32.HI R17, RZ, 0x1f, R14 ;  /* 0x0000001fff117819 */ /* 0x000fe2000001140e */
[----:B------:R-:W-:Y:S01]  /*1030*/  @P0 IMAD.IADD R9, R2, 0x1, R9 ;  /* 0x0000000102090824 */ /* 0x000fe200078e0209 */
        /* <DEDUP_REMOVED lines=10> */
[----:B------:R-:W-:Y:S02]  /*10e0*/  IMAD.MOV R5, RZ, RZ, -R134 ;  /* 0x000000ffff057224 */ /* 0x000fe400078e0a86 */
[----:B------:R-:W-:-:S04]  /*10f0*/  @P0 IMAD.WIDE.U32 R12, R9, c[0x0][0x1a0], RZ ;  /* 0x00006800090c0a25 */ /* 0x000fc800078e00ff */
[----:B------:R-:W-:Y:S01]  /*1100*/  IMAD R5, R8, R5, R7 ;  /* 0x0000000508057224 */ /* 0x000fe200078e0207 */
[----:B------:R-:W-:Y:S01]  /*1110*/  @P0 MOV R10, R12 ;  /* 0x0000000c000a0202 */ /* 0x000fe20000000f00 */
[----:B------:R-:W-:-:S03]  /*1120*/  @P0 IMAD R9, R9, c[0x0][0x1a4], R13 ;  /* 0x0000690009090a24 */ /* 0x000fc600078e020d */
[----:B------:R-:W-:-:S13]  /*1130*/  ISETP.GT.U32.AND P2, PT, R8, R5, PT ;  /* 0x000000050800720c */ /* 0x000fda0003f44070 */
[-C--:B------:R-:W-:Y:S02]  /*1140*/  @!P2 IADD3 R5, R5, -R8.reuse, RZ ;  /* 0x800000080505a210 */ /* 0x080fe40007ffe0ff */
[----:B------:R-:W-:Y:S02]  /*1150*/  @!P2 IADD3 R134, R134, 0x1, RZ ;  /* 0x000000018686a810 */ /* 0x000fe40007ffe0ff */
[----:B------:R-:W-:Y:S02]  /*1160*/  ISETP.GE.U32.AND P3, PT, R5, R8, PT ;  /* 0x000000080500720c */ /* 0x000fe40003f66070 */
[----:B------:R-:W-:Y:S02]  /*1170*/  LOP3.LUT R5, R14, c[0x0][0x1c8], RZ, 0x3c, !PT ;  /* 0x000072000e057a12 */ /* 0x000fe400078e3cff */
[----:B------:R-:W-:Y:S02]  /*1180*/  ISETP.NE.AND P2, PT, RZ, c[0x0][0x1c8], PT ;  /* 0x00007200ff007a0c */ /* 0x000fe40003f45270 */
[----:B------:R-:W-:-:S07]  /*1190*/  ISETP.GE.AND P1, PT, R5, RZ, PT ;  /* 0x000000ff0500720c */ /* 0x000fce0003f26270 */
[----:B------:R-:W-:-:S06]  /*11a0*/  @P3 IADD3 R134, R134, 0x1, RZ ;  /* 0x0000000186863810 */ /* 0x000fcc0007ffe0ff */
        /* <DEDUP_REMOVED lines=14> */
.L_x_306:
[----:B------:R-:W-:Y:S01]  /*1290*/  SHF.R.S32.HI R8, RZ, 0x1f, R3 ;  /* 0x0000001fff087819 */ /* 0x000fe20000011403 */
[----:B------:R-:W-:Y:S01]  /*12a0*/  IMAD R17, R17, c[0x0][0x1a8], RZ ;  /* 0x00006a0011117a24 */ /* 0x000fe200078e02ff */
[----:B------:R-:W-:Y:S01]  /*12b0*/  BSSY B0, `(.L_x_307) ;  /* 0x000006a000007945 */ /* 0x000fe20003800000 */
[----:B------:R-:W-:Y:S01]  /*12c0*/  IMAD.IADD R195, R203, 0x1, -R6 ;  /* 0x00000001cbc37824 */ /* 0x000fe200078e0a06 */
[-C--:B------:R-:W-:Y:S01]  /*12d0*/  LEA.HI R2, R8, R3.reuse, RZ, 0x3 ;  /* 0x0000000308027211 */ /* 0x080fe200078f18ff */
[----:B------:R-:W-:Y:S01]  /*12e0*/  IMAD R17, R14, c[0x0][0x1ac], R17 ;  /* 0x00006b000e117a24 */ /* 0x000fe200078e0211 */
[----:B------:R-:W-:Y:S02]  /*12f0*/  LEA.HI R193, R8, R3, RZ, 0x4 ;  /* 0x0000000308c17211 */ /* 0x000fe400078f20ff */
[----:B------:R-:W-:-:S02]  /*1300*/  SHF.R.S32.HI R12, RZ, 0x3, R2 ;  /* 0x00000003ff0c7819 */ /* 0x000fc40000011402 */
[----:B------:R-:W-:Y:S02]  /*1310*/  LOP3.LUT R2, R2, 0xfffffff8, RZ, 0xc0, !PT ;  /* 0xfffffff802027812 */ /* 0x000fe400078ec0ff */
[----:B------:R-:W-:Y:S01]  /*1320*/  LOP3.LUT R0, R193, 0xfffffff0, RZ, 0xc0, !PT ;  /* 0xfffffff0c1007812 */ /* 0x000fe200078ec0ff */
[----:B------:R-:W-:Y:S01]  /*1330*/  IMAD.SHL.U32 R7, R12, 0x40, RZ ;  /* 0x000000400c077824 */ /* 0x000fe200078e00ff */
[----:B------:R-:W-:Y:S01]  /*1340*/  SHF.R.S32.HI R20, RZ, 0x4, R193 ;  /* 0x00000004ff147819 */ /* 0x000fe200000114c1 */
[C---:B------:R-:W-:Y:S01]  /*1350*/  IMAD.IADD R2, R3.reuse, 0x1, -R2 ;  /* 0x0000000103027824 */ /* 0x040fe200078e0a02 */
[----:B------:R-:W-:Y:S01]  /*1360*/  SHF.R.S32.HI R13, RZ, 0x1f, R12 ;  /* 0x0000001fff0d7819 */ /* 0x000fe2000001140c */
[----:B------:R-:W-:Y:S01]  /*1370*/  IMAD.IADD R15, R3, 0x1, -R0 ;  /* 0x00000001030f7824 */ /* 0x000fe200078e0a00 */
[----:B------:R-:W-:Y:S01]  /*1380*/  LOP3.LUT R7, R7, 0x1c0, RZ, 0xc0, !PT ;  /* 0x000001c007077812 */ /* 0x000fe200078ec0ff */
[----:B------:R-:W-:Y:S01]  /*1390*/  IMAD.SHL.U32 R212, R2, 0x8, RZ ;  /* 0x0000000802d47824 */ /* 0x000fe200078e00ff */
[----:B------:R-:W-:-:S02]  /*13a0*/  LEA.HI R193, R193, R20, RZ, 0x1 ;  /* 0x00000014c1c17211 */ /* 0x000fc400078f08ff */
[----:B------:R-:W-:Y:S02]  /*13b0*/  SHF.R.U32.HI R202, RZ, 0x3, R7 ;  /* 0x00000003ffca7819 */ /* 0x000fe40000011607 */
[----:B------:R-:W-:Y:S02]  /*13c0*/  LOP3.LUT R5, R7, 0x38, R212, 0xf8, !PT ;  /* 0x0000003807057812 */ /* 0x000fe400078ef8d4 */
[----:B------:R-:W-:Y:S02]  /*13d0*/  SHF.R.S32.HI R0, RZ, 0x1f, R15 ;  /* 0x0000001fff007819 */ /* 0x000fe4000001140f */
[----:B------:R-:W-:Y:S02]  /*13e0*/  LOP3.LUT R193, R193, 0xfffffffe, RZ, 0xc0, !PT ;  /* 0xfffffffec1c17812 */ /* 0x000fe400078ec0ff */
[----:B------:R-:W-:Y:S02]  /*13f0*/  LOP3.LUT R202, R5, R202, RZ, 0x3c, !PT ;  /* 0x000000ca05ca7212 */ /* 0x000fe400078e3cff */
[----:B------:R-:W-:Y:S01]  /*1400*/  LEA.HI R5, R0, R15, RZ, 0x3 ;  /* 0x0000000f00057211 */ /* 0x000fe200078f18ff */
[----:B------:R-:W-:Y:S01]  /*1410*/  IMAD.IADD R193, R20, 0x1, -R193 ;  /* 0x0000000114c17824 */ /* 0x000fe200078e0ac1 */
[----:B------:R-:W-:-:S02]  /*1420*/  LEA.HI R7, R8, R3, RZ, 0x6 ;  /* 0x0000000308077211 */ /* 0x000fc400078f30ff */
[C---:B------:R-:W-:Y:S01]  /*1430*/  LOP3.LUT R20, R5.reuse, 0xfffffff8, RZ, 0xc0, !PT ;  /* 0xfffffff805147812 */ /* 0x040fe200078ec0ff */
[----:B------:R-:W-:Y:S01]  /*1440*/  IMAD.SHL.U32 R5, R5, 0x40, RZ ;  /* 0x0000004005057824 */ /* 0x000fe200078e00ff */
[----:B------:R-:W-:Y:S01]  /*1450*/  IADD3 R18, P0, R212, R18, RZ ;  /* 0x00000012d4127210 */ /* 0x000fe20007f1e0ff */
[----:B------:R-:W-:Y:S01]  /*1460*/  IMAD.SHL.U32 R7, R7, 0x8, RZ ;  /* 0x0000000807077824 */ /* 0x000fe200078e00ff */
[----:B------:R-:W-:Y:S01]  /*1470*/  SHF.R.S32.HI R213, RZ, 0x1f, R212 ;  /* 0x0000001fffd57819 */ /* 0x000fe200000114d4 */
[----:B------:R-:W-:Y:S01]  /*1480*/  IMAD.IADD R20, R15, 0x1, -R20 ;  /* 0x000000010f147824 */ /* 0x000fe200078e0a14 */
[----:B------:R-:W-:Y:S02]  /*1490*/  LEA.HI R81, R8, R3, RZ, 0x5 ;  /* 0x0000000308517211 */ /* 0x000fe400078f28ff */
[----:B------:R-:W-:Y:S01]  /*14a0*/  LOP3.LUT R202, R202, 0xfffffe00, R7, 0xf8, !PT ;  /* 0xfffffe00caca7812 */ /* 0x000fe200078ef807 */
[----:B------:R-:W-:Y:S01]  /*14b0*/  IMAD.X R19, R213, 0x1, R11, P0 ;  /* 0x00000001d5137824 */ /* 0x000fe200000e060b */
[C---:B------:R-:W-:Y:S01]  /*14c0*/  LOP3.LUT P3, RZ, R20.reuse, 0x4, RZ, 0xc0, !PT ;  /* 0x0000000414ff7812 */ /* 0x040fe2000786c0ff */
[----:B------:R-:W-:Y:S01]  /*14d0*/  IMAD R7, R13, c[0x0][0x198], RZ ;  /* 0x000066000d077a24 */ /* 0x000fe200078e02ff */
[----:B------:R-:W-:Y:S01]  /*14e0*/  LOP3.LUT P2, RZ, R20, 0x2, RZ, 0xc0, !PT ;  /* 0x0000000214ff7812 */ /* 0x000fe2000784c0ff */
[----:B------:R-:W-:Y:S01]  /*14f0*/  IMAD.WIDE.U32 R24, R12, c[0x0][0x198], R212 ;  /* 0x000066000c187a25 */ /* 0x000fe200078e00d4 */
[----:B------:R-:W-:-:S02]  /*1500*/  LOP3.LUT R8, R81, 0xffffffe0, RZ, 0xc0, !PT ;  /* 0xffffffe051087812 */ /* 0x000fc400078ec0ff */
[----:B------:R-:W-:Y:S01]  /*1510*/  SHF.R.S32.HI R81, RZ, 0x5, R81 ;  /* 0x00000005ff517819 */ /* 0x000fe20000011451 */
[----:B------:R-:W-:Y:S01]  /*1520*/  IMAD.WIDE.U32 R14, R14, c[0x0][0x1a8], R18 ;  /* 0x00006a000e0e7a25 */ /* 0x000fe200078e0012 */
[----:B------:R-:W-:Y:S02]  /*1530*/  IADD3 R204, P1, R204, R24, RZ ;  /* 0x00000018cccc7210 */ /* 0x000fe40007f3e0ff */
[----:B------:R-:W-:Y:S01]  /*1540*/  SHF.R.S32.HI R18, RZ, 0x1f, R134 ;  /* 0x0000001fff127819 */ /* 0x000fe20000011486 */
[----:B------:R-:W-:Y:S01]  /*1550*/  IMAD.SHL.U32 R20, R20, 0x40, RZ ;  /* 0x0000004014147824 */ /* 0x000fe200078e00ff */
[C---:B------:R-:W-:Y:S01]  /*1560*/  IADD3 R197, R212.reuse, 0x40, RZ ;  /* 0x00000040d4c57810 */ /* 0x040fe20007ffe0ff */
[----:B------:R-:W-:Y:S01]  /*1570*/  IMAD R19, R13, c[0x0][0x1a0], RZ ;  /* 0x000068000d137a24 */ /* 0x000fe200078e02ff */
[----:B------:R-:W-:Y:S01]  /*1580*/  IADD3 R196, R212, 0x80, RZ ;  /* 0x00000080d4c47810 */ /* 0x000fe20007ffe0ff */
[----:B------:R-:W-:Y:S01]  /*1590*/  IMAD.WIDE.U32 R22, R12, c[0x0][0x1a0], R212 ;  /* 0x000068000c167a25 */ /* 0x000fe200078e00d4 */
[----:B------:R-:W-:-:S03]  /*15a0*/  LOP3.LUT R20, R20, 0x1c0, RZ, 0xc0, !PT ;  /* 0x000001c014147812 */ /* 0x000fc600078ec0ff */
[----:B------:R-:W-:Y:S01]  /*15b0*/  IMAD R7, R12, c[0x0][0x19c], R7 ;  /* 0x000067000c077a24 */ /* 0x000fe200078e0207 */
[----:B------:R-:W-:Y:S01]  /*15c0*/  IADD3 R10, P0, R10, R22, RZ ;  /* 0x000000160a0a7210 */ /* 0x000fe20007f1e0ff */
[----:B------:R-:W-:Y:S02]  /*15d0*/  IMAD.SHL.U32 R11, R193, 0x8, RZ ;  /* 0x00000008c10b7824 */ /* 0x000fe400078e00ff */
[----:B------:R-:W-:Y:S01]  /*15e0*/  IMAD R0, R12, c[0x0][0x1a4], R19 ;  /* 0x000069000c007a24 */ /* 0x000fe200078e0213 */
[----:B------:R-:W-:Y:S01]  /*15f0*/  IADD3.X R205, R16, R25, R7, P1, !PT ;  /* 0x0000001910cd7210 */ /* 0x000fe20000ffe407 */
[----:B------:R-:W-:Y:S01]  /*1600*/  IMAD R207, R18, c[0x0][0x1b0], RZ ;  /* 0x00006c0012cf7a24 */ /* 0x000fe200078e02ff */
[----:B------:R-:W-:Y:S01]  /*1610*/  LOP3.LUT R7, R20, 0x8, R11, 0xf8, !PT ;  /* 0x0000000814077812 */ /* 0x000fe200078ef80b */
[----:B------:R-:W-:Y:S01]  /*1620*/  IMAD R215, R18, c[0x0][0x1b8], RZ ;  /* 0x00006e0012d77a24 */ /* 0x000fe200078e02ff */
[----:B------:R-:W-:Y:S01]  /*1630*/  IADD3.X R11, R9, R23, R0, P0, !PT ;  /* 0x00000017090b7210 */ /* 0x000fe200007fe400 */
[----:B------:R-:W-:Y:S01]  /*1640*/  IMAD R207, R134, c[0x0][0x1b4], R207 ;  /* 0x00006d0086cf7a24 */ /* 0x000fe200078e02cf */
[----:B------:R-:W-:Y:S01]  /*1650*/  ISETP.GE.AND P0, PT, R12, R195, PT ;  /* 0x000000c30c00720c */ /* 0x000fe20003f06270 */
[C---:B------:R-:W-:Y:S01]  /*1660*/  IMAD R215, R134.reuse, c[0x0][0x1bc], R215 ;  /* 0x00006f0086d77a24 */ /* 0x040fe200078e02d7 */
[----:B------:R-:W-:Y:S01]  /*1670*/  SHF.R.U32.HI R20, RZ, 0x3, R20 ;  /* 0x00000003ff147819 */ /* 0x000fe20000011614 */
[----:B------:R-:W-:-:S03]  /*1680*/  IMAD.WIDE.U32 R204, R134, c[0x0][0x1b0], R204 ;  /* 0x00006c0086cc7a25 */ /* 0x000fc600078e00cc */
[----:B------:R-:W-:Y:S01]  /*1690*/  LOP3.LUT R0, R7, R20, RZ, 0x3c, !PT ;  /* 0x0000001407007212 */ /* 0x000fe200078e3cff */
[----:B------:R-:W-:Y:S02]  /*16a0*/  IMAD.MOV.U32 R7, RZ, RZ, 0x10 ;  /* 0x00000010ff077424 */ /* 0x000fe400078e00ff */
[----:B------:R-:W-:Y:S01]  /*16b0*/  IMAD.WIDE.U32 R134, R134, c[0x0][0x1b8], R10 ;  /* 0x00006e0086867a25 */ /* 0x000fe200078e000a */
[----:B------:R-:W-:Y:S02]  /*16c0*/  LOP3.LUT R0, R0, 0xfffffe00, R5, 0xf8, !PT ;  /* 0xfffffe0000007812 */ /* 0x000fe400078ef805 */
[----:B------:R-:W-:Y:S01]  /*16d0*/  SEL R7, R7, 0xfffffff0, !P2 ;  /* 0xfffffff007077807 */ /* 0x000fe20005000000 */
[----:B------:R-:W-:Y:S02]  /*16e0*/  IMAD.MOV.U32 R5, RZ, RZ, 0x20 ;  /* 0x00000020ff057424 */ /* 0x000fe400078e00ff */
[----:B------:R-:W-:Y:S02]  /*16f0*/  IMAD.IADD R9, R3, 0x1, -R8 ;  /* 0x0000000103097824 */ /* 0x000fe400078e0a08 */
[----:B------:R-:W-:Y:S01]  /*1700*/  IMAD.WIDE R18, R200, 0x80, R12 ;  /* 0x00000080c8127825 */ /* 0x000fe200078e020c */
[----:B------:R-:W-:-:S03]  /*1710*/  SEL R5, R5, 0xffffffe0, !P3 ;  /* 0xffffffe005057807 */ /* 0x000fc60005800000 */
        /* <DEDUP_REMOVED lines=35> */
.L_x_308:
[----:B------:R-:W-:Y:S05]  /*1950*/  BSYNC B0 ;  /* 0x0000000000007941 */ /* 0x000fea0003800000 */
.L_x_307:
        /* <DEDUP_REMOVED lines=37> */
.L_x_310:
[----:B------:R-:W-:Y:S05]  /*1bb0*/  BSYNC B0 ;  /* 0x0000000000007941 */ /* 0x000fea0003800000 */
.L_x_309:
        /* <DEDUP_REMOVED lines=37> */
.L_x_312:
[----:B------:R-:W-:Y:S05]  /*1e10*/  BSYNC B0 ;  /* 0x0000000000007941 */ /* 0x000fea0003800000 */
.L_x_311:
[----:B------:R-:W-:Y:S01]  /*1e20*/  IADD3 R10, R12, 0x60, RZ ;  /* 0x000000600c0a7810 */ /* 0x000fe20007ffe0ff */
        /* <DEDUP_REMOVED lines=39> */
.L_x_314:
[----:B------:R-:W-:Y:S05]  /*20a0*/  BSYNC B0 ;  /* 0x0000000000007941 */ /* 0x000fea0003800000 */
.L_x_313:
[----:B------:R-:W-:Y:S01]  /*20b0*/  IADD3 R216, R133, -0x1, RZ ;  /* 0xffffffff85d87810 */ /* 0x000fe20007ffe0ff */
[----:B------:R-:W-:Y:S01]  /*20c0*/  BSSY B0, `(.L_x_315) ;  /* 0x0000023000007945 */ /* 0x000fe20003800000 */
[----:B------:R-:W-:Y:S02]  /*20d0*/  MOV R206, R204 ;  /* 0x000000cc00ce7202 */ /* 0x000fe40000000f00 */
[----:B------:R-:W-:Y:S01]  /*20e0*/  SHF.R.S32.HI R14, RZ, 0x1f, R216 ;  /* 0x0000001fff0e7819 */ /* 0x000fe200000114d8 */
[C---:B------:R-:W-:Y:S02]  /*20f0*/  IMAD R11, R216.reuse, -0x40, R4 ;  /* 0xffffffc0d80b7824 */ /* 0x040fe400078e0204 */
[C---:B------:R-:W-:Y:S02]  /*2100*/  IMAD R15, R216.reuse, UR9, RZ ;  /* 0x00000009d80f7c24 */ /* 0x040fe4000f8e02ff */
[----:B--2---:R-:W-:Y:S01]  /*2110*/  IMAD.WIDE.U32 R16, R216, UR10, R206 ;  /* 0x0000000ad8107c25 */ /* 0x004fe2000f8e00ce */
        /* <DEDUP_REMOVED lines=29> */
.L_x_316:
[----:B------:R-:W-:Y:S05]  /*22f0*/  BSYNC B0 ;  /* 0x0000000000007941 */ /* 0x000fea0003800000 */
.L_x_315:
[----:B------:R-:W-:Y:S01]  /*2300*/  ISETP.GE.AND P0, PT, R8, R11, PT ;  /* 0x0000000b0800720c */ /* 0x000fe20003f06270 */
[----:B------:R-:W-:Y:S01]  /*2310*/  UMOV UR7, 0x5 ;  /* 0x0000000500077882 */ /* 0x000fe20000000000 */
[----:B------:R-:W-:Y:S01]  /*2320*/  BSSY B0, `(.L_x_317) ;  /* 0x0000023000007945 */ /* 0x000fe20003800000 */
[----:B------:R-:W-:Y:S02]  /*2330*/  ULDC UR14, c[0x0][0x19c] ;  /* 0x00006700000e7ab9 */ /* 0x000fe40000000800 */
[----:B------:R-:W-:Y:S02]  /*2340*/  USHF.L.U32 UR11, UR6, 0x5, URZ ;  /* 0x00000005060b7899 */ /* 0x000fe4000800063f */
[----:B------:R-:W-:Y:S02]  /*2350*/  ULDC.64 UR4, c[0x0][0x1a0] ;  /* 0x0000680000047ab9 */ /* 0x000fe40000000a00 */
[----:B------:R-:W-:Y:S02]  /*2360*/  USHF.L.U64.HI UR6, UR6, UR7, UR14 ;  /* 0x0000000706067299 */ /* 0x000fe4000801020e */
[----:B------:R-:W-:-:S02]  /*2370*/  USHF.L.U64.HI UR8, UR4, UR8, UR5 ;  /* 0x0000000804087299 */ /* 0x000fc40008010205 */
[----:B------:R-:W-:Y:S01]  /*2380*/  USHF.L.U32 UR14, UR4, 0x6, URZ ;  /* 0x00000006040e7899 */ /* 0x000fe2000800063f */
[----:B------:R-:W-:Y:S06]  /*2390*/  @P0 BRA `(.L_x_318) ;  /* 0x000001b000000947 */ /* 0x000fec0003800000 */
[----:B------:R-:W-:Y:S02]  /*23a0*/  ISETP.GE.AND P3, PT, R212, c[0x0][0x220], PT ;  /* 0x00008800d4007a0c */ /* 0x000fe40003f66270 */
[----:B------:R-:W-:Y:S02]  /*23b0*/  ISETP.GE.AND P2, PT, R197, c[0x0][0x220], PT ;  /* 0x00008800c5007a0c */ /* 0x000fe40003f46270 */
[----:B------:R-:W-:Y:S02]  /*23c0*/  IADD3 R15, P1, R16, UR11, RZ ;  /* 0x0000000b100f7c10 */ /* 0x000fe4000ff3e0ff */
[----:B------:R-:W-:Y:S02]  /*23d0*/  ISETP.GE.AND P0, PT, R196, c[0x0][0x220], PT ;  /* 0x00008800c4007a0c */ /* 0x000fe40003f06270 */
[----:B------:R-:W-:-:S05]  /*23e0*/  IADD3.X R10, R10, UR6, RZ, P1, !PT ;  /* 0x000000060a0a7c10 */ /* 0x000fca0008ffe4ff */
[C---:B--2---:R-:W-:Y:S01]  /*23f0*/  @!P3 LEA R18, P4, R15.reuse, c[0x0][0x168], 0x1 ;  /* 0x00005a000f12ba11 */ /* 0x044fe200078808ff */
        /* <DEDUP_REMOVED lines=21> */
.L_x_318:
[----:B------:R-:W-:Y:S05]  /*2550*/  BSYNC B0 ;  /* 0x0000000000007941 */ /* 0x000fea0003800000 */
.L_x_317:
[----:B------:R-:W0:Y:S01]  /*2560*/  LDGDEPBAR ;  /* 0x00000000000079af */ /* 0x000e220000000000 */
[----:B------:R-:W-:Y:S01]  /*2570*/  ISETP.GE.AND P0, PT, R12, R11, PT ;  /* 0x0000000b0c00720c */ /* 0x000fe20003f06270 */
[----:B------:R-:W-:Y:S01]  /*2580*/  IMAD R15, R216, UR8, RZ ;  /* 0x00000008d80f7c24 */ /* 0x000fe2000f8e02ff */
[----:B------:R-:W-:Y:S01]  /*2590*/  MOV R214, R134 ;  /* 0x0000008600d67202 */ /* 0x000fe20000000f00 */
[----:B------:R-:W-:Y:S01]  /*25a0*/  IMAD.SHL.U32 R201, R3, 0x2, RZ ;  /* 0x0000000203c97824 */ /* 0x000fe200078e00ff */
[----:B------:R-:W-:Y:S01]  /*25b0*/  SHF.R.S32.HI R10, RZ, 0x1f, R9 ;  /* 0x0000001fff0a7819 */ /* 0x000fe20000011409 */
[----:B------:R-:W-:Y:S01]  /*25c0*/  IMAD R14, R14, UR14, R15 ;  /* 0x0000000e0e0e7c24 */ /* 0x000fe2000f8e020f */
[----:B------:R-:W-:Y:S01]  /*25d0*/  BSSY B0, `(.L_x_319) ;  /* 0x0000025000007945 */ /* 0x000fe20003800000 */
[----:B--2---:R-:W-:Y:S01]  /*25e0*/  IMAD.WIDE.U32 R16, R216, UR14, R214 ;  /* 0x0000000ed8107c25 */ /* 0x004fe2000f8e00d6 */
[----:B------:R-:W-:Y:S02]  /*25f0*/  LEA.HI R9, R10, R9, RZ, 0x2 ;  /* 0x000000090a097211 */ /* 0x000fe400078f10ff */
[----:B------:R-:W-:Y:S01]  /*2600*/  LOP3.LUT R201, R201, 0x6, RZ, 0xc0, !PT ;  /* 0x00000006c9c97812 */ /* 0x000fe200078ec0ff */
[----:B------:R-:W-:Y:S01]  /*2610*/  IMAD.IADD R14, R17, 0x1, R14 ;  /* 0x00000001110e7824 */ /* 0x000fe200078e020e */
[----:B------:R-:W-:Y:S01]  /*2620*/  SHF.R.S32.HI R3, RZ, 0x2, R9 ;  /* 0x00000002ff037819 */ /* 0x000fe20000011409 */
        /* <DEDUP_REMOVED lines=25> */
[----:B---3--:R-:W-:-:S04]  /*27c0*/  LEA R18, P0, R16, c[0x0][0x170], 0x1 ;  /* 0x00005c0010127a11 */ /* 0x008fc800078008ff */
[----:B------:R-:W-:-:S05]  /*27d0*/  LEA.HI.X R19, R16, c[0x0][0x174], R14, 0x1, P0 ;  /* 0x00005d0010137a11 */ /* 0x000fca00000f0c0e */
[----:B------:R-:W-:Y:S01]  /*27e0*/  @!PT LDS RZ, [RZ] ;  /* 0x00000000fffff984 */ /* 0x000fe20000000800 */
[----:B------:R-:W-:Y:S01]  /*27f0*/  @!PT LDS RZ, [RZ] ;  /* 0x00000000fffff984 */ /* 0x000fe20000000800 */
[----:B------:R-:W-:Y:S01]  /*2800*/  @!PT LDS RZ, [RZ] ;  /* 0x00000000fffff984 */ /* 0x000fe20000000800 */
[----:B------:R3:W-:Y:S04]  /*2810*/  LDGSTS.E.BYPASS.LTC128B.128 [R202+0x16000], [R18.64+0x100] ;  /* 0x1600010012ca7fae */ /* 0x0007e8000b901d4c */
.L_x_320:
[----:B------:R-:W-:Y:S05]  /*2820*/  BSYNC B0 ;  /* 0x0000000000007941 */ /* 0x000fea0003800000 */
.L_x_319:
[----:B------:R-:W-:Y:S01]  /*2830*/  ISETP.GE.AND P0, PT, R8, R11, PT ;  /* 0x0000000b0800720c */ /* 0x000fe20003f06270 */
[----:B------:R-:W-:Y:S01]  /*2840*/  ULDC UR5, c[0x0][0x1a4] ;  /* 0x0000690000057ab9 */ /* 0x000fe20000000800 */
[----:B------:R-:W-:Y:S01]  /*2850*/  BSSY B0, `(.L_x_321) ;  /* 0x0000022000007945 */ /* 0x000fe20003800000 */
[----:B------:R-:W-:Y:S02]  /*2860*/  USHF.L.U32 UR15, UR4, 0x5, URZ ;  /* 0x00000005040f7899 */ /* 0x000fe4000800063f */
[----:B------:R-:W-:-:S08]  /*2870*/  USHF.L.U64.HI UR5, UR4, UR7, UR5 ;  /* 0x0000000704057299 */ /* 0x000fd00008010205 */
[----:B------:R4:W-:Y:S04]  /*2880*/  @P0 STS.128 [R202+0x13000], RZ ;  /* 0x013000ffca000388 */ /* 0x0009e80000000c00 */
[----:B------:R4:W-:Y:S04]  /*2890*/  @P0 STS.128 [R202+0x15000], RZ ;  /* 0x015000ffca000388 */ /* 0x0009e80000000c00 */
[----:B------:R4:W-:Y:S01]  /*28a0*/  @P0 STS.128 [R202+0x17000], RZ ;  /* 0x017000ffca000388 */ /* 0x0009e20000000c00 */
[----:B------:R-:W-:Y:S05]  /*28b0*/  @P0 BRA `(.L_x_322) ;  /* 0x000001b000000947 */ /* 0x000fea0003800000 */
[----:B------:R-:W-:Y:S02]  /*28c0*/  ISETP.GE.AND P3, PT, R212, c[0x0][0x220], PT ;  /* 0x00008800d4007a0c */ /* 0x000fe40003f66270 */
[----:B------:R-:W-:-:S02]  /*28d0*/  ISETP.GE.AND P2, PT, R197, c[0x0][0x220], PT ;  /* 0x00008800c5007a0c */ /* 0x000fc40003f46270 */
[----:B------:R-:W-:Y:S02]  /*28e0*/  IADD3 R8, P1, R16, UR15, RZ ;  /* 0x0000000f10087c10 */ /* 0x000fe4000ff3e0ff */
[----:B------:R-:W-:Y:S02]  /*28f0*/  ISETP.GE.AND P0, PT, R196, c[0x0][0x220], PT ;  /* 0x00008800c4007a0c */ /* 0x000fe40003f06270 */
[----:B------:R-:W-:-:S05]  /*2900*/  IADD3.X R9, R14, UR5, RZ, P1, !PT ;  /* 0x000000050e097c10 */ /* 0x000fca0008ffe4ff */
        /* <DEDUP_REMOVED lines=22> */
.L_x_322:
[----:B------:R-:W-:Y:S05]  /*2a70*/  BSYNC B0 ;  /* 0x0000000000007941 */ /* 0x000fea0003800000 */
.L_x_321:
[C---:B------:R-:W-:Y:S01]  /*2a80*/  IMAD.SHL.U32 R8, R2.reuse, 0x40, RZ ;  /* 0x0000004002087824 */ /* 0x040fe200078e00ff */
[----:B------:R-:W-:Y:S01]  /*2a90*/  R2P PR, R2, 0x6 ;  /* 0x0000000602007804 */ /* 0x000fe20000000000 */
[----:B------:R-:W-:Y:S01]  /*2aa0*/  IMAD.SHL.U32 R12, R12, 0x8, RZ ;  /* 0x000000080c0c7824 */ /* 0x000fe200078e00ff */
[----:B------:R-:W0:Y:S01]  /*2ab0*/  LDGDEPBAR ;  /* 0x00000000000079af */ /* 0x000e220000000000 */
[C---:B------:R-:W-:Y:S01]  /*2ac0*/  IMAD R194, R81.reuse, 0x400, R0 ;  /* 0x0000040051c27824 */ /* 0x040fe200078e0200 */
[----:B------:R-:W-:Y:S01]  /*2ad0*/  LOP3.LUT R9, R8, 0x1c0, RZ, 0xc0, !PT ;  /* 0x000001c008097812 */ /* 0x000fe200078ec0ff */
[----:B------:R-:W-:Y:S02]  /*2ae0*/  IMAD R6, R81, 0x10, R6 ;  /* 0x0000001051067824 */ /* 0x000fe400078e0206 */
[----:B------:R-:W-:Y:S01]  /*2af0*/  IMAD.SHL.U32 R194, R194, 0x2, RZ ;  /* 0x00000002c2c27824 */ /* 0x000fe200078e00ff */
[----:B------:R-:W-:Y:S01]  /*2b00*/  LOP3.LUT R8, R9, 0x8, R12, 0xf8, !PT ;  /* 0x0000000809087812 */ /* 0x000fe200078ef80c */
[----:B------:R-:W-:Y:S01]  /*2b10*/  IMAD.IADD R3, R3, 0x1, R6 ;  /* 0x0000000103037824 */ /* 0x000fe200078e0206 */
[----:B------:R-:W-:Y:S01]  /*2b20*/  SHF.R.U32.HI R9, RZ, 0x3, R9 ;  /* 0x00000003ff097819 */ /* 0x000fe20000011609 */
[--C-:B------:R-:W-:Y:S01]  /*2b30*/  IMAD R192, R7, 0x2, R194.reuse ;  /* 0x0000000207c07824 */ /* 0x100fe200078e02c2 */
[----:B------:R-:W-:Y:S01]  /*2b40*/  LDSM.16.M88.4 R32, [R194] ;  /* 0x00000000c220783b */ /* 0x000fe20000000200 */
[C---:B------:R-:W-:Y:S01]  /*2b50*/  IMAD R190, R5.reuse, 0x2, R194 ;  /* 0x0000000205be7824 */ /* 0x040fe200078e02c2 */
[----:B------:R-:W-:Y:S01]  /*2b60*/  LOP3.LUT R8, R8, R9, RZ, 0x3c, !PT ;  /* 0x0000000908087212 */ /* 0x000fe200078e3cff */
[----:B------:R-:W-:Y:S01]  /*2b70*/  IMAD R189, R5, 0x2, R192 ;  /* 0x0000000205bd7824 */ /* 0x000fe200078e02c0 */
[----:B------:R-:W-:Y:S01]  /*2b80*/  LDSM.16.M88.4 R60, [R192] ;  /* 0x00000000c03c783b */ /* 0x000fe20000000200 */
[----:B------:R-:W-:-:S02]  /*2b90*/  IADD3 R209, R3, 0x8, RZ ;  /* 0x0000000803d17810 */ /* 0x000fc40007ffe0ff */
[----:B------:R-:W-:Y:S01]  /*2ba0*/  IMAD R193, R193, 0x200, R8 ;  /* 0x00000200c1c17824 */ /* 0x000fe200078e0208 */
[----:B------:R-:W-:Y:S03]  /*2bb0*/  LDSM.16.M88.4 R28, [R190] ;  /* 0x00000000be1c783b */ /* 0x000fe60000000200 */
[----:B------:R-:W-:-:S05]  /*2bc0*/  IMAD.SHL.U32 R193, R193, 0x2, RZ ;  /* 0x00000002c1c17824 */ /* 0x000fca00078e00ff */
[----:B-1----:R-:W1:Y:S01]  /*2bd0*/  LDSM.16.M88.4 R12, [R193+0xc000] ;  /* 0x00c00000c10c783b */ /* 0x002e620000000200 */
[C---:B------:R-:W-:Y:S02]  /*2be0*/  IADD3 R2, R193.reuse, 0xc000, RZ ;  /* 0x0000c000c1027810 */ /* 0x040fe40007ffe0ff */
[----:B------:R-:W-:Y:S01]  /*2bf0*/  IADD3 R191, R193, 0xc020, RZ ;  /* 0x0000c020c1bf7810 */ /* 0x000fe20007ffe0ff */
[----:B------:R-:W5:Y:S01]  /*2c00*/  LDSM.16.M88.4 R48, [R193+0xc800] ;  /* 0x00c80000c130783b */ /* 0x000f620000000200 */
[----:B------:R-:W-:Y:S01]  /*2c10*/  @P1 IADD3 R191, R2, -0x20, RZ ;  /* 0xffffffe002bf1810 */ /* 0x000fe20007ffe0ff */
[----:B------:R-:W-:Y:S02]  /*2c20*/  IMAD.MOV.U32 R2, RZ, RZ, 0x40 ;  /* 0x00000040ff027424 */ /* 0x000fe400078e00ff */
[----:B------:R-:W2:Y:S01]  /*2c30*/  LDSM.16.M88.4 R40, [R193+0xd000] ;  /* 0x00d00000c128783b */ /* 0x000ea20000000200 */
[C---:B------:R-:W-:Y:S02]  /*2c40*/  IADD3 R183, R191.reuse, 0x800, RZ ;  /* 0x00000800bfb77810 */ /* 0x040fe40007ffe0ff */
[----:B------:R-:W-:Y:S01]  /*2c50*/  SEL R2, R2, 0xffffffc0, !P2 ;  /* 0xffffffc002027807 */ /* 0x000fe20005000000 */
[----:B------:R-:W3:Y:S01]  /*2c60*/  LDSM.16.M88.4 R68, [R193+0xd800] ;  /* 0x00d80000c144783b */ /* 0x000ee20000000200 */
[----:B------:R-:W-:-:S02]  /*2c70*/  IADD3 R182, R191, 0x1000, RZ ;  /* 0x00001000bfb67810 */ /* 0x000fc40007ffe0ff */
[----:B------:R-:W-:Y:S01]  /*2c80*/  IADD3 R181, R191, 0x1800, RZ ;  /* 0x00001800bfb57810 */ /* 0x000fe20007ffe0ff */
[----:B------:R-:W4:Y:S01]  /*2c90*/  LDSM.16.M88.4 R64, [R191] ;  /* 0x00000000bf40783b */ /* 0x000f220000000200 */
[----:B------:R-:W-:Y:S01]  /*2ca0*/  IMAD.IADD R187, R193, 0x1, R2 ;  /* 0x00000001c1bb7824 */ /* 0x000fe200078e0202 */
[C---:B------:R-:W-:Y:S01]  /*2cb0*/  IADD3 R179, R191.reuse, 0x2000, RZ ;  /* 0x00002000bfb37810 */ /* 0x040fe20007ffe0ff */
[----:B------:R-:W-:Y:S01]  /*2cc0*/  IMAD.IADD R180, R2, 0x1, R191 ;  /* 0x0000000102b47824 */ /* 0x000fe200078e02bf */
[----:B------:R-:W2:Y:S01]  /*2cd0*/  LDSM.16.M88.4 R84, [R191+0x800] ;  /* 0x00080000bf54783b */ /* 0x000ea20000000200 */
[----:B------:R-:W-:Y:S02]  /*2ce0*/  IADD3 R2, R4, 0x1, -R203 ;  /* 0x0000000104027810 */ /* 0x000fe40007ffe8cb */
[----:B------:R-:W-:Y:S01]  /*2cf0*/  IADD3 R178, R191, 0x2800, RZ ;  /* 0x00002800bfb27810 */ /* 0x000fe20007ffe0ff */
[----:B------:R-:W2:Y:S01]  /*2d00*/  LDSM.16.M88.4 R52, [R191+0x1800] ;  /* 0x00180000bf34783b */ /* 0x000ea20000000200 */
[----:B------:R-:W-:-:S02]  /*2d10*/  IADD3 R6, R2, c[0x0][0x2e8], RZ ;  /* 0x0000ba0002067a10 */ /* 0x000fc40007ffe0ff */
[----:B------:R-:W-:Y:S01]  /*2d20*/  IADD3 R2, R4, -c[0x0][0x2e4], -R203 ;  /* 0x8000b90004027a10 */ /* 0x000fe20007ffe8cb */
[----:B------:R-:W2:Y:S01]  /*2d30*/  LDSM.16.M88.4 R56, [R191+0x1000] ;  /* 0x00100000bf38783b */ /* 0x000ea20000000200 */
[C---:B------:R-:W-:Y:S02]  /*2d40*/  IADD3 R177, R191.reuse, 0x3000, RZ ;  /* 0x00003000bfb17810 */ /* 0x040fe40007ffe0ff */
[----:B------:R-:W-:Y:S01]  /*2d50*/  IADD3 R176, R191, 0x3800, RZ ;  /* 0x00003800bfb07810 */ /* 0x000fe20007ffe0ff */
[----:B------:R-:W2:Y:S01]  /*2d60*/  LDSM.16.M88.4 R24, [R187+0xc000] ;  /* 0x00c00000bb18783b */ /* 0x000ea20000000200 */
[----:B------:R-:W-:Y:S01]  /*2d70*/  IMAD.IADD R211, R3, 0x1, R2 ;  /* 0x0000000103d37824 */ /* 0x000fe200078e0202 */
[C---:B------:R-:W-:Y:S02]  /*2d80*/  IADD3 R175, R191.reuse, 0x4000, RZ ;  /* 0x00004000bfaf7810 */ /* 0x040fe40007ffe0ff */
[----:B---3--:R-:W3:Y:S01]  /*2d90*/  LDSM.16.M88.4 R20, [R187+0xc800] ;  /* 0x00c80000bb14783b */ /* 0x008ee20000000200 */
[----:B------:R-:W-:-:S02]  /*2da0*/  IADD3 R174, R191, 0x4800, RZ ;  /* 0x00004800bfae7810 */ /* 0x000fc40007ffe0ff */
[----:B------:R-:W-:Y:S01]  /*2db0*/  IMNMX R211, RZ, R211, !PT ;  /* 0x000000d3ffd37217 */ /* 0x000fe20007800200 */
[C---:B-1----:R-:W-:Y:S01]  /*2dc0*/  HMMA.16816.F32.BF16 R16, R32.reuse, R12, RZ ;  /* 0x0000000c2010723c */ /* 0x042fe200000418ff */
[----:B------:R-:W1:Y:S01]  /*2dd0*/  LDSM.16.M88.4 R72, [R187+0xd800] ;  /* 0x00d80000bb48783b */ /* 0x000e620000000200 */
[C---:B------:R-:W-:Y:S02]  /*2de0*/  IADD3 R173, R191.reuse, 0x5000, RZ ;  /* 0x00005000bfad7810 */ /* 0x040fe40007ffe0ff */
[----:B------:R-:W-:Y:S01]  /*2df0*/  IADD3 R172, R191, 0x5800, RZ ;  /* 0x00005800bfac7810 */ /* 0x000fe20007ffe0ff */
[----:B------:R-:W1:Y:S03]  /*2e00*/  LDSM.16.M88.4 R76, [R187+0xd000] ;  /* 0x00d00000bb4c783b */ /* 0x000e660000000200 */
[C---:B------:R-:W-:Y:S08]  /*2e10*/  HMMA.16816.F32.BF16 R12, R32.reuse, R14, RZ ;  /* 0x0000000e200c723c */ /* 0x040ff000000418ff */
[C---:B-----5:R-:W-:Y:S08]  /*2e20*/  HMMA.16816.F32.BF16 R8, R32.reuse, R48, RZ ;  /* 0x000000302008723c */ /* 0x060ff000000418ff */
[C---:B------:R-:W-:Y:S08]  /*2e30*/  HMMA.16816.F32.BF16 R48, R32.reuse, R50, RZ ;  /* 0x000000322030723c */ /* 0x040ff000000418ff */
[C---:B--2---:R-:W-:Y:S08]  /*2e40*/  HMMA.16816.F32.BF16 R44, R32.reuse, R40, RZ ;  /* 0x00000028202c723c */ /* 0x044ff000000418ff */
[C---:B------:R-:W-:Y:S08]  /*2e50*/  HMMA.16816.F32.BF16 R40, R32.reuse, R42, RZ ;  /* 0x0000002a2028723c */ /* 0x040ff000000418ff */
[C---:B------:R-:W-:Y:S08]  /*2e60*/  HMMA.16816.F32.BF16 R36, R32.reuse, R68, RZ ;  /* 0x000000442024723c */ /* 0x040ff000000418ff */
[----:B------:R-:W-:Y:S01]  /*2e70*/  HMMA.16816.F32.BF16 R32, R32, R70, RZ ;  /* 0x000000462020723c */ /* 0x000fe200000418ff */
[----:B------:R-:W-:Y:S07]  /*2e80*/  LDSM.16.M88.4 R68, [R189] ;  /* 0x00000000bd44783b */ /* 0x000fee0000000200 */
[C---:B----4-:R-:W-:Y:S08]  /*2e90*/  HMMA.16816.F32.BF16 R16, R60.reuse, R64, R16 ;  /* 0x000000403c10723c */ /* 0x050ff00000041810 */
[C---:B------:R-:W-:Y:S01]  /*2ea0*/  HMMA.16816.F32.BF16 R12, R60.reuse, R66, R12 ;  /* 0x000000423c0c723c */ /* 0x040fe2000004180c */
[----:B------:R-:W2:Y:S07]  /*2eb0*/  LDSM.16.M88.4 R64, [R180] ;  /* 0x00000000b440783b */ /* 0x000eae0000000200 */
[C---:B------:R-:W-:Y:S08]  /*2ec0*/  HMMA.16816.F32.BF16 R8, R60.reuse, R84, R8 ;  /* 0x000000543c08723c */ /* 0x040ff00000041808 */
[C---:B------:R-:W-:Y:S08]  /*2ed0*/  HMMA.16816.F32.BF16 R48, R60.reuse, R86, R48 ;  /* 0x000000563c30723c */ /* 0x040ff00000041830 */
[C---:B------:R-:W-:Y:S08]  /*2ee0*/  HMMA.16816.F32.BF16 R36, R60.reuse, R52, R36 ;  /* 0x000000343c24723c */ /* 0x040ff00000041824 */
[C---:B------:R-:W-:Y:S01]  /*2ef0*/  HMMA.16816.F32.BF16 R32, R60.reuse, R54, R32 ;  /* 0x000000363c20723c */ /* 0x040fe20000041820 */
[----:B------:R-:W-:Y:S07]  /*2f00*/  LDSM.16.M88.4 R52, [R180+0x800] ;  /* 0x00080000b434783b */ /* 0x000fee0000000200 */
[C---:B------:R-:W-:Y:S08]  /*2f10*/  HMMA.16816.F32.BF16 R44, R60.reuse, R56, R44 ;  /* 0x000000383c2c723c */ /* 0x040ff0000004182c */
[----:B------:R-:W-:Y:S01]  /*2f20*/  HMMA.16816.F32.BF16 R40, R60, R58, R40 ;  /* 0x0000003a3c28723c */ /* 0x000fe20000041828 */
[----:B------:R-:W4:Y:S07]  /*2f30*/  LDSM.16.M88.4 R60, [R180+0x1800] ;  /* 0x00180000b43c783b */ /* 0x000f2e0000000200 */
[C---:B------:R-:W-:Y:S08]  /*2f40*/  HMMA.16816.F32.BF16 R16, R28.reuse, R24, R16 ;  /* 0x000000181c10723c */ /* 0x040ff00000041810 */
[C---:B------:R-:W-:Y:S01]  /*2f50*/  HMMA.16816.F32.BF16 R12, R28.reuse, R26, R12 ;  /* 0x0000001a1c0c723c */ /* 0x040fe2000004180c */
[----:B------:R-:W5:Y:S07]  /*2f60*/  LDSM.16.M88.4 R24, [R180+0x1000] ;  /* 0x00100000b418783b */ /* 0x000f6e0000000200 */
[C---:B---3--:R-:W-:Y:S08]  /*2f70*/  HMMA.16816.F32.BF16 R8, R28.reuse, R20, R8 ;  /* 0x000000141c08723c */ /* 0x048ff00000041808 */
[C---:B------:R-:W-:Y:S01]  /*2f80*/  HMMA.16816.F32.BF16 R56, R28.reuse, R22, R48 ;  /* 0x000000161c38723c */ /* 0x040fe20000041830 */
[----:B------:R-:W-:Y:S04]  /*2f90*/  LDSM.16.M88.4 R48, [R194+0x4000] ;  /* 0x00400000c230783b */ /* 0x000fe80000000200 */
[----:B------:R-:W3:Y:S03]  /*2fa0*/  LDSM.16.M88.4 R20, [R193+0xe000] ;  /* 0x00e00000c114783b */ /* 0x000ee60000000200 */
[C---:B-1----:R-:W-:Y:S08]  /*2fb0*/  HMMA.16816.F32.BF16 R36, R28.reuse, R72, R36 ;  /* 0x000000481c24723c */ /* 0x042ff00000041824 */
[C---:B------:R-:W-:Y:S08]  /*2fc0*/  HMMA.16816.F32.BF16 R32, R28.reuse, R74, R32 ;  /* 0x0000004a1c20723c */ /* 0x040ff00000041820 */
[C---:B------:R-:W-:Y:S08]  /*2fd0*/  HMMA.16816.F32.BF16 R44, R28.reuse, R76, R44 ;  /* 0x0000004c1c2c723c */ /* 0x040ff0000004182c */
[----:B------:R-:W-:Y:S01]  /*2fe0*/  HMMA.16816.F32.BF16 R40, R28, R78, R40 ;  /* 0x0000004e1c28723c */ /* 0x000fe20000041828 */
[----:B------:R-:W1:Y:S04]  /*2ff0*/  LDSM.16.M88.4 R28, [R193+0xe800] ;  /* 0x00e80000c11c783b */ /* 0x000e680000000200 */
[----:B------:R-:W-:Y:S03]  /*3000*/  LDSM.16.M88.4 R76, [R191+0x3800] ;  /* 0x00380000bf4c783b */ /* 0x000fe60000000200 */
[C---:B--2---:R-:W-:Y:S08]  /*3010*/  HMMA.16816.F32.BF16 R16, R68.reuse, R64, R16 ;  /* 0x000000404410723c */ /* 0x044ff00000041810 */
[C---:B------:R-:W-:Y:S01]  /*3020*/  HMMA.16816.F32.BF16 R12, R68.reuse, R66, R12 ;  /* 0x00000042440c723c */ /* 0x040fe2000004180c */
[----:B------:R-:W2:Y:S07]  /*3030*/  LDSM.16.M88.4 R64, [R193+0xf000] ;  /* 0x00f00000c140783b */ /* 0x000eae0000000200 */
[C---:B----4-:R-:W-:Y:S08]  /*3040*/  HMMA.16816.F32.BF16 R36, R68.reuse, R60, R36 ;  /* 0x0000003c4424723c */ /* 0x050ff00000041824 */
[C---:B------:R-:W-:Y:S01]  /*3050*/  HMMA.16816.F32.BF16 R32, R68.reuse, R62, R32 ;  /* 0x0000003e4420723c */ /* 0x040fe20000041820 */
[----:B------:R-:W4:Y:S07]  /*3060*/  LDSM.16.M88.4 R60, [R193+0xf800] ;  /* 0x00f80000c13c783b */ /* 0x000f2e0000000200 */
[C---:B------:R-:W-:Y:S08]  /*3070*/  HMMA.16816.F32.BF16 R8, R68.reuse, R52, R8 ;  /* 0x000000344408723c */ /* 0x040ff00000041808 */
[C---:B------:R-:W-:Y:S01]  /*3080*/  HMMA.16816.F32.BF16 R56, R68.reuse, R54, R56 ;  /* 0x000000364438723c */ /* 0x040fe20000041838 */
[----:B------:R-:W-:Y:S07]  /*3090*/  LDSM.16.M88.4 R52, [R192+0x4000] ;  /* 0x00400000c034783b */ /* 0x000fee0000000200 */
[C---:B-----5:R-:W-:Y:S08]  /*30a0*/  HMMA.16816.F32.BF16 R44, R68.reuse, R24, R44 ;  /* 0x00000018442c723c */ /* 0x060ff0000004182c */
[----:B------:R-:W-:Y:S01]  /*30b0*/  HMMA.16816.F32.BF16 R40, R68, R26, R40 ;  /* 0x0000001a4428723c */ /* 0x000fe20000041828 */
[----:B------:R-:W5:Y:S04]  /*30c0*/  LDSM.16.M88.4 R24, [R191+0x2000] ;  /* 0x00200000bf18783b */ /* 0x000f680000000200 */
[----:B------:R-:W-:Y:S03]  /*30d0*/  LDSM.16.M88.4 R68, [R191+0x3000] ;  /* 0x00300000bf44783b */ /* 0x000fe60000000200 */
[C---:B---3--:R-:W-:Y:S08]  /*30e0*/  HMMA.16816.F32.BF16 R16, R48.reuse, R20, R16 ;  /* 0x000000143010723c */ /* 0x048ff00000041810 */
[C---:B------:R-:W-:Y:S01]  /*30f0*/  HMMA.16816.F32.BF16 R12, R48.reuse, R22, R12 ;  /* 0x00000016300c723c */ /* 0x040fe2000004180c */
[----:B------:R-:W3:Y:S07]  /*3100*/  LDSM.16.M88.4 R20, [R191+0x2800] ;  /* 0x00280000bf14783b */ /* 0x000eee0000000200 */
[C---:B-1----:R-:W-:Y:S08]  /*3110*/  HMMA.16816.F32.BF16 R8, R48.reuse, R28, R8 ;  /* 0x0000001c3008723c */ /* 0x042ff00000041808 */
[C---:B------:R-:W-:Y:S01]  /*3120*/  HMMA.16816.F32.BF16 R56, R48.reuse, R30, R56 ;  /* 0x0000001e3038723c */ /* 0x040fe20000041838 */
[----:B------:R-:W-:Y:S07]  /*3130*/  LDSM.16.M88.4 R28, [R187+0xe000] ;  /* 0x00e00000bb1c783b */ /* 0x000fee0000000200 */
[C---:B--2---:R-:W-:Y:S01]  /*3140*/  HMMA.16816.F32.BF16 R72, R48.reuse, R64, R44 ;  /* 0x000000403048723c */ /* 0x044fe2000004182c */
[----:B------:R-:W1:Y:S07]  /*3150*/  LDSM.16.M88.4 R44, [R190+0x4000] ;  /* 0x00400000be2c783b */ /* 0x000e6e0000000200 */
[C---:B------:R-:W-:Y:S01]  /*3160*/  HMMA.16816.F32.BF16 R40, R48.reuse, R66, R40 ;  /* 0x000000423028723c */ /* 0x040fe20000041828 */
[----:B------:R-:W-:Y:S07]  /*3170*/  LDSM.16.M88.4 R64, [R189+0x4000] ;  /* 0x00400000bd40783b */ /* 0x000fee0000000200 */
[C---:B----4-:R-:W-:Y:S08]  /*3180*/  HMMA.16816.F32.BF16 R36, R48.reuse, R60, R36 ;  /* 0x0000003c3024723c */ /* 0x050ff00000041824 */
[----:B------:R-:W-:Y:S01]  /*3190*/  HMMA.16816.F32.BF16 R32, R48, R62, R32 ;  /* 0x0000003e3020723c */ /* 0x000fe20000041820 */
[----:B------:R-:W-:Y:S04]  /*31a0*/  LDSM.16.M88.4 R48, [R187+0xf800] ;  /* 0x00f80000bb30783b */ /* 0x000fe80000000200 */
[----:B------:R-:W-:Y:S03]  /*31b0*/  LDSM.16.M88.4 R60, [R180+0x2000] ;  /* 0x00200000b43c783b */ /* 0x000fe60000000200 */
[C---:B-----5:R-:W-:Y:S08]  /*31c0*/  HMMA.16816.F32.BF16 R16, R52.reuse, R24, R16 ;  /* 0x000000183410723c */ /* 0x060ff00000041810 */
[C---:B------:R-:W-:Y:S01]  /*31d0*/  HMMA.16816.F32.BF16 R12, R52.reuse, R26, R12 ;  /* 0x0000001a340c723c */ /* 0x040fe2000004180c */
[----:B------:R-:W2:Y:S07]  /*31e0*/  LDSM.16.M88.4 R24, [R187+0xf000] ;  /* 0x00f00000bb18783b */ /* 0x000eae0000000200 */
[C---:B---3--:R-:W-:Y:S08]  /*31f0*/  HMMA.16816.F32.BF16 R8, R52.reuse, R20, R8 ;  /* 0x000000143408723c */ /* 0x048ff00000041808 */
[C---:B------:R-:W-:Y:S01]  /*3200*/  HMMA.16816.F32.BF16 R56, R52.reuse, R22, R56 ;  /* 0x000000163438723c */ /* 0x040fe20000041838 */
[----:B------:R-:W3:Y:S07]  /*3210*/  LDSM.16.M88.4 R20, [R187+0xe800] ;  /* 0x00e80000bb14783b */ /* 0x000eee0000000200 */
[C---:B------:R-:W-:Y:S08]  /*3220*/  HMMA.16816.F32.BF16 R72, R52.reuse, R68, R72 ;  /* 0x000000443448723c */ /* 0x040ff00000041848 */
[C---:B------:R-:W-:Y:S08]  /*3230*/  HMMA.16816.F32.BF16 R40, R52.reuse, R70, R40 ;  /* 0x000000463428723c */ /* 0x040ff00000041828 */
[C---:B------:R-:W-:Y:S08]  /*3240*/  HMMA.16816.F32.BF16 R36, R52.reuse, R76, R36 ;  /* 0x0000004c3424723c */ /* 0x040ff00000041824 */
[----:B------:R-:W-:Y:S01]  /*3250*/  HMMA.16816.F32.BF16 R32, R52, R78, R32 ;  /* 0x0000004e3420723c */ /* 0x000fe20000041820 */
[----:B------:R-:W-:Y:S07]  /*3260*/  LDSM.16.M88.4 R52, [R180+0x2800] ;  /* 0x00280000b434783b */ /* 0x000fee0000000200 */
[C---:B-1----:R-:W-:Y:S08]  /*3270*/  HMMA.16816.F32.BF16 R16, R44.reuse, R28, R16 ;  /* 0x0000001c2c10723c */ /* 0x042ff00000041810 */
[C---:B------:R-:W-:Y:S01]  /*3280*/  HMMA.16816.F32.BF16 R12, R44.reuse, R30, R12 ;  /* 0x0000001e2c0c723c */ /* 0x040fe2000004180c */
[----:B------:R-:W1:Y:S07]  /*3290*/  LDSM.16.M88.4 R28, [R180+0x3000] ;  /* 0x00300000b41c783b */ /* 0x000e6e0000000200 */
[C---:B--2---:R-:W-:Y:S08]  /*32a0*/  HMMA.16816.F32.BF16 R72, R44.reuse, R24, R72 ;  /* 0x000000182c48723c */ /* 0x044ff00000041848 */
[C---:B------:R-:W-:Y:S01]  /*32b0*/  HMMA.16816.F32.BF16 R40, R44.reuse, R26, R40 ;  /* 0x0000001a2c28723c */ /* 0x040fe20000041828 */
[----:B------:R-:W-:Y:S07]  /*32c0*/  LDSM.16.M88.4 R24, [R193+0x10000] ;  /* 0x01000000c118783b */ /* 0x000fee0000000200 */
[C---:B------:R-:W-:Y:S01]  /*32d0*/  HMMA.16816.F32.BF16 R68, R44.reuse, R48, R36 ;  /* 0x000000302c44723c */ /* 0x040fe20000041824 */
[----:B------:R-:W2:Y:S07]  /*32e0*/  LDSM.16.M88.4 R36, [R194+0x8000] ;  /* 0x00800000c224783b */ /* 0x000eae0000000200 */
[C---:B---3--:R-:W-:Y:S08]  /*32f0*/  HMMA.16816.F32.BF16 R8, R44.reuse, R20, R8 ;  /* 0x000000142c08723c */ /* 0x048ff00000041808 */
[C---:B------:R-:W-:Y:S01]  /*3300*/  HMMA.16816.F32.BF16 R56, R44.reuse, R22, R56 ;  /* 0x000000162c38723c */ /* 0x040fe20000041838 */
[----:B------:R-:W3:Y:S07]  /*3310*/  LDSM.16.M88.4 R20, [R180+0x3800] ;  /* 0x00380000b414783b */ /* 0x000eee0000000200 */
[----:B------:R-:W-:Y:S01]  /*3320*/  HMMA.16816.F32.BF16 R44, R44, R50, R32 ;  /* 0x000000322c2c723c */ /* 0x000fe20000041820 */
[----:B------:R-:W4:Y:S04]  /*3330*/  LDSM.16.M88.4 R48, [R193+0x11000] ;  /* 0x01100000c130783b */ /* 0x000f280000000200 */
[----:B------:R-:W5:Y:S03]  /*3340*/  LDSM.16.M88.4 R32, [R193+0x10800] ;  /* 0x01080000c120783b */ /* 0x000f660000000200 */
[C---:B------:R-:W-:Y:S08]  /*3350*/  HMMA.16816.F32.BF16 R16, R64.reuse, R60, R16 ;  /* 0x0000003c4010723c */ /* 0x040ff00000041810 */
[C---:B------:R-:W-:Y:S01]  /*3360*/  HMMA.16816.F32.BF16 R12, R64.reuse, R62, R12 ;  /* 0x0000003e400c723c */ /* 0x040fe2000004180c */
[----:B------:R-:W-:Y:S07]  /*3370*/  LDSM.16.M88.4 R60, [R192+0x8000] ;  /* 0x00800000c03c783b */ /* 0x000fee0000000200 */
[C---:B-1----:R-:W-:Y:S08]  /*3380*/  HMMA.16816.F32.BF16 R72, R64.reuse, R28, R72 ;  /* 0x0000001c4048723c */ /* 0x042ff00000041848 */
[C---:B------:R-:W-:Y:S01]  /*3390*/  HMMA.16816.F32.BF16 R40, R64.reuse, R30, R40 ;  /* 0x0000001e4028723c */ /* 0x040fe20000041828 */
[----:B------:R-:W1:Y:S07]  /*33a0*/  LDSM.16.M88.4 R28, [R191+0x4000] ;  /* 0x00400000bf1c783b */ /* 0x000e6e0000000200 */
[C---:B------:R-:W-:Y:S08]  /*33b0*/  HMMA.16816.F32.BF16 R8, R64.reuse, R52, R8 ;  /* 0x000000344008723c */ /* 0x040ff00000041808 */
[----:B------:R-:W-:Y:S01]  /*33c0*/  HMMA.16816.F32.BF16 R56, R64, R54, R56 ;  /* 0x000000364038723c */ /* 0x000fe20000041838 */
[----:B------:R-:W1:Y:S07]  /*33d0*/  LDSM.16.M88.4 R52, [R193+0x11800] ;  /* 0x01180000c134783b */ /* 0x000e6e0000000200 */
[C---:B--2---:R-:W-:Y:S08]  /*33e0*/  HMMA.16816.F32.BF16 R16, R36.reuse, R24, R16 ;  /* 0x000000182410723c */ /* 0x044ff00000041810 */
[----:B------:R-:W-:Y:S01]  /*33f0*/  HMMA.16816.F32.BF16 R12, R36, R26, R12 ;  /* 0x0000001a240c723c */ /* 0x000fe2000004180c */
[----:B------:R-:W2:Y:S07]  /*3400*/  LDSM.16.M88.4 R24, [R191+0x5000] ;  /* 0x00500000bf18783b */ /* 0x000eae0000000200 */
[C---:B---3--:R-:W-:Y:S08]  /*3410*/  HMMA.16816.F32.BF16 R68, R64.reuse, R20, R68 ;  /* 0x000000144044723c */ /* 0x048ff00000041844 */
[----:B------:R-:W-:Y:S01]  /*3420*/  HMMA.16816.F32.BF16 R44, R64, R22, R44 ;  /* 0x00000016402c723c */ /* 0x000fe2000004182c */
[----:B------:R-:W3:Y:S04]  /*3430*/  LDSM.16.M88.4 R20, [R191+0x4800] ;  /* 0x00480000bf14783b */ /* 0x000ee80000000200 */
[----:B------:R-:W-:Y:S03]  /*3440*/  LDSM.16.M88.4 R64, [R187+0x10000] ;  /* 0x01000000bb40783b */ /* 0x000fe60000000200 */
[C---:B----4-:R-:W-:Y:S08]  /*3450*/  HMMA.16816.F32.BF16 R72, R36.reuse, R48, R72 ;  /* 0x000000302448723c */ /* 0x050ff00000041848 */
[C---:B------:R-:W-:Y:S01]  /*3460*/  HMMA.16816.F32.BF16 R40, R36.reuse, R50, R40 ;  /* 0x000000322428723c */ /* 0x040fe20000041828 */
[----:B------:R-:W4:Y:S07]  /*3470*/  LDSM.16.M88.4 R48, [R190+0x8000] ;  /* 0x00800000be30783b */ /* 0x000f2e0000000200 */
[C---:B-----5:R-:W-:Y:S08]  /*3480*/  HMMA.16816.F32.BF16 R8, R36.reuse, R32, R8 ;  /* 0x000000202408723c */ /* 0x060ff00000041808 */
[----:B------:R-:W-:Y:S01]  /*3490*/  HMMA.16816.F32.BF16 R56, R36, R34, R56 ;  /* 0x000000222438723c */ /* 0x000fe20000041838 */
[----:B------:R-:W5:Y:S07]  /*34a0*/  LDSM.16.M88.4 R32, [R191+0x5800] ;  /* 0x00580000bf20783b */ /* 0x000f6e0000000200 */
[----:B-1----:R-:W-:Y:S08]  /*34b0*/  HMMA.16816.F32.BF16 R16, R60, R28, R16 ;  /* 0x0000001c3c10723c */ /* 0x002ff00000041810 */
[C---:B------:R-:W-:Y:S08]  /*34c0*/  HMMA.16816.F32.BF16 R68, R36.reuse, R52, R68 ;  /* 0x000000342444723c */ /* 0x040ff00000041844 */
[----:B------:R-:W-:Y:S01]  /*34d0*/  HMMA.16816.F32.BF16 R44, R36, R54, R44 ;  /* 0x00000036242c723c */ /* 0x000fe2000004182c */
[----:B------:R-:W-:Y:S04]  /*34e0*/  LDSM.16.M88.4 R52, [R189+0x8000] ;  /* 0x00800000bd34783b */ /* 0x000fe80000000200 */
[----:B------:R-:W-:Y:S03]  /*34f0*/  LDSM.16.M88.4 R36, [R187+0x11000] ;  /* 0x01100000bb24783b */ /* 0x000fe60000000200 */
[C---:B--2---:R-:W-:Y:S01]  /*3500*/  HMMA.16816.F32.BF16 R76, R60.reuse, R24, R72 ;  /* 0x000000183c4c723c */ /* 0x044fe20000041848 */
[----:B------:R-:W1:Y:S07]  /*3510*/  LDSM.16.M88.4 R72, [R180+0x4000] ;  /* 0x00400000b448783b */ /* 0x000e6e0000000200 */
[C---:B------:R-:W-:Y:S01]  /*3520*/  HMMA.16816.F32.BF16 R12, R60.reuse, R30, R12 ;  /* 0x0000001e3c0c723c */ /* 0x040fe2000004180c */
[----:B------:R-:W2:Y:S07]  /*3530*/  LDSM.16.M88.4 R28, [R187+0x10800] ;  /* 0x01080000bb1c783b */ /* 0x000eae0000000200 */
[C---:B---3--:R-:W-:Y:S08]  /*3540*/  HMMA.16816.F32.BF16 R8, R60.reuse, R20, R8 ;  /* 0x000000143c08723c */ /* 0x048ff00000041808 */
[----:B------:R-:W-:Y:S01]  /*3550*/  HMMA.16816.F32.BF16 R56, R60, R22, R56 ;  /* 0x000000163c38723c */ /* 0x000fe20000041838 */
[----:B------:R-:W3:Y:S07]  /*3560*/  LDSM.16.M88.4 R20, [R187+0x11800] ;  /* 0x01180000bb14783b */ /* 0x000eee0000000200 */
[----:B----4-:R-:W-:Y:S08]  /*3570*/  HMMA.16816.F32.BF16 R16, R48, R64, R16 ;  /* 0x000000403010723c */ /* 0x010ff00000041810 */
[C---:B-----5:R-:W-:Y:S08]  /*3580*/  HMMA.16816.F32.BF16 R68, R60.reuse, R32, R68 ;  /* 0x000000203c44723c */ /* 0x060ff00000041844 */
[----:B------:R-:W-:Y:S01]  /*3590*/  HMMA.16816.F32.BF16 R40, R60, R26, R40 ;  /* 0x0000001a3c28723c */ /* 0x000fe20000041828 */
[----:B------:R-:W4:Y:S07]  /*35a0*/  LDSM.16.M88.4 R24, [R180+0x4800] ;  /* 0x00480000b418783b */ /* 0x000f2e0000000200 */
[----:B------:R-:W-:Y:S08]  /*35b0*/  HMMA.16816.F32.BF16 R12, R48, R66, R12 ;  /* 0x00000042300c723c */ /* 0x000ff0000004180c */
[----:B------:R-:W-:Y:S08]  /*35c0*/  HMMA.16816.F32.BF16 R44, R60, R34, R44 ;  /* 0x000000223c2c723c */ /* 0x000ff0000004182c */
[----:B-1----:R-:W-:Y:S08]  /*35d0*/  HMMA.16816.F32.BF16 R16, R52, R72, R16 ;  /* 0x000000483410723c */ /* 0x002ff00000041810 */
[C---:B--2---:R-:W-:Y:S07]  /*35e0*/  HMMA.16816.F32.BF16 R8, R48.reuse, R28, R8 ;  /* 0x0000001c3008723c */ /* 0x044fee0000041808 */
[----:B------:R-:W-:Y:S01]  /*35f0*/  IMAD R28, R216, 0x40, R201 ;  /* 0x00000040d81c7824 */ /* 0x000fe200078e02c9 */
[----:B---3--:R-:W-:Y:S01]  /*3600*/  HMMA.16816.F32.BF16 R68, R48, R20, R68 ;  /* 0x000000143044723c */ /* 0x008fe20000041844 */
[----:B------:R-:W-:-:S05]  /*3610*/  IMAD.IADD R29, R3, 0x1, R6 ;  /* 0x00000001031d7824 */ /* 0x000fca00078e0206 */
[-C--:B------:R-:W-:Y:S01]  /*3620*/  IMNMX R210, R29, R4.reuse, PT ;  /* 0x000000041dd27217 */ /* 0x080fe20003800200 */
[--C-:B------:R-:W-:Y:S01]  /*3630*/  IMAD.IADD R21, R6, 0x1, R209.reuse ;  /* 0x0000000106157824 */ /* 0x100fe200078e02d1 */
[----:B------:R-:W-:Y:S01]  /*3640*/  HMMA.16816.F32.BF16 R56, R48, R30, R56 ;  /* 0x0000001e3038723c */ /* 0x000fe20000041838 */
[----:B------:R-:W-:Y:S01]  /*3650*/  IMAD.IADD R209, R2, 0x1, R209 ;  /* 0x0000000102d17824 */ /* 0x000fe200078e02d1 */
[C---:B------:R-:W-:Y:S02]  /*3660*/  IADD3 R2, R28.reuse, 0x1, RZ ;  /* 0x000000011c027810 */ /* 0x040fe40007ffe0ff */
[----:B------:R-:W-:Y:S02]  /*3670*/  IMNMX R208, R21, R4, PT ;  /* 0x0000000415d07217 */ /* 0x000fe40003800200 */
[----:B------:R-:W-:Y:S02]  /*3680*/  IADD3 R4, R28, 0x8, RZ ;  /* 0x000000081c047810 */ /* 0x000fe40007ffe0ff */
[----:B------:R-:W-:Y:S01]  /*3690*/  HMMA.16816.F32.BF16 R12, R52, R74, R12 ;  /* 0x0000004a340c723c */ /* 0x000fe2000004180c */
[----:B------:R-:W-:-:S02]  /*36a0*/  IMNMX R209, RZ, R209, !PT ;  /* 0x000000d1ffd17217 */ /* 0x000fc40007800200 */
[C---:B------:R-:W-:Y:S02]  /*36b0*/  ISETP.GE.AND P6, PT, R2.reuse, R210, PT ;  /* 0x000000d20200720c */ /* 0x040fe40003fc6270 */
[----:B------:R-:W-:Y:S02]  /*36c0*/  ISETP.GE.AND P2, PT, R2, R208, PT ;  /* 0x000000d00200720c */ /* 0x000fe40003f46270 */
[C---:B------:R-:W-:Y:S01]  /*36d0*/  ISETP.GE.AND P0, PT, R28.reuse, R210, PT ;  /* 0x000000d21c00720c */ /* 0x040fe20003f06270 */
[----:B------:R-:W-:Y:S01]  /*36e0*/  HMMA.16816.F32.BF16 R44, R48, R22, R44 ;  /* 0x00000016302c723c */ /* 0x000fe2000004182c */
[----:B------:R-:W1:Y:S01]  /*36f0*/  LDSM.16.M88.4 R20, [R180+0x5000] ;  /* 0x00500000b414783b */ /* 0x000e620000000200 */
[----:B------:R-:W-:Y:S02]  /*3700*/  ISETP.GE.AND P3, PT, R28, R208, PT ;  /* 0x000000d01c00720c */ /* 0x000fe40003f66270 */
[C---:B------:R-:W-:Y:S02]  /*3710*/  ISETP.GE.AND P1, PT, R4.reuse, R210, PT ;  /* 0x000000d20400720c */ /* 0x040fe40003f26270 */
[----:B------:R-:W-:-:S02]  /*3720*/  ISETP.GE.AND P4, PT, R4, R208, PT ;  /* 0x000000d00400720c */ /* 0x000fc40003f86270 */
[C---:B------:R-:W-:Y:S01]  /*3730*/  ISETP.LT.OR P6, PT, R2.reuse, R211, P6 ;  /* 0x000000d30200720c */ /* 0x040fe200037c1670 */
[----:B----4-:R-:W-:Y:S01]  /*3740*/  HMMA.16816.F32.BF16 R8, R52, R24, R8 ;  /* 0x000000183408723c */ /* 0x010fe20000041808 */
[----:B------:R-:W-:Y:S02]  /*3750*/  ISETP.LT.OR P2, PT, R2, R209, P2 ;  /* 0x000000d10200720c */ /* 0x000fe40001741670 */
[C---:B------:R-:W-:Y:S02]  /*3760*/  ISETP.LT.OR P0, PT, R28.reuse, R211, P0 ;  /* 0x000000d31c00720c */ /* 0x040fe40000701670 */
[C---:B------:R-:W-:Y:S02]  /*3770*/  IADD3 R2, R28.reuse, 0x9, RZ ;  /* 0x000000091c027810 */ /* 0x040fe40007ffe0ff */
[----:B------:R-:W-:Y:S01]  /*3780*/  ISETP.LT.OR P3, PT, R28, R209, P3 ;  /* 0x000000d11c00720c */ /* 0x000fe20001f61670 */
[----:B------:R-:W-:Y:S01]  /*3790*/  HMMA.16816.F32.BF16 R76, R48, R36, R76 ;  /* 0x00000024304c723c */ /* 0x000fe2000004184c */
[----:B------:R-:W-:-:S02]  /*37a0*/  ISETP.LT.OR P1, PT, R4, R211, P1 ;  /* 0x000000d30400720c */ /* 0x000fc40000f21670 */
[----:B------:R-:W-:Y:S02]  /*37b0*/  ISETP.LT.OR P4, PT, R4, R209, P4 ;  /* 0x000000d10400720c */ /* 0x000fe40002781670 */
[----:B------:R-:W-:Y:S02]  /*37c0*/  FSEL R3, R16, -INF , !P0 ;  /* 0xff80000010037808 */ /* 0x000fe40004000000 */
[----:B------:R-:W-:Y:S01]  /*37d0*/  IADD3 R4, R28, 0x10, RZ ;  /* 0x000000101c047810 */ /* 0x000fe20007ffe0ff */
[----:B------:R-:W-:Y:S01]  /*37e0*/  HMMA.16816.F32.BF16 R40, R48, R38, R40 ;  /* 0x000000263028723c */ /* 0x000fe20000041828 */
[C---:B------:R-:W-:Y:S02]  /*37f0*/  ISETP.GE.AND P5, PT, R2.reuse, R210, PT ;  /* 0x000000d20200720c */ /* 0x040fe40003fa6270 */
[----:B------:R-:W-:Y:S02]  /*3800*/  ISETP.GE.AND P0, PT, R2, R208, PT ;  /* 0x000000d00200720c */ /* 0x000fe40003f06270 */
[----:B------:R-:W-:-:S02]  /*3810*/  FSEL R24, R18, -INF , !P3 ;  /* 0xff80000012187808 */ /* 0x000fc40005800000 */
[----:B------:R-:W-:Y:S01]  /*3820*/  FSEL R18, R19, -INF , !P2 ;  /* 0xff80000013127808 */ /* 0x000fe20005000000 */
[C---:B------:R-:W-:Y:S01]  /*3830*/  HMMA.16816.F32.BF16 R56, R52.reuse, R26, R56 ;  /* 0x0000001a3438723c */ /* 0x040fe20000041838 */
[C---:B------:R-:W-:Y:S02]  /*3840*/  ISETP.GE.AND P2, PT, R4.reuse, R210, PT ;  /* 0x000000d20400720c */ /* 0x040fe40003f46270 */
[----:B------:R-:W-:Y:S02]  /*3850*/  ISETP.GE.AND P3, PT, R4, R208, PT ;  /* 0x000000d00400720c */ /* 0x000fe40003f66270 */
[C---:B------:R-:W-:Y:S02]  /*3860*/  ISETP.LT.OR P5, PT, R2.reuse, R211, P5 ;  /* 0x000000d30200720c */ /* 0x040fe40002fa1670 */
[----:B------:R-:W-:Y:S01]  /*3870*/  ISETP.LT.OR P0, PT, R2, R209, P0 ;  /* 0x000000d10200720c */ /* 0x000fe20000701670 */
[----:B-1----:R-:W-:Y:S01]  /*3880*/  HMMA.16816.F32.BF16 R76, R52, R20, R76 ;  /* 0x00000014344c723c */ /* 0x002fe2000004184c */
[----:B------:R-:W-:-:S02]  /*3890*/  ISETP.LT.OR P2, PT, R4, R211, P2 ;  /* 0x000000d30400720c */ /* 0x000fc40001741670 */
[----:B------:R-:W-:Y:S02]  /*38a0*/  ISETP.LT.OR P3, PT, R4, R209, P3 ;  /* 0x000000d10400720c */ /* 0x000fe40001f61670 */
[----:B------:R-:W-:Y:S02]  /*38b0*/  FSEL R29, R12, -INF , !P1 ;  /* 0xff8000000c1d7808 */ /* 0x000fe40004800000 */
[----:B------:R-:W-:Y:S01]  /*38c0*/  FSEL R6, R14, -INF , !P4 ;  /* 0xff8000000e067808 */ /* 0x000fe20006000000 */
[----:B------:R-:W-:Y:S01]  /*38d0*/  HMMA.16816.F32.BF16 R40, R52, R22, R40 ;  /* 0x000000163428723c */ /* 0x000fe20000041828 */
[----:B------:R-:W-:Y:S02]  /*38e0*/  FSEL R27, R13, -INF , !P5 ;  /* 0xff8000000d1b7808 */ /* 0x000fe40006800000 */
[----:B------:R-:W-:Y:S02]  /*38f0*/  FSEL R4, R15, -INF , !P0 ;  /* 0xff8000000f047808 */ /* 0x000fe40004000000 */
[----:B------:R-:W1:Y:S01]  /*3900*/  LDSM.16.M88.4 R12, [R180+0x5800] ;  /* 0x00580000b40c783b */ /* 0x000e620000000200 */
[----:B------:R-:W-:Y:S01]  /*3910*/  IADD3 R2, R28, 0x11, RZ ;  /* 0x000000111c027810 */ /* 0x000fe20007ffe0ff */
[----:B------:R-:W-:-:S04]  /*3920*/  DEPBAR.LE SB0, 0x0 ;  /* 0x000080000000791a */ /* 0x000fc80000000000 */
[----:B------:R-:W-:Y:S02]  /*3930*/  FSEL R25, R17, -INF , !P6 ;  /* 0xff80000011197808 */ /* 0x000fe40007000000 */
[C---:B------:R-:W-:Y:S02]  /*3940*/  ISETP.GE.AND P6, PT, R2.reuse, R210, PT ;  /* 0x000000d20200720c */ /* 0x040fe40003fc6270 */
[C---:B------:R-:W-:Y:S02]  /*3950*/  ISETP.GE.AND P1, PT, R2.reuse, R208, PT ;  /* 0x000000d00200720c */ /* 0x040fe40003f26270 */
[C---:B------:R-:W-:Y:S02]  /*3960*/  ISETP.LT.OR P6, PT, R2.reuse, R211, P6 ;  /* 0x000000d30200720c */ /* 0x040fe400037c1670 */
[----:B------:R-:W-:Y:S02]  /*3970*/  ISETP.LT.OR P1, PT, R2, R209, P1 ;  /* 0x000000d10200720c */ /* 0x000fe40000f21670 */
[----:B------:R-:W-:-:S02]  /*3980*/  IADD3 R16, R28, 0x18, RZ ;  /* 0x000000181c107810 */ /* 0x000fc40007ffe0ff */
[----:B------:R-:W-:Y:S02]  /*3990*/  IADD3 R2, R28, 0x19, RZ ;  /* 0x000000191c027810 */ /* 0x000fe40007ffe0ff */
[----:B------:R-:W-:Y:S02]  /*39a0*/  FSEL R17, R8, -INF , !P2 ;  /* 0xff80000008117808 */ /* 0x000fe40005000000 */
[-C--:B------:R-:W-:Y:S02]  /*39b0*/  ISETP.GE.AND P0, PT, R16, R210.reuse, PT ;  /* 0x000000d21000720c */ /* 0x080fe40003f06270 */
[C---:B------:R-:W-:Y:S02]  /*39c0*/  ISETP.GE.AND P5, PT, R2.reuse, R210, PT ;  /* 0x000000d20200720c */ /* 0x040fe40003fa6270 */
[----:B------:R-:W-:Y:S02]  /*39d0*/  ISETP.GE.AND P2, PT, R2, R208, PT ;  /* 0x000000d00200720c */ /* 0x000fe40003f46270 */
[----:B------:R-:W-:-:S02]  /*39e0*/  ISETP.LT.OR P0, PT, R16, R211, P0 ;  /* 0x000000d31000720c */ /* 0x000fc40000701670 */
[C---:B------:R-:W-:Y:S02]  /*39f0*/  ISETP.LT.OR P5, PT, R2.reuse, R211, P5 ;  /* 0x000000d30200720c */ /* 0x040fe40002fa1670 */
[----:B------:R-:W-:Y:S02]  /*3a00*/  ISETP.LT.OR P2, PT, R2, R209, P2 ;  /* 0x000000d10200720c */ /* 0x000fe40001741670 */
[----:B------:R-:W-:Y:S02]  /*3a10*/  IADD3 R2, R28, 0x21, RZ ;  /* 0x000000211c027810 */ /* 0x000fe40007ffe0ff */
[----:B------:R-:W-:Y:S02]  /*3a20*/  FSEL R19, R9, -INF , !P6 ;  /* 0xff80000009137808 */ /* 0x000fe40007000000 */
[----:B------:R-:W-:Y:S02]  /*3a30*/  FSEL R9, R56, -INF , !P0 ;  /* 0xff80000038097808 */ /* 0x000fe40004000000 */
[C---:B------:R-:W-:Y:S01]  /*3a40*/  ISETP.GE.AND P6, PT, R2.reuse, R210, PT ;  /* 0x000000d20200720c */ /* 0x040fe20003fc6270 */
[----:B-1----:R-:W-:Y:S01]  /*3a50*/  HMMA.16816.F32.BF16 R44, R52, R14, R44 ;  /* 0x0000000e342c723c */ /* 0x002fe2000004182c */
[----:B------:R-:W-:Y:S01]  /*3a60*/  BAR.SYNC.DEFER_BLOCKING 0x0 ;  /* 0x0000000000007b1d */ /* 0x000fe20000010000 */
[----:B------:R-:W-:-:S02]  /*3a70*/  ISETP.GE.AND P0, PT, R2, R208, PT ;  /* 0x000000d00200720c */ /* 0x000fc40003f06270 */
[----:B------:R-:W-:Y:S02]  /*3a80*/  IADD3 R21, R28, 0x28, RZ ;  /* 0x000000281c157810 */ /* 0x000fe40007ffe0ff */
[C---:B------:R-:W-:Y:S02]  /*3a90*/  ISETP.LT.OR P6, PT, R2.reuse, R211, P6 ;  /* 0x000000d30200720c */ /* 0x040fe400037c1670 */
[----:B------:R-:W-:Y:S01]  /*3aa0*/  ISETP.LT.OR P0, PT, R2, R209, P0 ;  /* 0x000000d10200720c */ /* 0x000fe20000701670 */
[----:B------:R-:W-:Y:S01]  /*3ab0*/  HMMA.16816.F32.BF16 R68, R52, R12, R68 ;  /* 0x0000000c3444723c */ /* 0x000fe20000041844 */
[----:B------:R-:W-:Y:S02]  /*3ac0*/  FSEL R2, R59, -INF , !P2 ;  /* 0xff8000003b027808 */ /* 0x000fe40005000000 */
[----:B------:R-:W-:Y:S02]  /*3ad0*/  ISETP.GE.AND P2, PT, R21, R210, PT ;  /* 0x000000d21500720c */ /* 0x000fe40003f46270 */
[----:B------:R-:W-:-:S02]  /*3ae0*/  ISETP.GE.AND P4, PT, R16, R208, PT ;  /* 0x000000d01000720c */ /* 0x000fc40003f86270 */
[----:B------:R-:W-:Y:S02]  /*3af0*/  ISETP.LT.OR P2, PT, R21, R211, P2 ;  /* 0x000000d31500720c */ /* 0x000fe40001741670 */
[----:B------:R-:W-:Y:S02]  /*3b00*/  ISETP.LT.OR P4, PT, R16, R209, P4 ;  /* 0x000000d11000720c */ /* 0x000fe40002781670 */
[C---:B------:R-:W-:Y:S02]  /*3b10*/  IADD3 R20, R28.reuse, 0x29, RZ ;  /* 0x000000291c147810 */ /* 0x040fe40007ffe0ff */
[----:B------:R-:W-:Y:S02]  /*3b20*/  IADD3 R12, R28, 0x31, RZ ;  /* 0x000000311c0c7810 */ /* 0x000fe40007ffe0ff */
[----:B------:R-:W-:Y:S02]  /*3b30*/  FSEL R16, R10, -INF , !P3 ;  /* 0xff8000000a107808 */ /* 0x000fe40005800000 */
[----:B------:R-:W-:-:S02]  /*3b40*/  FSEL R10, R11, -INF , !P1 ;  /* 0xff8000000b0a7808 */ /* 0x000fc40004800000 */
[----:B------:R-:W-:Y:S02]  /*3b50*/  FSEL R11, R57, -INF , !P5 ;  /* 0xff800000390b7808 */ /* 0x000fe40006800000 */
[----:B------:R-:W-:Y:S02]  /*3b60*/  FSEL R161, R77, -INF , !P6 ;  /* 0xff8000004da17808 */ /* 0x000fe40007000000 */
[----:B------:R-:W-:Y:S02]  /*3b70*/  FSEL R167, R40, -INF , !P2 ;  /* 0xff80000028a77808 */ /* 0x000fe40005000000 */
[-C--:B------:R-:W-:Y:S02]  /*3b80*/  ISETP.GE.AND P5, PT, R20, R210.reuse, PT ;  /* 0x000000d21400720c */ /* 0x080fe40003fa6270 */
[C---:B------:R-:W-:Y:S02]  /*3b90*/  ISETP.GE.AND P6, PT, R12.reuse, R210, PT ;  /* 0x000000d20c00720c */ /* 0x040fe40003fc6270 */
[----:B------:R-:W-:-:S02]  /*3ba0*/  ISETP.GE.AND P2, PT, R12, R208, PT ;  /* 0x000000d00c00720c */ /* 0x000fc40003f46270 */
[----:B------:R-:W-:Y:S02]  /*3bb0*/  IADD3 R8, R28, 0x20, RZ ;  /* 0x000000201c087810 */ /* 0x000fe40007ffe0ff */
[-C--:B------:R-:W-:Y:S02]  /*3bc0*/  ISETP.LT.OR P5, PT, R20, R211.reuse, P5 ;  /* 0x000000d31400720c */ /* 0x080fe40002fa1670 */
[C---:B------:R-:W-:Y:S02]  /*3bd0*/  ISETP.LT.OR P6, PT, R12.reuse, R211, P6 ;  /* 0x000000d30c00720c */ /* 0x040fe400037c1670 */
[----:B------:R-:W-:Y:S02]  /*3be0*/  ISETP.LT.OR P2, PT, R12, R209, P2 ;  /* 0x000000d10c00720c */ /* 0x000fe40001741670 */
[----:B------:R-:W-:Y:S02]  /*3bf0*/  IADD3 R12, R28, 0x38, RZ ;  /* 0x000000381c0c7810 */ /* 0x000fe40007ffe0ff */
[----:B------:R-:W-:-:S02]  /*3c00*/  ISETP.GE.AND P1, PT, R8, R210, PT ;  /* 0x000000d20800720c */ /* 0x000fc40003f26270 */
[----:B------:R-:W-:Y:S02]  /*3c10*/  FSEL R163, R41, -INF , !P5 ;  /* 0xff80000029a37808 */ /* 0x000fe40006800000 */
[----:B------:R-:W-:Y:S02]  /*3c20*/  ISETP.GE.AND P5, PT, R12, R210, PT ;  /* 0x000000d20c00720c */ /* 0x000fe40003fa6270 */
[C---:B------:R-:W-:Y:S02]  /*3c30*/  ISETP.GE.AND P3, PT, R8.reuse, R208, PT ;  /* 0x000000d00800720c */ /* 0x040fe40003f66270 */
[-C--:B------:R-:W-:Y:S02]  /*3c40*/  ISETP.LT.OR P1, PT, R8, R211.reuse, P1 ;  /* 0x000000d30800720c */ /* 0x080fe40000f21670 */
[----:B------:R-:W-:Y:S02]  /*3c50*/  IADD3 R13, R28, 0x30, RZ ;  /* 0x000000301c0d7810 */ /* 0x000fe40007ffe0ff */
[----:B------:R-:W-:-:S02]  /*3c60*/  ISETP.LT.OR P5, PT, R12, R211, P5 ;  /* 0x000000d30c00720c */ /* 0x000fc40002fa1670 */
[----:B------:R-:W-:Y:S02]  /*3c70*/  ISETP.LT.OR P3, PT, R8, R209, P3 ;  /* 0x000000d10800720c */ /* 0x000fe40001f61670 */
[----:B------:R-:W-:Y:S02]  /*3c80*/  FSEL R8, R58, -INF , !P4 ;  /* 0xff8000003a087808 */ /* 0x000fe40006000000 */
[----:B------:R-:W-:Y:S02]  /*3c90*/  FSEL R169, R76, -INF , !P1 ;  /* 0xff8000004ca97808 */ /* 0x000fe40004800000 */
[----:B------:R-:W-:Y:S02]  /*3ca0*/  FSEL R218, R79, -INF , !P0 ;  /* 0xff8000004fda7808 */ /* 0x000fe40004000000 */
[-C--:B------:R-:W-:Y:S02]  /*3cb0*/  ISETP.GE.AND P4, PT, R21, R208.reuse, PT ;  /* 0x000000d01500720c */ /* 0x080fe40003f86270 */
[----:B------:R-:W-:-:S02]  /*3cc0*/  ISETP.GE.AND P1, PT, R20, R208, PT ;  /* 0x000000d01400720c */ /* 0x000fc40003f26270 */
[----:B------:R-:W-:Y:S02]  /*3cd0*/  ISETP.GE.AND P0, PT, R13, R210, PT ;  /* 0x000000d20d00720c */ /* 0x000fe40003f06270 */
[----:B------:R-:W-:Y:S02]  /*3ce0*/  FSEL R143, R44, -INF , !P5 ;  /* 0xff8000002c8f7808 */ /* 0x000fe40006800000 */
[----:B------:R-:W-:Y:S02]  /*3cf0*/  ISETP.GT.AND P5, PT, R216, R198, PT ;  /* 0x000000c6d800720c */ /* 0x000fe40003fa4270 */
[-C--:B------:R-:W-:Y:S02]  /*3d00*/  ISETP.LT.OR P4, PT, R21, R209.reuse, P4 ;  /* 0x000000d11500720c */ /* 0x080fe40002781670 */
[----:B------:R-:W-:Y:S02]  /*3d10*/  ISETP.LT.OR P1, PT, R20, R209, P1 ;  /* 0x000000d11400720c */ /* 0x000fe40000f21670 */
[----:B------:R-:W-:-:S02]  /*3d20*/  ISETP.LT.OR P0, PT, R13, R211, P0 ;  /* 0x000000d30d00720c */ /* 0x000fc40000701670 */
[----:B------:R-:W-:Y:S02]  /*3d30*/  IADD3 R28, R28, 0x39, RZ ;  /* 0x000000391c1c7810 */ /* 0x000fe40007ffe0ff */
[----:B------:R-:W-:Y:S02]  /*3d40*/  FSEL R162, R78, -INF , !P3 ;  /* 0xff8000004ea27808 */ /* 0x000fe40005800000 */
[----:B------:R-:W-:Y:S02]  /*3d50*/  FSEL R168, R42, -INF , !P4 ;  /* 0xff8000002aa87808 */ /* 0x000fe40006000000 */
[----:B------:R-:W-:Y:S02]  /*3d60*/  FSEL R170, R43, -INF , !P1 ;  /* 0xff8000002baa7808 */ /* 0x000fe40004800000 */
[----:B------:R-:W-:Y:S02]  /*3d70*/  FSEL R217, R68, -INF , !P0 ;  /* 0xff80000044d97808 */ /* 0x000fe40004000000 */
[----:B------:R-:W-:-:S02]  /*3d80*/  ISETP.GE.AND P3, PT, R13, R208, PT ;  /* 0x000000d00d00720c */ /* 0x000fc40003f66270 */
[----:B------:R-:W-:Y:S02]  /*3d90*/  ISETP.GE.AND P4, PT, R28, R210, PT ;  /* 0x000000d21c00720c */ /* 0x000fe40003f86270 */
[-C--:B------:R-:W-:Y:S02]  /*3da0*/  ISETP.GE.AND P1, PT, R12, R208.reuse, PT ;  /* 0x000000d00c00720c */ /* 0x080fe40003f26270 */
[----:B------:R-:W-:Y:S02]  /*3db0*/  ISETP.GE.AND P0, PT, R28, R208, PT ;  /* 0x000000d01c00720c */ /* 0x000fe40003f06270 */
[-C--:B------:R-:W-:Y:S02]  /*3dc0*/  ISETP.LT.OR P3, PT, R13, R209.reuse, P3 ;  /* 0x000000d10d00720c */ /* 0x080fe40001f61670 */
[----:B------:R-:W-:Y:S02]  /*3dd0*/  ISETP.LT.OR P1, PT, R12, R209, P1 ;  /* 0x000000d10c00720c */ /* 0x000fe40000f21670 */
        /* <DEDUP_REMOVED lines=9> */
[----:B------:R-:W-:Y:S01]  /*3e70*/  IADD3 R15, R133, -0x2, RZ ;  /* 0xfffffffe850f7810 */ /* 0x000fe20007ffe0ff */
        /* <DEDUP_REMOVED lines=54> */
.L_x_325:
[----:B------:R-:W-:Y:S05]  /*41e0*/  BSYNC B0 ;  /* 0x0000000000007941 */ /* 0x000fea0003800000 */
.L_x_324:
[----:B------:R-:W0:Y:S02]  /*41f0*/  LDGDEPBAR ;  /* 0x00000000000079af */ /* 0x000e240000000000 */
.L_x_323:
[----:B-1----:R-:W-:Y:S02]  /*4200*/  FMNMX.FTZ R20, R3, R25, !PT ;  /* 0x0000001903147209 */ /* 0x002fe40007810000 */
        /* <DEDUP_REMOVED lines=74> */
[--C-:B------:R-:W-:Y:S01]  /*46b0*/  FFMA.FTZ R159, R6, c[0x0][0x23c], -R165.reuse ;  /* 0x00008f00069f7a23 */ /* 0x100fe200000108a5 */
[----:B------:R-:W-:Y:S01]  /*46c0*/  LDSM.16.MT88.4 R24, [R186+0x14800] ;  /* 0x01480000ba18783b */ /* 0x000fe20000004200 */
[--C-:B------:R-:W-:Y:S01]  /*46d0*/  FFMA.FTZ R148, R4, c[0x0][0x23c], -R165.reuse ;  /* 0x00008f0004947a23 */ /* 0x100fe200000108a5 */
[----:B------:R-:W-:Y:S01]  /*46e0*/  MUFU.EX2 R150, R150 ;  /* 0x0000009600967308 */ /* 0x000fe20000000800 */
[----:B------:R-:W-:Y:S01]  /*46f0*/  FFMA.FTZ R0, R11, c[0x0][0x23c], -R166 ;  /* 0x00008f000b007a23 */ /* 0x000fe200000108a6 */
[----:B------:R-:W1:Y:S01]  /*4700*/  LDSM.16.MT88.4 R4, [R184+0x16000] ;  /* 0x01600000b804783b */ /* 0x000e620000004200 */
[--C-:B------:R-:W-:Y:S02]  /*4710*/  FFMA.FTZ R151, R16, c[0x0][0x23c], -R165.reuse ;  /* 0x00008f0010977a23 */ /* 0x100fe400000108a5 */
[--C-:B------:R-:W-:Y:S01]  /*4720*/  FFMA.FTZ R144, R10, c[0x0][0x23c], -R165.reuse ;  /* 0x00008f000a907a23 */ /* 0x100fe200000108a5 */
[----:B------:R-:W-:Y:S01]  /*4730*/  LDSM.16.MT88.4 R16, [R185+0x14800] ;  /* 0x01480000b910783b */ /* 0x000fe20000004200 */
[--C-:B------:R-:W-:Y:S01]  /*4740*/  FFMA.FTZ R149, R8, c[0x0][0x23c], -R165.reuse ;  /* 0x00008f0008957a23 */ /* 0x100fe200000108a5 */
[----:B------:R-:W3:Y:S01]  /*4750*/  MUFU.EX2 R147, R147 ;  /* 0x0000009300937308 */ /* 0x000ee20000000800 */
[----:B--2---:R-:W-:Y:S01]  /*4760*/  F2FP.BF16.PACK_AB R96, R152, R155 ;  /* 0x0000009b9860723e */ /* 0x004fe200000010ff */
[----:B------:R-:W2:Y:S01]  /*4770*/  LDSM.16.MT88.4 R8, [R188+0x14800] ;  /* 0x01480000bc08783b */ /* 0x000ea20000004200 */
[----:B------:R-:W-:-:S02]  /*4780*/  FFMA.FTZ R2, R2, c[0x0][0x23c], -R165 ;  /* 0x00008f0002027a23 */ /* 0x000fc400000108a5 */
[--C-:B------:R-:W-:Y:S02]  /*4790*/  FFMA.FTZ R156, R169, c[0x0][0x23c], -R166.reuse ;  /* 0x00008f00a99c7a23 */ /* 0x100fe400000108a6 */
[--C-:B------:R-:W-:Y:S01]  /*47a0*/  FFMA.FTZ R158, R167, c[0x0][0x23c], -R166.reuse ;  /* 0x00008f00a79e7a23 */ /* 0x100fe200000108a6 */
[----:B------:R-:W-:Y:S01]  /*47b0*/  MUFU.EX2 R154, R154 ;  /* 0x0000009a009a7308 */ /* 0x000fe20000000800 */
[--C-:B------:R-:W-:Y:S02]  /*47c0*/  FFMA.FTZ R161, R161, c[0x0][0x23c], -R166.reuse ;  /* 0x00008f00a1a17a23 */ /* 0x100fe400000108a6 */
[----:B------:R-:W-:Y:S02]  /*47d0*/  FFMA.FTZ R163, R163, c[0x0][0x23c], -R166 ;  /* 0x00008f00a3a37a23 */ /* 0x000fe400000108a6 */
[--C-:B------:R-:W-:Y:S02]  /*47e0*/  FFMA.FTZ R162, R162, c[0x0][0x23c], -R165.reuse ;  /* 0x00008f00a2a27a23 */ /* 0x100fe400000108a5 */
        /* <DEDUP_REMOVED lines=14> */
[----:B------:R-:W-:Y:S02]  /*48d0*/  FFMA.FTZ R166, R141, c[0x0][0x23c], -R166 ;  /* 0x00008f008da67a23 */ /* 0x000fe400000108a6 */
[----:B------:R-:W-:Y:S01]  /*48e0*/  FFMA.FTZ R165, R160, c[0x0][0x23c], -R165 ;  /* 0x00008f00a0a57a23 */ /* 0x000fe200000108a5 */
[----:B------:R-:W-:Y:S01]  /*48f0*/  LDSM.16.MT88.4 R140, [R186+0x13800] ;  /* 0x01380000ba8c783b */ /* 0x000fe20000004200 */
[----:B------:R-:W-:Y:S01]  /*4900*/  MUFU.EX2 R153, R153 ;  /* 0x0000009900997308 */ /* 0x000fe20000000800 */
[----:B------:R-:W-:Y:S02]  /*4910*/  FADD.FTZ R155, R155, R152 ;  /* 0x000000989b9b7221 */ /* 0x000fe40000010000 */
[----:B------:R-:W-:Y:S02]  /*4920*/  FADD.FTZ R154, R154, R157 ;  /* 0x0000009d9a9a7221 */ /* 0x000fe40000010000 */
[----:B------:R-:W-:Y:S01]  /*4930*/  FADD.FTZ R150, R150, R155 ;  /* 0x0000009b96967221 */ /* 0x000fe20000010000 */
[----:B---3--:R-:W-:-:S02]  /*4940*/  F2FP.BF16.PACK_AB R99, R148, R159 ;  /* 0x0000009f9463723e */ /* 0x008fc400000010ff */
[----:B------:R-:W3:Y:S01]  /*4950*/  MUFU.EX2 R146, R146 ;  /* 0x0000009200927308 */ /* 0x000ee20000000800 */
        /* <DEDUP_REMOVED lines=185> */
[----:B------:R-:W-:-:S04]  /*54f0*/  DEPBAR.LE SB0, 0x0 ;  /* 0x000080000000791a */ /* 0x000fc80000000000 */
[----:B------:R-:W-:Y:S01]  /*5500*/  IADD3 R219, R133, -0x2, RZ ;  /* 0xfffffffe85db7810 */ /* 0x000fe20007ffe0ff */
[----:B------:R-:W-:Y:S01]  /*5510*/  BAR.SYNC.DEFER_BLOCKING 0x0 ;  /* 0x0000000000007b1d */ /* 0x000fe20000010000 */
[----:B------:R-:W-:Y:S02]  /*5520*/  ISETP.GE.AND P4, PT, R212, c[0x0][0x220], PT ;  /* 0x00008800d4007a0c */ /* 0x000fe40003f86270 */
[----:B------:R-:W-:Y:S01]  /*5530*/  ISETP.GE.AND P3, PT, R197, c[0x0][0x220], PT ;  /* 0x00008800c5007a0c */ /* 0x000fe20003f66270 */
[C---:B------:R-:W-:Y:S01]  /*5540*/  IMAD R0, R219.reuse, UR8, RZ ;  /* 0x00000008db007c24 */ /* 0x040fe2000f8e02ff */
[----:B------:R-:W-:Y:S01]  /*5550*/  ISETP.GE.AND P2, PT, R196, c[0x0][0x220], PT ;  /* 0x00008800c4007a0c */ /* 0x000fe20003f46270 */
[----:B------:R-:W-:Y:S01]  /*5560*/  IMAD.WIDE.U32 R6, R219, UR14, R214 ;  /* 0x0000000edb067c25 */ /* 0x000fe2000f8e00d6 */
[----:B------:R-:W-:-:S05]  /*5570*/  SHF.R.S32.HI R5, RZ, 0x1f, R219 ;  /* 0x0000001fff057819 */ /* 0x000fca00000114db */
[----:B------:R-:W-:Y:S01]  /*5580*/  IMAD R0, R5, UR14, R0 ;  /* 0x0000000e05007c24 */ /* 0x000fe2000f8e0200 */
[C---:B------:R-:W-:Y:S02]  /*5590*/  IADD3 R5, P5, R6.reuse, UR15, RZ ;  /* 0x0000000f06057c10 */ /* 0x040fe4000ffbe0ff */
[C---:B------:R-:W-:Y:S01]  /*55a0*/  @!P4 LEA R8, P6, R6.reuse, c[0x0][0x170], 0x1 ;  /* 0x00005c000608ca11 */ /* 0x040fe200078c08ff */
[----:B------:R-:W-:Y:S01]  /*55b0*/  IMAD.IADD R0, R7, 0x1, R0 ;  /* 0x0000000107007824 */ /* 0x000fe200078e0200 */
[C---:B------:R-:W-:Y:S02]  /*55c0*/  @!P3 LEA R16, P1, R6.reuse, c[0x0][0x170], 0x1 ;  /* 0x00005c000610ba11 */ /* 0x040fe400078208ff */
[C---:B------:R-:W-:Y:S02]  /*55d0*/  @!P2 LEA R10, P0, R6.reuse, c[0x0][0x170], 0x1 ;  /* 0x00005c00060aaa11 */ /* 0x040fe400078008ff */
[C-C-:B------:R-:W-:Y:S02]  /*55e0*/  @!P4 LEA.HI.X R9, R6.reuse, c[0x0][0x174], R0.reuse, 0x1, P6 ;  /* 0x00005d000609ca11 */ /* 0x140fe400030f0c00 */
[C-C-:B------:R-:W-:Y:S01]  /*55f0*/  @!P3 LEA.HI.X R17, R6.reuse, c[0x0][0x174], R0.reuse, 0x1, P1 ;  /* 0x00005d000611ba11 */ /* 0x140fe200008f0c00 */
[----:B------:R-:W-:Y:S01]  /*5600*/  @P4 STS.128 [R202+0x12000], RZ ;  /* 0x012000ffca004388 */ /* 0x000fe20000000c00 */
[----:B------:R-:W-:-:S02]  /*5610*/  @!P2 LEA.HI.X R11, R6, c[0x0][0x174], R0, 0x1, P0 ;  /* 0x00005d00060baa11 */ /* 0x000fc400000f0c00 */
[C---:B------:R-:W-:Y:S01]  /*5620*/  @!P4 LEA R6, P0, R5.reuse, c[0x0][0x170], 0x1 ;  /* 0x00005c000506ca11 */ /* 0x040fe200078008ff */
[----:B------:R-:W-:Y:S01]  /*5630*/  @!PT LDS RZ, [RZ] ;  /* 0x00000000fffff984 */ /* 0x000fe20000000800 */
[----:B------:R-:W-:Y:S01]  /*5640*/  @!PT LDS RZ, [RZ] ;  /* 0x00000000fffff984 */ /* 0x000fe20000000800 */
[----:B------:R-:W-:Y:S01]  /*5650*/  @!PT LDS RZ, [RZ] ;  /* 0x00000000fffff984 */ /* 0x000fe20000000800 */
[----:B------:R1:W-:Y:S01]  /*5660*/  @!P4 LDGSTS.E.BYPASS.LTC128B.128 [R202+0x12000], [R8.64] ;  /* 0x1200000008cacfae */ /* 0x0003e2000b901d4c */
[----:B------:R-:W-:Y:S02]  /*5670*/  IADD3.X R0, R0, UR5, RZ, P5, !PT ;  /* 0x0000000500007c10 */ /* 0x000fe4000affe4ff */
        /* <DEDUP_REMOVED lines=8> */
[----:B------:R-:W-:-:S02]  /*5700*/  @!P3 LEA.HI.X R25, R5, c[0x0][0x174], R0, 0x1, P5 ;  /* 0x00005d000519ba11 */ /* 0x000fc400028f0c00 */
[----:B------:R-:W-:Y:S01]  /*5710*/  @!P2 LEA.HI.X R5, R5, c[0x0][0x174], R0, 0x1, P1 ;  /* 0x00005d000505aa11 */ /* 0x000fe200008f0c00 */
[----:B------:R-:W-:Y:S01]  /*5720*/  @P2 STS.128 [R202+0x16000], RZ ;  /* 0x016000ffca002388 */ /* 0x000fe20000000c00 */
[----:B------:R-:W-:-:S03]  /*5730*/  IMAD R0, R219, 0x40, R201 ;  /* 0x00000040db007824 */ /* 0x000fc600078e02c9 */
[----:B------:R-:W-:Y:S01]  /*5740*/  @!PT LDS RZ, [RZ] ;  /* 0x00000000fffff984 */ /* 0x000fe20000000800 */
[----:B------:R-:W-:Y:S01]  /*5750*/  @!PT LDS RZ, [RZ] ;  /* 0x00000000fffff984 */ /* 0x000fe20000000800 */
[----:B------:R-:W-:Y:S01]  /*5760*/  @!PT LDS RZ, [RZ] ;  /* 0x00000000fffff984 */ /* 0x000fe20000000800 */
[----:B------:R1:W-:Y:S02]  /*5770*/  @!P2 LDGSTS.E.BYPASS.LTC128B.128 [R202+0x16000], [R10.64+0x100] ;  /* 0x160001000acaafae */ /* 0x0003e4000b901d4c */
[C---:B------:R-:W-:Y:S02]  /*5780*/  IADD3 R2, R0.reuse, 0x1, RZ ;  /* 0x0000000100027810 */ /* 0x040fe40007ffe0ff */
[----:B------:R-:W-:Y:S01]  /*5790*/  @P4 STS.128 [R202+0x13000], RZ ;  /* 0x013000ffca004388 */ /* 0x000fe20000000c00 */
[-C--:B------:R-:W-:Y:S02]  /*57a0*/  ISETP.GE.AND P6, PT, R0, R210.reuse, PT ;  /* 0x000000d20000720c */ /* 0x080fe40003fc6270 */
[C---:B------:R-:W-:Y:S01]  /*57b0*/  ISETP.GE.AND P5, PT, R2.reuse, R210, PT ;  /* 0x000000d20200720c */ /* 0x040fe20003fa6270 */
[----:B------:R-:W-:Y:S01]  /*57c0*/  @!PT LDS RZ, [RZ] ;  /* 0x00000000fffff984 */ /* 0x000fe20000000800 */
[----:B------:R-:W-:Y:S01]  /*57d0*/  @!PT LDS RZ, [RZ] ;  /* 0x00000000fffff984 */ /* 0x000fe20000000800 */
[----:B------:R-:W-:Y:S01]  /*57e0*/  @!PT LDS RZ, [RZ] ;  /* 0x00000000fffff984 */ /* 0x000fe20000000800 */
[----:B------:R3:W-:Y:S01]  /*57f0*/  @!P4 LDGSTS.E.BYPASS.LTC128B.128 [R202+0x13000], [R6.64] ;  /* 0x1300000006cacfae */ /* 0x0007e2000b901d4c */
[-C--:B------:R-:W-:Y:S02]  /*5800*/  ISETP.GE.AND P0, PT, R2, R208.reuse, PT ;  /* 0x000000d00200720c */ /* 0x080fe40003f06270 */
[----:B------:R-:W-:Y:S01]  /*5810*/  ISETP.GE.AND P1, PT, R0, R208, PT ;  /* 0x000000d00000720c */ /* 0x000fe20003f26270 */
[----:B------:R-:W-:Y:S01]  /*5820*/  @P3 STS.128 [R202+0x15000], RZ ;  /* 0x015000ffca003388 */ /* 0x000fe20000000c00 */
[----:B------:R-:W-:-:S02]  /*5830*/  ISETP.LT.OR P5, PT, R2, R211, P5 ;  /* 0x000000d30200720c */ /* 0x000fc40002fa1670 */
[----:B------:R-:W-:Y:S01]  /*5840*/  ISETP.LT.OR P0, PT, R2, R209, P0 ;  /* 0x000000d10200720c */ /* 0x000fe20000701670 */
[----:B------:R-:W-:Y:S01]  /*5850*/  @!PT LDS RZ, [RZ] ;  /* 0x00000000fffff984 */ /* 0x000fe20000000800 */
[----:B------:R-:W-:Y:S01]  /*5860*/  @!PT LDS RZ, [RZ] ;  /* 0x00000000fffff984 */ /* 0x000fe20000000800 */
[----:B------:R-:W-:Y:S01]  /*5870*/  @!PT LDS RZ, [RZ] ;  /* 0x00000000fffff984 */ /* 0x000fe20000000800 */
[----:B------:R4:W-:Y:S01]  /*5880*/  @!P3 LDGSTS.E.BYPASS.LTC128B.128 [R202+0x15000], [R24.64+0x80] ;  /* 0x1500008018cabfae */ /* 0x0009e2000b901d4c */
[C---:B------:R-:W-:Y:S02]  /*5890*/  ISETP.LT.OR P6, PT, R0.reuse, R211, P6 ;  /* 0x000000d30000720c */ /* 0x040fe400037c1670 */
[C---:B------:R-:W-:Y:S01]  /*58a0*/  ISETP.LT.OR P1, PT, R0.reuse, R209, P1 ;  /* 0x000000d10000720c */ /* 0x040fe20000f21670 */
[----:B------:R-:W-:Y:S01]  /*58b0*/  @P2 STS.128 [R202+0x17000], RZ ;  /* 0x017000ffca002388 */ /* 0x000fe20000000c00 */
[----:B------:R-:W-:-:S03]  /*58c0*/  IADD3 R2, R0, 0x9, RZ ;  /* 0x0000000900027810 */ /* 0x000fc60007ffe0ff */
[----:B------:R-:W-:Y:S01]  /*58d0*/  @!PT LDS RZ, [RZ] ;  /* 0x00000000fffff984 */ /* 0x000fe20000000800 */
[----:B------:R-:W-:Y:S01]  /*58e0*/  @!PT LDS RZ, [RZ] ;  /* 0x00000000fffff984 */ /* 0x000fe20000000800 */
[----:B------:R-:W-:Y:S01]  /*58f0*/  @!PT LDS RZ, [RZ] ;  /* 0x00000000fffff984 */ /* 0x000fe20000000800 */
[----:B------:R3:W-:Y:S04]  /*5900*/  @!P2 LDGSTS.E.BYPASS.LTC128B.128 [R202+0x17000], [R4.64+0x100] ;  /* 0x1700010004caafae */ /* 0x0007e8000b901d4c */
[----:B------:R-:W-:Y:S04]  /*5910*/  LDSM.16.M88.4 R140, [R194] ;  /* 0x00000000c28c783b */ /* 0x000fe80000000200 */
[----:B------:R-:W2:Y:S04]  /*5920*/  LDSM.16.M88.4 R12, [R193+0xc000] ;  /* 0x00c00000c10c783b */ /* 0x000ea80000000200 */
[----:B------:R-:W-:Y:S04]  /*5930*/  LDSM.16.M88.4 R20, [R192] ;  /* 0x00000000c014783b */ /* 0x000fe80000000200 */
[----:B------:R-:W-:Y:S04]  /*5940*/  LDSM.16.M88.4 R228, [R191] ;  /* 0x00000000bfe4783b */ /* 0x000fe80000000200 */
[----:B------:R-:W5:Y:S04]  /*5950*/  LDSM.16.M88.4 R156, [R193+0xc800] ;  /* 0x00c80000c19c783b */ /* 0x000f680000000200 */
[----:B------:R-:W4:Y:S04]  /*5960*/  LDSM.16.M88.4 R148, [R193+0xd000] ;  /* 0x00d00000c194783b */ /* 0x000f280000000200 */
[----:B-1----:R-:W1:Y:S04]  /*5970*/  LDSM.16.M88.4 R8, [R193+0xd800] ;  /* 0x00d80000c108783b */ /* 0x002e680000000200 */
[----:B---3--:R-:W-:Y:S04]  /*5980*/  LDSM.16.M88.4 R4, [R190] ;  /* 0x00000000be04783b */ /* 0x008fe80000000200 */
[----:B------:R-:W3:Y:S04]  /*5990*/  LDSM.16.M88.4 R224, [R187+0xc000] ;  /* 0x00c00000bbe0783b */ /* 0x000ee80000000200 */
[----:B------:R-:W1:Y:S04]  /*59a0*/  LDSM.16.M88.4 R164, [R183] ;  /* 0x00000000b7a4783b */ /* 0x000e680000000200 */
[----:B------:R-:W1:Y:S01]  /*59b0*/  LDSM.16.M88.4 R136, [R182] ;  /* 0x00000000b688783b */ /* 0x000e620000000200 */
[C---:B--2---:R-:W-:Y:S03]  /*59c0*/  HMMA.16816.F32.BF16 R16, R140.reuse, R12, RZ ;  /* 0x0000000c8c10723c */ /* 0x044fe600000418ff */
[----:B------:R-:W2:Y:S04]  /*59d0*/  LDSM.16.M88.4 R28, [R181] ;  /* 0x00000000b51c783b */ /* 0x000ea80000000200 */
[----:B------:R-:W-:Y:S01]  /*59e0*/  LDSM.16.M88.4 R232, [R180] ;  /* 0x00000000b4e8783b */ /* 0x000fe20000000200 */
[C---:B------:R-:W-:Y:S03]  /*59f0*/  HMMA.16816.F32.BF16 R12, R140.reuse, R14, RZ ;  /* 0x0000000e8c0c723c */ /* 0x040fe600000418ff */
[----:B------:R-:W-:Y:S04]  /*5a00*/  LDSM.16.M88.4 R168, [R187+0xc800] ;  /* 0x00c80000bba8783b */ /* 0x000fe80000000200 */
[----:B------:R-:W-:Y:S01]  /*5a10*/  LDSM.16.M88.4 R32, [R187+0xd000] ;  /* 0x00d00000bb20783b */ /* 0x000fe20000000200 */
[----:B-----5:R-:W-:Y:S03]  /*5a20*/  HMMA.16816.F32.BF16 R160, R140, R156, RZ ;  /* 0x0000009c8ca0723c */ /* 0x020fe600000418ff */
[----:B----4-:R-:W-:Y:S04]  /*5a30*/  LDSM.16.M88.4 R24, [R187+0xd800] ;  /* 0x00d80000bb18783b */ /* 0x010fe80000000200 */
[----:B------:R-:W0:Y:S01]  /*5a40*/  LDGDEPBAR ;  /* 0x00000000000079af */ /* 0x000e220000000000 */
[----:B------:R-:W-:Y:S08]  /*5a50*/  HMMA.16816.F32.BF16 R16, R20, R228, R16 ;  /* 0x000000e41410723c */ /* 0x000ff00000041810 */
[C---:B------:R-:W-:Y:S08]  /*5a60*/  HMMA.16816.F32.BF16 R152, R140.reuse, R148, RZ ;  /* 0x000000948c98723c */ /* 0x040ff000000418ff */
[C---:B------:R-:W-:Y:S08]  /*5a70*/  HMMA.16816.F32.BF16 R156, R140.reuse, R158, RZ ;  /* 0x0000009e8c9c723c */ /* 0x040ff000000418ff */
[C---:B------:R-:W-:Y:S08]  /*5a80*/  HMMA.16816.F32.BF16 R148, R140.reuse, R150, RZ ;  /* 0x000000968c94723c */ /* 0x040ff000000418ff */
[----:B-1----:R-:W-:Y:S08]  /*5a90*/  HMMA.16816.F32.BF16 R144, R140, R8, RZ ;  /* 0x000000088c90723c */ /* 0x002ff000000418ff */
[----:B------:R-:W-:Y:S01]  /*5aa0*/  HMMA.16816.F32.BF16 R12, R20, R230, R12 ;  /* 0x000000e6140c723c */ /* 0x000fe2000004180c */
[----:B------:R-:W-:Y:S07]  /*5ab0*/  LDSM.16.M88.4 R228, [R193+0xe000] ;  /* 0x00e00000c1e4783b */ /* 0x000fee0000000200 */
[----:B------:R-:W-:Y:S01]  /*5ac0*/  HMMA.16816.F32.BF16 R140, R140, R10, RZ ;  /* 0x0000000a8c8c723c */ /* 0x000fe200000418ff */
[----:B------:R-:W1:Y:S07]  /*5ad0*/  LDSM.16.M88.4 R8, [R189] ;  /* 0x00000000bd08783b */ /* 0x000e6e0000000200 */
[----:B---3--:R-:W-:Y:S08]  /*5ae0*/  HMMA.16816.F32.BF16 R16, R4, R224, R16 ;  /* 0x000000e00410723c */ /* 0x008ff00000041810 */
[----:B------:R-:W-:Y:S08]  /*5af0*/  HMMA.16816.F32.BF16 R160, R20, R164, R160 ;  /* 0x000000a414a0723c */ /* 0x000ff000000418a0 */
[----:B------:R-:W-:Y:S01]  /*5b00*/  HMMA.16816.F32.BF16 R12, R4, R226, R12 ;  /* 0x000000e2040c723c */ /* 0x000fe2000004180c */
[----:B------:R-:W-:Y:S07]  /*5b10*/  LDSM.16.M88.4 R224, [R193+0xe800] ;  /* 0x00e80000c1e0783b */ /* 0x000fee0000000200 */
[C---:B------:R-:W-:Y:S01]  /*5b20*/  HMMA.16816.F32.BF16 R156, R20.reuse, R166, R156 ;  /* 0x000000a6149c723c */ /* 0x040fe2000004189c */
[----:B------:R-:W-:Y:S07]  /*5b30*/  LDSM.16.M88.4 R164, [R180+0x800] ;  /* 0x00080000b4a4783b */ /* 0x000fee0000000200 */
[C---:B------:R-:W-:Y:S08]  /*5b40*/  HMMA.16816.F32.BF16 R152, R20.reuse, R136, R152 ;  /* 0x000000881498723c */ /* 0x040ff00000041898 */
[C---:B------:R-:W-:Y:S01]  /*5b50*/  HMMA.16816.F32.BF16 R148, R20.reuse, R138, R148 ;  /* 0x0000008a1494723c */ /* 0x040fe20000041894 */
[----:B------:R-:W-:Y:S07]  /*5b60*/  LDSM.16.M88.4 R136, [R180+0x1000] ;  /* 0x00100000b488783b */ /* 0x000fee0000000200 */
[C---:B--2---:R-:W-:Y:S08]  /*5b70*/  HMMA.16816.F32.BF16 R144, R20.reuse, R28, R144 ;  /* 0x0000001c1490723c */ /* 0x044ff00000041890 */
[----:B------:R-:W-:Y:S01]  /*5b80*/  HMMA.16816.F32.BF16 R140, R20, R30, R140 ;  /* 0x0000001e148c723c */ /* 0x000fe2000004188c */
[----:B------:R-:W2:Y:S04]  /*5b90*/  LDSM.16.M88.4 R20, [R194+0x4000] ;  /* 0x00400000c214783b */ /* 0x000ea80000000200 */
[----:B------:R-:W3:Y:S03]  /*5ba0*/  LDSM.16.M88.4 R28, [R180+0x1800] ;  /* 0x00180000b41c783b */ /* 0x000ee60000000200 */
[----:B-1----:R-:W-:Y:S08]  /*5bb0*/  HMMA.16816.F32.BF16 R16, R8, R232, R16 ;  /* 0x000000e80810723c */ /* 0x002ff00000041810 */
[----:B------:R-:W-:Y:S08]  /*5bc0*/  HMMA.16816.F32.BF16 R160, R4, R168, R160 ;  /* 0x000000a804a0723c */ /* 0x000ff000000418a0 */
[----:B------:R-:W-:Y:S01]  /*5bd0*/  HMMA.16816.F32.BF16 R12, R8, R234, R12 ;  /* 0x000000ea080c723c */ /* 0x000fe2000004180c */
[----:B------:R-:W-:Y:S07]  /*5be0*/  LDSM.16.M88.4 R232, [R187+0xe000] ;  /* 0x00e00000bbe8783b */ /* 0x000fee0000000200 */
[C---:B------:R-:W-:Y:S01]  /*5bf0*/  HMMA.16816.F32.BF16 R156, R4.reuse, R170, R156 ;  /* 0x000000aa049c723c */ /* 0x040fe2000004189c */
[----:B------:R-:W-:Y:S07]  /*5c00*/  LDSM.16.M88.4 R168, [R179] ;  /* 0x00000000b3a8783b */ /* 0x000fee0000000200 */
[C---:B------:R-:W-:Y:S08]  /*5c10*/  HMMA.16816.F32.BF16 R152, R4.reuse, R32, R152 ;  /* 0x000000200498723c */ /* 0x040ff00000041898 */
[C---:B------:R-:W-:Y:S01]  /*5c20*/  HMMA.16816.F32.BF16 R148, R4.reuse, R34, R148 ;  /* 0x000000220494723c */ /* 0x040fe20000041894 */
[----:B------:R-:W-:Y:S07]  /*5c30*/  LDSM.16.M88.4 R32, [R193+0xf000] ;  /* 0x00f00000c120783b */ /* 0x000fee0000000200 */
[C---:B------:R-:W-:Y:S08]  /*5c40*/  HMMA.16816.F32.BF16 R144, R4.reuse, R24, R144 ;  /* 0x000000180490723c */ /* 0x040ff00000041890 */
[----:B------:R-:W-:Y:S01]  /*5c50*/  HMMA.16816.F32.BF16 R140, R4, R26, R140 ;  /* 0x0000001a048c723c */ /* 0x000fe2000004188c */
[----:B------:R-:W1:Y:S04]  /*5c60*/  LDSM.16.M88.4 R4, [R192+0x4000] ;  /* 0x00400000c004783b */ /* 0x000e680000000200 */
[----:B------:R-:W4:Y:S03]  /*5c70*/  LDSM.16.M88.4 R24, [R193+0xf800] ;  /* 0x00f80000c118783b */ /* 0x000f260000000200 */
[----:B--2---:R-:W-:Y:S08]  /*5c80*/  HMMA.16816.F32.BF16 R16, R20, R228, R16 ;  /* 0x000000e41410723c */ /* 0x004ff00000041810 */
[----:B------:R-:W-:Y:S08]  /*5c90*/  HMMA.16816.F32.BF16 R160, R8, R164, R160 ;  /* 0x000000a408a0723c */ /* 0x000ff000000418a0 */
[----:B------:R-:W-:Y:S01]  /*5ca0*/  HMMA.16816.F32.BF16 R12, R20, R230, R12 ;  /* 0x000000e6140c723c */ /* 0x000fe2000004180c */
[----:B------:R-:W-:Y:S07]  /*5cb0*/  LDSM.16.M88.4 R228, [R187+0xe800] ;  /* 0x00e80000bbe4783b */ /* 0x000fee0000000200 */
[C---:B------:R-:W-:Y:S01]  /*5cc0*/  HMMA.16816.F32.BF16 R156, R8.reuse, R166, R156 ;  /* 0x000000a6089c723c */ /* 0x040fe2000004189c */
[----:B------:R-:W-:Y:S07]  /*5cd0*/  LDSM.16.M88.4 R164, [R178] ;  /* 0x00000000b2a4783b */ /* 0x000fee0000000200 */
[C---:B------:R-:W-:Y:S08]  /*5ce0*/  HMMA.16816.F32.BF16 R152, R8.reuse, R136, R152 ;  /* 0x000000880898723c */ /* 0x040ff00000041898 */
[C---:B------:R-:W-:Y:S01]  /*5cf0*/  HMMA.16816.F32.BF16 R148, R8.reuse, R138, R148 ;  /* 0x0000008a0894723c */ /* 0x040fe20000041894 */
[----:B------:R-:W-:Y:S07]  /*5d00*/  LDSM.16.M88.4 R136, [R177] ;  /* 0x00000000b188783b */ /* 0x000fee0000000200 */
[C---:B---3--:R-:W-:Y:S08]  /*5d10*/  HMMA.16816.F32.BF16 R144, R8.reuse, R28, R144 ;  /* 0x0000001c0890723c */ /* 0x048ff00000041890 */
[----:B------:R-:W-:Y:S01]  /*5d20*/  HMMA.16816.F32.BF16 R140, R8, R30, R140 ;  /* 0x0000001e088c723c */ /* 0x000fe2000004188c */
[----:B------:R-:W2:Y:S04]  /*5d30*/  LDSM.16.M88.4 R8, [R190+0x4000] ;  /* 0x00400000be08783b */ /* 0x000ea80000000200 */
[----:B------:R-:W3:Y:S03]  /*5d40*/  LDSM.16.M88.4 R28, [R176] ;  /* 0x00000000b01c783b */ /* 0x000ee60000000200 */
[----:B-1----:R-:W-:Y:S08]  /*5d50*/  HMMA.16816.F32.BF16 R16, R4, R168, R16 ;  /* 0x000000a80410723c */ /* 0x002ff00000041810 */
[----:B------:R-:W-:Y:S08]  /*5d60*/  HMMA.16816.F32.BF16 R160, R20, R224, R160 ;  /* 0x000000e014a0723c */ /* 0x000ff000000418a0 */
[----:B------:R-:W-:Y:S01]  /*5d70*/  HMMA.16816.F32.BF16 R12, R4, R170, R12 ;  /* 0x000000aa040c723c */ /* 0x000fe2000004180c */
[----:B------:R-:W-:Y:S07]  /*5d80*/  LDSM.16.M88.4 R168, [R180+0x2800] ;  /* 0x00280000b4a8783b */ /* 0x000fee0000000200 */
[C---:B------:R-:W-:Y:S01]  /*5d90*/  HMMA.16816.F32.BF16 R156, R20.reuse, R226, R156 ;  /* 0x000000e2149c723c */ /* 0x040fe2000004189c */
[----:B------:R-:W-:Y:S07]  /*5da0*/  LDSM.16.M88.4 R224, [R180+0x2000] ;  /* 0x00200000b4e0783b */ /* 0x000fee0000000200 */
[C---:B------:R-:W-:Y:S08]  /*5db0*/  HMMA.16816.F32.BF16 R152, R20.reuse, R32, R152 ;  /* 0x000000201498723c */ /* 0x040ff00000041898 */
[C---:B------:R-:W-:Y:S01]  /*5dc0*/  HMMA.16816.F32.BF16 R148, R20.reuse, R34, R148 ;  /* 0x000000221494723c */ /* 0x040fe20000041894 */
[----:B------:R-:W1:Y:S07]  /*5dd0*/  LDSM.16.M88.4 R32, [R189+0x4000] ;  /* 0x00400000bd20783b */ /* 0x000e6e0000000200 */
[C---:B----4-:R-:W-:Y:S08]  /*5de0*/  HMMA.16816.F32.BF16 R144, R20.reuse, R24, R144 ;  /* 0x000000181490723c */ /* 0x050ff00000041890 */
[----:B------:R-:W-:Y:S01]  /*5df0*/  HMMA.16816.F32.BF16 R140, R20, R26, R140 ;  /* 0x0000001a148c723c */ /* 0x000fe2000004188c */
[----:B------:R-:W4:Y:S04]  /*5e00*/  LDSM.16.M88.4 R24, [R187+0xf000] ;  /* 0x00f00000bb18783b */ /* 0x000f280000000200 */
[----:B------:R-:W5:Y:S03]  /*5e10*/  LDSM.16.M88.4 R20, [R187+0xf800] ;  /* 0x00f80000bb14783b */ /* 0x000f660000000200 */
[----:B--2---:R-:W-:Y:S08]  /*5e20*/  HMMA.16816.F32.BF16 R16, R8, R232, R16 ;  /* 0x000000e80810723c */ /* 0x004ff00000041810 */
[----:B------:R-:W-:Y:S08]  /*5e30*/  HMMA.16816.F32.BF16 R160, R4, R164, R160 ;  /* 0x000000a404a0723c */ /* 0x000ff000000418a0 */
[----:B------:R-:W-:Y:S01]  /*5e40*/  HMMA.16816.F32.BF16 R12, R8, R234, R12 ;  /* 0x000000ea080c723c */ /* 0x000fe2000004180c */
[----:B------:R-:W-:Y:S07]  /*5e50*/  LDSM.16.M88.4 R232, [R175] ;  /* 0x00000000afe8783b */ /* 0x000fee0000000200 */
[C---:B------:R-:W-:Y:S01]  /*5e60*/  HMMA.16816.F32.BF16 R156, R4.reuse, R166, R156 ;  /* 0x000000a6049c723c */ /* 0x040fe2000004189c */
[----:B------:R-:W-:Y:S07]  /*5e70*/  LDSM.16.M88.4 R164, [R180+0x3000] ;  /* 0x00300000b4a4783b */ /* 0x000fee0000000200 */
[C---:B------:R-:W-:Y:S08]  /*5e80*/  HMMA.16816.F32.BF16 R152, R4.reuse, R136, R152 ;  /* 0x000000880498723c */ /* 0x040ff00000041898 */
[C---:B------:R-:W-:Y:S01]  /*5e90*/  HMMA.16816.F32.BF16 R148, R4.reuse, R138, R148 ;  /* 0x0000008a0494723c */ /* 0x040fe20000041894 */
[----:B------:R-:W-:Y:S07]  /*5ea0*/  LDSM.16.M88.4 R136, [R180+0x3800] ;  /* 0x00380000b488783b */ /* 0x000fee0000000200 */
[C---:B---3--:R-:W-:Y:S08]  /*5eb0*/  HMMA.16816.F32.BF16 R144, R4.reuse, R28, R144 ;  /* 0x0000001c0490723c */ /* 0x048ff00000041890 */
[----:B------:R-:W-:Y:S01]  /*5ec0*/  HMMA.16816.F32.BF16 R140, R4, R30, R140 ;  /* 0x0000001e048c723c */ /* 0x000fe2000004188c */
[----:B------:R-:W-:Y:S04]  /*5ed0*/  LDSM.16.M88.4 R4, [R194+0x8000] ;  /* 0x00800000c204783b */ /* 0x000fe80000000200 */
[----:B------:R-:W2:Y:S03]  /*5ee0*/  LDSM.16.M88.4 R28, [R193+0x10000] ;  /* 0x01000000c11c783b */ /* 0x000ea60000000200 */
[----:B-1----:R-:W-:Y:S08]  /*5ef0*/  HMMA.16816.F32.BF16 R16, R32, R224, R16 ;  /* 0x000000e02010723c */ /* 0x002ff00000041810 */
[----:B------:R-:W-:Y:S08]  /*5f00*/  HMMA.16816.F32.BF16 R160, R8, R228, R160 ;  /* 0x000000e408a0723c */ /* 0x000ff000000418a0 */
[----:B------:R-:W-:Y:S01]  /*5f10*/  HMMA.16816.F32.BF16 R12, R32, R226, R12 ;  /* 0x000000e2200c723c */ /* 0x000fe2000004180c */
[----:B------:R-:W-:Y:S07]  /*5f20*/  LDSM.16.M88.4 R224, [R174] ;  /* 0x00000000aee0783b */ /* 0x000fee0000000200 */
[C---:B------:R-:W-:Y:S01]  /*5f30*/  HMMA.16816.F32.BF16 R156, R8.reuse, R230, R156 ;  /* 0x000000e6089c723c */ /* 0x040fe2000004189c */
[----:B------:R-:W1:Y:S07]  /*5f40*/  LDSM.16.M88.4 R228, [R192+0x8000] ;  /* 0x00800000c0e4783b */ /* 0x000e6e0000000200 */
[C---:B----4-:R-:W-:Y:S08]  /*5f50*/  HMMA.16816.F32.BF16 R152, R8.reuse, R24, R152 ;  /* 0x000000180898723c */ /* 0x050ff00000041898 */
[C---:B------:R-:W-:Y:S01]  /*5f60*/  HMMA.16816.F32.BF16 R148, R8.reuse, R26, R148 ;  /* 0x0000001a0894723c */ /* 0x040fe20000041894 */
[----:B------:R-:W3:Y:S07]  /*5f70*/  LDSM.16.M88.4 R24, [R193+0x10800] ;  /* 0x01080000c118783b */ /* 0x000eee0000000200 */
[C---:B-----5:R-:W-:Y:S08]  /*5f80*/  HMMA.16816.F32.BF16 R144, R8.reuse, R20, R144 ;  /* 0x000000140890723c */ /* 0x060ff00000041890 */
[----:B------:R-:W-:Y:S01]  /*5f90*/  HMMA.16816.F32.BF16 R140, R8, R22, R140 ;  /* 0x00000016088c723c */ /* 0x000fe2000004188c */
[----:B------:R-:W4:Y:S04]  /*5fa0*/  LDSM.16.M88.4 R20, [R193+0x11000] ;  /* 0x01100000c114783b */ /* 0x000f280000000200 */
[----:B------:R-:W5:Y:S03]  /*5fb0*/  LDSM.16.M88.4 R8, [R193+0x11800] ;  /* 0x01180000c108783b */ /* 0x000f660000000200 */
        /* <DEDUP_REMOVED lines=9> */
[C---:B------:R-:W-:Y:S08]  /*6050*/  HMMA.16816.F32.BF16 R144, R32.reuse, R136, R144 ;  /* 0x000000882090723c */ /* 0x040ff00000041890 */
[----:B------:R-:W-:Y:S01]  /*6060*/  HMMA.16816.F32.BF16 R140, R32, R138, R140 ;  /* 0x0000008a208c723c */ /* 0x000fe2000004188c */
[----:B------:R-:W-:Y:S04]  /*6070*/  LDSM.16.M88.4 R136, [R190+0x8000] ;  /* 0x00800000be88783b */ /* 0x000fe80000000200 */
[----:B------:R-:W2:Y:S03]  /*6080*/  LDSM.16.M88.4 R32, [R187+0x10000] ;  /* 0x01000000bb20783b */ /* 0x000ea60000000200 */
[----:B-1----:R-:W-:Y:S08]  /*6090*/  HMMA.16816.F32.BF16 R16, R228, R232, R16 ;  /* 0x000000e8e410723c */ /* 0x002ff00000041810 */
[----:B---3--:R-:W-:Y:S08]  /*60a0*/  HMMA.16816.F32.BF16 R160, R4, R24, R160 ;  /* 0x0000001804a0723c */ /* 0x008ff000000418a0 */
[----:B------:R-:W-:Y:S08]  /*60b0*/  HMMA.16816.F32.BF16 R12, R228, R234, R12 ;  /* 0x000000eae40c723c */ /* 0x000ff0000004180c */
[C---:B------:R-:W-:Y:S01]  /*60c0*/  HMMA.16816.F32.BF16 R156, R4.reuse, R26, R156 ;  /* 0x0000001a049c723c */ /* 0x040fe2000004189c */
[----:B------:R-:W-:Y:S07]  /*60d0*/  LDSM.16.M88.4 R24, [R187+0x11000] ;  /* 0x01100000bb18783b */ /* 0x000fee0000000200 */
[C---:B----4-:R-:W-:Y:S08]  /*60e0*/  HMMA.16816.F32.BF16 R152, R4.reuse, R20, R152 ;  /* 0x000000140498723c */ /* 0x050ff00000041898 */
[C---:B------:R-:W-:Y:S01]  /*60f0*/  HMMA.16816.F32.BF16 R148, R4.reuse, R22, R148 ;  /* 0x000000160494723c */ /* 0x040fe20000041894 */
[----:B------:R-:W-:Y:S07]  /*6100*/  LDSM.16.M88.4 R20, [R187+0x11800] ;  /* 0x01180000bb14783b */ /* 0x000fee0000000200 */
[C---:B-----5:R-:W-:Y:S08]  /*6110*/  HMMA.16816.F32.BF16 R144, R4.reuse, R8, R144 ;  /* 0x000000080490723c */ /* 0x060ff00000041890 */
[----:B------:R-:W-:Y:S01]  /*6120*/  HMMA.16816.F32.BF16 R140, R4, R10, R140 ;  /* 0x0000000a048c723c */ /* 0x000fe2000004188c */
[----:B------:R-:W-:Y:S04]  /*6130*/  LDSM.16.M88.4 R8, [R189+0x8000] ;  /* 0x00800000bd08783b */ /* 0x000fe80000000200 */
[----:B------:R-:W1:Y:S03]  /*6140*/  LDSM.16.M88.4 R4, [R180+0x4000] ;  /* 0x00400000b404783b */ /* 0x000e660000000200 */
[----:B--2---:R-:W-:Y:S08]  /*6150*/  HMMA.16816.F32.BF16 R16, R136, R32, R16 ;  /* 0x000000208810723c */ /* 0x004ff00000041810 */
[----:B------:R-:W-:Y:S08]  /*6160*/  HMMA.16816.F32.BF16 R160, R228, R224, R160 ;  /* 0x000000e0e4a0723c */ /* 0x000ff000000418a0 */
[----:B------:R-:W-:Y:S08]  /*6170*/  HMMA.16816.F32.BF16 R12, R136, R34, R12 ;  /* 0x00000022880c723c */ /* 0x000ff0000004180c */
[C---:B------:R-:W-:Y:S08]  /*6180*/  HMMA.16816.F32.BF16 R144, R228.reuse, R164, R144 ;  /* 0x000000a4e490723c */ /* 0x040ff00000041890 */
[C---:B------:R-:W-:Y:S01]  /*6190*/  HMMA.16816.F32.BF16 R164, R228.reuse, R166, R140 ;  /* 0x000000a6e4a4723c */ /* 0x040fe2000004188c */
[----:B------:R-:W2:Y:S07]  /*61a0*/  LDSM.16.M88.4 R140, [R180+0x4800] ;  /* 0x00480000b48c783b */ /* 0x000eae0000000200 */
[C---:B------:R-:W-:Y:S08]  /*61b0*/  HMMA.16816.F32.BF16 R156, R228.reuse, R226, R156 ;  /* 0x000000e2e49c723c */ /* 0x040ff0000004189c */
[C---:B------:R-:W-:Y:S08]  /*61c0*/  HMMA.16816.F32.BF16 R152, R228.reuse, R168, R152 ;  /* 0x000000a8e498723c */ /* 0x040ff00000041898 */
[----:B------:R-:W-:Y:S08]  /*61d0*/  HMMA.16816.F32.BF16 R148, R228, R170, R148 ;  /* 0x000000aae494723c */ /* 0x000ff00000041894 */
[----:B-1----:R-:W-:Y:S08]  /*61e0*/  HMMA.16816.F32.BF16 R16, R8, R4, R16 ;  /* 0x000000040810723c */ /* 0x002ff00000041810 */
[----:B------:R-:W-:Y:S08]  /*61f0*/  HMMA.16816.F32.BF16 R160, R136, R28, R160 ;  /* 0x0000001c88a0723c */ /* 0x000ff000000418a0 */
[----:B------:R-:W-:Y:S01]  /*6200*/  HMMA.16816.F32.BF16 R12, R8, R6, R12 ;  /* 0x00000006080c723c */ /* 0x000fe2000004180c */
[----:B------:R-:W1:Y:S07]  /*6210*/  LDSM.16.M88.4 R4, [R180+0x5000] ;  /* 0x00500000b404783b */ /* 0x000e6e0000000200 */
[----:B------:R-:W-:Y:S01]  /*6220*/  HMMA.16816.F32.BF16 R156, R136, R30, R156 ;  /* 0x0000001e889c723c */ /* 0x000fe2000004189c */
[----:B------:R-:W-:-:S02]  /*6230*/  FSEL R29, R16, -INF , !P6 ;  /* 0xff800000101d7808 */ /* 0x000fc40007000000 */
[----:B------:R-:W-:Y:S02]  /*6240*/  FSEL R28, R19, -INF , !P0 ;  /* 0xff800000131c7808 */ /* 0x000fe40004000000 */
[----:B------:R-:W-:-:S03]  /*6250*/  ISETP.GE.AND P0, PT, R2, R208, PT ;  /* 0x000000d00200720c */ /* 0x000fc60003f06270 */
[----:B------:R-:W-:Y:S01]  /*6260*/  HMMA.16816.F32.BF16 R152, R136, R24, R152 ;  /* 0x000000188898723c */ /* 0x000fe20000041898 */
[----:B------:R-:W-:-:S07]  /*6270*/  ISETP.LT.OR P0, PT, R2, R209, P0 ;  /* 0x000000d10200720c */ /* 0x000fce0000701670 */
[----:B------:R-:W-:Y:S07]  /*6280*/  HMMA.16816.F32.BF16 R148, R136, R26, R148 ;  /* 0x0000001a8894723c */ /* 0x000fee0000041894 */
[----:B------:R-:W-:Y:S01]  /*6290*/  FSEL R26, R18, -INF , !P1 ;  /* 0xff800000121a7808 */ /* 0x000fe20004800000 */
[----:B--2---:R-:W-:Y:S01]  /*62a0*/  HMMA.16816.F32.BF16 R160, R8, R140, R160 ;  /* 0x0000008c08a0723c */ /* 0x004fe200000418a0 */
[----:B------:R-:W-:Y:S02]  /*62b0*/  FSEL R27, R17, -INF , !P5 ;  /* 0xff800000111b7808 */ /* 0x000fe40006800000 */
[----:B------:R-:W2:Y:S01]  /*62c0*/  LDSM.16.M88.4 R16, [R180+0x5800] ;  /* 0x00580000b410783b */ /* 0x000ea20000000200 */
[----:B------:R-:W-:Y:S01]  /*62d0*/  ISETP.GE.AND P5, PT, R2, R210, PT ;  /* 0x000000d20200720c */ /* 0x000fe20003fa6270 */
[----:B------:R-:W-:-:S04]  /*62e0*/  DEPBAR.LE SB0, 0x0 ;  /* 0x000080000000791a */ /* 0x000fc80000000000 */
[----:B------:R-:W-:Y:S01]  /*62f0*/  HMMA.16816.F32.BF16 R144, R136, R20, R144 ;  /* 0x000000148890723c */ /* 0x000fe20000041890 */
[----:B------:R-:W-:Y:S01]  /*6300*/  BAR.SYNC.DEFER_BLOCKING 0x0 ;  /* 0x0000000000007b1d */ /* 0x000fe20000010000 */
[----:B------:R-:W-:Y:S02]  /*6310*/  ISETP.LT.OR P5, PT, R2, R211, P5 ;  /* 0x000000d30200720c */ /* 0x000fe40002fa1670 */
[C---:B------:R-:W-:Y:S02]  /*6320*/  IADD3 R2, R0.reuse, 0x11, RZ ;  /* 0x0000001100027810 */ /* 0x040fe40007ffe0ff */
[----:B------:R-:W-:Y:S02]  /*6330*/  FSEL R13, R13, -INF , !P5 ;  /* 0xff8000000d0d7808 */ /* 0x000fe40006800000 */
[----:B------:R-:W-:Y:S01]  /*6340*/  IADD3 R20, R0, 0x8, RZ ;  /* 0x0000000800147810 */ /* 0x000fe20007ffe0ff */
[----:B------:R-:W-:Y:S01]  /*6350*/  HMMA.16816.F32.BF16 R156, R8, R142, R156 ;  /* 0x0000008e089c723c */ /* 0x000fe2000004189c */
[----:B------:R-:W-:-:S02]  /*6360*/  ISETP.GE.AND P5, PT, R2, R210, PT ;  /* 0x000000d20200720c */ /* 0x000fc40003fa6270 */
[C---:B------:R-:W-:Y:S02]  /*6370*/  ISETP.GE.AND P6, PT, R20.reuse, R210, PT ;  /* 0x000000d21400720c */ /* 0x040fe40003fc6270 */
[C---:B------:R-:W-:Y:S02]  /*6380*/  ISETP.GE.AND P1, PT, R20.reuse, R208, PT ;  /* 0x000000d01400720c */ /* 0x040fe40003f26270 */
[C---:B------:R-:W-:Y:S01]  /*6390*/  ISETP.LT.OR P6, PT, R20.reuse, R211, P6 ;  /* 0x000000d31400720c */ /* 0x040fe200037c1670 */
[----:B-1----:R-:W-:Y:S01]  /*63a0*/  HMMA.16816.F32.BF16 R152, R8, R4, R152 ;  /* 0x000000040898723c */ /* 0x002fe20000041898 */
[----:B------:R-:W-:Y:S02]  /*63b0*/  ISETP.LT.OR P1, PT, R20, R209, P1 ;  /* 0x000000d11400720c */ /* 0x000fe40000f21670 */
[----:B------:R-:W-:Y:S02]  /*63c0*/  IADD3 R20, R0, 0x10, RZ ;  /* 0x0000001000147810 */ /* 0x000fe40007ffe0ff */
[----:B------:R-:W-:-:S02]  /*63d0*/  FSEL R31, R12, -INF , !P6 ;  /* 0xff8000000c1f7808 */ /* 0x000fc40007000000 */
[----:B------:R-:W-:Y:S01]  /*63e0*/  FSEL R14, R14, -INF , !P1 ;  /* 0xff8000000e0e7808 */ /* 0x000fe20004800000 */
[----:B------:R-:W-:Y:S01]  /*63f0*/  HMMA.16816.F32.BF16 R164, R136, R22, R164 ;  /* 0x0000001688a4723c */ /* 0x000fe200000418a4 */
[----:B------:R-:W-:Y:S02]  /*6400*/  FSEL R12, R15, -INF , !P0 ;  /* 0xff8000000f0c7808 */ /* 0x000fe40004000000 */
[C---:B------:R-:W-:Y:S02]  /*6410*/  ISETP.GE.AND P6, PT, R20.reuse, R210, PT ;  /* 0x000000d21400720c */ /* 0x040fe40003fc6270 */
[-C--:B------:R-:W-:Y:S02]  /*6420*/  ISETP.GE.AND P1, PT, R20, R208.reuse, PT ;  /* 0x000000d01400720c */ /* 0x080fe40003f26270 */
[----:B------:R-:W-:Y:S01]  /*6430*/  ISETP.GE.AND P0, PT, R2, R208, PT ;  /* 0x000000d00200720c */ /* 0x000fe20003f06270 */
[----:B------:R-:W-:Y:S01]  /*6440*/  HMMA.16816.F32.BF16 R148, R8, R6, R148 ;  /* 0x000000060894723c */ /* 0x000fe20000041894 */
[----:B------:R-:W-:-:S02]  /*6450*/  ISETP.LT.OR P6, PT, R20, R211, P6 ;  /* 0x000000d31400720c */ /* 0x000fc400037c1670 */
[----:B------:R-:W-:Y:S02]  /*6460*/  ISETP.LT.OR P1, PT, R20, R209, P1 ;  /* 0x000000d11400720c */ /* 0x000fe40000f21670 */
[C---:B------:R-:W-:Y:S02]  /*6470*/  ISETP.LT.OR P5, PT, R2.reuse, R211, P5 ;  /* 0x000000d30200720c */ /* 0x040fe40002fa1670 */
[----:B------:R-:W-:Y:S01]  /*6480*/  ISETP.LT.OR P0, PT, R2, R209, P0 ;  /* 0x000000d10200720c */ /* 0x000fe20000701670 */
[----:B--2---:R-:W-:Y:S01]  /*6490*/  HMMA.16816.F32.BF16 R144, R8, R16, R144 ;  /* 0x000000100890723c */ /* 0x004fe20000041890 */
[C---:B------:R-:W-:Y:S02]  /*64a0*/  IADD3 R4, R0.reuse, 0x18, RZ ;  /* 0x0000001800047810 */ /* 0x040fe40007ffe0ff */
[----:B------:R-:W-:Y:S02]  /*64b0*/  IADD3 R2, R0, 0x19, RZ ;  /* 0x0000001900027810 */ /* 0x000fe40007ffe0ff */
[----:B------:R-:W-:-:S02]  /*64c0*/  FSEL R25, R160, -INF , !P6 ;  /* 0xff800000a0197808 */ /* 0x000fc40007000000 */
[----:B------:R-:W-:Y:S01]  /*64d0*/  FSEL R162, R162, -INF , !P1 ;  /* 0xff800000a2a27808 */ /* 0x000fe20004800000 */
[----:B------:R-:W-:Y:S01]  /*64e0*/  HMMA.16816.F32.BF16 R164, R8, R18, R164 ;  /* 0x0000001208a4723c */ /* 0x000fe200000418a4 */
[----:B------:R-:W-:Y:S02]  /*64f0*/  FSEL R161, R161, -INF , !P5 ;  /* 0xff800000a1a17808 */ /* 0x000fe40006800000 */
[----:B------:R-:W-:Y:S02]  /*6500*/  FSEL R24, R163, -INF , !P0 ;  /* 0xff800000a3187808 */ /* 0x000fe40004000000 */
[C---:B------:R-:W-:Y:S02]  /*6510*/  ISETP.GE.AND P6, PT, R4.reuse, R210, PT ;  /* 0x000000d20400720c */ /* 0x040fe40003fc6270 */
[----:B------:R-:W-:Y:S02]  /*6520*/  ISETP.GE.AND P1, PT, R4, R208, PT ;  /* 0x000000d00400720c */ /* 0x000fe40003f26270 */
[----:B------:R-:W-:-:S02]  /*6530*/  ISETP.GE.AND P5, PT, R2, R210, PT ;  /* 0x000000d20200720c */ /* 0x000fc40003fa6270 */
[----:B------:R-:W-:Y:S02]  /*6540*/  ISETP.GE.AND P0, PT, R2, R208, PT ;  /* 0x000000d00200720c */ /* 0x000fe40003f06270 */
[C---:B------:R-:W-:Y:S02]  /*6550*/  ISETP.LT.OR P6, PT, R4.reuse, R211, P6 ;  /* 0x000000d30400720c */ /* 0x040fe400037c1670 */
[----:B------:R-:W-:Y:S02]  /*6560*/  ISETP.LT.OR P1, PT, R4, R209, P1 ;  /* 0x000000d10400720c */ /* 0x000fe40000f21670 */
[C---:B------:R-:W-:Y:S02]  /*6570*/  ISETP.LT.OR P5, PT, R2.reuse, R211, P5 ;  /* 0x000000d30200720c */ /* 0x040fe40002fa1670 */
[----:B------:R-:W-:Y:S02]  /*6580*/  ISETP.LT.OR P0, PT, R2, R209, P0 ;  /* 0x000000d10200720c */ /* 0x000fe40000701670 */
[----:B------:R-:W-:-:S02]  /*6590*/  IADD3 R4, R0, 0x20, RZ ;  /* 0x0000002000047810 */ /* 0x000fc40007ffe0ff */
[----:B------:R-:W-:Y:S02]  /*65a0*/  IADD3 R2, R0, 0x21, RZ ;  /* 0x0000002100027810 */ /* 0x000fe40007ffe0ff */
[----:B------:R-:W-:Y:S02]  /*65b0*/  FSEL R23, R156, -INF , !P6 ;  /* 0xff8000009c177808 */ /* 0x000fe40007000000 */
[----:B------:R-:W-:Y:S02]  /*65c0*/  FSEL R22, R158, -INF , !P1 ;  /* 0xff8000009e167808 */ /* 0x000fe40004800000 */
[----:B------:R-:W-:Y:S02]  /*65d0*/  FSEL R21, R157, -INF , !P5 ;  /* 0xff8000009d157808 */ /* 0x000fe40006800000 */
[----:B------:R-:W-:Y:S02]  /*65e0*/  FSEL R20, R159, -INF , !P0 ;  /* 0xff8000009f147808 */ /* 0x000fe40004000000 */
[----:B------:R-:W-:-:S02]  /*65f0*/  ISETP.GE.AND P6, PT, R4, R210, PT ;  /* 0x000000d20400720c */ /* 0x000fc40003fc6270 */
[----:B------:R-:W-:Y:S02]  /*6600*/  ISETP.GE.AND P1, PT, R4, R208, PT ;  /* 0x000000d00400720c */ /* 0x000fe40003f26270 */
[C---:B------:R-:W-:Y:S02]  /*6610*/  ISETP.GE.AND P5, PT, R2.reuse, R210, PT ;  /* 0x000000d20200720c */ /* 0x040fe40003fa6270 */
[----:B------:R-:W-:Y:S02]  /*6620*/  ISETP.GE.AND P0, PT, R2, R208, PT ;  /* 0x000000d00200720c */ /* 0x000fe40003f06270 */
[C---:B------:R-:W-:Y:S02]  /*6630*/  ISETP.LT.OR P6, PT, R4.reuse, R211, P6 ;  /* 0x000000d30400720c */ /* 0x040fe400037c1670 */
[----:B------:R-:W-:Y:S02]  /*6640*/  ISETP.LT.OR P1, PT, R4, R209, P1 ;  /* 0x000000d10400720c */ /* 0x000fe40000f21670 */
[----:B------:R-:W-:-:S02]  /*6650*/  ISETP.LT.OR P5, PT, R2, R211, P5 ;  /* 0x000000d30200720c */ /* 0x000fc40002fa1670 */
[----:B------:R-:W-:Y:S02]  /*6660*/  ISETP.LT.OR P0, PT, R2, R209, P0 ;  /* 0x000000d10200720c */ /* 0x000fe40000701670 */
[C---:B------:R-:W-:Y:S02]  /*6670*/  IADD3 R4, R0.reuse, 0x28, RZ ;  /* 0x0000002800047810 */ /* 0x040fe40007ffe0ff */
[----:B------:R-:W-:Y:S02]  /*6680*/  IADD3 R2, R0, 0x29, RZ ;  /* 0x0000002900027810 */ /* 0x000fe40007ffe0ff */
[----:B------:R-:W-:Y:S02]  /*6690*/  FSEL R169, R152, -INF , !P6 ;  /* 0xff80000098a97808 */ /* 0x000fe40007000000 */
[----:B------:R-:W-:Y:S02]  /*66a0*/  FSEL R216, R154, -INF , !P1 ;  /* 0xff8000009ad87808 */ /* 0x000fe40004800000 */
[----:B------:R-:W-:-:S02]  /*66b0*/  FSEL R171, R153, -INF , !P5 ;  /* 0xff80000099ab7808 */ /* 0x000fc40006800000 */
[----:B------:R-:W-:Y:S02]  /*66c0*/  FSEL R170, R155, -INF , !P0 ;  /* 0xff8000009baa7808 */ /* 0x000fe40004000000 */
[C---:B------:R-:W-:Y:S02]  /*66d0*/  ISETP.GE.AND P6, PT, R4.reuse, R210, PT ;  /* 0x000000d20400720c */ /* 0x040fe40003fc6270 */
[----:B------:R-:W-:Y:S02]  /*66e0*/  ISETP.GE.AND P1, PT, R4, R208, PT ;  /* 0x000000d00400720c */ /* 0x000fe40003f26270 */
[C---:B------:R-:W-:Y:S02]  /*66f0*/  ISETP.GE.AND P5, PT, R2.reuse, R210, PT ;  /* 0x000000d20200720c */ /* 0x040fe40003fa6270 */
[----:B------:R-:W-:Y:S02]  /*6700*/  ISETP.GE.AND P0, PT, R2, R208, PT ;  /* 0x000000d00200720c */ /* 0x000fe40003f06270 */
[----:B------:R-:W-:-:S02]  /*6710*/  ISETP.LT.OR P6, PT, R4, R211, P6 ;  /* 0x000000d30400720c */ /* 0x000fc400037c1670 */
[----:B------:R-:W-:Y:S02]  /*6720*/  ISETP.LT.OR P1, PT, R4, R209, P1 ;  /* 0x000000d10400720c */ /* 0x000fe40000f21670 */
[C---:B------:R-:W-:Y:S02]  /*6730*/  ISETP.LT.OR P5, PT, R2.reuse, R211, P5 ;  /* 0x000000d30200720c */ /* 0x040fe40002fa1670 */
[----:B------:R-:W-:Y:S02]  /*6740*/  ISETP.LT.OR P0, PT, R2, R209, P0 ;  /* 0x000000d10200720c */ /* 0x000fe40000701670 */
[C---:B------:R-:W-:Y:S02]  /*6750*/  IADD3 R4, R0.reuse, 0x30, RZ ;  /* 0x0000003000047810 */ /* 0x040fe40007ffe0ff */
[----:B------:R-:W-:Y:S02]  /*6760*/  IADD3 R2, R0, 0x31, RZ ;  /* 0x0000003100027810 */ /* 0x000fe40007ffe0ff */
[----:B------:R-:W-:-:S02]  /*6770*/  FSEL R218, R150, -INF , !P1 ;  /* 0xff80000096da7808 */ /* 0x000fc40004800000 */
[----:B------:R-:W-:Y:S02]  /*6780*/  FSEL R223, R149, -INF , !P5 ;  /* 0xff80000095df7808 */ /* 0x000fe40006800000 */
[----:B------:R-:W-:Y:S02]  /*6790*/  FSEL R168, R151, -INF , !P0 ;  /* 0xff80000097a87808 */ /* 0x000fe40004000000 */
[----:B------:R-:W-:Y:S02]  /*67a0*/  ISETP.GE.AND P1, PT, R4, R208, PT ;  /* 0x000000d00400720c */ /* 0x000fe40003f26270 */
[C---:B------:R-:W-:Y:S02]  /*67b0*/  ISETP.GE.AND P5, PT, R2.reuse, R210, PT ;  /* 0x000000d20200720c */ /* 0x040fe40003fa6270 */
[----:B------:R-:W-:Y:S02]  /*67c0*/  ISETP.GE.AND P0, PT, R2, R208, PT ;  /* 0x000000d00200720c */ /* 0x000fe40003f06270 */
[----:B------:R-:W-:-:S02]  /*67d0*/  ISETP.LT.OR P1, PT, R4, R209, P1 ;  /* 0x000000d10400720c */ /* 0x000fc40000f21670 */
[C---:B------:R-:W-:Y:S02]  /*67e0*/  ISETP.LT.OR P5, PT, R2.reuse, R211, P5 ;  /* 0x000000d30200720c */ /* 0x040fe40002fa1670 */
[----:B------:R-:W-:Y:S02]  /*67f0*/  ISETP.LT.OR P0, PT, R2, R209, P0 ;  /* 0x000000d10200720c */ /* 0x000fe40000701670 */
[----:B------:R-:W-:Y:S02]  /*6800*/  IADD3 R2, R0, 0x38, RZ ;  /* 0x0000003800027810 */ /* 0x000fe40007ffe0ff */
[----:B------:R-:W-:Y:S02]  /*6810*/  FSEL R154, R146, -INF , !P1 ;  /* 0xff800000929a7808 */ /* 0x000fe40004800000 */
[----:B------:R-:W-:Y:S02]  /*6820*/  ISETP.GE.AND P1, PT, R2, R210, PT ;  /* 0x000000d20200720c */ /* 0x000fe40003f26270 */
[----:B------:R-:W-:-:S02]  /*6830*/  FSEL R225, R148, -INF , !P6 ;  /* 0xff80000094e17808 */ /* 0x000fc40007000000 */
[-C--:B------:R-:W-:Y:S02]  /*6840*/  ISETP.LT.OR P1, PT, R2, R211.reuse, P1 ;  /* 0x000000d30200720c */ /* 0x080fe40000f21670 */
[----:B------:R-:W-:Y:S02]  /*6850*/  ISETP.GE.AND P6, PT, R4, R210, PT ;  /* 0x000000d20400720c */ /* 0x000fe40003fc6270 */
[----:B------:R-:W-:Y:S02]  /*6860*/  FSEL R143, R164, -INF , !P1 ;  /* 0xff800000a48f7808 */ /* 0x000fe40004800000 */
[----:B------:R-:W-:Y:S02]  /*6870*/  ISETP.GT.AND P1, PT, R219, R198, PT ;  /* 0x000000c6db00720c */ /* 0x000fe40003f24270 */
[----:B------:R-:W-:Y:S02]  /*6880*/  ISETP.LT.OR P6, PT, R4, R211, P6 ;  /* 0x000000d30400720c */ /* 0x000fe400037c1670 */
[----:B------:R-:W-:-:S02]  /*6890*/  IADD3 R0, R0, 0x39, RZ ;  /* 0x0000003900007810 */ /* 0x000fc40007ffe0ff */
[----:B------:R-:W-:Y:S02]  /*68a0*/  FSEL R157, R144, -INF , !P6 ;  /* 0xff800000909d7808 */ /* 0x000fe40007000000 */
[----:B------:R-:W-:Y:S02]  /*68b0*/  FSEL R155, R145, -INF , !P5 ;  /* 0xff800000919b7808 */ /* 0x000fe40006800000 */
[----:B------:R-:W-:Y:S02]  /*68c0*/  FSEL R142, R147, -INF , !P0 ;  /* 0xff800000938e7808 */ /* 0x000fe40004000000 */
[----:B------:R-:W-:Y:S02]  /*68d0*/  ISETP.GE.AND P5, PT, R2, R208, PT ;  /* 0x000000d00200720c */ /* 0x000fe40003fa6270 */
[C---:B------:R-:W-:Y:S02]  /*68e0*/  ISETP.GE.AND P6, PT, R0.reuse, R210, PT ;  /* 0x000000d20000720c */ /* 0x040fe40003fc6270 */
[----:B------:R-:W-:-:S02]  /*68f0*/  ISETP.GE.AND P0, PT, R0, R208, PT ;  /* 0x000000d00000720c */ /* 0x000fc40003f06270 */
[----:B------:R-:W-:Y:S02]  /*6900*/  ISETP.LT.OR P5, PT, R2, R209, P5 ;  /* 0x000000d10200720c */ /* 0x000fe40002fa1670 */
[C---:B------:R-:W-:Y:S02]  /*6910*/  ISETP.LT.OR P6, PT, R0.reuse, R211, P6 ;  /* 0x000000d30000720c */ /* 0x040fe400037c1670 */
[----:B------:R-:W-:Y:S02]  /*6920*/  ISETP.LT.OR P0, PT, R0, R209, P0 ;  /* 0x000000d10000720c */ /* 0x000fe40000701670 */
[----:B------:R-:W-:Y:S02]  /*6930*/  FSEL R140, R166, -INF , !P5 ;  /* 0xff800000a68c7808 */ /* 0x000fe40006800000 */
[----:B------:R-:W-:Y:S02]  /*6940*/  FSEL R141, R165, -INF , !P6 ;  /* 0xff800000a58d7808 */ /* 0x000fe40007000000 */
[----:B------:R-:W-:Y:S01]  /*6950*/  FSEL R152, R167, -INF , !P0 ;  /* 0xff800000a7987808 */ /* 0x000fe20004000000 */
[----:B------:R-:W-:Y:S05]  /*6960*/  @!P1 BRA `(.L_x_327) ;  /* 0x0000038000009947 */ /* 0x000fea0003800000 */
[----:B------:R-:W-:Y:S01]  /*6970*/  IADD3 R0, R133, -0x3, RZ ;  /* 0xfffffffd85007810 */ /* 0x000fe20007ffe0ff */
[----:B------:R1:W-:Y:S01]  /*6980*/  @P4 STS.128 [R202+0xc000], RZ ;  /* 0x00c000ffca004388 */ /* 0x0003e20000000c00 */
[----:B------:R-:W-:Y:S02]  /*6990*/  BSSY B0, `(.L_x_328) ;  /* 0x0000034000007945 */ /* 0x000fe40003800000 */
[----:B------:R-:W-:Y:S01]  /*69a0*/  SHF.R.S32.HI R7, RZ, 0x1f, R0 ;  /* 0x0000001fff077819 */ /* 0x000fe20000011400 */
[----:B------:R-:W-:-:S04]  /*69b0*/  IMAD.WIDE.U32 R8, R0, c[0x0][0x198], RZ ;  /* 0x0000660000087a25 */ /* 0x000fc800078e00ff */
[----:B------:R-:W-:Y:S01]  /*69c0*/  IMAD R7, R7, c[0x0][0x198], RZ ;  /* 0x0000660007077a24 */ /* 0x000fe200078e02ff */
[----:B------:R-:W-:-:S03]  /*69d0*/  LEA R5, P5, R8, R204, 0x6 ;  /* 0x000000cc08057211 */ /* 0x000fc600078a30ff */
[----:B------:R-:W-:Y:S01]  /*69e0*/  IMAD R7, R0, c[0x0][0x19c], R7 ;  /* 0x0000670000077a24 */ /* 0x000fe200078e0207 */
[C---:B------:R-:W-:Y:S02]  /*69f0*/  @!P4 LEA R6, P0, R5.reuse, c[0x0][0x168], 0x1 ;  /* 0x00005a000506ca11 */ /* 0x040fe400078008ff */
[----:B------:R-:W-:Y:S01]  /*6a00*/  IADD3 R0, P6, R5, UR11, RZ ;  /* 0x0000000b05007c10 */ /* 0x000fe2000ffde0ff */
[----:B------:R-:W-:-:S05]  /*6a10*/  IMAD.IADD R7, R9, 0x1, R7 ;  /* 0x0000000109077824 */ /* 0x000fca00078e0207 */
[----:B------:R-:W-:Y:S02]  /*6a20*/  LEA.HI.X R2, R8, R207, R7, 0x6, P5 ;  /* 0x000000cf08027211 */ /* 0x000fe400028f3407 */
[C---:B------:R-:W-:Y:S02]  /*6a30*/  @!P3 LEA R10, P5, R5.reuse, c[0x0][0x168], 0x1 ;  /* 0x00005a00050aba11 */ /* 0x040fe400078a08ff */
[C-C-:B------:R-:W-:Y:S02]  /*6a40*/  @!P4 LEA.HI.X R7, R5.reuse, c[0x0][0x16c], R2.reuse, 0x1, P0 ;  /* 0x00005b000507ca11 */ /* 0x140fe400000f0c02 */
[C---:B------:R-:W-:Y:S02]  /*6a50*/  @!P2 LEA R8, P0, R5.reuse, c[0x0][0x168], 0x1 ;  /* 0x00005a000508aa11 */ /* 0x040fe400078008ff */
[C-C-:B------:R-:W-:Y:S01]  /*6a60*/  @!P3 LEA.HI.X R11, R5.reuse, c[0x0][0x16c], R2.reuse, 0x1, P5 ;  /* 0x00005b00050bba11 */ /* 0x140fe200028f0c02 */
[----:B------:R-:W-:Y:S01]  /*6a70*/  @!PT LDS RZ, [RZ] ;  /* 0x00000000fffff984 */ /* 0x000fe20000000800 */
[----:B------:R-:W-:Y:S01]  /*6a80*/  @!PT LDS RZ, [RZ] ;  /* 0x00000000fffff984 */ /* 0x000fe20000000800 */
[----:B------:R-:W-:Y:S01]  /*6a90*/  @!PT LDS RZ, [RZ] ;  /* 0x00000000fffff984 */ /* 0x000fe20000000800 */
[----:B------:R1:W-:Y:S01]  /*6aa0*/  @!P4 LDGSTS.E.BYPASS.LTC128B.128 [R202+0xc000], [R6.64] ;  /* 0x0c00000006cacfae */ /* 0x0003e2000b901d4c */
[----:B------:R-:W-:-:S02]  /*6ab0*/  @!P2 LEA.HI.X R9, R5, c[0x0][0x16c], R2, 0x1, P0 ;  /* 0x00005b000509aa11 */ /* 0x000fc400000f0c02 */
[----:B------:R-:W-:Y:S01]  /*6ac0*/  @!P4 LEA R16, P5, R0, c[0x0][0x168], 0x1 ;  /* 0x00005a000010ca11 */ /* 0x000fe200078a08ff */
[----:B------:R1:W-:Y:S01]  /*6ad0*/  @P3 STS.128 [R202+0xe000], RZ ;  /* 0x00e000ffca003388 */ /* 0x0003e20000000c00 */
[----:B------:R-:W-:Y:S02]  /*6ae0*/  IADD3.X R5, R2, UR6, RZ, P6, !PT ;  /* 0x0000000602057c10 */ /* 0x000fe4000b7fe4ff */
[C---:B------:R-:W-:Y:S01]  /*6af0*/  @!P3 LEA R18, P0, R0.reuse, c[0x0][0x168], 0x1 ;  /* 0x00005a000012ba11 */ /* 0x040fe200078008ff */
[----:B------:R-:W-:Y:S01]  /*6b00*/  @!PT LDS RZ, [RZ] ;  /* 0x00000000fffff984 */ /* 0x000fe20000000800 */
[----:B------:R-:W-:Y:S01]  /*6b10*/  @!PT LDS RZ, [RZ] ;  /* 0x00000000fffff984 */ /* 0x000fe20000000800 */
[----:B------:R-:W-:Y:S01]  /*6b20*/  @!PT LDS RZ, [RZ] ;  /* 0x00000000fffff984 */ /* 0x000fe20000000800 */
[----:B------:R1:W-:Y:S01]  /*6b30*/  @!P3 LDGSTS.E.BYPASS.LTC128B.128 [R202+0xe000], [R10.64+0x80] ;  /* 0x0e0000800acabfae */ /* 0x0003e2000b901d4c */
[C-C-:B------:R-:W-:Y:S02]  /*6b40*/  @!P4 LEA.HI.X R17, R0.reuse, c[0x0][0x16c], R5.reuse, 0x1, P5 ;  /* 0x00005b000011ca11 */ /* 0x140fe400028f0c05 */
        /* <DEDUP_REMOVED lines=24> */
.L_x_329:
[----:B------:R-:W-:Y:S05]  /*6cd0*/  BSYNC B0 ;  /* 0x0000000000007941 */ /* 0x000fea0003800000 */
.L_x_328:
[----:B------:R-:W0:Y:S02]  /*6ce0*/  LDGDEPBAR ;  /* 0x00000000000079af */ /* 0x000e240000000000 */
.L_x_327:
[----:B-1----:R-:W-:Y:S01]  /*6cf0*/  FMNMX.FTZ R6, R132, R29, !PT ;  /* 0x0000001d84067209 */ /* 0x002fe20007810000 */
[----:B------:R-:W-:Y:S01]  /*6d00*/  LDSM.16.MT88.4 R16, [R188+0x12000] ;  /* 0x01200000bc10783b */ /* 0x000fe20000004200 */
[----:B--2---:R-:W-:Y:S02]  /*6d10*/  FMNMX.FTZ R5, R3, R26, !PT ;  /* 0x0000001a03057209 */ /* 0x004fe40007810000 */
[----:B------:R-:W-:Y:S01]  /*6d20*/  FMNMX.FTZ R6, R27, R6, !PT ;  /* 0x000000061b067209 */ /* 0x000fe20007810000 */
[----:B------:R-:W-:Y:S01]  /*6d30*/  LDSM.16.MT88.4 R8, [R185+0x12000] ;  /* 0x01200000b908783b */ /* 0x000fe20000004200 */
[----:B------:R-:W-:Y:S02]  /*6d40*/  FMNMX.FTZ R5, R28, R5, !PT ;  /* 0x000000051c057209 */ /* 0x000fe40007810000 */
[----:B------:R-:W-:Y:S01]  /*6d50*/  FMNMX.FTZ R6, R31, R6, !PT ;  /* 0x000000061f067209 */ /* 0x000fe20007810000 */
[----:B------:R-:W-:Y:S01]  /*6d60*/  LDSM.16.MT88.4 R136, [R186+0x12800] ;  /* 0x01280000ba88783b */ /* 0x000fe20000004200 */
[----:B------:R-:W-:-:S02]  /*6d70*/  FMNMX.FTZ R5, R14, R5, !PT ;  /* 0x000000050e057209 */ /* 0x000fc40007810000 */
[----:B------:R-:W-:Y:S01]  /*6d80*/  FMNMX.FTZ R6, R13, R6, !PT ;  /* 0x000000060d067209 */ /* 0x000fe20007810000 */
[----:B------:R-:W-:Y:S01]  /*6d90*/  LDSM.16.MT88.4 R32, [R185+0x12800] ;  /* 0x01280000b920783b */ /* 0x000fe20000004200 */
        /* <DEDUP_REMOVED lines=40> */
[----:B------:R-:W-:Y:S01]  /*7020*/  FFMA.FTZ R147, R13, c[0x0][0x23c], -R156 ;  /* 0x00008f000d937a23 */ /* 0x000fe2000001089c */
[----:B------:R-:W-:Y:S01]  /*7030*/  FSEL R6, R0, RZ, P0 ;  /* 0x000000ff00067208 */ /* 0x000fe20000000000 */
[----:B------:R-:W-:-:S02]  /*7040*/  FADD.FTZ R4, R132, -R5 ;  /* 0x8000000584047221 */ /* 0x000fc40000010000 */
[--C-:B------:R-:W-:Y:S02]  /*7050*/  FFMA.FTZ R144, R14, c[0x0][0x23c], -R153.reuse ;  /* 0x00008f000e907a23 */ /* 0x100fe40000010899 */
[--C-:B------:R-:W-:Y:S01]  /*7060*/  FFMA.FTZ R151, R12, c[0x0][0x23c], -R153.reuse ;  /* 0x00008f000c977a23 */ /* 0x100fe20000010899 */
[----:B------:R-:W-:Y:S01]  /*7070*/  MUFU.EX2 R147, R147 ;  /* 0x0000009300937308 */ /* 0x000fe20000000800 */
[----:B------:R-:W1:Y:S01]  /*7080*/  LDSM.16.MT88.4 R12, [R186+0x12000] ;  /* 0x01200000ba0c783b */ /* 0x000e620000004200 */
[----:B------:R-:W-:Y:S02]  /*7090*/  FADD.FTZ R6, R3, -R6 ;  /* 0x8000000603067221 */ /* 0x000fe40000010000 */
[--C-:B------:R-:W-:Y:S02]  /*70a0*/  FFMA.FTZ R150, R29, c[0x0][0x23c], -R156.reuse ;  /* 0x00008f001d967a23 */ /* 0x100fe4000001089c */
[--C-:B------:R-:W-:Y:S02]  /*70b0*/  FFMA.FTZ R149, R27, c[0x0][0x23c], -R156.reuse ;  /* 0x00008f001b957a23 */ /* 0x100fe4000001089c */
[----:B------:R-:W-:Y:S01]  /*70c0*/  FFMA.FTZ R148, R31, c[0x0][0x23c], -R156 ;  /* 0x00008f001f947a23 */ /* 0x000fe2000001089c */
[----:B------:R-:W-:Y:S01]  /*70d0*/  MUFU.EX2 R144, R144 ;  /* 0x0000009000907308 */ /* 0x000fe20000000800 */
[----:B------:R-:W-:-:S02]  /*70e0*/  FFMA.FTZ R146, R26, c[0x0][0x23c], -R153 ;  /* 0x00008f001a927a23 */ /* 0x000fc40000010899 */
[----:B------:R-:W-:Y:S02]  /*70f0*/  FFMA.FTZ R145, R28, c[0x0][0x23c], -R153 ;  /* 0x00008f001c917a23 */ /* 0x000fe40000010899 */
[----:B------:R-:W-:Y:S01]  /*7100*/  FMUL.FTZ R132, R4, c[0x0][0x23c] ;  /* 0x00008f0004847a20 */ /* 0x000fe20000410000 */
[----:B------:R-:W-:Y:S01]  /*7110*/  LDSM.16.MT88.4 R28, [R184+0x12800] ;  /* 0x01280000b81c783b */ /* 0x000fe20000004200 */
[----:B------:R-:W-:Y:S01]  /*7120*/  FMUL.FTZ R3, R6, c[0x0][0x23c] ;  /* 0x00008f0006037a20 */ /* 0x000fe20000410000 */
[----:B------:R-:W-:Y:S01]  /*7130*/  MUFU.EX2 R150, R150 ;  /* 0x0000009600967308 */ /* 0x000fe20000000800 */
[--C-:B------:R-:W-:Y:S02]  /*7140*/  FFMA.FTZ R159, R161, c[0x0][0x23c], -R156.reuse ;  /* 0x00008f00a19f7a23 */ /* 0x100fe4000001089c */
[--C-:B------:R-:W-:Y:S02]  /*7150*/  FFMA.FTZ R158, R25, c[0x0][0x23c], -R156.reuse ;  /* 0x00008f00199e7a23 */ /* 0x100fe4000001089c */
[----:B------:R-:W-:-:S02]  /*7160*/  FFMA.FTZ R160, R23, c[0x0][0x23c], -R156 ;  /* 0x00008f0017a07a23 */ /* 0x000fc4000001089c */
[--C-:B------:R-:W-:Y:S01]  /*7170*/  FFMA.FTZ R161, R21, c[0x0][0x23c], -R156.reuse ;  /* 0x00008f0015a17a23 */ /* 0x100fe2000001089c */
[----:B------:R-:W2:Y:S01]  /*7180*/  MUFU.EX2 R149, R149 ;  /* 0x0000009500957308 */ /* 0x000ea20000000800 */
[--C-:B------:R-:W-:Y:S02]  /*7190*/  FFMA.FTZ R162, R162, c[0x0][0x23c], -R153.reuse ;  /* 0x00008f00a2a27a23 */ /* 0x100fe40000010899 */
[--C-:B------:R-:W-:Y:S02]  /*71a0*/  FFMA.FTZ R165, R24, c[0x0][0x23c], -R153.reuse ;  /* 0x00008f0018a57a23 */ /* 0x100fe40000010899 */
[--C-:B------:R-:W-:Y:S01]  /*71b0*/  FFMA.FTZ R163, R22, c[0x0][0x23c], -R153.reuse ;  /* 0x00008f0016a37a23 */ /* 0x100fe20000010899 */
[----:B------:R-:W-:Y:S01]  /*71c0*/  LDSM.16.MT88.4 R24, [R188+0x14800] ;  /* 0x01480000bc18783b */ /* 0x000fe20000004200 */
[----:B------:R-:W-:Y:S01]  /*71d0*/  FFMA.FTZ R164, R20, c[0x0][0x23c], -R153 ;  /* 0x00008f0014a47a23 */ /* 0x000fe20000010899 */
[----:B------:R-:W3:Y:S01]  /*71e0*/  MUFU.EX2 R148, R148 ;  /* 0x0000009400947308 */ /* 0x000ee20000000800 */
[--C-:B------:R-:W-:Y:S01]  /*71f0*/  FFMA.FTZ R166, R169, c[0x0][0x23c], -R156.reuse ;  /* 0x00008f00a9a67a23 */ /* 0x100fe2000001089c */
[----:B------:R-:W-:Y:S01]  /*7200*/  LDSM.16.MT88.4 R20, [R186+0x14800] ;  /* 0x01480000ba14783b */ /* 0x000fe20000004200 */
[----:B------:R-:W-:-:S02]  /*7210*/  FFMA.FTZ R169, R171, c[0x0][0x23c], -R156 ;  /* 0x00008f00aba97a23 */ /* 0x000fc4000001089c */
[--C-:B------:R-:W-:Y:S02]  /*7220*/  FFMA.FTZ R220, R223, c[0x0][0x23c], -R156.reuse ;  /* 0x00008f00dfdc7a23 */ /* 0x100fe4000001089c */
[--C-:B------:R-:W-:Y:S01]  /*7230*/  FFMA.FTZ R171, R216, c[0x0][0x23c], -R153.reuse ;  /* 0x00008f00d8ab7a23 */ /* 0x100fe20000010899 */
[----:B------:R-:W-:Y:S01]  /*7240*/  MUFU.EX2 R146, R146 ;  /* 0x0000009200927308 */ /* 0x000fe20000000800 */
[----:B--2---:R-:W-:Y:S01]  /*7250*/  F2FP.BF16.PACK_AB R4, R149, R150 ;  /* 0x000000969504723e */ /* 0x004fe200000010ff */
[----:B------:R-:W-:Y:S02]  /*7260*/  FFMA.FTZ R167, R225, c[0x0][0x23c], -R156 ;  /* 0x00008f00e1a77a23 */ /* 0x000fe4000001089c */
[--C-:B------:R-:W-:Y:S02]  /*7270*/  FFMA.FTZ R170, R170, c[0x0][0x23c], -R153.reuse ;  /* 0x00008f00aaaa7a23 */ /* 0x100fe40000010899 */
[--C-:B------:R-:W-:Y:S02]  /*7280*/  FFMA.FTZ R216, R218, c[0x0][0x23c], -R153.reuse ;  /* 0x00008f00dad87a23 */ /* 0x100fe40000010899 */
[----:B------:R-:W2:Y:S01]  /*7290*/  MUFU.EX2 R145, R145 ;  /* 0x0000009100917308 */ /* 0x000ea20000000800 */
[----:B---3--:R-:W-:Y:S01]  /*72a0*/  F2FP.BF16.PACK_AB R6, R147, R148 ;  /* 0x000000949306723e */ /* 0x008fe200000010ff */
[----:B------:R-:W-:-:S02]  /*72b0*/  FFMA.FTZ R223, R168, c[0x0][0x23c], -R153 ;  /* 0x00008f00a8df7a23 */ /* 0x000fc40000010899 */
[--C-:B------:R-:W-:Y:S02]  /*72c0*/  FFMA.FTZ R168, R155, c[0x0][0x23c], -R156.reuse ;  /* 0x00008f009ba87a23 */ /* 0x100fe4000001089c */
[--C-:B------:R-:W-:Y:S02]  /*72d0*/  FFMA.FTZ R157, R157, c[0x0][0x23c], -R156.reuse ;  /* 0x00008f009d9d7a23 */ /* 0x100fe4000001089c */
[----:B------:R-:W3:Y:S01]  /*72e0*/  MUFU.EX2 R151, R151 ;  /* 0x0000009700977308 */ /* 0x000ee20000000800 */
[--C-:B------:R-:W-:Y:S02]  /*72f0*/  FFMA.FTZ R155, R143, c[0x0][0x23c], -R156.reuse ;  /* 0x00008f008f9b7a23 */ /* 0x100fe4000001089c */
[--C-:B------:R-:W-:Y:S02]  /*7300*/  FFMA.FTZ R154, R154, c[0x0][0x23c], -R153.reuse ;  /* 0x00008f009a9a7a23 */ /* 0x100fe40000010899 */
[--C-:B------:R-:W-:Y:S02]  /*7310*/  FFMA.FTZ R225, R142, c[0x0][0x23c], -R153.reuse ;  /* 0x00008f008ee17a23 */ /* 0x100fe40000010899 */
[----:B------:R-:W-:Y:S01]  /*7320*/  FFMA.FTZ R218, R140, c[0x0][0x23c], -R153 ;  /* 0x00008f008cda7a23 */ /* 0x000fe20000010899 */
[----:B------:R-:W4:Y:S01]  /*7330*/  MUFU.EX2 R132, R132 ;  /* 0x0000008400847308 */ /* 0x000f220000000800 */
[----:B--2---:R-:W-:Y:S01]  /*7340*/  F2FP.BF16.PACK_AB R5, R145, R146 ;  /* 0x000000929105723e */ /* 0x004fe200000010ff */
[----:B------:R-:W-:-:S02]  /*7350*/  FFMA.FTZ R156, R141, c[0x0][0x23c], -R156 ;  /* 0x00008f008d9c7a23 */ /* 0x000fc4000001089c */
[----:B------:R-:W-:Y:S01]  /*7360*/  FFMA.FTZ R153, R152, c[0x0][0x23c], -R153 ;  /* 0x00008f0098997a23 */ /* 0x000fe20000010899 */
[----:B------:R-:W-:Y:S03]  /*7370*/  LDSM.16.MT88.4 R140, [R186+0x13800] ;  /* 0x01380000ba8c783b */ /* 0x000fe60000004200 */
[----:B------:R-:W2:Y:S01]  /*7380*/  MUFU.EX2 R3, R3 ;  /* 0x0000000300037308 */ /* 0x000ea20000000800 */
[----:B---3--:R-:W-:Y:S01]  /*7390*/  F2FP.BF16.PACK_AB R7, R151, R144 ;  /* 0x000000909707723e */ /* 0x008fe200000010ff */
[----:B----4-:R-:W-:-:S06]  /*73a0*/  FMUL.FTZ R120, R120, R132 ;  /* 0x0000008478787220 */ /* 0x010fcc0000410000 */
[----:B------:R-:W-:Y:S01]  /*73b0*/  MUFU.EX2 R158, R158 ;  /* 0x0000009e009e7308 */ /* 0x000fe20000000800 */
[-C--:B------:R-:W-:Y:S02]  /*73c0*/  FMUL.FTZ R121, R121, R132.reuse ;  /* 0x0000008479797220 */ /* 0x080fe40000410000 */
[-C--:B------:R-:W-:Y:S02]  /*73d0*/  FMUL.FTZ R116, R116, R132.reuse ;  /* 0x0000008474747220 */ /* 0x080fe40000410000 */
[----:B------:R-:W-:Y:S02]  /*73e0*/  FMUL.FTZ R117, R117, R132 ;  /* 0x0000008475757220 */ /* 0x000fe40000410000 */
[-C--:B--2---:R-:W-:Y:S01]  /*73f0*/  FMUL.FTZ R122, R122, R3.reuse ;  /* 0x000000037a7a7220 */ /* 0x084fe20000410000 */
[----:B------:R-:W2:Y:S01]  /*7400*/  MUFU.EX2 R159, R159 ;  /* 0x0000009f009f7308 */ /* 0x000ea20000000800 */
[-C--:B------:R-:W-:Y:S02]  /*7410*/  FMUL.FTZ R123, R123, R3.reuse ;  /* 0x000000037b7b7220 */ /* 0x080fe40000410000 */
[----:B------:R-:W-:-:S02]  /*7420*/  FMUL.FTZ R118, R118, R3 ;  /* 0x0000000376767220 */ /* 0x000fc40000410000 */
[-C--:B------:R-:W-:Y:S02]  /*7430*/  FMUL.FTZ R119, R119, R3.reuse ;  /* 0x0000000377777220 */ /* 0x080fe40000410000 */
[-C--:B------:R-:W-:Y:S01]  /*7440*/  FMUL.FTZ R128, R128, R132.reuse ;  /* 0x0000008480807220 */ /* 0x080fe20000410000 */
[C---:B-1----:R-:W-:Y:S01]  /*7450*/  HMMA.16816.F32.BF16 R120, R4.reuse, R12, R120 ;  /* 0x0000000c0478723c */ /* 0x042fe20000041878 */
[-C--:B------:R-:W-:Y:S01]  /*7460*/  FMUL.FTZ R129, R129, R132.reuse ;  /* 0x0000008481817220 */ /* 0x080fe20000410000 */
[----:B------:R-:W-:Y:S01]  /*7470*/  MUFU.EX2 R160, R160 ;  /* 0x000000a000a07308 */ /* 0x000fe20000000800 */
[-C--:B------:R-:W-:Y:S02]  /*7480*/  FMUL.FTZ R130, R130, R3.reuse ;  /* 0x0000000382827220 */ /* 0x080fe40000410000 */
[-C--:B------:R-:W-:Y:S02]  /*7490*/  FMUL.FTZ R131, R131, R3.reuse ;  /* 0x0000000383837220 */ /* 0x080fe40000410000 */
[-C--:B------:R-:W-:Y:S01]  /*74a0*/  FMUL.FTZ R124, R124, R132.reuse ;  /* 0x000000847c7c7220 */ /* 0x080fe20000410000 */
[----:B------:R-:W-:Y:S01]  /*74b0*/  HMMA.16816.F32.BF16 R116, R4, R14, R116 ;  /* 0x0000000e0474723c */ /* 0x000fe20000041874 */
[----:B------:R-:W1:Y:S01]  /*74c0*/  LDSM.16.MT88.4 R12, [R188+0x14000] ;  /* 0x01400000bc0c783b */ /* 0x000e620000004200 */
        /* <DEDUP_REMOVED lines=28> */
[----:B------:R-:W2:Y:S01]  /*7690*/  MUFU.EX2 R164, R164 ;  /* 0x000000a400a47308 */ /* 0x000ea20000000800 */
[-C--:B------:R-:W-:Y:S02]  /*76a0*/  FMUL.FTZ R43, R43, R3.reuse ;  /* 0x000000032b2b7220 */ /* 0x080fe40000410000 */
[C---:B-1----:R-:W-:Y:S01]  /*76b0*/  HMMA.16816.F32.BF16 R36, R4.reuse, R12, R36 ;  /* 0x0000000c0424723c */ /* 0x042fe20000041824 */
[-C--:B------:R-:W-:Y:S02]  /*76c0*/  FMUL.FTZ R104, R104, R132.reuse ;  /* 0x0000008468687220 */ /* 0x080fe40000410000 */
[-C--:B------:R-:W-:Y:S02]  /*76d0*/  FMUL.FTZ R105, R105, R132.reuse ;  /* 0x0000008469697220 */ /* 0x080fe40000410000 */
[-C--:B------:R-:W-:Y:S01]  /*76e0*/  FMUL.FTZ R106, R106, R3.reuse ;  /* 0x000000036a6a7220 */ /* 0x080fe20000410000 */
[----:B------:R-:W-:Y:S01]  /*76f0*/  MUFU.EX2 R166, R166 ;  /* 0x000000a600a67308 */ /* 0x000fe20000000800 */
[----:B------:R-:W-:Y:S01]  /*7700*/  FMUL.FTZ R107, R107, R3 ;  /* 0x000000036b6b7220 */ /* 0x000fe20000410000 */
[----:B------:R-:W-:Y:S01]  /*7710*/  HMMA.16816.F32.BF16 R40, R4, R14, R40 ;  /* 0x0000000e0428723c */ /* 0x000fe20000041828 */
[----:B------:R-:W1:Y:S01]  /*7720*/  LDSM.16.MT88.4 R12, [R184+0x14000] ;  /* 0x01400000b80c783b */ /* 0x000e620000004200 */
        /* <DEDUP_REMOVED lines=29> */
[----:B------:R-:W2:Y:S01]  /*7900*/  MUFU.EX2 R170, R170 ;  /* 0x000000aa00aa7308 */ /* 0x000ea20000000800 */
[----:B------:R-:W-:-:S02]  /*7910*/  FMUL.FTZ R67, R67, R3 ;  /* 0x0000000343437220 */ /* 0x000fc40000410000 */
        /* <DEDUP_REMOVED lines=68> */
[----:B------:R-:W-:Y:S01]  /*7d60*/  FADD.FTZ R149, R149, R132 ;  /* 0x0000008495957221 */ /* 0x000fe20000010000 */
[----:B------:R-:W-:Y:S01]  /*7d70*/  MOV R132, R2 ;  /* 0x0000000200847202 */ /* 0x000fe20000000f00 */
[----:B------:R-:W-:Y:S02]  /*7d80*/  FADD.FTZ R145, R145, R146 ;  /* 0x0000009291917221 */ /* 0x000fe40000010000 */
[----:B------:R-:W-:Y:S01]  /*7d90*/  FADD.FTZ R148, R148, R149 ;  /* 0x0000009594947221 */ /* 0x000fe20000010000 */
[----:B------:R-:W-:Y:S01]  /*7da0*/  HMMA.16816.F32.BF16 R96, R4, R10, R96 ;  /* 0x0000000a0460723c */ /* 0x000fe20000041860 */
[----:B------:R-:W-:Y:S01]  /*7db0*/  LDSM.16.MT88.4 R8, [R184+0x14800] ;  /* 0x01480000b808783b */ /* 0x000fe20000004200 */
[----:B------:R-:W-:Y:S02]  /*7dc0*/  FADD.FTZ R144, R144, R145 ;  /* 0x0000009190907221 */ /* 0x000fe40000010000 */
[----:B------:R-:W-:Y:S02]  /*7dd0*/  FADD.FTZ R147, R147, R148 ;  /* 0x0000009493937221 */ /* 0x000fe40000010000 */
[----:B------:R-:W-:Y:S01]  /*7de0*/  FADD.FTZ R151, R151, R144 ;  /* 0x0000009097977221 */ /* 0x000fe20000010000 */
[----:B--2---:R-:W-:Y:S01]  /*7df0*/  F2FP.BF16.PACK_AB R4, R159, R158 ;  /* 0x0000009e9f04723e */ /* 0x004fe200000010ff */
[----:B------:R-:W-:Y:S01]  /*7e00*/  FADD.FTZ R158, R158, R147 ;  /* 0x000000939e9e7221 */ /* 0x000fe20000010000 */
[----:B----4-:R-:W-:-:S02]  /*7e10*/  F2FP.BF16.PACK_AB R5, R165, R162 ;  /* 0x000000a2a505723e */ /* 0x010fc400000010ff */
[----:B------:R-:W-:Y:S01]  /*7e20*/  F2FP.BF16.PACK_AB R6, R161, R160 ;  /* 0x000000a0a106723e */ /* 0x000fe200000010ff */
[----:B------:R-:W-:Y:S01]  /*7e30*/  FADD.FTZ R159, R159, R158 ;  /* 0x0000009e9f9f7221 */ /* 0x000fe20000010000 */
[----:B------:R-:W-:-:S03]  /*7e40*/  F2FP.BF16.PACK_AB R7, R164, R163 ;  /* 0x000000a3a407723e */ /* 0x000fc600000010ff */
[----:B------:R-:W-:-:S04]  /*7e50*/  FADD.FTZ R160, R160, R159 ;  /* 0x0000009fa0a07221 */ /* 0x000fc80000010000 */
[----:B-1----:R-:W-:Y:S01]  /*7e60*/  HMMA.16816.F32.BF16 R128, R4, R12, R128 ;  /* 0x0000000c0480723c */ /* 0x002fe20000041880 */
        /* <DEDUP_REMOVED lines=70> */
[C---:B---3--:R-:W-:Y:S08]  /*82d0*/  HMMA.16816.F32.BF16 R84, R4.reuse, R16, R84 ;  /* 0x000000100454723c */ /* 0x048ff00000041854 */
[C---:B------:R-:W-:Y:S01]  /*82e0*/  HMMA.16816.F32.BF16 R88, R4.reuse, R18, R88 ;  /* 0x000000120458723c */ /* 0x040fe20000041858 */
[----:B------:R-:W-:Y:S07]  /*82f0*/  LDSM.16.MT88.4 R16, [R184+0x15800] ;  /* 0x01580000b810783b */ /* 0x000fee0000004200 */
        /* <DEDUP_REMOVED lines=10> */
[C---:B--2---:R-:W-:Y:S08]  /*83a0*/  HMMA.16816.F32.BF16 R36, R4.reuse, R24, R36 ;  /* 0x000000180424723c */ /* 0x044ff00000041824 */
[C---:B------:R-:W-:Y:S01]  /*83b0*/  HMMA.16816.F32.BF16 R40, R4.reuse, R26, R40 ;  /* 0x0000001a0428723c */ /* 0x040fe20000041828 */
[----:B------:R-:W2:Y:S07]  /*83c0*/  LDSM.16.MT88.4 R24, [R185+0x17800] ;  /* 0x01780000b918783b */ /* 0x000eae0000004200 */
[C---:B-1----:R-:W-:Y:S08]  /*83d0*/  HMMA.16816.F32.BF16 R68, R4.reuse, R12, R68 ;  /* 0x0000000c0444723c */ /* 0x042ff00000041844 */
[C---:B------:R-:W-:Y:S01]  /*83e0*/  HMMA.16816.F32.BF16 R72, R4.reuse, R14, R72 ;  /* 0x0000000e0448723c */ /* 0x040fe20000041848 */
[----:B------:R-:W1:Y:S07]  /*83f0*/  LDSM.16.MT88.4 R12, [R184+0x17800] ;  /* 0x01780000b80c783b */ /* 0x000e6e0000004200 */
[C---:B------:R-:W-:Y:S08]  /*8400*/  HMMA.16816.F32.BF16 R120, R4.reuse, R140, R120 ;  /* 0x0000008c0478723c */ /* 0x040ff00000041878 */
        /* <DEDUP_REMOVED lines=18> */
[----:B------:R-:W-:Y:S01]  /*8530*/  FADD.FTZ R223, R223, R216 ;  /* 0x000000d8dfdf7221 */ /* 0x000fe20000010000 */
[----:B------:R-:W-:Y:S01]  /*8540*/  MOV R216, R219 ;  /* 0x000000db00d87202 */ /* 0x000fe20000000f00 */
[----:B------:R-:W-:-:S02]  /*8550*/  FADD.FTZ R168, R168, R157 ;  /* 0x0000009da8a87221 */ /* 0x000fc40000010000 */
[----:B------:R-:W-:Y:S01]  /*8560*/  FADD.FTZ R154, R154, R223 ;  /* 0x000000df9a9a7221 */ /* 0x000fe20000010000 */
[C---:B------:R-:W-:Y:S01]  /*8570*/  HMMA.16816.F32.BF16 R100, R4.reuse, R34, R100 ;  /* 0x000000220464723c */ /* 0x040fe20000041864 */
[----:B------:R-:W-:Y:S02]  /*8580*/  FADD.FTZ R155, R155, R168 ;  /* 0x000000a89b9b7221 */ /* 0x000fe40000010000 */
[----:B------:R-:W-:Y:S02]  /*8590*/  FADD.FTZ R225, R225, R154 ;  /* 0x0000009ae1e17221 */ /* 0x000fe40000010000 */
[----:B------:R-:W-:Y:S02]  /*85a0*/  FADD.FTZ R221, R156, R155 ;  /* 0x0000009b9cdd7221 */ /* 0x000fe40000010000 */
        /* <DEDUP_REMOVED lines=14> */
[----:B------:R-:W-:Y:S01]  /*8690*/  IADD3 R216, R133, -0x3, RZ ;  /* 0xfffffffd85d87810 */ /* 0x000fe20007ffe0ff */
[----:B------:R-:W-:-:S04]  /*86a0*/  DEPBAR.LE SB0, 0x0 ;  /* 0x000080000000791a */ /* 0x000fc80000000000 */
[----:B------:R-:W-:Y:S01]  /*86b0*/  SHF.R.S32.HI R3, RZ, 0x1f, R216 ;  /* 0x0000001fff037819 */ /* 0x000fe200000114d8 */
[----:B------:R-:W-:Y:S01]  /*86c0*/  BAR.SYNC.DEFER_BLOCKING 0x0 ;  /* 0x0000000000007b1d */ /* 0x000fe20000010000 */
[----:B------:R-:W-:-:S04]  /*86d0*/  IMAD.WIDE.U32 R8, R216, c[0x0][0x1a0], RZ ;  /* 0x00006800d8087a25 */ /* 0x000fc800078e00ff */
[----:B------:R-:W-:Y:S01]  /*86e0*/  IMAD R3, R3, c[0x0][0x1a0], RZ ;  /* 0x0000680003037a24 */ /* 0x000fe200078e02ff */
[----:B------:R-:W-:-:S03]  /*86f0*/  LEA R5, P0, R8, R134, 0x6 ;  /* 0x0000008608057211 */ /* 0x000fc600078030ff */
[----:B------:R-:W-:Y:S01]  /*8700*/  IMAD R3, R216, c[0x0][0x1a4], R3 ;  /* 0x00006900d8037a24 */ /* 0x000fe200078e0203 */
[C---:B------:R-:W-:Y:S02]  /*8710*/  @!P4 LEA R6, P5, R5.reuse, c[0x0][0x170], 0x1 ;  /* 0x00005c000506ca11 */ /* 0x040fe400078a08ff */
[----:B------:R-:W-:Y:S01]  /*8720*/  @!P3 LEA R10, P1, R5, c[0x0][0x170], 0x1 ;  /* 0x00005c00050aba11 */ /* 0x000fe200078208ff */
[----:B------:R-:W-:-:S05]  /*8730*/  IMAD.IADD R3, R9, 0x1, R3 ;  /* 0x0000000109037824 */ /* 0x000fca00078e0203 */
[----:B------:R-:W-:Y:S02]  /*8740*/  LEA.HI.X R4, R8, R215, R3, 0x6, P0 ;  /* 0x000000d708047211 */ /* 0x000fe400000f3403 */
[C---:B------:R-:W-:Y:S02]  /*8750*/  @!P2 LEA R8, P0, R5.reuse, c[0x0][0x170], 0x1 ;  /* 0x00005c000508aa11 */ /* 0x040fe400078008ff */
[C---:B------:R-:W-:Y:S02]  /*8760*/  IADD3 R3, P6, R5.reuse, UR15, RZ ;  /* 0x0000000f05037c10 */ /* 0x040fe4000ffde0ff */
        /* <DEDUP_REMOVED lines=8> */
[----:B------:R-:W-:-:S02]  /*87f0*/  @!P4 LEA R12, P5, R3, c[0x0][0x170], 0x1 ;  /* 0x00005c00030cca11 */ /* 0x000fc400078a08ff */
[----:B------:R-:W-:Y:S01]  /*8800*/  IADD3.X R4, R4, UR5, RZ, P6, !PT ;  /* 0x0000000504047c10 */ /* 0x000fe2000b7fe4ff */
[----:B------:R-:W-:Y:S01]  /*8810*/  @P3 STS.128 [R202+0x14000], RZ ;  /* 0x014000ffca003388 */ /* 0x000fe20000000c00 */
[C---:B------:R-:W-:Y:S02]  /*8820*/  @!P3 LEA R14, P1, R3.reuse, c[0x0][0x170], 0x1 ;  /* 0x00005c00030eba11 */ /* 0x040fe400078208ff */
[C---:B------:R-:W-:Y:S01]  /*8830*/  @!P2 LEA R28, P0, R3.reuse, c[0x0][0x170], 0x1 ;  /* 0x00005c00031caa11 */ /* 0x040fe200078008ff */
[----:B------:R-:W-:Y:S01]  /*8840*/  @!PT LDS RZ, [RZ] ;  /* 0x00000000fffff984 */ /* 0x000fe20000000800 */
[----:B------:R-:W-:Y:S01]  /*8850*/  @!PT LDS RZ, [RZ] ;  /* 0x00000000fffff984 */ /* 0x000fe20000000800 */
[----:B------:R-:W-:Y:S01]  /*8860*/  @!PT LDS RZ, [RZ] ;  /* 0x00000000fffff984 */ /* 0x000fe20000000800 */
[----:B------:R2:W-:Y:S01]  /*8870*/  @!P3 LDGSTS.E.BYPASS.LTC128B.128 [R202+0x14000], [R10.64+0x80] ;  /* 0x140000800acabfae */ /* 0x0005e2000b901d4c */
[C-C-:B------:R-:W-:Y:S02]  /*8880*/  @!P4 LEA.HI.X R13, R3.reuse, c[0x0][0x174], R4.reuse, 0x1, P5 ;  /* 0x00005d00030dca11 */ /* 0x140fe400028f0c04 */
[C-C-:B------:R-:W-:Y:S01]  /*8890*/  @!P3 LEA.HI.X R15, R3.reuse, c[0x0][0x174], R4.reuse, 0x1, P1 ;  /* 0x00005d00030fba11 */ /* 0x140fe200008f0c04 */
[----:B------:R-:W-:Y:S01]  /*88a0*/  @P2 STS.128 [R202+0x16000], RZ ;  /* 0x016000ffca002388 */ /* 0x000fe20000000c00 */
[----:B------:R-:W-:-:S02]  /*88b0*/  @!P2 LEA.HI.X R29, R3, c[0x0][0x174], R4, 0x1, P0 ;  /* 0x00005d00031daa11 */ /* 0x000fc400000f0c04 */
[----:B------:R-:W-:Y:S01]  /*88c0*/  ISETP.GT.AND P0, PT, R216, R198, PT ;  /* 0x000000c6d800720c */ /* 0x000fe20003f04270 */
        /* <DEDUP_REMOVED lines=20> */
[----:B------:R-:W5:Y:S04]  /*8a10*/  LDSM.16.M88.4 R148, [R193+0xc000] ;  /* 0x00c00000c194783b */ /* 0x000f680000000200 */
[----:B------:R-:W4:Y:S04]  /*8a20*/  LDSM.16.M88.4 R140, [R193+0xc800] ;  /* 0x00c80000c18c783b */ /* 0x000f280000000200 */
[----:B------:R-:W4:Y:S04]  /*8a30*/  LDSM.16.M88.4 R32, [R193+0xd000] ;  /* 0x00d00000c120783b */ /* 0x000f280000000200 */
[----:B------:R-:W4:Y:S04]  /*8a40*/  LDSM.16.M88.4 R156, [R193+0xd800] ;  /* 0x00d80000c19c783b */ /* 0x000f280000000200 */
[----:B-1----:R-:W-:Y:S04]  /*8a50*/  LDSM.16.M88.4 R4, [R192] ;  /* 0x00000000c004783b */ /* 0x002fe80000000200 */
[----:B------:R-:W1:Y:S04]  /*8a60*/  LDSM.16.M88.4 R20, [R191] ;  /* 0x00000000bf14783b */ /* 0x000e680000000200 */
[----:B------:R-:W1:Y:S04]  /*8a70*/  LDSM.16.M88.4 R16, [R183] ;  /* 0x00000000b710783b */ /* 0x000e680000000200 */
[----:B---3--:R-:W3:Y:S04]  /*8a80*/  LDSM.16.M88.4 R12, [R182] ;  /* 0x00000000b60c783b */ /* 0x008ee80000000200 */
[----:B--2---:R-:W2:Y:S04]  /*8a90*/  LDSM.16.M88.4 R8, [R181] ;  /* 0x00000000b508783b */ /* 0x004ea80000000200 */
[----:B------:R-:W-:Y:S01]  /*8aa0*/  LDSM.16.M88.4 R224, [R187+0xc000] ;  /* 0x00c00000bbe0783b */ /* 0x000fe20000000200 */
[C---:B-----5:R-:W-:Y:S03]  /*8ab0*/  HMMA.16816.F32.BF16 R152, R24.reuse, R148, RZ ;  /* 0x000000941898723c */ /* 0x060fe600000418ff */
[----:B------:R-:W-:Y:S04]  /*8ac0*/  LDSM.16.M88.4 R168, [R187+0xc800] ;  /* 0x00c80000bba8783b */ /* 0x000fe80000000200 */
[----:B------:R-:W-:Y:S01]  /*8ad0*/  LDSM.16.M88.4 R164, [R187+0xd000] ;  /* 0x00d00000bba4783b */ /* 0x000fe20000000200 */
[C---:B----4-:R-:W-:Y:S03]  /*8ae0*/  HMMA.16816.F32.BF16 R144, R24.reuse, R140, RZ ;  /* 0x0000008c1890723c */ /* 0x050fe600000418ff */
[----:B------:R-:W-:Y:S04]  /*8af0*/  LDSM.16.M88.4 R160, [R187+0xd800] ;  /* 0x00d80000bba0783b */ /* 0x000fe80000000200 */
[----:B------:R-:W0:Y:S01]  /*8b00*/  LDGDEPBAR ;  /* 0x00000000000079af */ /* 0x000e220000000000 */
[C---:B------:R-:W-:Y:S08]  /*8b10*/  HMMA.16816.F32.BF16 R136, R24.reuse, R32, RZ ;  /* 0x000000201888723c */ /* 0x040ff000000418ff */
[C---:B------:R-:W-:Y:S08]  /*8b20*/  HMMA.16816.F32.BF16 R148, R24.reuse, R150, RZ ;  /* 0x000000961894723c */ /* 0x040ff000000418ff */
[C---:B------:R-:W-:Y:S08]  /*8b30*/  HMMA.16816.F32.BF16 R140, R24.reuse, R142, RZ ;  /* 0x0000008e188c723c */ /* 0x040ff000000418ff */
[C---:B------:R-:W-:Y:S08]  /*8b40*/  HMMA.16816.F32.BF16 R32, R24.reuse, R34, RZ ;  /* 0x000000221820723c */ /* 0x040ff000000418ff */
[C---:B------:R-:W-:Y:S08]  /*8b50*/  HMMA.16816.F32.BF16 R28, R24.reuse, R156, RZ ;  /* 0x0000009c181c723c */ /* 0x040ff000000418ff */
[----:B------:R-:W-:Y:S01]  /*8b60*/  HMMA.16816.F32.BF16 R24, R24, R158, RZ ;  /* 0x0000009e1818723c */ /* 0x000fe200000418ff */
[----:B------:R-:W4:Y:S07]  /*8b70*/  LDSM.16.M88.4 R156, [R190] ;  /* 0x00000000be9c783b */ /* 0x000f2e0000000200 */
[C---:B-1----:R-:W-:Y:S08]  /*8b80*/  HMMA.16816.F32.BF16 R152, R4.reuse, R20, R152 ;  /* 0x000000140498723c */ /* 0x042ff00000041898 */
[C---:B------:R-:W-:Y:S01]  /*8b90*/  HMMA.16816.F32.BF16 R148, R4.reuse, R22, R148 ;  /* 0x000000160494723c */ /* 0x040fe20000041894 */
[----:B------:R-:W-:Y:S07]  /*8ba0*/  LDSM.16.M88.4 R20, [R180] ;  /* 0x00000000b414783b */ /* 0x000fee0000000200 */
        /* <DEDUP_REMOVED lines=8> */
[----:B------:R-:W1:Y:S04]  /*8c30*/  LDSM.16.M88.4 R4, [R189] ;  /* 0x00000000bd04783b */ /* 0x000e680000000200 */
[----:B------:R-:W2:Y:S03]  /*8c40*/  LDSM.16.M88.4 R8, [R180+0x1800] ;  /* 0x00180000b408783b */ /* 0x000ea60000000200 */
[C---:B----4-:R-:W-:Y:S08]  /*8c50*/  HMMA.16816.F32.BF16 R152, R156.reuse, R224, R152 ;  /* 0x000000e09c98723c */ /* 0x050ff00000041898 */
        /* <DEDUP_REMOVED lines=21> */
[C---:B--2---:R-:W-:Y:S08]  /*8db0*/  HMMA.16816.F32.BF16 R28, R4.reuse, R8, R28 ;  /* 0x00000008041c723c */ /* 0x044ff0000004181c */
[----:B------:R-:W-:Y:S01]  /*8dc0*/  HMMA.16816.F32.BF16 R24, R4, R10, R24 ;  /* 0x0000000a0418723c */ /* 0x000fe20000041818 */
[----:B------:R-:W1:Y:S04]  /*8dd0*/  LDSM.16.M88.4 R4, [R192+0x4000] ;  /* 0x00400000c004783b */ /* 0x000e680000000200 */
[----:B------:R-:W2:Y:S03]  /*8de0*/  LDSM.16.M88.4 R8, [R176] ;  /* 0x00000000b008783b */ /* 0x000ea60000000200 */
[C---:B---3--:R-:W-:Y:S08]  /*8df0*/  HMMA.16816.F32.BF16 R152, R156.reuse, R224, R152 ;  /* 0x000000e09c98723c */ /* 0x048ff00000041898 */
        /* <DEDUP_REMOVED lines=21> */
[C---:B--2---:R-:W-:Y:S08]  /*8f50*/  HMMA.16816.F32.BF16 R28, R4.reuse, R8, R28 ;  /* 0x00000008041c723c */ /* 0x044ff0000004181c */
[----:B------:R-:W-:Y:S01]  /*8f60*/  HMMA.16816.F32.BF16 R24, R4, R10, R24 ;  /* 0x0000000a0418723c */ /* 0x000fe20000041818 */
[----:B------:R-:W1:Y:S04]  /*8f70*/  LDSM.16.M88.4 R4, [R189+0x4000] ;  /* 0x00400000bd04783b */ /* 0x000e680000000200 */
[----:B------:R-:W2:Y:S03]  /*8f80*/  LDSM.16.M88.4 R8, [R180+0x3800] ;  /* 0x00380000b408783b */ /* 0x000ea60000000200 */
        /* <DEDUP_REMOVED lines=31> */
[----:B------:R-:W3:Y:S07]  /*9180*/  LDSM.16.M88.4 R168, [R187+0x10000] ;  /* 0x01000000bba8783b */ /* 0x000eee0000000200 */
        /* <DEDUP_REMOVED lines=16> */
[C---:B--2---:R-:W-:Y:S08]  /*9290*/  HMMA.16816.F32.BF16 R28, R4.reuse, R8, R28 ;  /* 0x00000008041c723c */ /* 0x044ff0000004181c */
[----:B------:R-:W-:Y:S01]  /*92a0*/  HMMA.16816.F32.BF16 R24, R4, R10, R24 ;  /* 0x0000000a0418723c */ /* 0x000fe20000041818 */
[----:B------:R-:W2:Y:S04]  /*92b0*/  LDSM.16.M88.4 R8, [R180+0x5000] ;  /* 0x00500000b408783b */ /* 0x000ea80000000200 */
[----:B------:R-:W1:Y:S01]  /*92c0*/  LDSM.16.M88.4 R4, [R180+0x5800] ;  /* 0x00580000b404783b */ /* 0x000e620000000200 */
[----:B------:R-:W-:-:S04]  /*92d0*/  DEPBAR.LE SB0, 0x0 ;  /* 0x000080000000791a */ /* 0x000fc80000000000 */
[C---:B---3--:R-:W-:Y:S08]  /*92e0*/  HMMA.16816.F32.BF16 R152, R224.reuse, R168, R152 ;  /* 0x000000a8e098723c */ /* 0x048ff00000041898 */
        /* <DEDUP_REMOVED lines=11> */
[C---:B--2---:R-:W-:Y:S08]  /*93a0*/  HMMA.16816.F32.BF16 R136, R20.reuse, R8, R136 ;  /* 0x000000081488723c */ /* 0x044ff00000041888 */
[C---:B------:R-:W-:Y:S08]  /*93b0*/  HMMA.16816.F32.BF16 R32, R20.reuse, R10, R32 ;  /* 0x0000000a1420723c */ /* 0x040ff00000041820 */
[C---:B------:R-:W-:Y:S08]  /*93c0*/  HMMA.16816.F32.BF16 R28, R20.reuse, R4, R28 ;  /* 0x00000004141c723c */ /* 0x040ff0000004181c */
[----:B------:R-:W-:Y:S01]  /*93d0*/  HMMA.16816.F32.BF16 R24, R20, R6, R24 ;  /* 0x000000061418723c */ /* 0x000fe20000041818 */
[----:B------:R-:W-:Y:S06]  /*93e0*/  BAR.SYNC.DEFER_BLOCKING 0x0 ;  /* 0x0000000000007b1d */ /* 0x000fec0000010000 */
        /* <DEDUP_REMOVED lines=15> */
[C-C-:B------:R-:W-:Y:S02]  /*94e0*/  @!P4 LEA.HI.X R15, R5.reuse, c[0x0][0x16c], R4.reuse, 0x1, P5 ;  /* 0x00005b00050fca11 */ /* 0x140fe400028f0c04 */
        /* <DEDUP_REMOVED lines=8> */
[----:B------:R1:W-:Y:S01]  /*9570*/  @P3 STS.128 [R202+0xe000], RZ ;  /* 0x00e000ffca003388 */ /* 0x0003e20000000c00 */
[C---:B------:R-:W-:Y:S02]  /*9580*/  @!P3 LEA R6, P0, R3.reuse, c[0x0][0x168], 0x1 ;  /* 0x00005a000306ba11 */ /* 0x040fe400078008ff */
[C-C-:B------:R-:W-:Y:S01]  /*9590*/  @!P4 LEA.HI.X R13, R3.reuse, c[0x0][0x16c], R4.reuse, 0x1, P5 ;  /* 0x00005b00030dca11 */ /* 0x140fe200028f0c04 */
[----:B------:R-:W-:Y:S01]  /*95a0*/  @!PT LDS RZ, [RZ] ;  /* 0x00000000fffff984 */ /* 0x000fe20000000800 */
[----:B------:R-:W-:Y:S01]  /*95b0*/  @!PT LDS RZ, [RZ] ;  /* 0x00000000fffff984 */ /* 0x000fe20000000800 */
[----:B------:R-:W-:Y:S01]  /*95c0*/  @!PT LDS RZ, [RZ] ;  /* 0x00000000fffff984 */ /* 0x000fe20000000800 */
[----:B------:R1:W-:Y:S01]  /*95d0*/  @!P3 LDGSTS.E.BYPASS.LTC128B.128 [R202+0xe000], [R10.64+0x80] ;  /* 0x0e0000800acabfae */ /* 0x0003e2000b901d4c */
[----:B------:R-:W-:-:S03]  /*95e0*/  @!P3 LEA.HI.X R7, R3, c[0x0][0x16c], R4, 0x1, P0 ;  /* 0x00005b000307ba11 */ /* 0x000fc600000f0c04 */
        /* <DEDUP_REMOVED lines=23> */
.L_x_332:
[----:B------:R-:W-:Y:S05]  /*9760*/  BSYNC B0 ;  /* 0x0000000000007941 */ /* 0x000fea0003800000 */
.L_x_331:
[----:B------:R-:W0:Y:S02]  /*9770*/  LDGDEPBAR ;  /* 0x00000000000079af */ /* 0x000e240000000000 */
.L_x_330:
[----:B-1----:R-:W-:-:S05]  /*9780*/  IMAD R8, R216, 0x40, R201 ;  /* 0x00000040d8087824 */ /* 0x002fca00078e02c9 */
        /* <DEDUP_REMOVED lines=12> */
[C---:B------:R-:W-:Y:S02]  /*9850*/  IADD3 R6, R8.reuse, 0x9, RZ ;  /* 0x0000000908067810 */ /* 0x040fe40007ffe0ff */
        /* <DEDUP_REMOVED lines=79> */
[----:B------:R-:W-:Y:S02]  /*9d50*/  ISETP.GE.AND P1, PT, R10, R208, PT ;  /* 0x000000d00a00720c */ /* 0x000fe40003f26270 */
        /* <DEDUP_REMOVED lines=9> */
[----:B------:R-:W-:Y:S01]  /*9df0*/  IADD3 R10, R8, 0x38, RZ ;  /* 0x00000038080a7810 */ /* 0x000fe20007ffe0ff */
[----:B------:R-:W-:Y:S01]  /*9e00*/  LDSM.16.MT88.4 R136, [R186+0x12800] ;  /* 0x01280000ba88783b */ /* 0x000fe20000004200 */
        /* <DEDUP_REMOVED lines=21> */
[----:B------:R-:W-:Y:S01]  /*9f60*/  FSEL R141, R25, -INF , !P5 ;  /* 0xff800000198d7808 */ /* 0x000fe20006800000 */
[----:B------:R-:W-:Y:S01]  /*9f70*/  LDSM.16.MT88.4 R32, [R185+0x12800] ;  /* 0x01280000b920783b */ /* 0x000fe20000004200 */
[----:B------:R-:W-:-:S02]  /*9f80*/  FMNMX.FTZ R14, R143, R14, !PT ;  /* 0x0000000e8f0e7209 */ /* 0x000fc40007810000 */
[-C--:B------:R-:W-:Y:S02]  /*9f90*/  ISETP.GE.AND P2, PT, R12, R208.reuse, PT ;  /* 0x000000d00c00720c */ /* 0x080fe40003f46270 */
[----:B------:R-:W-:Y:S02]  /*9fa0*/  FMNMX.FTZ R15, R168, R13, !PT ;  /* 0x0000000da80f7209 */ /* 0x000fe40007810000 */
[----:B------:R-:W-:Y:S02]  /*9fb0*/  ISETP.GE.AND P1, PT, R10, R208, PT ;  /* 0x000000d00a00720c */ /* 0x000fe40003f26270 */
[----:B------:R-:W-:Y:S02]  /*9fc0*/  FMNMX.FTZ R13, R141, R14, !PT ;  /* 0x0000000e8d0d7209 */ /* 0x000fe40007810000 */
[----:B------:R-:W-:Y:S02]  /*9fd0*/  ISETP.LT.OR P2, PT, R12, R209, P2 ;  /* 0x000000d10c00720c */ /* 0x000fe40001741670 */
[----:B------:R-:W-:-:S02]  /*9fe0*/  FSEL R154, R30, -INF , !P0 ;  /* 0xff8000001e9a7808 */ /* 0x000fc40004000000 */
[----:B------:R-:W-:Y:S02]  /*9ff0*/  FMNMX.FTZ R15, R166, R15, !PT ;  /* 0x0000000fa60f7209 */ /* 0x000fe40007810000 */
[----:B------:R-:W-:Y:S02]  /*a000*/  ISETP.LT.OR P1, PT, R10, R209, P1 ;  /* 0x000000d10a00720c */ /* 0x000fe40000f21670 */
[----:B------:R-:W-:Y:S01]  /*a010*/  ISETP.GE.AND P0, PT, R8, R208, PT ;  /* 0x000000d00800720c */ /* 0x000fe20003f06270 */
[----:B------:R-:W1:Y:S01]  /*a020*/  SHFL.BFLY PT, R10, R13, 0x2, 0x1f ;  /* 0x0c401f000d0a7f89 */ /* 0x000e6200000e0000 */
        /* <DEDUP_REMOVED lines=9> */
[----:B------:R-:W-:-:S05]  /*a0c0*/  FMNMX.FTZ R17, R152, R15, !PT ;  /* 0x0000000f98117209 */ /* 0x000fca0007810000 */
[----:B------:R-:W2:Y:S01]  /*a0d0*/  SHFL.BFLY PT, R8, R17, 0x2, 0x1f ;  /* 0x0c401f0011087f89 */ /* 0x000ea200000e0000 */
[----:B-1----:R-:W-:-:S05]  /*a0e0*/  FMNMX.FTZ R15, R13, R10, !PT ;  /* 0x0000000a0d0f7209 */ /* 0x002fca0007810000 */
[----:B------:R-:W1:Y:S01]  /*a0f0*/  SHFL.BFLY PT, R132, R15, 0x1, 0x1f ;  /* 0x0c201f000f847f89 */ /* 0x000e6200000e0000 */
[----:B--2---:R-:W-:-:S03]  /*a100*/  FMNMX.FTZ R13, R17, R8, !PT ;  /* 0x00000008110d7209 */ /* 0x004fc60007810000 */
[----:B------:R-:W-:Y:S04]  /*a110*/  LDSM.16.MT88.4 R16, [R188+0x12000] ;  /* 0x01200000bc10783b */ /* 0x000fe80000004200 */
[----:B------:R-:W2:Y:S01]  /*a120*/  SHFL.BFLY PT, R8, R13, 0x1, 0x1f ;  /* 0x0c201f000d087f89 */ /* 0x000ea200000e0000 */
[----:B-1----:R-:W-:-:S04]  /*a130*/  FMNMX.FTZ R132, R15, R132, !PT ;  /* 0x000000840f847209 */ /* 0x002fc80007810000 */
        /* <DEDUP_REMOVED lines=8> */
[----:B--2---:R-:W-:Y:S01]  /*a1c0*/  FMNMX.FTZ R3, R13, R8, !PT ;  /* 0x000000080d037209 */ /* 0x004fe20007810000 */
[--C-:B------:R-:W-:Y:S01]  /*a1d0*/  FFMA.FTZ R158, R159, c[0x0][0x23c], -R156.reuse ;  /* 0x00008f009f9e7a23 */ /* 0x100fe2000001089c */
[----:B------:R-:W1:Y:S01]  /*a1e0*/  LDSM.16.MT88.4 R12, [R186+0x12000] ;  /* 0x01200000ba0c783b */ /* 0x000e620000004200 */
[--C-:B------:R-:W-:Y:S01]  /*a1f0*/  FFMA.FTZ R157, R157, c[0x0][0x23c], -R156.reuse ;  /* 0x00008f009d9d7a23 */ /* 0x100fe2000001089c */
[C---:B------:R-:W-:Y:S01]  /*a200*/  FSETP.NEU.FTZ.AND P0, PT, R3.reuse, -INF , PT ;  /* 0xff8000000300780b */ /* 0x040fe20003f1d000 */
[C---:B------:R-:W-:Y:S01]  /*a210*/  FMUL.FTZ R151, R3.reuse, c[0x0][0x23c] ;  /* 0x00008f0003977a20 */ /* 0x040fe20000410000 */
[----:B------:R-:W2:Y:S01]  /*a220*/  LDSM.16.MT88.4 R8, [R185+0x12000] ;  /* 0x01200000b908783b */ /* 0x000ea20000004200 */
[----:B------:R-:W3:Y:S01]  /*a230*/  MUFU.EX2 R148, R148 ;  /* 0x0000009400947308 */ /* 0x000ee20000000800 */
[----:B------:R-:W-:Y:S01]  /*a240*/  FSEL R7, R3, RZ, P0 ;  /* 0x000000ff03077208 */ /* 0x000fe20000000000 */
[--C-:B------:R-:W-:Y:S01]  /*a250*/  FFMA.FTZ R159, R23, c[0x0][0x23c], -R156.reuse ;  /* 0x00008f00179f7a23 */ /* 0x100fe2000001089c */
[----:B------:R-:W-:Y:S01]  /*a260*/  FSEL R151, R151, RZ, P0 ;  /* 0x000000ff97977208 */ /* 0x000fe20000000000 */
[----:B------:R-:W-:-:S02]  /*a270*/  FFMA.FTZ R160, R21, c[0x0][0x23c], -R156 ;  /* 0x00008f0015a07a23 */ /* 0x000fc4000001089c */
[----:B------:R-:W-:Y:S02]  /*a280*/  FADD.FTZ R7, R0, -R7 ;  /* 0x8000000700077221 */ /* 0x000fe40000010000 */
[--C-:B------:R-:W-:Y:S01]  /*a290*/  FFMA.FTZ R145, R5, c[0x0][0x23c], -R151.reuse ;  /* 0x00008f0005917a23 */ /* 0x100fe20000010897 */
[----:B------:R-:W-:Y:S01]  /*a2a0*/  FSEL R5, R132, RZ, P1 ;  /* 0x000000ff84057208 */ /* 0x000fe20000800000 */
[--C-:B------:R-:W-:Y:S01]  /*a2b0*/  FFMA.FTZ R133, R150, c[0x0][0x23c], -R151.reuse ;  /* 0x00008f0096857a23 */ /* 0x100fe20000010897 */
[----:B------:R-:W-:Y:S01]  /*a2c0*/  MUFU.EX2 R147, R147 ;  /* 0x0000009300937308 */ /* 0x000fe20000000800 */
[----:B------:R-:W-:Y:S02]  /*a2d0*/  FFMA.FTZ R144, R6, c[0x0][0x23c], -R151 ;  /* 0x00008f0006907a23 */ /* 0x000fe40000010897 */
[----:B------:R-:W-:Y:S02]  /*a2e0*/  FADD.FTZ R5, R2, -R5 ;  /* 0x8000000502057221 */ /* 0x000fe40000010000 */
[----:B------:R-:W-:Y:S01]  /*a2f0*/  FFMA.FTZ R2, R4, c[0x0][0x23c], -R151 ;  /* 0x00008f0004027a23 */ /* 0x000fe20000010897 */
[----:B---3--:R-:W-:Y:S01]  /*a300*/  F2FP.BF16.PACK_AB R4, R148, R149 ;  /* 0x000000959404723e */ /* 0x008fe200000010ff */
[----:B------:R-:W-:Y:S01]  /*a310*/  FMUL.FTZ R150, R5, c[0x0][0x23c] ;  /* 0x00008f0005967a20 */ /* 0x000fe20000410000 */
[----:B------:R-:W3:Y:S01]  /*a320*/  MUFU.EX2 R146, R146 ;  /* 0x0000009200927308 */ /* 0x000ee20000000800 */
[----:B------:R-:W-:-:S02]  /*a330*/  FMUL.FTZ R0, R7, c[0x0][0x23c] ;  /* 0x00008f0007007a20 */ /* 0x000fc40000410000 */
[--C-:B------:R-:W-:Y:S02]  /*a340*/  FFMA.FTZ R161, R162, c[0x0][0x23c], -R151.reuse ;  /* 0x00008f00a2a17a23 */ /* 0x100fe40000010897 */
[--C-:B------:R-:W-:Y:S02]  /*a350*/  FFMA.FTZ R162, R164, c[0x0][0x23c], -R151.reuse ;  /* 0x00008f00a4a27a23 */ /* 0x100fe40000010897 */
[--C-:B------:R-:W-:Y:S01]  /*a360*/  FFMA.FTZ R163, R22, c[0x0][0x23c], -R151.reuse ;  /* 0x00008f0016a37a23 */ /* 0x100fe20000010897 */
[----:B------:R-:W-:Y:S01]  /*a370*/  MUFU.EX2 R145, R145 ;  /* 0x0000009100917308 */ /* 0x000fe20000000800 */
[----:B------:R-:W-:Y:S02]  /*a380*/  FFMA.FTZ R164, R20, c[0x0][0x23c], -R151 ;  /* 0x00008f0014a47a23 */ /* 0x000fe40000010897 */
[----:B------:R-:W-:Y:S01]  /*a390*/  LDSM.16.MT88.4 R20, [R186+0x14800] ;  /* 0x01480000ba14783b */ /* 0x000fe20000004200 */
[--C-:B------:R-:W-:Y:S02]  /*a3a0*/  FFMA.FTZ R220, R171, c[0x0][0x23c], -R156.reuse ;  /* 0x00008f00abdc7a23 */ /* 0x100fe4000001089c */
[----:B------:R-:W-:-:S02]  /*a3b0*/  FFMA.FTZ R222, R165, c[0x0][0x23c], -R156 ;  /* 0x00008f00a5de7a23 */ /* 0x000fc4000001089c */
[----:B------:R-:W4:Y:S01]  /*a3c0*/  MUFU.EX2 R144, R144 ;  /* 0x0000009000907308 */ /* 0x000f220000000800 */
[----:B---3--:R-:W-:Y:S01]  /*a3d0*/  F2FP.BF16.PACK_AB R6, R146, R147 ;  /* 0x000000939206723e */ /* 0x008fe200000010ff */
[--C-:B------:R-:W-:Y:S02]  /*a3e0*/  FFMA.FTZ R169, R169, c[0x0][0x23c], -R156.reuse ;  /* 0x00008f00a9a97a23 */ /* 0x100fe4000001089c */
[----:B------:R-:W-:Y:S02]  /*a3f0*/  FFMA.FTZ R167, R167, c[0x0][0x23c], -R156 ;  /* 0x00008f00a7a77a23 */ /* 0x000fe4000001089c */
[--C-:B------:R-:W-:Y:S02]  /*a400*/  FFMA.FTZ R165, R218, c[0x0][0x23c], -R151.reuse ;  /* 0x00008f00daa57a23 */ /* 0x100fe40000010897 */
[----:B------:R-:W-:Y:S01]  /*a410*/  MUFU.EX2 R133, R133 ;  /* 0x0000008500857308 */ /* 0x000fe20000000800 */
[--C-:B------:R-:W-:Y:S02]  /*a420*/  FFMA.FTZ R170, R170, c[0x0][0x23c], -R151.reuse ;  /* 0x00008f00aaaa7a23 */ /* 0x100fe40000010897 */
[----:B------:R-:W-:-:S02]  /*a430*/  FFMA.FTZ R168, R168, c[0x0][0x23c], -R151 ;  /* 0x00008f00a8a87a23 */ /* 0x000fc40000010897 */
[--C-:B------:R-:W-:Y:S02]  /*a440*/  FFMA.FTZ R171, R166, c[0x0][0x23c], -R151.reuse ;  /* 0x00008f00a6ab7a23 */ /* 0x100fe40000010897 */
[--C-:B------:R-:W-:Y:S01]  /*a450*/  FFMA.FTZ R166, R153, c[0x0][0x23c], -R156.reuse ;  /* 0x00008f0099a67a23 */ /* 0x100fe2000001089c */
[----:B------:R-:W3:Y:S01]  /*a460*/  MUFU.EX2 R2, R2 ;  /* 0x0000000200027308 */ /* 0x000ee20000000800 */
[----:B----4-:R-:W-:Y:S01]  /*a470*/  F2FP.BF16.PACK_AB R5, R144, R145 ;  /* 0x000000919005723e */ /* 0x010fe200000010ff */
[--C-:B------:R-:W-:Y:S02]  /*a480*/  FFMA.FTZ R155, R155, c[0x0][0x23c], -R156.reuse ;  /* 0x00008f009b9b7a23 */ /* 0x100fe4000001089c */
[----:B------:R-:W-:Y:S02]  /*a490*/  FFMA.FTZ R153, R143, c[0x0][0x23c], -R156 ;  /* 0x00008f008f997a23 */ /* 0x000fe4000001089c */
[--C-:B------:R-:W-:Y:S02]  /*a4a0*/  FFMA.FTZ R154, R154, c[0x0][0x23c], -R151.reuse ;  /* 0x00008f009a9a7a23 */ /* 0x100fe40000010897 */
[----:B------:R-:W4:Y:S01]  /*a4b0*/  MUFU.EX2 R150, R150 ;  /* 0x0000009600967308 */ /* 0x000f220000000800 */
[----:B------:R-:W-:-:S02]  /*a4c0*/  FFMA.FTZ R219, R140, c[0x0][0x23c], -R151 ;  /* 0x00008f008cdb7a23 */ /* 0x000fc40000010897 */
[--C-:B------:R-:W-:Y:S02]  /*a4d0*/  FFMA.FTZ R218, R142, c[0x0][0x23c], -R151.reuse ;  /* 0x00008f008eda7a23 */ /* 0x100fe40000010897 */
[----:B------:R-:W-:Y:S02]  /*a4e0*/  FFMA.FTZ R156, R141, c[0x0][0x23c], -R156 ;  /* 0x00008f008d9c7a23 */ /* 0x000fe4000001089c */
[----:B------:R-:W-:Y:S01]  /*a4f0*/  FFMA.FTZ R151, R152, c[0x0][0x23c], -R151 ;  /* 0x00008f0098977a23 */ /* 0x000fe20000010897 */
[----:B------:R-:W5:Y:S01]  /*a500*/  MUFU.EX2 R0, R0 ;  /* 0x0000000000007308 */ /* 0x000f620000000800 */
[----:B---3--:R-:W-:Y:S01]  /*a510*/  F2FP.BF16.PACK_AB R7, R2, R133 ;  /* 0x000000850207723e */ /* 0x008fe200000010ff */
[----:B------:R-:W-:Y:S01]  /*a520*/  LDSM.16.MT88.4 R140, [R186+0x13800] ;  /* 0x01380000ba8c783b */ /* 0x000fe20000004200 */
[----:B----4-:R-:W-:-:S05]  /*a530*/  FMUL.FTZ R120, R120, R150 ;  /* 0x0000009678787220 */ /* 0x010fca0000410000 */
        /* <DEDUP_REMOVED lines=10> */
[C---:B-1----:R-:W-:Y:S01]  /*a5e0*/  HMMA.16816.F32.BF16 R120, R4.reuse, R12, R120 ;  /* 0x0000000c0478723c */ /* 0x042fe20000041878 */
[----:B------:R-:W-:Y:S01]  /*a5f0*/  FMUL.FTZ R129, R129, R150 ;  /* 0x0000009681817220 */ /* 0x000fe20000410000 */
[----:B------:R-:W-:Y:S01]  /*a600*/  MUFU.EX2 R159, R159 ;  /* 0x0000009f009f7308 */ /* 0x000fe20000000800 */
[-C--:B------:R-:W-:Y:S02]  /*a610*/  FMUL.FTZ R130, R130, R0.reuse ;  /* 0x0000000082827220 */ /* 0x080fe40000410000 */
[----:B------:R-:W-:Y:S02]  /*a620*/  FMUL.FTZ R131, R131, R0 ;  /* 0x0000000083837220 */ /* 0x000fe40000410000 */
[-C--:B------:R-:W-:Y:S01]  /*a630*/  FMUL.FTZ R124, R124, R150.reuse ;  /* 0x000000967c7c7220 */ /* 0x080fe20000410000 */
[----:B------:R-:W-:Y:S01]  /*a640*/  HMMA.16816.F32.BF16 R116, R4, R14, R116 ;  /* 0x0000000e0474723c */ /* 0x000fe20000041874 */
[----:B------:R-:W1:Y:S01]  /*a650*/  LDSM.16.MT88.4 R12, [R188+0x14000] ;  /* 0x01400000bc0c783b */ /* 0x000e620000004200 */
        /* <DEDUP_REMOVED lines=15> */
[----:B------:R-:W1:Y:S01]  /*a750*/  MUFU.EX2 R162, R162 ;  /* 0x000000a200a27308 */ /* 0x000e620000000800 */
[----:B------:R-:W-:-:S02]  /*a760*/  FMUL.FTZ R111, R111, R0 ;  /* 0x000000006f6f7220 */ /* 0x000fc40000410000 */
[-C--:B------:R-:W-:Y:S01]  /*a770*/  FMUL.FTZ R36, R36, R150.reuse ;  /* 0x0000009624247220 */ /* 0x080fe20000410000 */
[C---:B--2---:R-:W-:Y:S01]  /*a780*/  HMMA.16816.F32.BF16 R112, R4.reuse, R8, R112 ;  /* 0x000000080470723c */ /* 0x044fe20000041870 */
[----:B------:R-:W-:Y:S02]  /*a790*/  FMUL.FTZ R37, R37, R150 ;  /* 0x0000009625257220 */ /* 0x000fe40000410000 */
[-C--:B------:R-:W-:Y:S01]  /*a7a0*/  FMUL.FTZ R38, R38, R0.reuse ;  /* 0x0000000026267220 */ /* 0x080fe20000410000 */
[----:B------:R-:W-:Y:S01]  /*a7b0*/  MUFU.EX2 R163, R163 ;  /* 0x000000a300a37308 */ /* 0x000fe20000000800 */
[----:B------:R-:W-:Y:S02]  /*a7c0*/  FMUL.FTZ R39, R39, R0 ;  /* 0x0000000027277220 */ /* 0x000fe40000410000 */
[-C--:B------:R-:W-:Y:S01]  /*a7d0*/  FMUL.FTZ R40, R40, R150.reuse ;  /* 0x0000009628287220 */ /* 0x080fe20000410000 */
[----:B------:R-:W-:Y:S01]  /*a7e0*/  HMMA.16816.F32.BF16 R108, R4, R10, R108 ;  /* 0x0000000a046c723c */ /* 0x000fe2000004186c */
[----:B------:R-:W2:Y:S01]  /*a7f0*/  LDSM.16.MT88.4 R8, [R186+0x14000] ;  /* 0x01400000ba08783b */ /* 0x000ea20000004200 */
[----:B------:R-:W-:-:S02]  /*a800*/  FMUL.FTZ R41, R41, R150 ;  /* 0x0000009629297220 */ /* 0x000fc40000410000 */
[-C--:B------:R-:W-:Y:S01]  /*a810*/  FMUL.FTZ R42, R42, R0.reuse ;  /* 0x000000002a2a7220 */ /* 0x080fe20000410000 */
[----:B------:R-:W2:Y:S01]  /*a820*/  MUFU.EX2 R164, R164 ;  /* 0x000000a400a47308 */ /* 0x000ea20000000800 */
[----:B------:R-:W-:Y:S02]  /*a830*/  FMUL.FTZ R43, R43, R0 ;  /* 0x000000002b2b7220 */ /* 0x000fe40000410000 */
[C---:B-1----:R-:W-:Y:S01]  /*a840*/  HMMA.16816.F32.BF16 R36, R4.reuse, R12, R36 ;  /* 0x0000000c0424723c */ /* 0x042fe20000041824 */
[-C--:B------:R-:W-:Y:S02]  /*a850*/  FMUL.FTZ R104, R104, R150.reuse ;  /* 0x0000009668687220 */ /* 0x080fe40000410000 */
[----:B------:R-:W-:Y:S02]  /*a860*/  FMUL.FTZ R105, R105, R150 ;  /* 0x0000009669697220 */ /* 0x000fe40000410000 */
[-C--:B------:R-:W-:Y:S01]  /*a870*/  FMUL.FTZ R106, R106, R0.reuse ;  /* 0x000000006a6a7220 */ /* 0x080fe20000410000 */
[----:B------:R-:W-:Y:S01]  /*a880*/  MUFU.EX2 R169, R169 ;  /* 0x000000a900a97308 */ /* 0x000fe20000000800 */
[----:B------:R-:W-:Y:S01]  /*a890*/  FMUL.FTZ R107, R107, R0 ;  /* 0x000000006b6b7220 */ /* 0x000fe20000410000 */
[----:B------:R-:W-:Y:S01]  /*a8a0*/  HMMA.16816.F32.BF16 R40, R4, R14, R40 ;  /* 0x0000000e0428723c */ /* 0x000fe20000041828 */
[----:B------:R-:W1:Y:S01]  /*a8b0*/  LDSM.16.MT88.4 R12, [R184+0x14000] ;  /* 0x01400000b80c783b */ /* 0x000e620000004200 */
        /* <DEDUP_REMOVED lines=16> */
[----:B------:R-:W1:Y:S01]  /*a9c0*/  MUFU.EX2 R222, R222 ;  /* 0x000000de00de7308 */ /* 0x000e620000000800 */
[----:B------:R-:W-:Y:S02]  /*a9d0*/  FMUL.FTZ R51, R51, R0 ;  /* 0x0000000033337220 */ /* 0x000fe40000410000 */
[-C--:B------:R-:W-:Y:S01]  /*a9e0*/  FMUL.FTZ R60, R60, R150.reuse ;  /* 0x000000963c3c7220 */ /* 0x080fe20000410000 */
[----:B--2---:R-:W-:Y:S01]  /*a9f0*/  HMMA.16816.F32.BF16 R44, R4, R8, R44 ;  /* 0x00000008042c723c */ /* 0x004fe2000004182c */
[----:B------:R-:W-:-:S02]  /*aa00*/  FMUL.FTZ R61, R61, R150 ;  /* 0x000000963d3d7220 */ /* 0x000fc40000410000 */
[-C--:B------:R-:W-:Y:S01]  /*aa10*/  FMUL.FTZ R62, R62, R0.reuse ;  /* 0x000000003e3e7220 */ /* 0x080fe20000410000 */
[----:B------:R-:W-:Y:S01]  /*aa20*/  MUFU.EX2 R165, R165 ;  /* 0x000000a500a57308 */ /* 0x000fe20000000800 */
[----:B------:R-:W-:Y:S02]  /*aa30*/  FMUL.FTZ R63, R63, R0 ;  /* 0x000000003f3f7220 */ /* 0x000fe40000410000 */
[-C--:B------:R-:W-:Y:S01]  /*aa40*/  FMUL.FTZ R64, R64, R150.reuse ;  /* 0x0000009640407220 */ /* 0x080fe20000410000 */
[----:B------:R-:W-:Y:S01]  /*aa50*/  HMMA.16816.F32.BF16 R48, R4, R10, R48 ;  /* 0x0000000a0430723c */ /* 0x000fe20000041830 */
[----:B------:R-:W2:Y:S01]  /*aa60*/  LDSM.16.MT88.4 R8, [R188+0x16000] ;  /* 0x01600000bc08783b */ /* 0x000ea20000004200 */
[----:B------:R-:W-:Y:S02]  /*aa70*/  FMUL.FTZ R65, R65, R150 ;  /* 0x0000009641417220 */ /* 0x000fe40000410000 */
[-C--:B------:R-:W-:Y:S01]  /*aa80*/  FMUL.FTZ R66, R66, R0.reuse ;  /* 0x0000000042427220 */ /* 0x080fe20000410000 */
[----:B------:R-:W2:Y:S01]  /*aa90*/  MUFU.EX2 R170, R170 ;  /* 0x000000aa00aa7308 */ /* 0x000ea20000000800 */
[----:B------:R-:W-:-:S02]  /*aaa0*/  FMUL.FTZ R67, R67, R0 ;  /* 0x0000000043437220 */ /* 0x000fc40000410000 */
        /* <DEDUP_REMOVED lines=65> */
[----:B------:R-:W-:Y:S01]  /*aec0*/  FFMA.FTZ R149, R221, R150, R149 ;  /* 0x00000096dd957223 */ /* 0x000fe20000010095 */
[----:B--2---:R-:W-:Y:S01]  /*aed0*/  HMMA.16816.F32.BF16 R92, R4, R8, R92 ;  /* 0x00000008045c723c */ /* 0x004fe2000004185c */
        /* <DEDUP_REMOVED lines=144> */
.L_x_326:
[----:B------:R-:W-:-:S13]  /*b7e0*/  ISETP.GT.AND P0, PT, R216, R198, PT ;  /* 0x000000c6d800720c */ /* 0x000fda0003f04270 */
[----:B------:R-:W-:Y:S05]  /*b7f0*/  @!P0 BRA `(.L_x_333) ;  /* 0x000031e000008947 */ /* 0x000fea0003800000 */
[----:B------:R-:W-:Y:S01]  /*b800*/  IMAD.MOV.U32 R0, RZ, RZ, R3 ;  /* 0x000000ffff007224 */ /* 0x000fe200078e0003 */
[----:B------:R-:W-:Y:S01]  /*b810*/  ISETP.GE.AND P4, PT, R212, c[0x0][0x220], PT ;  /* 0x00008800d4007a0c */ /* 0x000fe20003f86270 */
[----:B------:R-:W-:Y:S01]  /*b820*/  IMAD.MOV.U32 R2, RZ, RZ, R132 ;  /* 0x000000ffff027224 */ /* 0x000fe200078e0084 */
[----:B------:R-:W-:Y:S01]  /*b830*/  ISETP.GE.AND P3, PT, R197, c[0x0][0x220], PT ;  /* 0x00008800c5007a0c */ /* 0x000fe20003f66270 */
[----:B------:R-:W-:Y:S01]  /*b840*/  IMAD.MOV.U32 R219, RZ, RZ, R215 ;  /* 0x000000ffffdb7224 */ /* 0x000fe200078e00d7 */
[----:B------:R-:W-:Y:S02]  /*b850*/  ISETP.GE.AND P2, PT, R196, c[0x0][0x220], PT ;  /* 0x00008800c4007a0c */ /* 0x000fe40003f46270 */
[----:B------:R-:W-:Y:S01]  /*b860*/  MOV R218, R134 ;  /* 0x0000008600da7202 */ /* 0x000fe20000000f00 */
[----:B------:R-:W-:Y:S05]  /*b870*/  BRA `(.L_x_334) ;  /* 0x0000036000007947 */ /* 0x000fea0003800000 */
.L_x_336:
        /* <DEDUP_REMOVED lines=8> */
[C---:B------:R-:W-:Y:S01]  /*b900*/  @!P2 LEA R140, P5, R134.reuse, c[0x0][0x168], 0x1 ;  /* 0x00005a00868caa11 */ /* 0x040fe200078a08ff */
[----:B------:R-:W-:Y:S01]  /*b910*/  IMAD.IADD R133, R137, 0x1, R133 ;  /* 0x0000000189857824 */ /* 0x000fe200078e0285 */
[----:B------:R-:W-:Y:S04]  /*b920*/  IADD3 R132, P6, R134, UR11, RZ ;  /* 0x0000000b86847c10 */ /* 0x000fe8000ffde0ff */
[----:B------:R-:W-:Y:S02]  /*b930*/  LEA.HI.X R133, R136, R207, R133, 0x6, P0 ;  /* 0x000000cf88857211 */ /* 0x000fe400000f3485 */
[C---:B------:R-:W-:Y:S02]  /*b940*/  @!P3 LEA R142, P0, R134.reuse, c[0x0][0x168], 0x1 ;  /* 0x00005a00868eba11 */ /* 0x040fe400078008ff */
[C-C-:B------:R-:W-:Y:S02]  /*b950*/  @!P4 LEA.HI.X R147, R134.reuse, c[0x0][0x16c], R133.reuse, 0x1, P1 ;  /* 0x00005b008693ca11 */ /* 0x140fe400008f0c85 */
[C-C-:B------:R-:W-:Y:S02]  /*b960*/  @!P3 LEA.HI.X R143, R134.reuse, c[0x0][0x16c], R133.reuse, 0x1, P0 ;  /* 0x00005b00868fba11 */ /* 0x140fe400000f0c85 */
[----:B------:R-:W-:Y:S01]  /*b970*/  @!P2 LEA.HI.X R141, R134, c[0x0][0x16c], R133, 0x1, P5 ;  /* 0x00005b00868daa11 */ /* 0x000fe200028f0c85 */
[----:B------:R-:W-:Y:S01]  /*b980*/  @!PT LDS RZ, [RZ] ;  /* 0x00000000fffff984 */ /* 0x000fe20000000800 */
[----:B------:R-:W-:Y:S01]  /*b990*/  @!PT LDS RZ, [RZ] ;  /* 0x00000000fffff984 */ /* 0x000fe20000000800 */
[----:B------:R-:W-:Y:S01]  /*b9a0*/  @!PT LDS RZ, [RZ] ;  /* 0x00000000fffff984 */ /* 0x000fe20000000800 */
[----:B------:R1:W-:Y:S01]  /*b9b0*/  @!P4 LDGSTS.E.BYPASS.LTC128B.128 [R202+0xc000], [R146.64] ;  /* 0x0c00000092cacfae */ /* 0x0003e2000b901d4c */
[C---:B------:R-:W-:Y:S02]  /*b9c0*/  @!P3 LEA R138, P1, R132.reuse, c[0x0][0x168], 0x1 ;  /* 0x00005a00848aba11 */ /* 0x040fe400078208ff */
        /* <DEDUP_REMOVED lines=9> */
[C-C-:B------:R-:W-:Y:S01]  /*ba60*/  @!P4 LEA.HI.X R145, R132.reuse, c[0x0][0x16c], R3.reuse, 0x1, P6 ;  /* 0x00005b008491ca11 */ /* 0x140fe200030f0c03 */
[----:B------:R1:W-:Y:S01]  /*ba70*/  @P2 STS.128 [R202+0x10000], RZ ;  /* 0x010000ffca002388 */ /* 0x0003e20000000c00 */
[----:B------:R-:W-:Y:S03]  /*ba80*/  @!P2 LEA.HI.X R137, R132, c[0x0][0x16c], R3, 0x1, P0 ;  /* 0x00005b008489aa11 */ /* 0x000fe600000f0c03 */
        /* <DEDUP_REMOVED lines=21> */
.L_x_334:
[----:B------:R-:W-:Y:S04]  /*bbe0*/  DEPBAR.LE SB0, 0x0 ;  /* 0x000080000000791a */ /* 0x000fe80000000000 */
[----:B------:R-:W-:Y:S01]  /*bbf0*/  BAR.SYNC.DEFER_BLOCKING 0x0 ;  /* 0x0000000000007b1d */ /* 0x000fe20000010000 */
[----:B------:R-:W-:Y:S04]  /*bc00*/  IADD3 R215, R216, -0x1, RZ ;  /* 0xffffffffd8d77810 */ /* 0x000fe80007ffe0ff */
[----:B------:R-:W-:Y:S01]  /*bc10*/  SHF.R.S32.HI R214, RZ, 0x1f, R215 ;  /* 0x0000001fffd67819 */ /* 0x000fe200000114d7 */
[C---:B------:R-:W-:Y:S02]  /*bc20*/  IMAD R3, R215.reuse, UR8, RZ ;  /* 0x00000008d7037c24 */ /* 0x040fe4000f8e02ff */
[----:B------:R-:W-:Y:S04]  /*bc30*/  IMAD.WIDE.U32 R230, R215, UR14, R218 ;  /* 0x0000000ed7e67c25 */ /* 0x000fe8000f8e00da */
[----:B------:R-:W-:Y:S01]  /*bc40*/  IMAD R3, R214, UR14, R3 ;  /* 0x0000000ed6037c24 */ /* 0x000fe2000f8e0203 */
[C---:B------:R-:W-:Y:S02]  /*bc50*/  @!P4 LEA R234, P1, R230.reuse, c[0x0][0x170], 0x1 ;  /* 0x00005c00e6eaca11 */ /* 0x040fe400078208ff */
[C---:B------:R-:W-:Y:S01]  /*bc60*/  @!P3 LEA R228, P0, R230.reuse, c[0x0][0x170], 0x1 ;  /* 0x00005c00e6e4ba11 */ /* 0x040fe200078008ff */
[----:B------:R-:W-:Y:S01]  /*bc70*/  IMAD.IADD R220, R231, 0x1, R3 ;  /* 0x00000001e7dc7824 */ /* 0x000fe200078e0203 */
[C---:B------:R-:W-:Y:S02]  /*bc80*/  @!P2 LEA R226, P5, R230.reuse, c[0x0][0x170], 0x1 ;  /* 0x00005c00e6e2aa11 */ /* 0x040fe400078a08ff */
[C---:B------:R-:W-:Y:S02]  /*bc90*/  IADD3 R214, P6, R230.reuse, UR15, RZ ;  /* 0x0000000fe6d67c10 */ /* 0x040fe4000ffde0ff */
[C-C-:B------:R-:W-:Y:S02]  /*bca0*/  @!P4 LEA.HI.X R235, R230.reuse, c[0x0][0x174], R220.reuse, 0x1, P1 ;  /* 0x00005d00e6ebca11 */ /* 0x140fe400008f0cdc */
[C-C-:B------:R-:W-:Y:S01]  /*bcb0*/  @!P3 LEA.HI.X R229, R230.reuse, c[0x0][0x174], R220.reuse, 0x1, P0 ;  /* 0x00005d00e6e5ba11 */ /* 0x140fe200000f0cdc */
[----:B------:R-:W-:Y:S01]  /*bcc0*/  @P4 STS.128 [R202+0x12000], RZ ;  /* 0x012000ffca004388 */ /* 0x000fe20000000c00 */
[----:B------:R-:W-:Y:S02]  /*bcd0*/  @!P2 LEA.HI.X R227, R230, c[0x0][0x174], R220, 0x1, P5 ;  /* 0x00005d00e6e3aa11 */ /* 0x000fe400028f0cdc */
[----:B------:R-:W-:Y:S01]  /*bce0*/  IADD3.X R3, R220, UR5, RZ, P6, !PT ;  /* 0x00000005dc037c10 */ /* 0x000fe2000b7fe4ff */
[----:B------:R-:W-:Y:S01]  /*bcf0*/  @!PT LDS RZ, [RZ] ;  /* 0x00000000fffff984 */ /* 0x000fe20000000800 */
[----:B------:R-:W-:Y:S01]  /*bd00*/  @!PT LDS RZ, [RZ] ;  /* 0x00000000fffff984 */ /* 0x000fe20000000800 */
[----:B------:R-:W-:Y:S01]  /*bd10*/  @!PT LDS RZ, [RZ] ;  /* 0x00000000fffff984 */ /* 0x000fe20000000800 */
[----:B------:R1:W-:Y:S01]  /*bd20*/  @!P4 LDGSTS.E.BYPASS.LTC128B.128 [R202+0x12000], [R234.64] ;  /* 0x12000000eacacfae */ /* 0x0003e2000b901d4c */
[C---:B------:R-:W-:Y:S02]  /*bd30*/  @!P4 LEA R232, P6, R214.reuse, c[0x0][0x170], 0x1 ;  /* 0x00005c00d6e8ca11 */ /* 0x040fe400078c08ff */
[C---:B------:R-:W-:Y:S01]  /*bd40*/  @!P3 LEA R224, P1, R214.reuse, c[0x0][0x170], 0x1 ;  /* 0x00005c00d6e0ba11 */ /* 0x040fe200078208ff */
[----:B------:R-:W-:Y:S01]  /*bd50*/  @P3 STS.128 [R202+0x14000], RZ ;  /* 0x014000ffca003388 */ /* 0x000fe20000000c00 */
[C-C-:B------:R-:W-:Y:S02]  /*bd60*/  @!P4 LEA.HI.X R233, R214.reuse, c[0x0][0x174], R3.reuse, 0x1, P6 ;  /* 0x00005d00d6e9ca11 */ /* 0x140fe400030f0c03 */
[C-C-:B------:R-:W-:Y:S01]  /*bd70*/  @!P3 LEA.HI.X R225, R214.reuse, c[0x0][0x174], R3.reuse, 0x1, P1 ;  /* 0x00005d00d6e1ba11 */ /* 0x140fe200008f0c03 */
[----:B------:R-:W-:Y:S01]  /*bd80*/  @!PT LDS RZ, [RZ] ;  /* 0x00000000fffff984 */ /* 0x000fe20000000800 */
[----:B------:R-:W-:Y:S01]  /*bd90*/  @!PT LDS RZ, [RZ] ;  /* 0x00000000fffff984 */ /* 0x000fe20000000800 */
[----:B------:R-:W-:Y:S01]  /*bda0*/  @!PT LDS RZ, [RZ] ;  /* 0x00000000fffff984 */ /* 0x000fe20000000800 */
[----:B------:R1:W-:Y:S01]  /*bdb0*/  @!P3 LDGSTS.E.BYPASS.LTC128B.128 [R202+0x14000], [R228.64+0x80] ;  /* 0x14000080e4cabfae */ /* 0x0003e2000b901d4c */
[C---:B------:R-:W-:Y:S03]  /*bdc0*/  @!P2 LEA R222, P0, R214.reuse, c[0x0][0x170], 0x1 ;  /* 0x00005c00d6deaa11 */ /* 0x040fe600078008ff */
[----:B------:R-:W-:Y:S01]  /*bdd0*/  @P2 STS.128 [R202+0x16000], RZ ;  /* 0x016000ffca002388 */ /* 0x000fe20000000c00 */
[----:B------:R-:W-:Y:S02]  /*bde0*/  @!P2 LEA.HI.X R223, R214, c[0x0][0x174], R3, 0x1, P0 ;  /* 0x00005d00d6dfaa11 */ /* 0x000fe400000f0c03 */
        /* <DEDUP_REMOVED lines=180> */
.L_x_335:
[----:B------:R-:W-:Y:S05]  /*c930*/  IMAD R3, R215, 0x40, R201 ;  /* 0x00000040d7037824 */ /* 0x000fea00078e02c9 */
[C---:B------:R-:W-:Y:S02]  /*c940*/  IADD3 R132, R3.reuse, 0x1, RZ ;  /* 0x0000000103847810 */ /* 0x040fe40007ffe0ff */
[CC--:B------:R-:W-:Y:S02]  /*c950*/  ISETP.GE.AND P6, PT, R3.reuse, R211.reuse, PT ;  /* 0x000000d30300720c */ /* 0x0c0fe40003fc6270 */
[C---:B------:R-:W-:Y:S02]  /*c960*/  ISETP.GE.AND P5, PT, R132.reuse, R211, PT ;  /* 0x000000d38400720c */ /* 0x040fe40003fa6270 */
[CC--:B------:R-:W-:Y:S02]  /*c970*/  ISETP.GE.AND P0, PT, R132.reuse, R209.reuse, PT ;  /* 0x000000d18400720c */ /* 0x0c0fe40003f06270 */
[C---:B------:R-:W-:Y:S02]  /*c980*/  IADD3 R133, R3.reuse, 0x8, RZ ;  /* 0x0000000803857810 */ /* 0x040fe40007ffe0ff */
[C---:B------:R-:W-:Y:S02]  /*c990*/  ISETP.GE.OR P0, PT, R132.reuse, R208, !P0 ;  /* 0x000000d08400720c */ /* 0x040fe40004706670 */
[C---:B------:R-:W-:Y:S02]  /*c9a0*/  ISETP.GE.AND P1, PT, R3.reuse, R209, PT ;  /* 0x000000d10300720c */ /* 0x040fe40003f26270 */
[-C--:B------:R-:W-:Y:S02]  /*c9b0*/  ISETP.GE.OR P5, PT, R132, R210.reuse, !P5 ;  /* 0x000000d28400720c */ /* 0x080fe40006fa6670 */
[C---:B------:R-:W-:Y:S02]  /*c9c0*/  IADD3 R132, R3.reuse, 0x9, RZ ;  /* 0x0000000903847810 */ /* 0x040fe40007ffe0ff */
[----:B------:R-:W-:Y:S02]  /*c9d0*/  ISETP.GE.OR P6, PT, R3, R210, !P6 ;  /* 0x000000d20300720c */ /* 0x000fe400077c6670 */
[----:B------:R-:W-:Y:S02]  /*c9e0*/  FSEL R7, R7, -INF , !P0 ;  /* 0xff80000007077808 */ /* 0x000fe40004000000 */
[----:B------:R-:W-:Y:S02]  /*c9f0*/  FSEL R134, R4, -INF , !P6 ;  /* 0xff80000004867808 */ /* 0x000fe40007000000 */
[----:B-1----:R-:W-:Y:S02]  /*ca00*/  FSEL R144, R5, -INF , !P5 ;  /* 0xff80000005907808 */ /* 0x002fe40006800000 */
[-C--:B------:R-:W-:Y:S02]  /*ca10*/  ISETP.GE.AND P6, PT, R133, R211.reuse, PT ;  /* 0x000000d38500720c */ /* 0x080fe40003fc6270 */
[C---:B------:R-:W-:Y:S02]  /*ca20*/  ISETP.GE.AND P5, PT, R132.reuse, R211, PT ;  /* 0x000000d38400720c */ /* 0x040fe40003fa6270 */
[-C--:B------:R-:W-:Y:S02]  /*ca30*/  ISETP.GE.AND P0, PT, R132, R209.reuse, PT ;  /* 0x000000d18400720c */ /* 0x080fe40003f06270 */
[----:B------:R-:W-:Y:S02]  /*ca40*/  ISETP.GE.OR P1, PT, R3, R208, !P1 ;  /* 0x000000d00300720c */ /* 0x000fe40004f26670 */
[-C--:B------:R-:W-:Y:S02]  /*ca50*/  ISETP.GE.OR P6, PT, R133, R210.reuse, !P6 ;  /* 0x000000d28500720c */ /* 0x080fe400077c6670 */
[----:B------:R-:W-:Y:S02]  /*ca60*/  FSEL R135, R6, -INF , !P1 ;  /* 0xff80000006877808 */ /* 0x000fe40004800000 */
        /* <DEDUP_REMOVED lines=9> */
[----:B------:R-:W-:Y:S02]  /*cb00*/  ISETP.GE.AND P0, PT, R6, R209, PT ;  /* 0x000000d10600720c */ /* 0x000fe40003f06270 */
[----:B------:R-:W-:Y:S02]  /*cb10*/  ISETP.GE.AND P5, PT, R4, R211, PT ;  /* 0x000000d30400720c */ /* 0x000fe40003fa6270 */
[C---:B------:R-:W-:Y:S02]  /*cb20*/  ISETP.GE.OR P6, PT, R6.reuse, R210, !P6 ;  /* 0x000000d20600720c */ /* 0x040fe400077c6670 */
[----:B------:R-:W-:Y:S02]  /*cb30*/  ISETP.GE.OR P0, PT, R6, R208, !P0 ;  /* 0x000000d00600720c */ /* 0x000fe40004706670 */
[----:B------:R-:W-:Y:S02]  /*cb40*/  ISETP.GE.OR P5, PT, R4, R210, !P5 ;  /* 0x000000d20400720c */ /* 0x000fe40006fa6670 */
[----:B------:R-:W-:Y:S02]  /*cb50*/  ISETP.GE.OR P1, PT, R133, R208, !P1 ;  /* 0x000000d08500720c */ /* 0x000fe40004f26670 */
[----:B------:R-:W-:Y:S02]  /*cb60*/  IADD3 R6, R3, 0x18, RZ ;  /* 0x0000001803067810 */ /* 0x000fe40007ffe0ff */
[----:B------:R-:W-:Y:S02]  /*cb70*/  FSEL R162, R12, -INF , !P6 ;  /* 0xff8000000ca27808 */ /* 0x000fe40007000000 */
[----:B------:R-:W-:Y:S02]  /*cb80*/  FSEL R160, R13, -INF , !P5 ;  /* 0xff8000000da07808 */ /* 0x000fe40006800000 */
[----:B------:R-:W-:Y:S02]  /*cb90*/  FSEL R5, R10, -INF , !P1 ;  /* 0xff8000000a057808 */ /* 0x000fe40004800000 */
[----:B------:R-:W-:Y:S02]  /*cba0*/  ISETP.GE.AND P1, PT, R4, R209, PT ;  /* 0x000000d10400720c */ /* 0x000fe40003f26270 */
[C---:B------:R-:W-:Y:S02]  /*cbb0*/  ISETP.GE.AND P6, PT, R6.reuse, R211, PT ;  /* 0x000000d30600720c */ /* 0x040fe40003fc6270 */
[----:B------:R-:W-:Y:S02]  /*cbc0*/  ISETP.GE.AND P5, PT, R6, R209, PT ;  /* 0x000000d10600720c */ /* 0x000fe40003fa6270 */
[----:B------:R-:W-:Y:S02]  /*cbd0*/  FMNMX.FTZ R13, R134, R2, !PT ;  /* 0x00000002860d7209 */ /* 0x000fe40007810000 */
[----:B------:R-:W-:Y:S02]  /*cbe0*/  ISETP.GE.OR P1, PT, R4, R208, !P1 ;  /* 0x000000d00400720c */ /* 0x000fe40004f26670 */
[C---:B------:R-:W-:Y:S02]  /*cbf0*/  ISETP.GE.OR P6, PT, R6.reuse, R210, !P6 ;  /* 0x000000d20600720c */ /* 0x040fe400077c6670 */
[----:B------:R-:W-:Y:S02]  /*cc00*/  ISETP.GE.OR P5, PT, R6, R208, !P5 ;  /* 0x000000d00600720c */ /* 0x000fe40006fa6670 */
[C---:B------:R-:W-:Y:S02]  /*cc10*/  IADD3 R4, R3.reuse, 0x19, RZ ;  /* 0x0000001903047810 */ /* 0x040fe40007ffe0ff */
[----:B------:R-:W-:Y:S02]  /*cc20*/  IADD3 R6, R3, 0x20, RZ ;  /* 0x0000002003067810 */ /* 0x000fe40007ffe0ff */
[----:B------:R-:W-:Y:S02]  /*cc30*/  FMNMX.FTZ R13, R144, R13, !PT ;  /* 0x0000000d900d7209 */ /* 0x000fe40007810000 */
[----:B------:R-:W-:Y:S02]  /*cc40*/  FSEL R165, R14, -INF , !P0 ;  /* 0xff8000000ea57808 */ /* 0x000fe40004000000 */
[----:B------:R-:W-:Y:S02]  /*cc50*/  FSEL R163, R15, -INF , !P1 ;  /* 0xff8000000fa37808 */ /* 0x000fe40004800000 */
[----:B------:R-:W-:Y:S02]  /*cc60*/  FSEL R142, R16, -INF , !P6 ;  /* 0xff800000108e7808 */ /* 0x000fe40007000000 */
[----:B------:R-:W-:Y:S02]  /*cc70*/  FMNMX.FTZ R13, R138, R13, !PT ;  /* 0x0000000d8a0d7209 */ /* 0x000fe40007810000 */
[C---:B------:R-:W-:Y:S02]  /*cc80*/  ISETP.GE.AND P0, PT, R4.reuse, R211, PT ;  /* 0x000000d30400720c */ /* 0x040fe40003f06270 */
[----:B------:R-:W-:Y:S02]  /*cc90*/  ISETP.GE.AND P1, PT, R4, R209, PT ;  /* 0x000000d10400720c */ /* 0x000fe40003f26270 */
[----:B------:R-:W-:Y:S02]  /*cca0*/  ISETP.GE.AND P6, PT, R6, R211, PT ;  /* 0x000000d30600720c */ /* 0x000fe40003fc6270 */
[----:B------:R-:W-:Y:S02]  /*ccb0*/  FMNMX.FTZ R10, R135, R0, !PT ;  /* 0x00000000870a7209 */ /* 0x000fe40007810000 */
[C---:B------:R-:W-:Y:S02]  /*ccc0*/  ISETP.GE.OR P0, PT, R4.reuse, R210, !P0 ;  /* 0x000000d20400720c */ /* 0x040fe40004706670 */
[----:B------:R-:W-:Y:S02]  /*ccd0*/  ISETP.GE.OR P1, PT, R4, R208, !P1 ;  /* 0x000000d00400720c */ /* 0x000fe40004f26670 */
[----:B------:R-:W-:Y:S02]  /*cce0*/  ISETP.GE.OR P6, PT, R6, R210, !P6 ;  /* 0x000000d20600720c */ /* 0x000fe400077c6670 */
[----:B------:R-:W-:Y:S02]  /*ccf0*/  FMNMX.FTZ R13, R136, R13, !PT ;  /* 0x0000000d880d7209 */ /* 0x000fe40007810000 */
        /* <DEDUP_REMOVED lines=11> */
[----:B------:R-:W-:Y:S02]  /*cdb0*/  FMNMX.FTZ R13, R160, R13, !PT ;  /* 0x0000000da00d7209 */ /* 0x000fe40007810000 */
[C---:B------:R-:W-:Y:S02]  /*cdc0*/  ISETP.GE.OR P1, PT, R4.reuse, R210, !P1 ;  /* 0x000000d20400720c */ /* 0x040fe40004f26670 */
[----:B------:R-:W-:Y:S02]  /*cdd0*/  ISETP.GE.OR P5, PT, R4, R208, !P5 ;  /* 0x000000d00400720c */ /* 0x000fe40006fa6670 */
[C---:B------:R-:W-:Y:S02]  /*cde0*/  IADD3 R9, R3.reuse, 0x29, RZ ;  /* 0x0000002903097810 */ /* 0x040fe40007ffe0ff */
[----:B------:R-:W-:Y:S02]  /*cdf0*/  ISETP.GE.OR P6, PT, R8, R210, !P6 ;  /* 0x000000d20800720c */ /* 0x000fe400077c6670 */
[----:B------:R-:W-:Y:S02]  /*ce00*/  IADD3 R4, R3, 0x30, RZ ;  /* 0x0000003003047810 */ /* 0x000fe40007ffe0ff */
[----:B------:R-:W-:Y:S02]  /*ce10*/  FMNMX.FTZ R10, R11, R10, !PT ;  /* 0x0000000a0b0a7209 */ /* 0x000fe40007810000 */
[----:B------:R-:W-:Y:S02]  /*ce20*/  FSEL R140, R17, -INF , !P0 ;  /* 0xff800000118c7808 */ /* 0x000fe40004000000 */
[----:B------:R-:W-:Y:S02]  /*ce30*/  FSEL R156, R21, -INF , !P1 ;  /* 0xff800000159c7808 */ /* 0x000fe40004800000 */
[----:B------:R-:W-:Y:S02]  /*ce40*/  FSEL R154, R24, -INF , !P6 ;  /* 0xff800000189a7808 */ /* 0x000fe40007000000 */
[----:B------:R-:W-:Y:S02]  /*ce50*/  FMNMX.FTZ R13, R142, R13, !PT ;  /* 0x0000000d8e0d7209 */ /* 0x000fe40007810000 */
[----:B------:R-:W-:Y:S02]  /*ce60*/  ISETP.GE.AND P1, PT, R9, R211, PT ;  /* 0x000000d30900720c */ /* 0x000fe40003f26270 */
[----:B------:R-:W-:Y:S02]  /*ce70*/  ISETP.GE.AND P0, PT, R6, R209, PT ;  /* 0x000000d10600720c */ /* 0x000fe40003f06270 */
[----:B------:R-:W-:Y:S02]  /*ce80*/  ISETP.GE.AND P6, PT, R4, R211, PT ;  /* 0x000000d30400720c */ /* 0x000fe40003fc6270 */
[----:B------:R-:W-:Y:S02]  /*ce90*/  FMNMX.FTZ R10, R165, R10, !PT ;  /* 0x0000000aa50a7209 */ /* 0x000fe40007810000 */
[----:B------:R-:W-:Y:S02]  /*cea0*/  FMNMX.FTZ R13, R140, R13, !PT ;  /* 0x0000000d8c0d7209 */ /* 0x000fe40007810000 */
[----:B------:R-:W-:Y:S02]  /*ceb0*/  ISETP.GE.OR P0, PT, R6, R208, !P0 ;  /* 0x000000d00600720c */ /* 0x000fe40004706670 */
[-C--:B------:R-:W-:Y:S02]  /*cec0*/  ISETP.GE.OR P1, PT, R9, R210.reuse, !P1 ;  /* 0x000000d20900720c */ /* 0x080fe40004f26670 */
[----:B------:R-:W-:Y:S02]  /*ced0*/  ISETP.GE.OR P6, PT, R4, R210, !P6 ;  /* 0x000000d20400720c */ /* 0x000fe400077c6670 */
[----:B------:R-:W-:Y:S02]  /*cee0*/  IADD3 R6, R3, 0x31, RZ ;  /* 0x0000003103067810 */ /* 0x000fe40007ffe0ff */
[----:B------:R-:W-:Y:S02]  /*cef0*/  FMNMX.FTZ R10, R163, R10, !PT ;  /* 0x0000000aa30a7209 */ /* 0x000fe40007810000 */
[----:B------:R-:W-:Y:S02]  /*cf00*/  FSEL R152, R25, -INF , !P1 ;  /* 0xff80000019987808 */ /* 0x000fe40004800000 */
[----:B------:R-:W-:Y:S02]  /*cf10*/  FSEL R151, R28, -INF , !P6 ;  /* 0xff8000001c977808 */ /* 0x000fe40007000000 */
[----:B------:R-:W-:Y:S02]  /*cf20*/  FMNMX.FTZ R13, R158, R13, !PT ;  /* 0x0000000d9e0d7209 */ /* 0x000fe40007810000 */
[----:B------:R-:W-:Y:S02]  /*cf30*/  ISETP.GE.AND P1, PT, R8, R209, PT ;  /* 0x000000d10800720c */ /* 0x000fe40003f26270 */
[----:B------:R-:W-:Y:S02]  /*cf40*/  ISETP.GE.AND P6, PT, R6, R211, PT ;  /* 0x000000d30600720c */ /* 0x000fe40003fc6270 */
[----:B------:R-:W-:Y:S02]  /*cf50*/  FMNMX.FTZ R10, R143, R10, !PT ;  /* 0x0000000a8f0a7209 */ /* 0x000fe40007810000 */
[----:B------:R-:W-:Y:S02]  /*cf60*/  FMNMX.FTZ R13, R156, R13, !PT ;  /* 0x0000000d9c0d7209 */ /* 0x000fe40007810000 */
[----:B------:R-:W-:Y:S02]  /*cf70*/  ISETP.GE.OR P1, PT, R8, R208, !P1 ;  /* 0x000000d00800720c */ /* 0x000fe40004f26670 */
[----:B------:R-:W-:Y:S02]  /*cf80*/  ISETP.GE.OR P6, PT, R6, R210, !P6 ;  /* 0x000000d20600720c */ /* 0x000fe400077c6670 */
[----:B------:R-:W-:Y:S02]  /*cf90*/  IADD3 R8, R3, 0x38, RZ ;  /* 0x0000003803087810 */ /* 0x000fe40007ffe0ff */
[----:B------:R-:W-:Y:S02]  /*cfa0*/  FSEL R161, R22, -INF , !P0 ;  /* 0xff80000016a17808 */ /* 0x000fe40004000000 */
[----:B------:R-:W-:Y:S02]  /*cfb0*/  FMNMX.FTZ R10, R141, R10, !PT ;  /* 0x0000000a8d0a7209 */ /* 0x000fe40007810000 */
[----:B------:R-:W-:Y:S02]  /*cfc0*/  FSEL R150, R29, -INF , !P6 ;  /* 0xff8000001d967808 */ /* 0x000fe40007000000 */
[----:B------:R-:W-:Y:S02]  /*cfd0*/  FMNMX.FTZ R13, R154, R13, !PT ;  /* 0x0000000d9a0d7209 */ /* 0x000fe40007810000 */
[----:B------:R-:W-:Y:S02]  /*cfe0*/  ISETP.GE.AND P6, PT, R8, R211, PT ;  /* 0x000000d30800720c */ /* 0x000fe40003fc6270 */
[----:B------:R-:W-:Y:S02]  /*cff0*/  FSEL R159, R23, -INF , !P5 ;  /* 0xff800000179f7808 */ /* 0x000fe40006800000 */
[----:B------:R-:W-:Y:S01]  /*d000*/  FMNMX.FTZ R10, R161, R10, !PT ;  /* 0x0000000aa10a7209 */ /* 0x000fe20007810000 */
[----:B------:R-:W-:Y:S01]  /*d010*/  LDSM.16.MT88.4 R20, [R186+0x12000] ;  /* 0x01200000ba14783b */ /* 0x000fe20000004200 */
[----:B------:R-:W-:Y:S02]  /*d020*/  ISETP.GE.AND P0, PT, R9, R209, PT ;  /* 0x000000d10900720c */ /* 0x000fe40003f06270 */
[----:B------:R-:W-:Y:S02]  /*d030*/  FMNMX.FTZ R12, R152, R13, !PT ;  /* 0x0000000d980c7209 */ /* 0x000fe40007810000 */
[----:B------:R-:W-:Y:S02]  /*d040*/  ISETP.GE.OR P6, PT, R8, R210, !P6 ;  /* 0x000000d20800720c */ /* 0x000fe400077c6670 */
[----:B------:R-:W-:Y:S02]  /*d050*/  IADD3 R3, R3, 0x39, RZ ;  /* 0x0000003903037810 */ /* 0x000fe40007ffe0ff */
[----:B------:R-:W-:Y:S02]  /*d060*/  FSEL R157, R26, -INF , !P1 ;  /* 0xff8000001a9d7808 */ /* 0x000fe40004800000 */
[----:B------:R-:W-:Y:S02]  /*d070*/  FMNMX.FTZ R10, R159, R10, !PT ;  /* 0x0000000a9f0a7209 */ /* 0x000fe40007810000 */
[----:B------:R-:W-:Y:S02]  /*d080*/  ISETP.GE.OR P0, PT, R9, R208, !P0 ;  /* 0x000000d00900720c */ /* 0x000fe40004706670 */
[----:B------:R-:W-:Y:S02]  /*d090*/  ISETP.GE.AND P5, PT, R4, R209, PT ;  /* 0x000000d10400720c */ /* 0x000fe40003fa6270 */
[----:B------:R-:W-:Y:S02]  /*d0a0*/  FSEL R148, R32, -INF , !P6 ;  /* 0xff80000020947808 */ /* 0x000fe40007000000 */
        /* <DEDUP_REMOVED lines=10> */
[----:B------:R-:W-:Y:S02]  /*d150*/  ISETP.GE.AND P0, PT, R8, R209, PT ;  /* 0x000000d10800720c */ /* 0x000fe40003f06270 */
[----:B------:R-:W-:Y:S02]  /*d160*/  ISETP.GE.OR P5, PT, R6, R208, !P5 ;  /* 0x000000d00600720c */ /* 0x000fe40006fa6670 */
        /* <DEDUP_REMOVED lines=14> */
[----:B------:R-:W1:Y:S03]  /*d250*/  SHFL.BFLY PT, R4, R9, 0x2, 0x1f ;  /* 0x0c401f0009047f89 */ /* 0x000e6600000e0000 */
[----:B------:R-:W-:Y:S05]  /*d260*/  FMNMX.FTZ R6, R133, R8, !PT ;  /* 0x0000000885067209 */ /* 0x000fea0007810000 */
[----:B------:R-:W2:Y:S01]  /*d270*/  SHFL.BFLY PT, R3, R6, 0x2, 0x1f ;  /* 0x0c401f0006037f89 */ /* 0x000ea200000e0000 */
[----:B-1----:R-:W-:Y:S07]  /*d280*/  FMNMX.FTZ R9, R9, R4, !PT ;  /* 0x0000000409097209 */ /* 0x002fee0007810000 */
[----:B------:R-:W1:Y:S01]  /*d290*/  SHFL.BFLY PT, R132, R9, 0x1, 0x1f ;  /* 0x0c201f0009847f89 */ /* 0x000e6200000e0000 */
[----:B--2---:R-:W-:Y:S07]  /*d2a0*/  FMNMX.FTZ R4, R6, R3, !PT ;  /* 0x0000000306047209 */ /* 0x004fee0007810000 */
[----:B------:R-:W2:Y:S01]  /*d2b0*/  SHFL.BFLY PT, R3, R4, 0x1, 0x1f ;  /* 0x0c201f0004037f89 */ /* 0x000ea200000e0000 */
[----:B-1----:R-:W-:Y:S04]  /*d2c0*/  FMNMX.FTZ R132, R9, R132, !PT ;  /* 0x0000008409847209 */ /* 0x002fe80007810000 */
[C---:B------:R-:W-:Y:S01]  /*d2d0*/  FSETP.NEU.FTZ.AND P1, PT, R132.reuse, -INF , PT ;  /* 0xff8000008400780b */ /* 0x040fe20003f3d000 */
[----:B------:R-:W-:Y:S01]  /*d2e0*/  FMUL.FTZ R153, R132, c[0x0][0x23c] ;  /* 0x00008f0084997a20 */ /* 0x000fe20000410000 */
[----:B--2---:R-:W-:Y:S04]  /*d2f0*/  FMNMX.FTZ R3, R4, R3, !PT ;  /* 0x0000000304037209 */ /* 0x004fe80007810000 */
[----:B------:R-:W-:Y:S02]  /*d300*/  FSEL R153, R153, RZ, P1 ;  /* 0x000000ff99997208 */ /* 0x000fe40000800000 */
[C---:B------:R-:W-:Y:S03]  /*d310*/  FSETP.NEU.FTZ.AND P0, PT, R3.reuse, -INF , PT ;  /* 0xff8000000300780b */ /* 0x040fe60003f1d000 */
        /* <DEDUP_REMOVED lines=17> */
[----:B------:R-:W-:Y:S01]  /*d430*/  ISETP.GT.AND P0, PT, R215, R198, PT ;  /* 0x000000c6d700720c */ /* 0x000fe20003f04270 */
        /* <DEDUP_REMOVED lines=236> */
[C---:B------:R-:W-:Y:S04]  /*e300*/  HMMA.16816.F32.BF16 R28, R100.reuse, R120, R28 ;  /* 0x00000078641c723c */ /* 0x040fe8000004181c */
[----:B------:R-:W-:Y:S04]  /*e310*/  IMAD.MOV.U32 R2, RZ, RZ, R132 ;  /* 0x000000ffff027224 */ /* 0x000fe800078e0084 */
        /* <DEDUP_REMOVED lines=108> */
.L_x_333:
[----:B------:R-:W1:Y:S01]  /*e9e0*/  SHFL.BFLY PT, R0, R221, 0x2, 0x1f ;  /* 0x0c401f00dd007f89 */ /* 0x000e6200000e0000 */
[C---:B------:R-:W-:Y:S01]  /*e9f0*/  ISETP.NE.AND P1, PT, R199.reuse, -0x1, PT ;  /* 0xffffffffc700780c */ /* 0x040fe20003f25270 */
[----:B------:R-:W-:Y:S01]  /*ea00*/  BSSY B0, `(.L_x_337) ;  /* 0x000014c000007945 */ /* 0x000fe20003800000 */
[----:B------:R-:W-:Y:S01]  /*ea10*/  MOV R12, 0x3f800000 ;  /* 0x3f800000000c7802 */ /* 0x000fe20000000f00 */
[----:B------:R-:W2:Y:S04]  /*ea20*/  SHFL.BFLY PT, R2, R217, 0x2, 0x1f ;  /* 0x0c401f00d9027f89 */ /* 0x000ea800000e0000 */
[----:B------:R-:W3:Y:S04]  /*ea30*/  S2R R7, SR_TID.X ;  /* 0x0000000000077919 */ /* 0x000ee80000002100 */
[----:B------:R-:W4:Y:S02]  /*ea40*/  S2R R4, SR_CTAID.Y ;  /* 0x0000000000047919 */ /* 0x000f240000002600 */
[----:B------:R-:W-:-:S04]  /*ea50*/  @P1 IMAD.WIDE.U32 R14, R199, c[0x0][0x1e8], RZ ;  /* 0x00007a00c70e1a25 */ /* 0x000fc800078e00ff */
[----:B------:R-:W-:Y:S01]  /*ea60*/  @P1 IMAD R10, R199, c[0x0][0x1ec], R15 ;  /* 0x00007b00c70a1a24 */ /* 0x000fe200078e020f */
[----:B------:R-:W-:Y:S01]  /*ea70*/  @P1 MOV R11, R14 ;  /* 0x0000000e000b1202 */ /* 0x000fe20000000f00 */
[----:B-1----:R-:W-:Y:S02]  /*ea80*/  FADD.FTZ R0, R0, R221 ;  /* 0x000000dd00007221 */ /* 0x002fe40000010000 */
[----:B--2---:R-:W-:-:S03]  /*ea90*/  FADD.FTZ R5, R2, R217 ;  /* 0x000000d902057221 */ /* 0x004fc60000010000 */
[----:B------:R-:W1:Y:S01]  /*eaa0*/  SHFL.BFLY PT, R9, R0, 0x1, 0x1f ;  /* 0x0c201f0000097f89 */ /* 0x000e6200000e0000 */
[----:B---3--:R-:W-:-:S03]  /*eab0*/  SHF.R.S32.HI R6, RZ, 0x1f, R7 ;  /* 0x0000001fff067819 */ /* 0x008fc60000011407 */
[----:B------:R-:W2:Y:S01]  /*eac0*/  SHFL.BFLY PT, R8, R5, 0x1, 0x1f ;  /* 0x0c201f0005087f89 */ /* 0x000ea200000e0000 */
[----:B----4-:R-:W-:Y:S01]  /*ead0*/  @!P1 SHF.R.S32.HI R13, RZ, 0x1f, R4 ;  /* 0x0000001fff0d9819 */ /* 0x010fe20000011404 */
[----:B------:R-:W-:-:S04]  /*eae0*/  @!P1 IMAD.WIDE.U32 R14, R4, c[0x0][0x1e0], RZ ;  /* 0x00007800040e9a25 */ /* 0x000fc800078e00ff */
[----:B------:R-:W-:Y:S01]  /*eaf0*/  @!P1 IMAD R13, R13, c[0x0][0x1e0], RZ ;  /* 0x000078000d0d9a24 */ /* 0x000fe200078e02ff */
[----:B------:R-:W-:-:S03]  /*eb00*/  @!P1 MOV R11, R14 ;  /* 0x0000000e000b9202 */ /* 0x000fc60000000f00 */
[----:B------:R-:W-:Y:S01]  /*eb10*/  @!P1 IMAD R2, R4, c[0x0][0x1e4], R13 ;  /* 0x0000790004029a24 */ /* 0x000fe200078e020d */
[----:B------:R-:W-:-:S04]  /*eb20*/  MOV R13, 0x3f800000 ;  /* 0x3f800000000d7802 */ /* 0x000fc80000000f00 */
[----:B------:R-:W-:Y:S01]  /*eb30*/  @!P1 IADD3 R10, R15, R2, RZ ;  /* 0x000000020f0a9210 */ /* 0x000fe20007ffe0ff */
[----:B-1----:R-:W-:Y:S02]  /*eb40*/  FADD.FTZ R9, R0, R9 ;  /* 0x0000000900097221 */ /* 0x002fe40000010000 */
[----:B--2---:R-:W-:Y:S01]  /*eb50*/  FADD.FTZ R8, R5, R8 ;  /* 0x0000000805087221 */ /* 0x004fe20000010000 */
[----:B------:R-:W-:Y:S02]  /*eb60*/  LEA.HI R5, R6, R7, RZ, 0x5 ;  /* 0x0000000706057211 */ /* 0x000fe400078f28ff */
[----:B------:R-:W-:Y:S02]  /*eb70*/  FSETP.NE.FTZ.AND P3, PT, R9, RZ, PT ;  /* 0x000000ff0900720b */ /* 0x000fe40003f75000 */
[----:B------:R-:W-:Y:S02]  /*eb80*/  FSETP.NE.FTZ.AND P0, PT, R8, RZ, PT ;  /* 0x000000ff0800720b */ /* 0x000fe40003f15000 */
[----:B------:R-:W-:-:S04]  /*eb90*/  LOP3.LUT R0, R5, 0xffffffe0, RZ, 0xc0, !PT ;  /* 0xffffffe005007812 */ /* 0x000fc800078ec0ff */
[----:B------:R-:W-:-:S04]  /*eba0*/  IADD3 R0, -R0, R7, RZ ;  /* 0x0000000700007210 */ /* 0x000fc80007ffe1ff */
[----:B------:R-:W-:Y:S01]  /*ebb0*/  LOP3.LUT P4, RZ, R0, 0x3, RZ, 0xc0, !PT ;  /* 0x0000000300ff7812 */ /* 0x000fe2000788c0ff */
[----:B------:R-:W1:Y:S01]  /*ebc0*/  @P3 MUFU.RCP R12, R9 ;  /* 0x00000009000c3308 */ /* 0x000e620000001000 */
[----:B------:R-:W-:-:S04]  /*ebd0*/  LEA.HI R0, R6, R7, RZ, 0x2 ;  /* 0x0000000706007211 */ /* 0x000fc800078f10ff */
[--C-:B------:R-:W-:Y:S02]  /*ebe0*/  SHF.R.S32.HI R15, RZ, 0x2, R0.reuse ;  /* 0x00000002ff0f7819 */ /* 0x100fe40000011400 */
[----:B------:R-:W-:Y:S01]  /*ebf0*/  SHF.R.S32.HI R2, RZ, 0x1f, R0 ;  /* 0x0000001fff027819 */ /* 0x000fe20000011400 */
[----:B------:R-:W2:Y:S03]  /*ec00*/  @P0 MUFU.RCP R13, R8 ;  /* 0x00000008000d0308 */ /* 0x000ea60000001000 */
[----:B------:R-:W-:-:S04]  /*ec10*/  LEA.HI R2, R2, R15, RZ, 0x3 ;  /* 0x0000000f02027211 */ /* 0x000fc800078f18ff */
[----:B------:R-:W-:Y:S01]  /*ec20*/  LOP3.LUT R2, R2, 0xfffffff8, RZ, 0xc0, !PT ;  /* 0xfffffff802027812 */ /* 0x000fe200078ec0ff */
[C---:B-1----:R-:W-:Y:S01]  /*ec30*/  FMUL.FTZ R128, R12.reuse, R128 ;  /* 0x000000800c807220 */ /* 0x042fe20000410000 */
[----:B------:R-:W-:Y:S01]  /*ec40*/  @P0 MUFU.LG2 R8, R8 ;  /* 0x0000000800080308 */ /* 0x000fe20000000c00 */
[C---:B------:R-:W-:Y:S01]  /*ec50*/  FMUL.FTZ R129, R12.reuse, R129 ;  /* 0x000000810c817220 */ /* 0x040fe20000410000 */
[----:B------:R-:W-:Y:S01]  /*ec60*/  IADD3 R2, R15, -R2, RZ ;  /* 0x800000020f027210 */ /* 0x000fe20007ffe0ff */
        /* <DEDUP_REMOVED lines=46> */
[C---:B------:R-:W-:Y:S01]  /*ef50*/  FMUL.FTZ R68, R12.reuse, R68 ;  /* 0x000000440c447220 */ /* 0x040fe20000410000 */
[----:B------:R-:W3:Y:S01]  /*ef60*/  S2R R61, SR_CTAID.Z ;  /* 0x00000000003d7919 */ /* 0x000ee20000002700 */
        /* <DEDUP_REMOVED lines=22> */
[----:B------:R-:W-:Y:S01]  /*f0d0*/  LOP3.LUT R12, R0, 0x3ffffffc, RZ, 0xc0, !PT ;  /* 0x3ffffffc000c7812 */ /* 0x000fe200078ec0ff */
[C---:B--2---:R-:W-:Y:S01]  /*f0e0*/  FMUL.FTZ R131, R13.reuse, R131 ;  /* 0x000000830d837220 */ /* 0x044fe20000410000 */
[----:B------:R-:W-:Y:S01]  /*f0f0*/  SHF.R.S32.HI R0, RZ, 0x5, R5 ;  /* 0x00000005ff007819 */ /* 0x000fe20000011405 */
[C---:B------:R-:W-:Y:S01]  /*f100*/  FMUL.FTZ R130, R13.reuse, R130 ;  /* 0x000000820d827220 */ /* 0x040fe20000410000 */
[----:B------:R-:W-:Y:S01]  /*f110*/  IADD3 R5, -R12, R7, RZ ;  /* 0x000000070c057210 */ /* 0x000fe20007ffe1ff */
[C---:B------:R-:W-:Y:S01]  /*f120*/  FMUL.FTZ R127, R13.reuse, R127 ;  /* 0x0000007f0d7f7220 */ /* 0x040fe20000410000 */
[----:B------:R-:W-:Y:S01]  /*f130*/  LOP3.LUT R12, R2, 0x1, RZ, 0xc0, !PT ;  /* 0x00000001020c7812 */ /* 0x000fe200078ec0ff */
[C---:B------:R-:W-:Y:S01]  /*f140*/  FMUL.FTZ R126, R13.reuse, R126 ;  /* 0x0000007e0d7e7220 */ /* 0x040fe20000410000 */
[----:B------:R-:W-:Y:S01]  /*f150*/  LEA R5, R0, R5, 0x9 ;  /* 0x0000000500057211 */ /* 0x000fe200078e48ff */
[C---:B------:R-:W-:Y:S01]  /*f160*/  FMUL.FTZ R123, R13.reuse, R123 ;  /* 0x0000007b0d7b7220 */ /* 0x040fe20000410000 */
[----:B------:R-:W-:Y:S01]  /*f170*/  ISETP.NE.U32.AND P5, PT, R12, 0x1, PT ;  /* 0x000000010c00780c */ /* 0x000fe20003fa5070 */
[----:B------:R-:W-:Y:S01]  /*f180*/  FMUL.FTZ R122, R13, R122 ;  /* 0x0000007a0d7a7220 */ /* 0x000fe20000410000 */
[----:B------:R-:W-:Y:S01]  /*f190*/  F2FP.BF16.PACK_AB R130, R131, R130 ;  /* 0x000000828382723e */ /* 0x000fe200000010ff */
[C---:B------:R-:W-:Y:S01]  /*f1a0*/  FMUL.FTZ R119, R13.reuse, R119 ;  /* 0x000000770d777220 */ /* 0x040fe20000410000 */
[----:B------:R-:W-:Y:S01]  /*f1b0*/  R2P PR, R2, 0x6 ;  /* 0x0000000602007804 */ /* 0x000fe20000000000 */
        /* <DEDUP_REMOVED lines=15> */
[----:B------:R-:W-:Y:S01]  /*f2b0*/  SHF.R.S32.HI R69, RZ, 0x1f, R0 ;  /* 0x0000001fff457819 */ /* 0x000fe20000011400 */
[----:B------:R-:W-:Y:S01]  /*f2c0*/  FMUL.FTZ R102, R13, R102 ;  /* 0x000000660d667220 */ /* 0x000fe20000410000 */
[----:B------:R-:W-:Y:S01]  /*f2d0*/  F2FP.BF16.PACK_AB R106, R107, R106 ;  /* 0x0000006a6b6a723e */ /* 0x000fe200000010ff */
[----:B------:R-:W-:Y:S01]  /*f2e0*/  FMUL.FTZ R39, R13, R39 ;  /* 0x000000270d277220 */ /* 0x000fe20000410000 */
[----:B------:R-:W-:Y:S01]  /*f2f0*/  LEA.HI R69, R69, R0, RZ, 0x3 ;  /* 0x0000000045457211 */ /* 0x000fe200078f18ff */
[----:B------:R-:W-:Y:S01]  /*f300*/  FMUL.FTZ R38, R13, R38 ;  /* 0x000000260d267220 */ /* 0x000fe20000410000 */
[----:B------:R-:W-:Y:S01]  /*f310*/  F2FP.BF16.PACK_AB R102, R103, R102 ;  /* 0x000000666766723e */ /* 0x000fe200000010ff */
[----:B------:R-:W-:Y:S01]  /*f320*/  FMUL.FTZ R43, R13, R43 ;  /* 0x0000002b0d2b7220 */ /* 0x000fe20000410000 */
[----:B------:R-:W-:Y:S01]  /*f330*/  LOP3.LUT R69, R69, 0xffffff8, RZ, 0xc0, !PT ;  /* 0x0ffffff845457812 */ /* 0x000fe200078ec0ff */
[----:B------:R-:W-:Y:S01]  /*f340*/  FMUL.FTZ R42, R13, R42 ;  /* 0x0000002a0d2a7220 */ /* 0x000fe20000410000 */
[----:B------:R-:W-:Y:S01]  /*f350*/  F2FP.BF16.PACK_AB R38, R39, R38 ;  /* 0x000000262726723e */ /* 0x000fe200000010ff */
[C---:B------:R-:W-:Y:S01]  /*f360*/  FMUL.FTZ R47, R13.reuse, R47 ;  /* 0x0000002f0d2f7220 */ /* 0x040fe20000410000 */
[----:B------:R-:W-:Y:S01]  /*f370*/  IADD3 R69, R0, -R69, RZ ;  /* 0x8000004500457210 */ /* 0x000fe20007ffe0ff */
[----:B------:R-:W-:Y:S01]  /*f380*/  FMUL.FTZ R46, R13, R46 ;  /* 0x0000002e0d2e7220 */ /* 0x000fe20000410000 */
[----:B------:R-:W-:Y:S01]  /*f390*/  F2FP.BF16.PACK_AB R42, R43, R42 ;  /* 0x0000002a2b2a723e */ /* 0x000fe200000010ff */
[C---:B------:R-:W-:Y:S01]  /*f3a0*/  FMUL.FTZ R51, R13.reuse, R51 ;  /* 0x000000330d337220 */ /* 0x040fe20000410000 */
[----:B------:R-:W-:Y:S01]  /*f3b0*/  MOV R0, 0x7f800000 ;  /* 0x7f80000000007802 */ /* 0x000fe20000000f00 */
        /* <DEDUP_REMOVED lines=38> */
[----:B------:R-:W-:Y:S01]  /*f620*/  IMAD.SHL.U32 R13, R2, 0x40, RZ ;  /* 0x00000040020d7824 */ /* 0x000fe200078e00ff */
[----:B------:R-:W-:Y:S01]  /*f630*/  MOV R2, 0x20 ;  /* 0x0000002000027802 */ /* 0x000fe20000000f00 */
[----:B------:R-:W-:Y:S01]  /*f640*/  IMAD.MOV.U32 R12, RZ, RZ, 0x40 ;  /* 0x00000040ff0c7424 */ /* 0x000fe200078e00ff */
[----:B------:R-:W-:Y:S01]  /*f650*/  F2FP.BF16.PACK_AB R98, R99, R98 ;  /* 0x000000626362723e */ /* 0x000fe200000010ff */
[----:B-1----:R-:W-:Y:S01]  /*f660*/  @P3 FMUL.FTZ R9, R9, 0.69314718246459960938 ;  /* 0x3f31721809093820 */ /* 0x002fe20000410000 */
[----:B------:R-:W-:-:S02]  /*f670*/  LOP3.LUT R13, R13, 0x1c0, RZ, 0xc0, !PT ;  /* 0x000001c00d0d7812 */ /* 0x000fc400078ec0ff */
[----:B------:R-:W-:Y:S01]  /*f680*/  SEL R2, R2, 0xffffffe0, !P1 ;  /* 0xffffffe002027807 */ /* 0x000fe20004800000 */
[----:B------:R-:W-:Y:S01]  /*f690*/  @P3 FFMA.FTZ R0, R132, c[0x0][0x238], R9 ;  /* 0x00008e0084003a23 */ /* 0x000fe20000010009 */
[----:B------:R-:W-:Y:S02]  /*f6a0*/  LEA.HI R14, R13, R13, RZ, 0x1d ;  /* 0x0000000d0d0e7211 */ /* 0x000fe400078fe8ff */
[----:B------:R-:W-:Y:S02]  /*f6b0*/  SEL R12, R12, 0xffffffc0, !P2 ;  /* 0xffffffc00c0c7807 */ /* 0x000fe40005000000 */
[----:B------:R-:W-:Y:S02]  /*f6c0*/  LEA R5, R5, R14, 0x1 ;  /* 0x0000000e05057211 */ /* 0x000fe400078e08ff */
[----:B------:R-:W1:Y:S02]  /*f6d0*/  LDC.U8 R14, c[0x0][0x329] ;  /* 0x0000ca40ff0e7b82 */ /* 0x000e640000000000 */
[----:B------:R-:W-:-:S04]  /*f6e0*/  SHF.L.U32 R5, R5, 0x1, RZ ;  /* 0x0000000105057819 */ /* 0x000fc800000006ff */
[C---:B------:R-:W-:Y:S01]  /*f6f0*/  IADD3 R13, R5.reuse, -0x10, RZ ;  /* 0xfffffff0050d7810 */ /* 0x040fe20007ffe0ff */
[----:B------:R-:W-:Y:S01]  /*f700*/  STS [R5], R128 ;  /* 0x0000008005007388 */ /* 0x000fe20000000800 */
[C---:B------:R-:W-:Y:S02]  /*f710*/  @P5 IADD3 R13, R5.reuse, 0x10, RZ ;  /* 0x00000010050d5810 */ /* 0x040fe40007ffe0ff */
[C---:B------:R-:W-:Y:S01]  /*f720*/  IADD3 R15, R5.reuse, R2, RZ ;  /* 0x00000002050f7210 */ /* 0x040fe20007ffe0ff */
[----:B------:R-:W-:Y:S01]  /*f730*/  STS [R5+0x400], R130 ;  /* 0x0004008205007388 */ /* 0x000fe20000000800 */
[-C--:B------:R-:W-:Y:S02]  /*f740*/  IADD3 R17, R2, R13.reuse, RZ ;  /* 0x0000000d02117210 */ /* 0x080fe40007ffe0ff */
[-C--:B------:R-:W-:Y:S01]  /*f750*/  IADD3 R19, R5, R12.reuse, RZ ;  /* 0x0000000c05137210 */ /* 0x080fe20007ffe0ff */
[----:B------:R-:W-:Y:S01]  /*f760*/  STS [R13], R124 ;  /* 0x0000007c0d007388 */ /* 0x000fe20000000800 */
[----:B------:R-:W-:Y:S01]  /*f770*/  IADD3 R21, R12, R13, RZ ;  /* 0x0000000d0c157210 */ /* 0x000fe20007ffe0ff */
[----:B------:R-:W-:Y:S01]  /*f780*/  IMAD.IADD R23, R17, 0x1, R12 ;  /* 0x0000000111177824 */ /* 0x000fe200078e020c */
[----:B------:R-:W-:Y:S01]  /*f790*/  IADD3 R25, R15, R12, RZ ;  /* 0x0000000c0f197210 */ /* 0x000fe20007ffe0ff */
[----:B------:R-:W-:Y:S01]  /*f7a0*/  STS [R13+0x400], R126 ;  /* 0x0004007e0d007388 */ /* 0x000fe20000000800 */
[----:B------:R-:W2:Y:S03]  /*f7b0*/  LDC.U8 R12, c[0x0][0x328] ;  /* 0x0000ca00ff0c7b82 */ /* 0x000ea60000000000 */
[----:B------:R-:W-:Y:S01]  /*f7c0*/  STS [R15], R120 ;  /* 0x000000780f007388 */ /* 0x000fe20000000800 */
[----:B-1----:R-:W-:-:S03]  /*f7d0*/  ISETP.NE.AND P2, PT, R14, RZ, PT ;  /* 0x000000ff0e00720c */ /* 0x002fc60003f45270 */
[----:B------:R-:W-:Y:S04]  /*f7e0*/  STS [R15+0x400], R122 ;  /* 0x0004007a0f007388 */ /* 0x000fe80000000800 */
[----:B------:R-:W-:Y:S04]  /*f7f0*/  STS [R17], R116 ;  /* 0x0000007411007388 */ /* 0x000fe80000000800 */
[----:B------:R-:W-:Y:S02]  /*f800*/  STS [R17+0x400], R118 ;  /* 0x0004007611007388 */ /* 0x000fe40000000800 */
[----:B------:R-:W-:-:S02]  /*f810*/  @P2 MOV R63, 0x1 ;  /* 0x00000001003f2802 */ /* 0x000fc40000000f00 */
[----:B------:R-:W-:Y:S01]  /*f820*/  STS [R19], R112 ;  /* 0x0000007013007388 */ /* 0x000fe20000000800 */
[----:B------:R-:W-:Y:S01]  /*f830*/  @P2 MOV R65, c[0x0][0x210] ;  /* 0x0000840000412a02 */ /* 0x000fe20000000f00 */
[----:B------:R-:W-:Y:S02]  /*f840*/  @!P2 IMAD.MOV.U32 R65, RZ, RZ, 0x1 ;  /* 0x00000001ff41a424 */ /* 0x000fe400078e00ff */
[----:B------:R-:W-:Y:S01]  /*f850*/  STS [R19+0x400], R114 ;  /* 0x0004007213007388 */ /* 0x000fe20000000800 */
[----:B--2---:R-:W-:-:S03]  /*f860*/  ISETP.NE.AND P1, PT, R12, RZ, PT ;  /* 0x000000ff0c00720c */ /* 0x004fc60003f25270 */
[----:B------:R-:W-:Y:S01]  /*f870*/  STS [R21], R108 ;  /* 0x0000006c15007388 */ /* 0x000fe20000000800 */
[----:B------:R-:W-:-:S03]  /*f880*/  ISETP.NE.OR P5, PT, R14, RZ, !P1 ;  /* 0x000000ff0e00720c */ /* 0x000fc60004fa5670 */
        /* <DEDUP_REMOVED lines=21> */
[----:B------:R-:W-:Y:S04]  /*f9e0*/  STS [R5+0x8000], R68 ;  /* 0x0080004405007388 */ /* 0x000fe80000000800 */
[----:B------:R2:W-:Y:S04]  /*f9f0*/  STS [R5+0x8400], R70 ;  /* 0x0084004605007388 */ /* 0x0005e80000000800 */
[----:B------:R4:W-:Y:S04]  /*fa00*/  STS [R13+0x8000], R72 ;  /* 0x008000480d007388 */ /* 0x0009e80000000800 */
[----:B------:R4:W-:Y:S01]  /*fa10*/  STS [R13+0x8400], R74 ;  /* 0x0084004a0d007388 */ /* 0x0009e20000000800 */
[----:B-1----:R-:W-:-:S03]  /*fa20*/  @P2 MOV R62, c[0x0][0x210] ;  /* 0x00008400003e2a02 */ /* 0x002fc60000000f00 */
[----:B------:R4:W-:Y:S02]  /*fa30*/  STS [R15+0x8000], R76 ;  /* 0x0080004c0f007388 */ /* 0x0009e40000000800 */
[----:B------:R-:W-:Y:S02]  /*fa40*/  @P2 IMAD R62, R62, c[0x0][0x214], RZ ;  /* 0x000085003e3e2a24 */ /* 0x000fe400078e02ff */
[----:B------:R4:W-:Y:S04]  /*fa50*/  STS [R15+0x8400], R78 ;  /* 0x0084004e0f007388 */ /* 0x0009e80000000800 */
[----:B------:R4:W-:Y:S04]  /*fa60*/  STS [R17+0x8000], R80 ;  /* 0x0080005011007388 */ /* 0x0009e80000000800 */
[----:B------:R4:W-:Y:S01]  /*fa70*/  STS [R17+0x8400], R82 ;  /* 0x0084005211007388 */ /* 0x0009e20000000800 */
[----:B--2---:R-:W-:Y:S01]  /*fa80*/  @!P2 MOV R5, c[0x0][0x214] ;  /* 0x000085000005aa02 */ /* 0x004fe20000000f00 */
[----:B------:R-:W-:-:S02]  /*fa90*/  CS2R R70, SRZ ;  /* 0x0000000000467805 */ /* 0x000fc4000001ff00 */
[----:B------:R4:W-:Y:S01]  /*faa0*/  STS [R19+0x8000], R84 ;  /* 0x0080005413007388 */ /* 0x0009e20000000800 */
[----:B------:R-:W-:Y:S02]  /*fab0*/  @!P2 SEL R62, R5, c[0x0][0x234], !P1 ;  /* 0x00008d00053eaa07 */ /* 0x000fe40004800000 */
[----:B------:R-:W-:Y:S01]  /*fac0*/  ISETP.NE.OR P1, PT, R199, -0x1, P5 ;  /* 0xffffffffc700780c */ /* 0x000fe20002f25670 */
[----:B------:R4:W-:Y:S02]  /*fad0*/  STS [R19+0x8400], R86 ;  /* 0x0084005613007388 */ /* 0x0009e40000000800 */
[----:B------:R-:W-:Y:S02]  /*fae0*/  @!P2 IMAD R63, R62, c[0x0][0x1c0], RZ ;  /* 0x000070003e3faa24 */ /* 0x000fe400078e02ff */
[----:B------:R4:W-:Y:S02]  /*faf0*/  STS [R21+0x8000], R88 ;  /* 0x0080005815007388 */ /* 0x0009e40000000800 */
[----:B------:R-:W-:-:S02]  /*fb00*/  IMAD R63, R4, R63, RZ ;  /* 0x0000003f043f7224 */ /* 0x000fc400078e02ff */
[----:B------:R4:W-:Y:S03]  /*fb10*/  STS [R21+0x8400], R90 ;  /* 0x0084005a15007388 */ /* 0x0009e60000000800 */
[----:B------:R-:W-:Y:S01]  /*fb20*/  SEL R63, R63, RZ, P5 ;  /* 0x000000ff3f3f7207 */ /* 0x000fe20002800000 */
[----:B------:R4:W-:Y:S01]  /*fb30*/  STS [R25+0x8000], R92 ;  /* 0x0080005c19007388 */ /* 0x0009e20000000800 */
[----:B------:R-:W-:-:S03]  /*fb40*/  @!P1 IMAD R199, R4, c[0x0][0x214], RZ ;  /* 0x0000850004c79a24 */ /* 0x000fc600078e02ff */
[----:B------:R4:W-:Y:S01]  /*fb50*/  STS [R25+0x8400], R94 ;  /* 0x0084005e19007388 */ /* 0x0009e20000000800 */
[----:B---3--:R-:W-:Y:S01]  /*fb60*/  IMAD R63, R61, R62, R63 ;  /* 0x0000003e3d3f7224 */ /* 0x008fe200078e023f */
[----:B------:R-:W-:Y:S02]  /*fb70*/  @!P5 MOV R70, R199 ;  /* 0x000000c70046d202 */ /* 0x000fe40000000f00 */
[----:B------:R4:W-:Y:S01]  /*fb80*/  STS [R23+0x8000], R96 ;  /* 0x0080006017007388 */ /* 0x0009e20000000800 */
[----:B------:R-:W-:Y:S02]  /*fb90*/  @!P5 SHF.R.S32.HI R71, RZ, 0x1f, R199 ;  /* 0x0000001fff47d819 */ /* 0x000fe400000114c7 */
[----:B------:R-:W-:Y:S01]  /*fba0*/  MOV R62, 0x7f800000 ;  /* 0x7f800000003e7802 */ /* 0x000fe20000000f00 */
[----:B------:R4:W-:Y:S04]  /*fbb0*/  STS [R23+0x8400], R98 ;  /* 0x0084006217007388 */ /* 0x0009e80000000800 */
[----:B------:R-:W1:Y:S04]  /*fbc0*/  S2R R2, SR_TID.X ;  /* 0x0000000000027919 */ /* 0x000e680000002100 */
[----:B------:R-:W-:Y:S06]  /*fbd0*/  BAR.SYNC.DEFER_BLOCKING 0x0 ;  /* 0x0000000000007b1d */ /* 0x000fec0000010000 */
[----:B------:R-:W2:Y:S01]  /*fbe0*/  S2R R60, SR_CTAID.X ;  /* 0x00000000003c7919 */ /* 0x000ea20000002500 */
[----:B-1----:R-:W-:-:S03]  /*fbf0*/  SHF.R.S32.HI R5, RZ, 0x1f, R2 ;  /* 0x0000001fff057819 */ /* 0x002fc60000011402 */
[----:B------:R4:W1:Y:S01]  /*fc00*/  LDS.128 R52, [R202] ;  /* 0x00000000ca347984 */ /* 0x0008620000000c00 */
[----:B------:R-:W-:-:S03]  /*fc10*/  LEA.HI R64, R5, R2, RZ, 0x5 ;  /* 0x0000000205407211 */ /* 0x000fc600078f28ff */
[----:B------:R4:W3:Y:S01]  /*fc20*/  LDS.128 R48, [R202+0x1000] ;  /* 0x00100000ca307984 */ /* 0x0008e20000000c00 */
[----:B------:R-:W-:Y:S01]  /*fc30*/  LOP3.LUT R67, R64, 0xffffffe0, RZ, 0xc0, !PT ;  /* 0xffffffe040437812 */ /* 0x000fe200078ec0ff */
[----:B------:R-:W-:Y:S02]  /*fc40*/  @P0 FMUL.FTZ R64, R8, 0.69314718246459960938 ;  /* 0x3f31721808400820 */ /* 0x000fe40000410000 */
[----:B------:R4:W1:Y:S01]  /*fc50*/  LDS.128 R44, [R202+0x2000] ;  /* 0x00200000ca2c7984 */ /* 0x0008620000000c00 */
[----:B------:R-:W-:Y:S01]  /*fc60*/  IADD3 R4, -R67, R2, RZ ;  /* 0x0000000243047210 */ /* 0x000fe20007ffe1ff */
[----:B------:R-:W-:Y:S02]  /*fc70*/  @P0 FFMA.FTZ R62, R3, c[0x0][0x238], R64 ;  /* 0x00008e00033e0a23 */ /* 0x000fe40000010040 */
[----:B------:R4:W1:Y:S01]  /*fc80*/  LDS.128 R40, [R202+0x3000] ;  /* 0x00300000ca287984 */ /* 0x0008620000000c00 */
[----:B------:R-:W-:-:S03]  /*fc90*/  SHF.R.S32.HI R67, RZ, 0x1f, R4 ;  /* 0x0000001fff437819 */ /* 0x000fc60000011404 */
[----:B------:R4:W1:Y:S01]  /*fca0*/  LDS.128 R36, [R202+0x4000] ;  /* 0x00400000ca247984 */ /* 0x0008620000000c00 */
[----:B------:R-:W-:Y:S01]  /*fcb0*/  LEA.HI R67, R67, R4, RZ, 0x2 ;  /* 0x0000000443437211 */ /* 0x000fe200078f10ff */
[----:B--2---:R-:W-:Y:S02]  /*fcc0*/  IMAD R4, R60, R65, RZ ;  /* 0x000000413c047224 */ /* 0x004fe400078e02ff */
[----:B------:R4:W2:Y:S01]  /*fcd0*/  LDS.128 R32, [R202+0x5000] ;  /* 0x00500000ca207984 */ /* 0x0008a20000000c00 */
[----:B------:R-:W-:Y:S02]  /*fce0*/  SHF.R.S32.HI R66, RZ, 0x2, R67 ;  /* 0x00000002ff427819 */ /* 0x000fe40000011443 */
[----:B------:R-:W-:Y:S01]  /*fcf0*/  SHF.L.U32 R4, R4, 0x7, RZ ;  /* 0x0000000704047819 */ /* 0x000fe200000006ff */
[----:B------:R4:W1:Y:S01]  /*fd00*/  LDS.128 R28, [R202+0x6000] ;  /* 0x00600000ca1c7984 */ /* 0x0008620000000c00 */
[----:B------:R-:W-:Y:S02]  /*fd10*/  LEA R66, R69, R66, 0x4 ;  /* 0x0000004245427211 */ /* 0x000fe400078e20ff */
[----:B------:R-:W-:Y:S01]  /*fd20*/  SHF.R.S32.HI R8, RZ, 0x1f, R4 ;  /* 0x0000001fff087819 */ /* 0x000fe20000011404 */
[----:B------:R4:W1:Y:S01]  /*fd30*/  LDS.128 R24, [R202+0x7000] ;  /* 0x00700000ca187984 */ /* 0x0008620000000c00 */
[----:B------:R-:W-:-:S02]  /*fd40*/  IADD3 R4, P2, P1, R4, R70, R63 ;  /* 0x0000004604047210 */ /* 0x000fc4000795e03f */
[----:B------:R-:W-:Y:S01]  /*fd50*/  SHF.R.S32.HI R63, RZ, 0x1f, R63 ;  /* 0x0000001fff3f7819 */ /* 0x000fe2000001143f */
[----:B------:R4:W1:Y:S03]  /*fd60*/  LDS.128 R20, [R202+0x8000] ;  /* 0x00800000ca147984 */ /* 0x0008660000000c00 */
[----:B------:R-:W-:Y:S01]  /*fd70*/  IADD3.X R8, R8, R71, R63, P2, P1 ;  /* 0x0000004708087210 */ /* 0x000fe200017e243f */
[----:B------:R4:W1:Y:S04]  /*fd80*/  LDS.128 R16, [R202+0x9000] ;  /* 0x00900000ca107984 */ /* 0x0008680000000c00 */
[----:B------:R4:W1:Y:S04]  /*fd90*/  LDS.128 R12, [R202+0xa000] ;  /* 0x00a00000ca0c7984 */ /* 0x0008680000000c00 */
[----:B------:R4:W1:Y:S01]  /*fda0*/  LDS.128 R56, [R202+0xb000] ;  /* 0x00b00000ca387984 */ /* 0x0008620000000c00 */
[----:B------:R-:W-:Y:S05]  /*fdb0*/  @P4 BRA `(.L_x_338) ;  /* 0x0000010000004947 */ /* 0x000fea0003800000 */
[----:B---3--:R-:W-:Y:S01]  /*fdc0*/  IMAD R3, R60, -0x80, R203 ;  /* 0xffffff803c037824 */ /* 0x008fe200078e02cb */
        /* <DEDUP_REMOVED lines=15> */
.L_x_338:
[----:B---3--:R-:W-:Y:S05]  /*fec0*/  BSYNC B0 ;  /* 0x0000000000007941 */ /* 0x008fea0003800000 */
.L_x_337:
[----:B------:R-:W-:Y:S01]  /*fed0*/  IADD3 R4, P0, R212, R11, RZ ;  /* 0x0000000bd4047210 */ /* 0x000fe20007f1e0ff */
[----:B------:R-:W-:Y:S01]  /*fee0*/  IMAD R60, R60, -0x80, R203 ;  /* 0xffffff803c3c7824 */ /* 0x000fe200078e02cb */
[----:B------:R-:W-:Y:S01]  /*fef0*/  SHF.R.S32.HI R3, RZ, 0x1f, R212 ;  /* 0x0000001fff037819 */ /* 0x000fe200000114d4 */
[----:B------:R-:W-:Y:S01]  /*ff00*/  BSSY B0, `(.L_x_339) ;  /* 0x000001c000007945 */ /* 0x000fe20003800000 */
[----:B------:R-:W-:Y:S02]  /*ff10*/  LEA.HI R6, R6, R7, RZ, 0x3 ;  /* 0x0000000706067211 */ /* 0x000fe400078f18ff */
[----:B------:R-:W-:Y:S01]  /*ff20*/  LEA.HI R2, R5, R2, RZ, 0x3 ;  /* 0x0000000205027211 */ /* 0x000fe200078f18ff */
[----:B------:R-:W-:Y:S01]  /*ff30*/  IMAD.X R5, R3, 0x1, R10, P0 ;  /* 0x0000000103057824 */ /* 0x000fe200000e060a */
[----:B------:R-:W-:-:S02]  /*ff40*/  SHF.R.S32.HI R3, RZ, 0x3, R6 ;  /* 0x00000003ff037819 */ /* 0x000fc40000011406 */
[----:B------:R-:W-:Y:S01]  /*ff50*/  SHF.R.S32.HI R0, RZ, 0x1f, R61 ;  /* 0x0000001fff007819 */ /* 0x000fe2000001143d */
[----:B------:R-:W-:Y:S01]  /*ff60*/  IMAD.WIDE.U32 R4, R61, c[0x0][0x1f0], R4 ;  /* 0x00007c003d047a25 */ /* 0x000fe200078e0004 */
[----:B------:R-:W-:Y:S02]  /*ff70*/  ISETP.GE.AND P0, PT, R3, R60, PT ;  /* 0x0000003c0300720c */ /* 0x000fe40003f06270 */
[----:B------:R-:W-:Y:S01]  /*ff80*/  SHF.R.S32.HI R6, RZ, 0x3, R2 ;  /* 0x00000003ff067819 */ /* 0x000fe20000011402 */
[----:B------:R-:W-:-:S03]  /*ff90*/  IMAD R0, R0, c[0x0][0x1f0], RZ ;  /* 0x00007c0000007a24 */ /* 0x000fc600078e02ff */
[----:B------:R-:W-:Y:S01]  /*ffa0*/  SHF.R.S32.HI R7, RZ, 0x1f, R6 ;  /* 0x0000001fff077819 */ /* 0x000fe20000011406 */
[----:B------:R-:W-:-:S04]  /*ffb0*/  IMAD R0, R61, c[0x0][0x1f4], R0 ;  /* 0x00007d003d007a24 */ /* 0x000fc800078e0200 */
[----:B------:R-:W-:-:S04]  /*ffc0*/  IMAD.WIDE R200, R200, 0x80, R6 ;  /* 0x00000080c8c87825 */ /* 0x000fc800078e0206 */
[----:B------:R-:W-:Y:S01]  /*ffd0*/  IMAD.IADD R9, R0, 0x1, R5 ;  /* 0x0000000100097824 */ /* 0x000fe200078e0205 */
        /* <DEDUP_REMOVED lines=11> */
[----:B-1----:R1:W-:Y:S04]  /*10090*/  @!P2 STG.E.128 [R10.64], R52 ;  /* 0x000000340a00a986 */ /* 0x0023e8000c101d0c */
[----:B------:R1:W-:Y:S04]  /*100a0*/  @!P1 STG.E.128 [R10.64+0x80], R36 ;  /* 0x000080240a009986 */ /* 0x0003e8000c101d0c */
[----:B------:R1:W-:Y:S02]  /*100b0*/  @!P0 STG.E.128 [R10.64+0x100], R20 ;  /* 0x000100140a008986 */ /* 0x0003e4000c101d0c */
.L_x_340:
[----:B------:R-:W-:Y:S05]  /*100c0*/  BSYNC B0 ;  /* 0x0000000000007941 */ /* 0x000fea0003800000 */
.L_x_339:
        /* <DEDUP_REMOVED lines=18> */
[----:B--2---:R1:W-:Y:S04]  /*101f0*/  @!P1 STG.E.128 [R2.64+0x80], R32 ;  /* 0x0000802002009986 */ /* 0x0043e8000c101d0c */
[----:B------:R1:W-:Y:S02]  /*10200*/  @!P0 STG.E.128 [R2.64+0x100], R16 ;  /* 0x0001001002008986 */ /* 0x0003e4000c101d0c */
.L_x_342:
[----:B------:R-:W-:Y:S05]  /*10210*/  BSYNC B0 ;  /* 0x0000000000007941 */ /* 0x000fea0003800000 */
.L_x_341:
        /* <DEDUP_REMOVED lines=20> */
.L_x_344:
[----:B------:R-:W-:Y:S05]  /*10360*/  BSYNC B0 ;  /* 0x0000000000007941 */ /* 0x000fea0003800000 */
.L_x_343:
        /* <DEDUP_REMOVED lines=20> */
.L_x_345:
        /* <DEDUP_REMOVED lines=13> */
.L_x_1282:


//--------------------- .text._ZN5flash16flash_fwd_kernelI23Flash_fwd_kernel_traitsILi192ELi128ELi64ELi8ELb0ELb0EN7cutlass10bfloat16_tE19Flash_kernel_traitsILi192ELi128ELi64ELi8ES3_EELb0ELb0ELb1ELb0ELb0ELb0ELb1ELb0EEEvNS_16Flash_fwd_paramsE --------------------------
	.section	.text._ZN5flash16flash_fwd_kernelI23Flash_fwd_kernel_traitsILi192ELi128ELi64ELi8ELb0ELb0EN7cutlass10bfloat16_tE19Flash_kernel_traitsILi192ELi128ELi64ELi8ES3_EELb0ELb0ELb1ELb0ELb0ELb0ELb1ELb0EEEvNS_16Flash_fwd_paramsE,"ax",@progbits
	.sectioninfo	@"SHI_REGISTERS=255"
	.align	128
        .global         _ZN5flash16flash_fwd_kernelI23Flash_fwd_kernel_traitsILi192ELi128ELi64ELi8ELb0ELb0EN7cutlass10bfloat16_tE19Flash_kernel_traitsILi192ELi128ELi64ELi8ES3_EELb0ELb0ELb1ELb0ELb0ELb0ELb1ELb0EEEvNS_16Flash_fwd_paramsE
        .type           _ZN5flash16flash_fwd_kernelI23Flash_fwd_kernel_traitsILi192ELi128ELi64ELi8ELb0ELb0EN7cutlass10bfloat16_tE19Flash_kernel_traitsILi192ELi128ELi64ELi8ES3_EELb0ELb0ELb1ELb0ELb0ELb0ELb1ELb0EEEvNS_16Flash_fwd_paramsE,@function
        .size           _ZN5flash16flash_fwd_kernelI23Flash_fwd_kernel_traitsILi192ELi128ELi64ELi8ELb0ELb0EN7cutlass10bfloat16_tE19Flash_kernel_traitsILi192ELi128ELi64ELi8ES3_EELb0ELb0ELb1ELb0ELb0ELb0ELb1ELb0EEEvNS_16Flash_fwd_paramsE,(.L_x_1283 - _ZN5flash16flash_fwd_kernelI23Flash_fwd_kernel_traitsILi192ELi128ELi64ELi8ELb0ELb0EN7cutlass10bfloat16_tE19Flash_kernel_traitsILi192ELi128ELi64ELi8ES3_EELb0ELb0ELb1ELb0ELb0ELb0ELb1ELb0EEEvNS_16Flash_fwd_paramsE)
        .other          _ZN5flash16flash_fwd_kernelI23Flash_fwd_kernel_traitsILi192ELi128ELi64ELi8ELb0ELb0EN7cutlass10bfloat16_tE19Flash_kernel_traitsILi192ELi128ELi64ELi8ES3_EELb0ELb0ELb1ELb0ELb0ELb0ELb1ELb0EEEvNS_16Flash_fwd_paramsE,@"STO_CUDA_ENTRY STV_DEFAULT"
_ZN5flash16flash_fwd_kernelI23Flash_fwd_kernel_traitsILi192ELi128ELi64ELi8ELb0ELb0EN7cutlass10bfloat16_tE19Flash_kernel_traitsILi192ELi128ELi64ELi8ES3_EELb0ELb0ELb1ELb0ELb0ELb0ELb1ELb0EEEvNS_16Flash_fwd_paramsE:
.text._ZN5flash16flash_fwd_kernelI23Flash_fwd_kernel_traitsILi192ELi128ELi64ELi8ELb0ELb0EN7cutlass10bfloat16_tE19Flash_kernel_traitsILi192ELi128ELi64ELi8ES3_EELb0ELb0ELb1ELb0ELb0ELb0ELb1ELb0EEEvNS_16Flash_fwd_paramsE:
        /* <DEDUP_REMOVED lines=33> */
.L_x_346:
[----:B-1-34-:R-:W-:Y:S02]  /*0210*/  MOV R5, c[0x0][0x218] ;  /* 0x0000860000057a02 */ /* 0x01afe40000000f00 */
.L_x_347:
        /* <DEDUP_REMOVED lines=100> */
.L_x_350:
[----:B------:R-:W-:Y:S05]  /*0860*/  BSYNC B0 ;  /* 0x0000000000007941 */ /* 0x000fea0003800000 */
.L_x_349:
        /* <DEDUP_REMOVED lines=20> */
.L_x_352:
[----:B------:R-:W-:Y:S05]  /*09b0*/  BSYNC B0 ;  /* 0x0000000000007941 */ /* 0x000fea0003800000 */
.L_x_351:
        /* <DEDUP_REMOVED lines=20> */
.L_x_354:
[----:B------:R-:W-:Y:S05]  /*0b00*/  BSYNC B0 ;  /* 0x0000000000007941 */ /* 0x000fea0003800000 */
.L_x_353:
        /* <DEDUP_REMOVED lines=19> */
.L_x_356:
[----:B------:R-:W-:Y:S05]  /*0c40*/  BSYNC B0 ;  /* 0x0000000000007941 */ /* 0x000fea0003800000 */
.L_x_355:
        /* <DEDUP_REMOVED lines=35> */
.L_x_348:
        /* <DEDUP_REMOVED lines=24> */
.L_x_357:
        /* <DEDUP_REMOVED lines=41> */
.L_x_358:
        /* <DEDUP_REMOVED lines=108> */
.L_x_360:
[----:B------:R-:W-:Y:S05]  /*1950*/  BSYNC B0 ;  /* 0x0000000000007941 */ /* 0x000fea0003800000 */
.L_x_359:
        /* <DEDUP_REMOVED lines=37> */
.L_x_362:
[----:B------:R-:W-:Y:S05]  /*1bb0*/  BSYNC B0 ;  /* 0x0000000000007941 */ /* 0x000fea0003800000 */
.L_x_361:
        /* <DEDUP_REMOVED lines=37> */
.L_x_364:
[----:B------:R-:W-:Y:S05]  /*1e10*/  BSYNC B0 ;  /* 0x0000000000007941 */ /* 0x000fea0003800000 */
.L_x_363:
        /* <DEDUP_REMOVED lines=40> */
.L_x_366:
[----:B------:R-:W-:Y:S05]  /*20a0*/  BSYNC B0 ;  /* 0x0000000000007941 */ /* 0x000fea0003800000 */
.L_x_365:
        /* <DEDUP_REMOVED lines=36> */
.L_x_368:
[----:B------:R-:W-:Y:S05]  /*22f0*/  BSYNC B0 ;  /* 0x0000000000007941 */ /* 0x000fea0003800000 */
.L_x_367:
        /* <DEDUP_REMOVED lines=37> */
.L_x_370:
[----:B------:R-:W-:Y:S05]  /*2550*/  BSYNC B0 ;  /* 0x0000000000007941 */ /* 0x000fea0003800000 */
.L_x_369:
        /* <DEDUP_REMOVED lines=44> */
.L_x_372:
[----:B------:R-:W-:Y:S05]  /*2820*/  BSYNC B0 ;  /* 0x0000000000007941 */ /* 0x000fea0003800000 */
.L_x_371:
        /* <DEDUP_REMOVED lines=36> */
.L_x_374:
[----:B------:R-:W-:Y:S05]  /*2a70*/  BSYNC B0 ;  /* 0x0000000000007941 */ /* 0x000fea0003800000 */
.L_x_373:
        /* <DEDUP_REMOVED lines=17> */
[----:B------:R-:W-:-:S02]  /*2b90*/  IADD3 R6, R4, 0x1, -R211 ;  /* 0x0000000104067810 */ /* 0x000fc40007ffe8d3 */
[----:B------:R-:W-:Y:S01]  /*2ba0*/  IMAD R201, R201, 0x200, R8 ;  /* 0x00000200c9c97824 */ /* 0x000fe200078e0208 */
[----:B------:R-:W-:Y:S01]  /*2bb0*/  LDSM.16.M88.4 R60, [R198] ;  /* 0x00000000c63c783b */ /* 0x000fe20000000200 */
[----:B------:R-:W-:Y:S02]  /*2bc0*/  IADD3 R6, R6, c[0x0][0x2e8], RZ ;  /* 0x0000ba0006067a10 */ /* 0x000fe40007ffe0ff */
[----:B------:R-:W-:Y:S01]  /*2bd0*/  IMAD.SHL.U32 R201, R201, 0x2, RZ ;  /* 0x00000002c9c97824 */ /* 0x000fe200078e00ff */
[----:B------:R-:W-:Y:S04]  /*2be0*/  LDSM.16.M88.4 R84, [R197+0x4000] ;  /* 0x00400000c554783b */ /* 0x000fe80000000200 */
[----:B-1----:R-:W1:Y:S01]  /*2bf0*/  LDSM.16.M88.4 R12, [R201+0xc000] ;  /* 0x00c00000c90c783b */ /* 0x002e620000000200 */
[----:B------:R-:W-:-:S02]  /*2c00*/  IADD3 R2, R201, 0xc000, RZ ;  /* 0x0000c000c9027810 */ /* 0x000fc40007ffe0ff */
        /* <DEDUP_REMOVED lines=14> */
[----:B---3--:R-:W3:Y:S01]  /*2cf0*/  LDSM.16.M88.4 R16, [R199+0x800] ;  /* 0x00080000c710783b */ /* 0x008ee20000000200 */
[C---:B------:R-:W-:Y:S02]  /*2d00*/  IADD3 R186, R199.reuse, 0x2800, RZ ;  /* 0x00002800c7ba7810 */ /* 0x040fe40007ffe0ff */
[C---:B------:R-:W-:Y:S01]  /*2d10*/  IADD3 R185, R199.reuse, 0x3000, RZ ;  /* 0x00003000c7b97810 */ /* 0x040fe20007ffe0ff */
[----:B------:R-:W2:Y:S01]  /*2d20*/  LDSM.16.M88.4 R8, [R199+0x1000] ;  /* 0x00100000c708783b */ /* 0x000ea20000000200 */
[----:B------:R-:W-:-:S02]  /*2d30*/  IADD3 R184, R199, 0x3800, RZ ;  /* 0x00003800c7b87810 */ /* 0x000fc40007ffe0ff */
[C---:B------:R-:W-:Y:S01]  /*2d40*/  IADD3 R183, R199.reuse, 0x4000, RZ ;  /* 0x00004000c7b77810 */ /* 0x040fe20007ffe0ff */
[----:B------:R-:W2:Y:S01]  /*2d50*/  LDSM.16.M88.4 R80, [R199+0x1800] ;  /* 0x00180000c750783b */ /* 0x000ea20000000200 */
[C---:B------:R-:W-:Y:S02]  /*2d60*/  IADD3 R182, R199.reuse, 0x4800, RZ ;  /* 0x00004800c7b67810 */ /* 0x040fe40007ffe0ff */
[C---:B------:R-:W-:Y:S01]  /*2d70*/  IADD3 R181, R199.reuse, 0x5000, RZ ;  /* 0x00005000c7b57810 */ /* 0x040fe20007ffe0ff */
[----:B------:R-:W2:Y:S01]  /*2d80*/  LDSM.16.M88.4 R56, [R195+0xc000] ;  /* 0x00c00000c338783b */ /* 0x000ea20000000200 */
[----:B------:R-:W-:-:S03]  /*2d90*/  IADD3 R180, R199, 0x5800, RZ ;  /* 0x00005800c7b47810 */ /* 0x000fc60007ffe0ff */
[----:B------:R-:W3:Y:S01]  /*2da0*/  LDSM.16.M88.4 R36, [R195+0xc800] ;  /* 0x00c80000c324783b */ /* 0x000ee20000000200 */
[C---:B-1----:R-:W-:Y:S03]  /*2db0*/  HMMA.16816.F32.BF16 R20, R48.reuse, R12, RZ ;  /* 0x0000000c3014723c */ /* 0x042fe600000418ff */
[----:B------:R-:W1:Y:S04]  /*2dc0*/  LDSM.16.M88.4 R24, [R195+0xd000] ;  /* 0x00d00000c318783b */ /* 0x000e680000000200 */
[----:B------:R-:W1:Y:S01]  /*2dd0*/  LDSM.16.M88.4 R52, [R195+0xd800] ;  /* 0x00d80000c334783b */ /* 0x000e620000000200 */
[C---:B-----5:R-:W-:Y:S03]  /*2de0*/  HMMA.16816.F32.BF16 R32, R48.reuse, R44, RZ ;  /* 0x0000002c3020723c */ /* 0x060fe600000418ff */
[----:B------:R-:W-:Y:S04]  /*2df0*/  LDSM.16.M88.4 R92, [R201+0x10800] ;  /* 0x01080000c95c783b */ /* 0x000fe80000000200 */
[----:B------:R-:W-:Y:S01]  /*2e00*/  LDSM.16.M88.4 R88, [R195+0x10000] ;  /* 0x01000000c358783b */ /* 0x000fe20000000200 */
[C---:B------:R-:W-:Y:S08]  /*2e10*/  HMMA.16816.F32.BF16 R12, R48.reuse, R14, RZ ;  /* 0x0000000e300c723c */ /* 0x040ff000000418ff */
        /* <DEDUP_REMOVED lines=8> */
[----:B------:R-:W-:Y:S07]  /*2ea0*/  LDSM.16.M88.4 R28, [R188+0x800] ;  /* 0x00080000bc1c783b */ /* 0x000fee0000000200 */
[C---:B---3--:R-:W-:Y:S08]  /*2eb0*/  HMMA.16816.F32.BF16 R32, R76.reuse, R16, R32 ;  /* 0x000000104c20723c */ /* 0x048ff00000041820 */
[C---:B------:R-:W-:Y:S01]  /*2ec0*/  HMMA.16816.F32.BF16 R44, R76.reuse, R18, R44 ;  /* 0x000000124c2c723c */ /* 0x040fe2000004182c */
[----:B------:R-:W2:Y:S07]  /*2ed0*/  LDSM.16.M88.4 R16, [R197] ;  /* 0x00000000c510783b */ /* 0x000eae0000000200 */
[C---:B------:R-:W-:Y:S08]  /*2ee0*/  HMMA.16816.F32.BF16 R72, R76.reuse, R8, R72 ;  /* 0x000000084c48723c */ /* 0x040ff00000041848 */
[C---:B------:R-:W-:Y:S01]  /*2ef0*/  HMMA.16816.F32.BF16 R68, R76.reuse, R10, R68 ;  /* 0x0000000a4c44723c */ /* 0x040fe20000041844 */
[----:B------:R-:W3:Y:S07]  /*2f00*/  LDSM.16.M88.4 R8, [R188+0x1000] ;  /* 0x00100000bc08783b */ /* 0x000eee0000000200 */
[C---:B------:R-:W-:Y:S08]  /*2f10*/  HMMA.16816.F32.BF16 R64, R76.reuse, R80, R64 ;  /* 0x000000504c40723c */ /* 0x040ff00000041840 */
[----:B------:R-:W-:Y:S01]  /*2f20*/  HMMA.16816.F32.BF16 R48, R76, R82, R48 ;  /* 0x000000524c30723c */ /* 0x000fe20000041830 */
[----:B------:R-:W-:Y:S04]  /*2f30*/  LDSM.16.M88.4 R80, [R188+0x3000] ;  /* 0x00300000bc50783b */ /* 0x000fe80000000200 */
[----:B------:R-:W-:Y:S03]  /*2f40*/  LDSM.16.M88.4 R76, [R188+0x3800] ;  /* 0x00380000bc4c783b */ /* 0x000fe60000000200 */
[C---:B------:R-:W-:Y:S08]  /*2f50*/  HMMA.16816.F32.BF16 R20, R60.reuse, R56, R20 ;  /* 0x000000383c14723c */ /* 0x040ff00000041814 */
[C---:B------:R-:W-:Y:S01]  /*2f60*/  HMMA.16816.F32.BF16 R12, R60.reuse, R58, R12 ;  /* 0x0000003a3c0c723c */ /* 0x040fe2000004180c */
[----:B------:R-:W-:Y:S07]  /*2f70*/  LDSM.16.M88.4 R56, [R201+0xe000] ;  /* 0x00e00000c938783b */ /* 0x000fee0000000200 */
[C---:B------:R-:W-:Y:S08]  /*2f80*/  HMMA.16816.F32.BF16 R32, R60.reuse, R36, R32 ;  /* 0x000000243c20723c */ /* 0x040ff00000041820 */
[C---:B------:R-:W-:Y:S01]  /*2f90*/  HMMA.16816.F32.BF16 R44, R60.reuse, R38, R44 ;  /* 0x000000263c2c723c */ /* 0x040fe2000004182c */
[----:B------:R-:W4:Y:S07]  /*2fa0*/  LDSM.16.M88.4 R36, [R188+0x1800] ;  /* 0x00180000bc24783b */ /* 0x000f2e0000000200 */
[C---:B-1----:R-:W-:Y:S08]  /*2fb0*/  HMMA.16816.F32.BF16 R72, R60.reuse, R24, R72 ;  /* 0x000000183c48723c */ /* 0x042ff00000041848 */
[C---:B------:R-:W-:Y:S01]  /*2fc0*/  HMMA.16816.F32.BF16 R68, R60.reuse, R26, R68 ;  /* 0x0000001a3c44723c */ /* 0x040fe20000041844 */
[----:B------:R-:W1:Y:S07]  /*2fd0*/  LDSM.16.M88.4 R24, [R202+0x4000] ;  /* 0x00400000ca18783b */ /* 0x000e6e0000000200 */
[C---:B------:R-:W-:Y:S08]  /*2fe0*/  HMMA.16816.F32.BF16 R64, R60.reuse, R52, R64 ;  /* 0x000000343c40723c */ /* 0x040ff00000041840 */
[----:B------:R-:W-:Y:S01]  /*2ff0*/  HMMA.16816.F32.BF16 R60, R60, R54, R48 ;  /* 0x000000363c3c723c */ /* 0x000fe20000041830 */
[----:B------:R-:W5:Y:S04]  /*3000*/  LDSM.16.M88.4 R52, [R201+0xe800] ;  /* 0x00e80000c934783b */ /* 0x000f680000000200 */
[----:B------:R-:W-:Y:S03]  /*3010*/  LDSM.16.M88.4 R48, [R200+0x4000] ;  /* 0x00400000c830783b */ /* 0x000fe60000000200 */
[C---:B--2---:R-:W-:Y:S08]  /*3020*/  HMMA.16816.F32.BF16 R20, R16.reuse, R40, R20 ;  /* 0x000000281014723c */ /* 0x044ff00000041814 */
[C---:B------:R-:W-:Y:S01]  /*3030*/  HMMA.16816.F32.BF16 R12, R16.reuse, R42, R12 ;  /* 0x0000002a100c723c */ /* 0x040fe2000004180c */
[----:B------:R-:W2:Y:S07]  /*3040*/  LDSM.16.M88.4 R40, [R201+0xf000] ;  /* 0x00f00000c928783b */ /* 0x000eae0000000200 */
[C---:B------:R-:W-:Y:S08]  /*3050*/  HMMA.16816.F32.BF16 R32, R16.reuse, R28, R32 ;  /* 0x0000001c1020723c */ /* 0x040ff00000041820 */
[C---:B------:R-:W-:Y:S01]  /*3060*/  HMMA.16816.F32.BF16 R44, R16.reuse, R30, R44 ;  /* 0x0000001e102c723c */ /* 0x040fe2000004182c */
[----:B------:R-:W2:Y:S07]  /*3070*/  LDSM.16.M88.4 R28, [R201+0xf800] ;  /* 0x00f80000c91c783b */ /* 0x000eae0000000200 */
[C---:B---3--:R-:W-:Y:S08]  /*3080*/  HMMA.16816.F32.BF16 R72, R16.reuse, R8, R72 ;  /* 0x000000081048723c */ /* 0x048ff00000041848 */
[C---:B------:R-:W-:Y:S01]  /*3090*/  HMMA.16816.F32.BF16 R68, R16.reuse, R10, R68 ;  /* 0x0000000a1044723c */ /* 0x040fe20000041844 */
[----:B------:R-:W3:Y:S07]  /*30a0*/  LDSM.16.M88.4 R8, [R199+0x2000] ;  /* 0x00200000c708783b */ /* 0x000eee0000000200 */
[C---:B----4-:R-:W-:Y:S08]  /*30b0*/  HMMA.16816.F32.BF16 R64, R16.reuse, R36, R64 ;  /* 0x000000241040723c */ /* 0x050ff00000041840 */
[----:B------:R-:W-:Y:S01]  /*30c0*/  HMMA.16816.F32.BF16 R60, R16, R38, R60 ;  /* 0x00000026103c723c */ /* 0x000fe2000004183c */
[----:B------:R-:W4:Y:S04]  /*30d0*/  LDSM.16.M88.4 R36, [R199+0x2800] ;  /* 0x00280000c724783b */ /* 0x000f280000000200 */
[----:B------:R-:W3:Y:S03]  /*30e0*/  LDSM.16.M88.4 R16, [R199+0x3000] ;  /* 0x00300000c710783b */ /* 0x000ee60000000200 */
[C---:B-1----:R-:W-:Y:S08]  /*30f0*/  HMMA.16816.F32.BF16 R20, R24.reuse, R56, R20 ;  /* 0x000000381814723c */ /* 0x042ff00000041814 */
[C---:B------:R-:W-:Y:S01]  /*3100*/  HMMA.16816.F32.BF16 R12, R24.reuse, R58, R12 ;  /* 0x0000003a180c723c */ /* 0x040fe2000004180c */
[----:B------:R-:W-:Y:S07]  /*3110*/  LDSM.16.M88.4 R56, [R202+0x8000] ;  /* 0x00800000ca38783b */ /* 0x000fee0000000200 */
[C---:B-----5:R-:W-:Y:S08]  /*3120*/  HMMA.16816.F32.BF16 R32, R24.reuse, R52, R32 ;  /* 0x000000341820723c */ /* 0x060ff00000041820 */
[C---:B------:R-:W-:Y:S01]  /*3130*/  HMMA.16816.F32.BF16 R44, R24.reuse, R54, R44 ;  /* 0x00000036182c723c */ /* 0x040fe2000004182c */
[----:B------:R-:W-:Y:S07]  /*3140*/  LDSM.16.M88.4 R52, [R199+0x3800] ;  /* 0x00380000c734783b */ /* 0x000fee0000000200 */
[C---:B--2---:R-:W-:Y:S08]  /*3150*/  HMMA.16816.F32.BF16 R72, R24.reuse, R40, R72 ;  /* 0x000000281848723c */ /* 0x044ff00000041848 */
[C---:B------:R-:W-:Y:S01]  /*3160*/  HMMA.16816.F32.BF16 R68, R24.reuse, R42, R68 ;  /* 0x0000002a1844723c */ /* 0x040fe20000041844 */
[----:B------:R-:W-:Y:S07]  /*3170*/  LDSM.16.M88.4 R40, [R195+0xe000] ;  /* 0x00e00000c328783b */ /* 0x000fee0000000200 */
[C---:B------:R-:W-:Y:S08]  /*3180*/  HMMA.16816.F32.BF16 R64, R24.reuse, R28, R64 ;  /* 0x0000001c1840723c */ /* 0x040ff00000041840 */
[----:B------:R-:W-:Y:S01]  /*3190*/  HMMA.16816.F32.BF16 R60, R24, R30, R60 ;  /* 0x0000001e183c723c */ /* 0x000fe2000004183c */
[----:B------:R-:W1:Y:S04]  /*31a0*/  LDSM.16.M88.4 R28, [R198+0x4000] ;  /* 0x00400000c61c783b */ /* 0x000e680000000200 */
[----:B------:R-:W2:Y:S03]  /*31b0*/  LDSM.16.M88.4 R24, [R195+0xe800] ;  /* 0x00e80000c318783b */ /* 0x000ea60000000200 */
[C---:B---3--:R-:W-:Y:S08]  /*31c0*/  HMMA.16816.F32.BF16 R20, R48.reuse, R8, R20 ;  /* 0x000000083014723c */ /* 0x048ff00000041814 */
[C---:B------:R-:W-:Y:S01]  /*31d0*/  HMMA.16816.F32.BF16 R12, R48.reuse, R10, R12 ;  /* 0x0000000a300c723c */ /* 0x040fe2000004180c */
[----:B------:R-:W3:Y:S07]  /*31e0*/  LDSM.16.M88.4 R8, [R195+0xf000] ;  /* 0x00f00000c308783b */ /* 0x000eee0000000200 */
[C---:B----4-:R-:W-:Y:S08]  /*31f0*/  HMMA.16816.F32.BF16 R32, R48.reuse, R36, R32 ;  /* 0x000000243020723c */ /* 0x050ff00000041820 */
[C---:B------:R-:W-:Y:S01]  /*3200*/  HMMA.16816.F32.BF16 R44, R48.reuse, R38, R44 ;  /* 0x00000026302c723c */ /* 0x040fe2000004182c */
[----:B------:R-:W-:Y:S07]  /*3210*/  LDSM.16.M88.4 R36, [R195+0xf800] ;  /* 0x00f80000c324783b */ /* 0x000fee0000000200 */
[C---:B------:R-:W-:Y:S08]  /*3220*/  HMMA.16816.F32.BF16 R72, R48.reuse, R16, R72 ;  /* 0x000000103048723c */ /* 0x040ff00000041848 */
[----:B------:R-:W-:Y:S01]  /*3230*/  HMMA.16816.F32.BF16 R68, R48, R18, R68 ;  /* 0x000000123044723c */ /* 0x000fe20000041844 */
[----:B------:R-:W4:Y:S07]  /*3240*/  LDSM.16.M88.4 R16, [R188+0x2000] ;  /* 0x00200000bc10783b */ /* 0x000f2e0000000200 */
[C---:B-1----:R-:W-:Y:S08]  /*3250*/  HMMA.16816.F32.BF16 R20, R28.reuse, R40, R20 ;  /* 0x000000281c14723c */ /* 0x042ff00000041814 */
[----:B------:R-:W-:Y:S01]  /*3260*/  HMMA.16816.F32.BF16 R12, R28, R42, R12 ;  /* 0x0000002a1c0c723c */ /* 0x000fe2000004180c */
[----:B------:R-:W-:Y:S07]  /*3270*/  LDSM.16.M88.4 R40, [R200+0x8000] ;  /* 0x00800000c828783b */ /* 0x000fee0000000200 */
[C---:B------:R-:W-:Y:S08]  /*3280*/  HMMA.16816.F32.BF16 R64, R48.reuse, R52, R64 ;  /* 0x000000343040723c */ /* 0x040ff00000041840 */
[----:B------:R-:W-:Y:S01]  /*3290*/  HMMA.16816.F32.BF16 R60, R48, R54, R60 ;  /* 0x00000036303c723c */ /* 0x000fe2000004183c */
[----:B------:R-:W-:Y:S07]  /*32a0*/  LDSM.16.M88.4 R52, [R201+0x11000] ;  /* 0x01100000c934783b */ /* 0x000fee0000000200 */
[C---:B--2---:R-:W-:Y:S08]  /*32b0*/  HMMA.16816.F32.BF16 R32, R28.reuse, R24, R32 ;  /* 0x000000181c20723c */ /* 0x044ff00000041820 */
[C---:B------:R-:W-:Y:S01]  /*32c0*/  HMMA.16816.F32.BF16 R44, R28.reuse, R26, R44 ;  /* 0x0000001a1c2c723c */ /* 0x040fe2000004182c */
[----:B------:R-:W1:Y:S07]  /*32d0*/  LDSM.16.M88.4 R24, [R201+0x10000] ;  /* 0x01000000c918783b */ /* 0x000e6e0000000200 */
[C---:B---3--:R-:W-:Y:S08]  /*32e0*/  HMMA.16816.F32.BF16 R72, R28.reuse, R8, R72 ;  /* 0x000000081c48723c */ /* 0x048ff00000041848 */
[----:B------:R-:W-:Y:S01]  /*32f0*/  HMMA.16816.F32.BF16 R68, R28, R10, R68 ;  /* 0x0000000a1c44723c */ /* 0x000fe20000041844 */
[----:B------:R-:W2:Y:S07]  /*3300*/  LDSM.16.M88.4 R8, [R188+0x2800] ;  /* 0x00280000bc08783b */ /* 0x000eae0000000200 */
[C---:B----4-:R-:W-:Y:S08]  /*3310*/  HMMA.16816.F32.BF16 R48, R84.reuse, R16, R20 ;  /* 0x000000105430723c */ /* 0x050ff00000041814 */
[----:B------:R-:W-:Y:S01]  /*3320*/  HMMA.16816.F32.BF16 R20, R84, R18, R12 ;  /* 0x000000125414723c */ /* 0x000fe2000004180c */
[----:B------:R-:W-:Y:S07]  /*3330*/  LDSM.16.M88.4 R12, [R198+0x8000] ;  /* 0x00800000c60c783b */ /* 0x000fee0000000200 */
[C---:B------:R-:W-:Y:S08]  /*3340*/  HMMA.16816.F32.BF16 R64, R28.reuse, R36, R64 ;  /* 0x000000241c40723c */ /* 0x040ff00000041840 */
[----:B------:R-:W-:Y:S01]  /*3350*/  HMMA.16816.F32.BF16 R60, R28, R38, R60 ;  /* 0x000000261c3c723c */ /* 0x000fe2000004183c */
[----:B------:R-:W3:Y:S04]  /*3360*/  LDSM.16.M88.4 R28, [R199+0x4000] ;  /* 0x00400000c71c783b */ /* 0x000ee80000000200 */
[----:B------:R-:W4:Y:S03]  /*3370*/  LDSM.16.M88.4 R36, [R199+0x4800] ;  /* 0x00480000c724783b */ /* 0x000f260000000200 */
[C---:B-1----:R-:W-:Y:S01]  /*3380*/  HMMA.16816.F32.BF16 R16, R56.reuse, R24, R48 ;  /* 0x000000183810723c */ /* 0x042fe20000041830 */
[----:B------:R-:W-:Y:S07]  /*3390*/  LDSM.16.M88.4 R48, [R201+0x11800] ;  /* 0x01180000c930783b */ /* 0x000fee0000000200 */
[----:B------:R-:W-:Y:S01]  /*33a0*/  HMMA.16816.F32.BF16 R24, R56, R26, R20 ;  /* 0x0000001a3818723c */ /* 0x000fe20000041814 */
[----:B------:R-:W-:Y:S07]  /*33b0*/  LDSM.16.M88.4 R20, [R188+0x4000] ;  /* 0x00400000bc14783b */ /* 0x000fee0000000200 */
[C---:B--2---:R-:W-:Y:S08]  /*33c0*/  HMMA.16816.F32.BF16 R32, R84.reuse, R8, R32 ;  /* 0x000000085420723c */ /* 0x044ff00000041820 */
[C---:B------:R-:W-:Y:S01]  /*33d0*/  HMMA.16816.F32.BF16 R44, R84.reuse, R10, R44 ;  /* 0x0000000a542c723c */ /* 0x040fe2000004182c */
[----:B------:R-:W1:Y:S07]  /*33e0*/  LDSM.16.M88.4 R8, [R197+0x8000] ;  /* 0x00800000c508783b */ /* 0x000e6e0000000200 */
[----:B------:R-:W-:Y:S08]  /*33f0*/  HMMA.16816.F32.BF16 R72, R84, R80, R72 ;  /* 0x000000505448723c */ /* 0x000ff00000041848 */
[C---:B---3--:R-:W-:Y:S08]  /*3400*/  HMMA.16816.F32.BF16 R16, R40.reuse, R28, R16 ;  /* 0x0000001c2810723c */ /* 0x048ff00000041810 */
[----:B------:R-:W-:Y:S01]  /*3410*/  HMMA.16816.F32.BF16 R24, R40, R30, R24 ;  /* 0x0000001e2818723c */ /* 0x000fe20000041818 */
[----:B------:R-:W2:Y:S07]  /*3420*/  LDSM.16.M88.4 R28, [R195+0x10800] ;  /* 0x01080000c31c783b */ /* 0x000eae0000000200 */
[----:B------:R-:W-:Y:S08]  /*3430*/  HMMA.16816.F32.BF16 R32, R56, R92, R32 ;  /* 0x0000005c3820723c */ /* 0x000ff00000041820 */
[----:B------:R-:W-:Y:S08]  /*3440*/  HMMA.16816.F32.BF16 R16, R12, R88, R16 ;  /* 0x000000580c10723c */ /* 0x000ff00000041810 */
[----:B------:R-:W-:Y:S08]  /*3450*/  HMMA.16816.F32.BF16 R44, R56, R94, R44 ;  /* 0x0000005e382c723c */ /* 0x000ff0000004182c */
[C---:B------:R-:W-:Y:S08]  /*3460*/  HMMA.16816.F32.BF16 R64, R84.reuse, R76, R64 ;  /* 0x0000004c5440723c */ /* 0x040ff00000041840 */
[----:B------:R-:W-:Y:S01]  /*3470*/  HMMA.16816.F32.BF16 R60, R84, R78, R60 ;  /* 0x0000004e543c723c */ /* 0x000fe2000004183c */
[----:B------:R-:W3:Y:S07]  /*3480*/  LDSM.16.M88.4 R76, [R199+0x5000] ;  /* 0x00500000c74c783b */ /* 0x000eee0000000200 */
[----:B------:R-:W-:Y:S08]  /*3490*/  HMMA.16816.F32.BF16 R24, R12, R90, R24 ;  /* 0x0000005a0c18723c */ /* 0x000ff00000041818 */
[----:B----4-:R-:W-:Y:S08]  /*34a0*/  HMMA.16816.F32.BF16 R32, R40, R36, R32 ;  /* 0x000000242820723c */ /* 0x010ff00000041820 */
[----:B------:R-:W-:Y:S08]  /*34b0*/  HMMA.16816.F32.BF16 R68, R84, R82, R68 ;  /* 0x000000525444723c */ /* 0x000ff00000041844 */
[----:B------:R-:W-:Y:S01]  /*34c0*/  HMMA.16816.F32.BF16 R80, R56, R52, R72 ;  /* 0x000000343850723c */ /* 0x000fe20000041848 */
[----:B------:R-:W4:Y:S07]  /*34d0*/  LDSM.16.M88.4 R72, [R188+0x4800] ;  /* 0x00480000bc48783b */ /* 0x000f2e0000000200 */
[----:B-1----:R-:W-:Y:S08]  /*34e0*/  HMMA.16816.F32.BF16 R16, R8, R20, R16 ;  /* 0x000000140810723c */ /* 0x002ff00000041810 */
[----:B------:R-:W-:Y:S01]  /*34f0*/  HMMA.16816.F32.BF16 R44, R40, R38, R44 ;  /* 0x00000026282c723c */ /* 0x000fe2000004182c */
[----:B------:R-:W-:Y:S07]  /*3500*/  LDSM.16.M88.4 R36, [R199+0x5800] ;  /* 0x00580000c724783b */ /* 0x000fee0000000200 */
[----:B------:R-:W-:Y:S01]  /*3510*/  HMMA.16816.F32.BF16 R24, R8, R22, R24 ;  /* 0x000000160818723c */ /* 0x000fe20000041818 */
[----:B------:R-:W1:Y:S07]  /*3520*/  LDSM.16.M88.4 R20, [R195+0x11000] ;  /* 0x01100000c314783b */ /* 0x000e6e0000000200 */
[----:B--2---:R-:W-:Y:S01]  /*3530*/  HMMA.16816.F32.BF16 R32, R12, R28, R32 ;  /* 0x0000001c0c20723c */ /* 0x004fe20000041820 */
[----:B------:R-:W-:-:S02]  /*3540*/  FMUL.FTZ R17, R17, c[0x0][0x2ec] ;  /* 0x0000bb0011117a20 */ /* 0x000fc40000410000 */
[----:B------:R-:W-:Y:S02]  /*3550*/  FMUL.FTZ R18, R18, c[0x0][0x2ec] ;  /* 0x0000bb0012127a20 */ /* 0x000fe40000410000 */
[----:B------:R-:W-:Y:S01]  /*3560*/  FMUL.FTZ R2, R16, c[0x0][0x2ec] ;  /* 0x0000bb0010027a20 */ /* 0x000fe20000410000 */
[----:B------:R-:W-:Y:S02]  /*3570*/  MUFU.TANH R28, R17 ;  /* 0x00000011001c7308 */ /* 0x000fe40000002400 */
[----:B------:R-:W-:Y:S06]  /*3580*/  HMMA.16816.F32.BF16 R68, R56, R54, R68 ;  /* 0x000000363844723c */ /* 0x000fec0000041844 */
[----:B------:R2:W-:Y:S02]  /*3590*/  MUFU.TANH R29, R18 ;  /* 0x00000012001d7308 */ /* 0x0005e40000002400 */
[----:B---3--:R-:W-:Y:S01]  /*35a0*/  HMMA.16816.F32.BF16 R80, R40, R76, R80 ;  /* 0x0000004c2850723c */ /* 0x008fe20000041850 */
[----:B------:R-:W-:-:S02]  /*35b0*/  FMUL.FTZ R24, R24, c[0x0][0x2ec] ;  /* 0x0000bb0018187a20 */ /* 0x000fc40000410000 */
[----:B------:R-:W-:Y:S02]  /*35c0*/  FMUL.FTZ R25, R25, c[0x0][0x2ec] ;  /* 0x0000bb0019197a20 */ /* 0x000fe40000410000 */
[----:B------:R-:W-:Y:S01]  /*35d0*/  FMUL.FTZ R26, R26, c[0x0][0x2ec] ;  /* 0x0000bb001a1a7a20 */ /* 0x000fe20000410000 */
[----:B------:R-:W3:Y:S02]  /*35e0*/  MUFU.TANH R2, R2 ;  /* 0x0000000200027308 */ /* 0x000ee40000002400 */
[----:B------:R-:W-:Y:S06]  /*35f0*/  HMMA.16816.F32.BF16 R44, R12, R30, R44 ;  /* 0x0000001e0c2c723c */ /* 0x000fec000004182c */
[----:B------:R-:W-:Y:S01]  /*3600*/  MUFU.TANH R31, R24 ;  /* 0x00000018001f7308 */ /* 0x000fe20000002400 */
[----:B------:R-:W-:Y:S01]  /*3610*/  FMUL.FTZ R30, R19, c[0x0][0x2ec] ;  /* 0x0000bb00131e7a20 */ /* 0x000fe20000410000 */
[----:B----4-:R-:W-:Y:S01]  /*3620*/  HMMA.16816.F32.BF16 R32, R8, R72, R32 ;  /* 0x000000480820723c */ /* 0x010fe20000041820 */
[----:B--2---:R-:W2:Y:S05]  /*3630*/  LDSM.16.M88.4 R16, [R188+0x5000] ;  /* 0x00500000bc10783b */ /* 0x004eaa0000000200 */
[----:B------:R-:W4:Y:S02]  /*3640*/  MUFU.TANH R30, R30 ;  /* 0x0000001e001e7308 */ /* 0x000f240000002400 */
[----:B------:R-:W-:Y:S08]  /*3650*/  HMMA.16816.F32.BF16 R68, R40, R78, R68 ;  /* 0x0000004e2844723c */ /* 0x000ff00000041844 */
[----:B------:R-:W-:Y:S01]  /*3660*/  HMMA.16816.F32.BF16 R64, R56, R48, R64 ;  /* 0x000000303840723c */ /* 0x000fe20000041840 */
[----:B------:R-:W-:Y:S07]  /*3670*/  MUFU.TANH R48, R25 ;  /* 0x0000001900307308 */ /* 0x000fee0000002400 */
[----:B-1----:R-:W-:Y:S01]  /*3680*/  HMMA.16816.F32.BF16 R80, R12, R20, R80 ;  /* 0x000000140c50723c */ /* 0x002fe20000041850 */
[----:B------:R-:W-:-:S02]  /*3690*/  FMUL.FTZ R34, R34, c[0x0][0x2ec] ;  /* 0x0000bb0022227a20 */ /* 0x000fc40000410000 */
[----:B------:R-:W-:-:S04]  /*36a0*/  FMUL.FTZ R35, R35, c[0x0][0x2ec] ;  /* 0x0000bb0023237a20 */ /* 0x000fc80000410000 */
[----:B------:R-:W-:Y:S01]  /*36b0*/  FMUL.FTZ R21, R32, c[0x0][0x2ec] ;  /* 0x0000bb0020157a20 */ /* 0x000fe20000410000 */
[----:B------:R-:W-:Y:S01]  /*36c0*/  HMMA.16816.F32.BF16 R68, R12, R22, R68 ;  /* 0x000000160c44723c */ /* 0x000fe20000041844 */
[----:B------:R-:W-:Y:S01]  /*36d0*/  FMUL.FTZ R32, R33, c[0x0][0x2ec] ;  /* 0x0000bb0021207a20 */ /* 0x000fe20000410000 */
[----:B------:R-:W-:Y:S01]  /*36e0*/  IADD3 R33, R3, 0x8, RZ ;  /* 0x0000000803217810 */ /* 0x000fe20007ffe0ff */
[----:B------:R-:W-:Y:S01]  /*36f0*/  FMUL.FTZ R20, R27, c[0x0][0x2ec] ;  /* 0x0000bb001b147a20 */ /* 0x000fe20000410000 */
[----:B------:R-:W-:Y:S03]  /*3700*/  MUFU.TANH R23, R34 ;  /* 0x0000002200177308 */ /* 0x000fe60000002400 */
[----:B------:R-:W-:Y:S01]  /*3710*/  IADD3 R22, R4, -c[0x0][0x2e4], -R211 ;  /* 0x8000b90004167a10 */ /* 0x000fe20007ffe8d3 */
[----:B------:R-:W-:Y:S04]  /*3720*/  HMMA.16816.F32.BF16 R64, R40, R36, R64 ;  /* 0x000000242840723c */ /* 0x000fe80000041840 */
[----:B------:R1:W5:Y:S01]  /*3730*/  MUFU.TANH R36, R26 ;  /* 0x0000001a00247308 */ /* 0x0003620000002400 */
[----:B------:R-:W-:-:S02]  /*3740*/  IMAD.IADD R219, R3, 0x1, R22 ;  /* 0x0000000103db7824 */ /* 0x000fc400078e0216 */
[--C-:B------:R-:W-:Y:S01]  /*3750*/  IMAD.IADD R217, R22, 0x1, R33.reuse ;  /* 0x0000000116d97824 */ /* 0x100fe200078e0221 */
[----:B--2---:R-:W-:Y:S01]  /*3760*/  HMMA.16816.F32.BF16 R80, R8, R16, R80 ;  /* 0x000000100850723c */ /* 0x004fe20000041850 */
[----:B------:R-:W-:Y:S01]  /*3770*/  IMAD.IADD R3, R3, 0x1, R6 ;  /* 0x0000000103037824 */ /* 0x000fe200078e0206 */
[----:B------:R-:W-:Y:S01]  /*3780*/  IMNMX R219, RZ, R219, !PT ;  /* 0x000000dbffdb7217 */ /* 0x000fe20007800200 */
[----:B------:R-:W-:Y:S01]  /*3790*/  IMAD.IADD R33, R6, 0x1, R33 ;  /* 0x0000000106217824 */ /* 0x000fe200078e0221 */
[----:B------:R-:W-:Y:S01]  /*37a0*/  IMNMX R217, RZ, R217, !PT ;  /* 0x000000d9ffd97217 */ /* 0x000fe20007800200 */
[----:B------:R-:W-:Y:S01]  /*37b0*/  IMAD R6, R231, 0x40, R209 ;  /* 0x00000040e7067824 */ /* 0x000fe200078e02d1 */
[-C--:B------:R-:W-:Y:S01]  /*37c0*/  IMNMX R218, R3, R4.reuse, PT ;  /* 0x0000000403da7217 */ /* 0x080fe20003800200 */
[----:B------:R-:W2:Y:S01]  /*37d0*/  MUFU.TANH R21, R21 ;  /* 0x0000001500157308 */ /* 0x000ea20000002400 */
[----:B------:R-:W-:Y:S01]  /*37e0*/  IMNMX R216, R33, R4, PT ;  /* 0x0000000421d87217 */ /* 0x000fe20003800200 */
[----:B------:R-:W-:Y:S01]  /*37f0*/  HMMA.16816.F32.BF16 R60, R56, R50, R60 ;  /* 0x00000032383c723c */ /* 0x000fe2000004183c */
[C---:B------:R-:W-:Y:S01]  /*3800*/  IADD3 R16, R6.reuse, 0x1, RZ ;  /* 0x0000000106107810 */ /* 0x040fe20007ffe0ff */
[----:B-1----:R-:W1:Y:S01]  /*3810*/  LDSM.16.M88.4 R24, [R195+0x11800] ;  /* 0x01180000c318783b */ /* 0x002e620000000200 */
[----:B------:R-:W-:-:S02]  /*3820*/  IADD3 R3, R6, 0x8, RZ ;  /* 0x0000000806037810 */ /* 0x000fc40007ffe0ff */
[C---:B------:R-:W-:Y:S01]  /*3830*/  ISETP.GE.AND P6, PT, R16.reuse, R218, PT ;  /* 0x000000da1000720c */ /* 0x040fe20003fc6270 */
[----:B------:R-:W1:Y:S01]  /*3840*/  MUFU.TANH R20, R20 ;  /* 0x0000001400147308 */ /* 0x000e620000002400 */
[C---:B------:R-:W-:Y:S01]  /*3850*/  ISETP.GE.AND P1, PT, R16.reuse, R216, PT ;  /* 0x000000d81000720c */ /* 0x040fe20003f26270 */
[C---:B------:R-:W-:Y:S01]  /*3860*/  HMMA.16816.F32.BF16 R68, R8.reuse, R18, R68 ;  /* 0x000000120844723c */ /* 0x040fe20000041844 */
[C---:B------:R-:W-:Y:S02]  /*3870*/  ISETP.LT.OR P6, PT, R16.reuse, R219, P6 ;  /* 0x000000db1000720c */ /* 0x040fe400037c1670 */
[----:B------:R-:W-:Y:S02]  /*3880*/  ISETP.LT.OR P1, PT, R16, R217, P1 ;  /* 0x000000d91000720c */ /* 0x000fe40000f21670 */
[C---:B------:R-:W-:Y:S02]  /*3890*/  IADD3 R16, R6.reuse, 0x9, RZ ;  /* 0x0000000906107810 */ /* 0x040fe40007ffe0ff */
[----:B------:R-:W-:Y:S01]  /*38a0*/  FMUL.FTZ R83, R83, c[0x0][0x2ec] ;  /* 0x0000bb0053537a20 */ /* 0x000fe20000410000 */
[-C--:B------:R-:W-:Y:S01]  /*38b0*/  ISETP.GE.AND P4, PT, R6, R218.reuse, PT ;  /* 0x000000da0600720c */ /* 0x080fe20003f86270 */
[----:B------:R-:W-:Y:S01]  /*38c0*/  HMMA.16816.F32.BF16 R44, R8, R74, R44 ;  /* 0x0000004a082c723c */ /* 0x000fe2000004182c */
[C---:B------:R-:W-:Y:S01]  /*38d0*/  ISETP.GE.AND P3, PT, R16.reuse, R218, PT ;  /* 0x000000da1000720c */ /* 0x040fe20003f66270 */
[----:B------:R-:W-:Y:S01]  /*38e0*/  MUFU.TANH R22, R35 ;  /* 0x0000002300167308 */ /* 0x000fe20000002400 */
[----:B------:R-:W-:Y:S01]  /*38f0*/  ISETP.GE.AND P2, PT, R16, R216, PT ;  /* 0x000000d81000720c */ /* 0x000fe20003f46270 */
[----:B------:R-:W-:Y:S01]  /*3900*/  FMUL.FTZ R80, R80, c[0x0][0x2ec] ;  /* 0x0000bb0050507a20 */ /* 0x000fe20000410000 */
[----:B------:R-:W-:Y:S01]  /*3910*/  ISETP.LT.OR P3, PT, R16, R219, P3 ;  /* 0x000000db1000720c */ /* 0x000fe20001f61670 */
[----:B------:R-:W-:Y:S01]  /*3920*/  FMUL.FTZ R82, R82, c[0x0][0x2ec] ;  /* 0x0000bb0052527a20 */ /* 0x000fe20000410000 */
[----:B------:R-:W-:Y:S01]  /*3930*/  ISETP.LT.OR P2, PT, R16, R217, P2 ;  /* 0x000000d91000720c */ /* 0x000fe20001741670 */
[----:B------:R-:W-:Y:S01]  /*3940*/  HMMA.16816.F32.BF16 R60, R40, R38, R60 ;  /* 0x00000026283c723c */ /* 0x000fe2000004183c */
[----:B------:R-:W2:Y:S01]  /*3950*/  LDSM.16.M88.4 R16, [R188+0x5800] ;  /* 0x00580000bc10783b */ /* 0x000ea20000000200 */
[C---:B------:R-:W-:Y:S01]  /*3960*/  ISETP.GE.AND P0, PT, R3.reuse, R218, PT ;  /* 0x000000da0300720c */ /* 0x040fe20003f06270 */
[----:B------:R-:W-:Y:S01]  /*3970*/  MUFU.TANH R170, R83 ;  /* 0x0000005300aa7308 */ /* 0x000fe20000002400 */
[----:B------:R-:W-:Y:S01]  /*3980*/  ISETP.GE.AND P5, PT, R3, R216, PT ;  /* 0x000000d80300720c */ /* 0x000fe20003fa6270 */
[----:B------:R-:W-:Y:S01]  /*3990*/  FMUL.FTZ R81, R81, c[0x0][0x2ec] ;  /* 0x0000bb0051517a20 */ /* 0x000fe20000410000 */
[----:B------:R-:W-:Y:S01]  /*39a0*/  ISETP.LT.OR P4, PT, R6, R219, P4 ;  /* 0x000000db0600720c */ /* 0x000fe20002781670 */
[----:B------:R-:W-:-:S04]  /*39b0*/  DEPBAR.LE SB0, 0x0 ;  /* 0x000080000000791a */ /* 0x000fc80000000000 */
[C---:B------:R-:W-:Y:S01]  /*39c0*/  ISETP.LT.OR P0, PT, R3.reuse, R219, P0 ;  /* 0x000000db0300720c */ /* 0x040fe20000701670 */
[----:B------:R-:W-:Y:S01]  /*39d0*/  MUFU.TANH R165, R80 ;  /* 0x0000005000a57308 */ /* 0x000fe20000002400 */
[-C--:B------:R-:W-:Y:S01]  /*39e0*/  ISETP.LT.OR P5, PT, R3, R217.reuse, P5 ;  /* 0x000000d90300720c */ /* 0x080fe20002fa1670 */
[----:B------:R-:W-:Y:S01]  /*39f0*/  FMUL.FTZ R68, R68, c[0x0][0x2ec] ;  /* 0x0000bb0044447a20 */ /* 0x000fe20000410000 */
[----:B---3--:R-:W-:Y:S01]  /*3a00*/  FSEL R3, R2, -INF , !P4 ;  /* 0xff80000002037808 */ /* 0x008fe20006000000 */
[----:B------:R-:W-:Y:S01]  /*3a10*/  FMUL.FTZ R34, R44, c[0x0][0x2ec] ;  /* 0x0000bb002c227a20 */ /* 0x000fe20000410000 */
[----:B------:R-:W-:Y:S01]  /*3a20*/  ISETP.GE.AND P4, PT, R6, R216, PT ;  /* 0x000000d80600720c */ /* 0x000fe20003f86270 */
[C---:B-1----:R-:W-:Y:S01]  /*3a30*/  HMMA.16816.F32.BF16 R64, R12.reuse, R24, R64 ;  /* 0x000000180c40723c */ /* 0x042fe20000041840 */
[----:B------:R-:W-:Y:S01]  /*3a40*/  FMUL.FTZ R4, R45, c[0x0][0x2ec] ;  /* 0x0000bb002d047a20 */ /* 0x000fe20000410000 */
[----:B----4-:R-:W-:Y:S01]  /*3a50*/  FSEL R30, R30, -INF , !P1 ;  /* 0xff8000001e1e7808 */ /* 0x010fe20004800000 */
[----:B------:R-:W-:Y:S01]  /*3a60*/  FMUL.FTZ R33, R46, c[0x0][0x2ec] ;  /* 0x0000bb002e217a20 */ /* 0x000fe20000410000 */
[----:B------:R-:W-:Y:S01]  /*3a70*/  ISETP.LT.OR P4, PT, R6, R217, P4 ;  /* 0x000000d90600720c */ /* 0x000fe20002781670 */
[----:B------:R-:W1:Y:S01]  /*3a80*/  MUFU.TANH R34, R34 ;  /* 0x0000002200227308 */ /* 0x000e620000002400 */
[----:B-----5:R-:W-:Y:S01]  /*3a90*/  FSEL R36, R36, -INF , !P5 ;  /* 0xff80000024247808 */ /* 0x020fe20006800000 */
[----:B------:R-:W-:Y:S01]  /*3aa0*/  FMUL.FTZ R47, R47, c[0x0][0x2ec] ;  /* 0x0000bb002f2f7a20 */ /* 0x000fe20000410000 */
[----:B------:R-:W-:Y:S01]  /*3ab0*/  HMMA.16816.F32.BF16 R60, R12, R26, R60 ;  /* 0x0000001a0c3c723c */ /* 0x000fe2000004183c */
[----:B------:R-:W-:Y:S01]  /*3ac0*/  IADD3 R25, R6, 0x10, RZ ;  /* 0x0000001006197810 */ /* 0x000fe20007ffe0ff */
[----:B------:R-:W-:Y:S01]  /*3ad0*/  FMUL.FTZ R69, R69, c[0x0][0x2ec] ;  /* 0x0000bb0045457a20 */ /* 0x000fe20000410000 */
[----:B------:R-:W-:Y:S01]  /*3ae0*/  FSEL R29, R29, -INF , !P4 ;  /* 0xff8000001d1d7808 */ /* 0x000fe20006000000 */
[----:B------:R-:W-:Y:S01]  /*3af0*/  FMUL.FTZ R70, R70, c[0x0][0x2ec] ;  /* 0x0000bb0046467a20 */ /* 0x000fe20000410000 */
[----:B------:R-:W-:Y:S01]  /*3b00*/  ISETP.GE.AND P4, PT, R25, R218, PT ;  /* 0x000000da1900720c */ /* 0x000fe20003f86270 */
[----:B------:R-:W3:Y:S01]  /*3b10*/  MUFU.TANH R4, R4 ;  /* 0x0000000400047308 */ /* 0x000ee20000002400 */
[----:B------:R-:W-:Y:S01]  /*3b20*/  IADD3 R12, R6, 0x18, RZ ;  /* 0x00000018060c7810 */ /* 0x000fe20007ffe0ff */
[----:B------:R-:W-:Y:S01]  /*3b30*/  FMUL.FTZ R71, R71, c[0x0][0x2ec] ;  /* 0x0000bb0047477a20 */ /* 0x000fe20000410000 */
[----:B------:R-:W-:-:S02]  /*3b40*/  ISETP.GE.AND P1, PT, R25, R216, PT ;  /* 0x000000d81900720c */ /* 0x000fc40003f26270 */
[C---:B------:R-:W-:Y:S02]  /*3b50*/  ISETP.LT.OR P4, PT, R25.reuse, R219, P4 ;  /* 0x000000db1900720c */ /* 0x040fe40002781670 */
[----:B------:R-:W-:Y:S01]  /*3b60*/  IADD3 R13, R6, 0x19, RZ ;  /* 0x00000019060d7810 */ /* 0x000fe20007ffe0ff */
[----:B------:R-:W4:Y:S01]  /*3b70*/  MUFU.TANH R160, R82 ;  /* 0x0000005200a07308 */ /* 0x000f220000002400 */
[-C--:B------:R-:W-:Y:S01]  /*3b80*/  ISETP.GE.AND P5, PT, R12, R218.reuse, PT ;  /* 0x000000da0c00720c */ /* 0x080fe20003fa6270 */
[C---:B--2---:R-:W-:Y:S01]  /*3b90*/  HMMA.16816.F32.BF16 R64, R8.reuse, R16, R64 ;  /* 0x000000100840723c */ /* 0x044fe20000041840 */
[----:B------:R-:W-:Y:S02]  /*3ba0*/  ISETP.LT.OR P1, PT, R25, R217, P1 ;  /* 0x000000d91900720c */ /* 0x000fe40000f21670 */
[----:B------:R-:W-:Y:S02]  /*3bb0*/  IADD3 R24, R6, 0x11, RZ ;  /* 0x0000001106187810 */ /* 0x000fe40007ffe0ff */
[----:B------:R-:W-:Y:S01]  /*3bc0*/  FSEL R25, R48, -INF , !P3 ;  /* 0xff80000030197808 */ /* 0x000fe20005800000 */
[----:B------:R-:W2:Y:S01]  /*3bd0*/  MUFU.TANH R32, R32 ;  /* 0x0000002000207308 */ /* 0x000ea20000002400 */
[----:B------:R-:W-:Y:S01]  /*3be0*/  FSEL R15, R21, -INF , !P4 ;  /* 0xff800000150f7808 */ /* 0x000fe20006000000 */
[----:B------:R-:W-:Y:S01]  /*3bf0*/  HMMA.16816.F32.BF16 R60, R8, R18, R60 ;  /* 0x00000012083c723c */ /* 0x000fe2000004183c */
[----:B------:R-:W-:-:S02]  /*3c00*/  ISETP.GE.AND P3, PT, R13, R218, PT ;  /* 0x000000da0d00720c */ /* 0x000fc40003f66270 */
[-C--:B------:R-:W-:Y:S02]  /*3c10*/  ISETP.GE.AND P4, PT, R13, R216.reuse, PT ;  /* 0x000000d80d00720c */ /* 0x080fe40003f86270 */
[-C--:B------:R-:W-:Y:S01]  /*3c20*/  ISETP.LT.OR P5, PT, R12, R219.reuse, P5 ;  /* 0x000000db0c00720c */ /* 0x080fe20002fa1670 */
[----:B------:R-:W5:Y:S01]  /*3c30*/  MUFU.TANH R33, R33 ;  /* 0x0000002100217308 */ /* 0x000f620000002400 */
[----:B------:R-:W-:Y:S02]  /*3c40*/  FSEL R31, R31, -INF , !P0 ;  /* 0xff8000001f1f7808 */ /* 0x000fe40004000000 */
[----:B------:R-:W-:Y:S02]  /*3c50*/  IADD3 R16, R6, 0x21, RZ ;  /* 0x0000002106107810 */ /* 0x000fe40007ffe0ff */
[-C--:B------:R-:W-:Y:S02]  /*3c60*/  ISETP.GE.AND P0, PT, R24, R216.reuse, PT ;  /* 0x000000d81800720c */ /* 0x080fe40003f06270 */
[C---:B------:R-:W-:Y:S01]  /*3c70*/  ISETP.LT.OR P3, PT, R13.reuse, R219, P3 ;  /* 0x000000db0d00720c */ /* 0x040fe20001f61670 */
[----:B------:R-:W2:Y:S01]  /*3c80*/  MUFU.TANH R2, R47 ;  /* 0x0000002f00027308 */ /* 0x000ea20000002400 */
[-C--:B------:R-:W-:Y:S01]  /*3c90*/  ISETP.LT.OR P4, PT, R13, R217.reuse, P4 ;  /* 0x000000d90d00720c */ /* 0x080fe20002781670 */
[----:B------:R-:W-:Y:S01]  /*3ca0*/  FMUL.FTZ R66, R66, c[0x0][0x2ec] ;  /* 0x0000bb0042427a20 */ /* 0x000fe20000410000 */
[----:B------:R-:W-:Y:S01]  /*3cb0*/  FSEL R20, R20, -INF , !P2 ;  /* 0xff80000014147808 */ /* 0x000fe20005000000 */
[----:B------:R-:W-:Y:S01]  /*3cc0*/  FMUL.FTZ R64, R64, c[0x0][0x2ec] ;  /* 0x0000bb0040407a20 */ /* 0x000fe20000410000 */
[----:B-1----:R-:W-:Y:S01]  /*3cd0*/  FSEL R13, R34, -INF , !P5 ;  /* 0xff800000220d7808 */ /* 0x002fe20006800000 */
[----:B------:R-:W-:Y:S01]  /*3ce0*/  FMUL.FTZ R65, R65, c[0x0][0x2ec] ;  /* 0x0000bb0041417a20 */ /* 0x000fe20000410000 */
[-C--:B------:R-:W-:Y:S01]  /*3cf0*/  ISETP.GE.AND P2, PT, R12, R216.reuse, PT ;  /* 0x000000d80c00720c */ /* 0x080fe20003f46270 */
[----:B------:R-:W1:Y:S01]  /*3d00*/  MUFU.TANH R162, R66 ;  /* 0x0000004200a27308 */ /* 0x000e620000002400 */
[----:B------:R-:W-:Y:S01]  /*3d10*/  ISETP.GE.AND P5, PT, R16, R216, PT ;  /* 0x000000d81000720c */ /* 0x000fe20003fa6270 */
[----:B------:R-:W-:Y:S01]  /*3d20*/  FMUL.FTZ R67, R67, c[0x0][0x2ec] ;  /* 0x0000bb0043437a20 */ /* 0x000fe20000410000 */
[-C--:B------:R-:W-:Y:S01]  /*3d30*/  ISETP.LT.OR P0, PT, R24, R217.reuse, P0 ;  /* 0x000000d91800720c */ /* 0x080fe20000701670 */
[----:B------:R-:W-:Y:S01]  /*3d40*/  FMUL.FTZ R60, R60, c[0x0][0x2ec] ;  /* 0x0000bb003c3c7a20 */ /* 0x000fe20000410000 */
[----:B------:R-:W-:Y:S01]  /*3d50*/  IADD3 R21, R6, 0x20, RZ ;  /* 0x0000002006157810 */ /* 0x000fe20007ffe0ff */
[----:B------:R-:W-:Y:S01]  /*3d60*/  FMUL.FTZ R61, R61, c[0x0][0x2ec] ;  /* 0x0000bb003d3d7a20 */ /* 0x000fe20000410000 */
[-C--:B------:R-:W-:Y:S01]  /*3d70*/  ISETP.LT.OR P2, PT, R12, R217.reuse, P2 ;  /* 0x000000d90c00720c */ /* 0x080fe20001741670 */
[----:B------:R-:W1:Y:S01]  /*3d80*/  MUFU.TANH R157, R81 ;  /* 0x00000051009d7308 */ /* 0x000e620000002400 */
[----:B------:R-:W-:Y:S01]  /*3d90*/  ISETP.LT.OR P5, PT, R16, R217, P5 ;  /* 0x000000d91000720c */ /* 0x000fe20002fa1670 */
[----:B------:R-:W-:Y:S01]  /*3da0*/  FMUL.FTZ R62, R62, c[0x0][0x2ec] ;  /* 0x0000bb003e3e7a20 */ /* 0x000fe20000410000 */
[----:B---3--:R-:W-:Y:S01]  /*3db0*/  FSEL R9, R4, -INF , !P3 ;  /* 0xff80000004097808 */ /* 0x008fe20005800000 */
[----:B------:R-:W-:Y:S01]  /*3dc0*/  FMUL.FTZ R63, R63, c[0x0][0x2ec] ;  /* 0x0000bb003f3f7a20 */ /* 0x000fe20000410000 */
[----:B------:R-:W-:-:S02]  /*3dd0*/  FSEL R14, R23, -INF , !P1 ;  /* 0xff800000170e7808 */ /* 0x000fc40004800000 */
[----:B------:R-:W-:Y:S01]  /*3de0*/  FSEL R12, R22, -INF , !P0 ;  /* 0xff800000160c7808 */ /* 0x000fe20004000000 */
[----:B------:R-:W3:Y:S01]  /*3df0*/  MUFU.TANH R163, R68 ;  /* 0x0000004400a37308 */ /* 0x000ee20000002400 */
[----:B------:R-:W-:Y:S02]  /*3e00*/  IADD3 R4, R6, 0x30, RZ ;  /* 0x0000003006047810 */ /* 0x000fe40007ffe0ff */
[----:B------:R-:W-:Y:S02]  /*3e10*/  FSEL R28, R28, -INF , !P6 ;  /* 0xff8000001c1c7808 */ /* 0x000fe40007000000 */
[C---:B------:R-:W-:Y:S02]  /*3e20*/  ISETP.GE.AND P1, PT, R21.reuse, R218, PT ;  /* 0x000000da1500720c */ /* 0x040fe40003f26270 */
[----:B------:R-:W-:Y:S01]  /*3e30*/  ISETP.GE.AND P0, PT, R21, R216, PT ;  /* 0x000000d81500720c */ /* 0x000fe20003f06270 */
[----:B------:R-:W-:Y:S01]  /*3e40*/  MUFU.TANH R159, R69 ;  /* 0x00000045009f7308 */ /* 0x000fe20000002400 */
[----:B------:R-:W-:-:S02]  /*3e50*/  ISETP.GE.AND P6, PT, R24, R218, PT ;  /* 0x000000da1800720c */ /* 0x000fc40003fc6270 */
[----:B------:R-:W-:Y:S02]  /*3e60*/  FSEL R170, R170, -INF , !P5 ;  /* 0xff800000aaaa7808 */ /* 0x000fe40006800000 */
[----:B------:R-:W-:Y:S02]  /*3e70*/  ISETP.GE.AND P5, PT, R4, R216, PT ;  /* 0x000000d80400720c */ /* 0x000fe40003fa6270 */
[C---:B------:R-:W-:Y:S01]  /*3e80*/  ISETP.LT.OR P1, PT, R21.reuse, R219, P1 ;  /* 0x000000db1500720c */ /* 0x040fe20000f21670 */
[----:B------:R-:W1:Y:S01]  /*3e90*/  MUFU.TANH R168, R70 ;  /* 0x0000004600a87308 */ /* 0x000e620000002400 */
[----:B------:R-:W-:Y:S02]  /*3ea0*/  ISETP.LT.OR P0, PT, R21, R217, P0 ;  /* 0x000000d91500720c */ /* 0x000fe40000701670 */
[----:B------:R-:W-:Y:S02]  /*3eb0*/  ISETP.LT.OR P6, PT, R24, R219, P6 ;  /* 0x000000db1800720c */ /* 0x000fe400037c1670 */
[----:B------:R-:W-:-:S02]  /*3ec0*/  IADD3 R10, R6, 0x29, RZ ;  /* 0x00000029060a7810 */ /* 0x000fc40007ffe0ff */
[----:B------:R-:W-:Y:S01]  /*3ed0*/  IADD3 R11, R6, 0x28, RZ ;  /* 0x00000028060b7810 */ /* 0x000fe20007ffe0ff */
[----:B------:R-:W1:Y:S01]  /*3ee0*/  MUFU.TANH R166, R71 ;  /* 0x0000004700a67308 */ /* 0x000e620000002400 */
[----:B------:R-:W-:Y:S02]  /*3ef0*/  ISETP.LT.OR P5, PT, R4, R217, P5 ;  /* 0x000000d90400720c */ /* 0x000fe40002fa1670 */
[----:B------:R-:W-:Y:S02]  /*3f00*/  FSEL R165, R165, -INF , !P1 ;  /* 0xff800000a5a57808 */ /* 0x000fe40004800000 */
[----:B----4-:R-:W-:Y:S02]  /*3f10*/  FSEL R160, R160, -INF , !P0 ;  /* 0xff800000a0a07808 */ /* 0x010fe40004000000 */
[----:B--2---:R-:W-:Y:S01]  /*3f20*/  FSEL R17, R32, -INF , !P6 ;  /* 0xff80000020117808 */ /* 0x004fe20007000000 */
[----:B------:R-:W2:Y:S01]  /*3f30*/  MUFU.TANH R169, R64 ;  /* 0x0000004000a97308 */ /* 0x000ea20000002400 */
[----:B-----5:R-:W-:-:S02]  /*3f40*/  FSEL R8, R33, -INF , !P2 ;  /* 0xff80000021087808 */ /* 0x020fc40005000000 */
[----:B------:R-:W-:Y:S02]  /*3f50*/  ISETP.GE.AND P3, PT, R10, R218, PT ;  /* 0x000000da0a00720c */ /* 0x000fe40003f66270 */
[----:B------:R-:W-:Y:S02]  /*3f60*/  FSEL R2, R2, -INF , !P4 ;  /* 0xff80000002027808 */ /* 0x000fe40006000000 */
[----:B------:R-:W-:Y:S01]  /*3f70*/  ISETP.GE.AND P1, PT, R10, R216, PT ;  /* 0x000000d80a00720c */ /* 0x000fe20003f26270 */
[----:B------:R-:W4:Y:S01]  /*3f80*/  MUFU.TANH R167, R65 ;  /* 0x0000004100a77308 */ /* 0x000f220000002400 */
[-C--:B------:R-:W-:Y:S02]  /*3f90*/  ISETP.GE.AND P0, PT, R4, R218.reuse, PT ;  /* 0x000000da0400720c */ /* 0x080fe40003f06270 */
[-C--:B------:R-:W-:Y:S02]  /*3fa0*/  ISETP.GE.AND P6, PT, R16, R218.reuse, PT ;  /* 0x000000da1000720c */ /* 0x080fe40003fc6270 */
[----:B------:R-:W-:-:S02]  /*3fb0*/  ISETP.GE.AND P2, PT, R11, R218, PT ;  /* 0x000000da0b00720c */ /* 0x000fc40003f46270 */
[----:B------:R-:W-:Y:S01]  /*3fc0*/  ISETP.GE.AND P4, PT, R11, R216, PT ;  /* 0x000000d80b00720c */ /* 0x000fe20003f86270 */
[----:B------:R-:W5:Y:S01]  /*3fd0*/  MUFU.TANH R142, R67 ;  /* 0x00000043008e7308 */ /* 0x000f620000002400 */
[----:B-1----:R-:W-:Y:S02]  /*3fe0*/  FSEL R162, R162, -INF , !P5 ;  /* 0xff800000a2a27808 */ /* 0x002fe40006800000 */
[----:B------:R-:W-:Y:S02]  /*3ff0*/  ISETP.GT.AND P5, PT, R231, R206, PT ;  /* 0x000000cee700720c */ /* 0x000fe40003fa4270 */
[C---:B------:R-:W-:Y:S02]  /*4000*/  ISETP.LT.OR P3, PT, R10.reuse, R219, P3 ;  /* 0x000000db0a00720c */ /* 0x040fe40001f61670 */
[----:B------:R-:W-:Y:S01]  /*4010*/  ISETP.LT.OR P1, PT, R10, R217, P1 ;  /* 0x000000d90a00720c */ /* 0x000fe20000f21670 */
[----:B------:R-:W1:Y:S01]  /*4020*/  MUFU.TANH R143, R60 ;  /* 0x0000003c008f7308 */ /* 0x000e620000002400 */
[----:B------:R-:W-:-:S02]  /*4030*/  ISETP.LT.OR P0, PT, R4, R219, P0 ;  /* 0x000000db0400720c */ /* 0x000fc40000701670 */
[-C--:B------:R-:W-:Y:S02]  /*4040*/  ISETP.LT.OR P6, PT, R16, R219.reuse, P6 ;  /* 0x000000db1000720c */ /* 0x080fe400037c1670 */
[C---:B------:R-:W-:Y:S02]  /*4050*/  ISETP.LT.OR P2, PT, R11.reuse, R219, P2 ;  /* 0x000000db0b00720c */ /* 0x040fe40001741670 */
[----:B------:R-:W-:Y:S01]  /*4060*/  ISETP.LT.OR P4, PT, R11, R217, P4 ;  /* 0x000000d90b00720c */ /* 0x000fe20002781670 */
[----:B------:R-:W-:Y:S01]  /*4070*/  MUFU.TANH R141, R61 ;  /* 0x0000003d008d7308 */ /* 0x000fe20000002400 */
[C---:B------:R-:W-:Y:S02]  /*4080*/  IADD3 R10, R6.reuse, 0x31, RZ ;  /* 0x00000031060a7810 */ /* 0x040fe40007ffe0ff */
[C---:B------:R-:W-:Y:S02]  /*4090*/  IADD3 R4, R6.reuse, 0x38, RZ ;  /* 0x0000003806047810 */ /* 0x040fe40007ffe0ff */
[----:B------:R-:W-:-:S02]  /*40a0*/  IADD3 R6, R6, 0x39, RZ ;  /* 0x0000003906067810 */ /* 0x000fc40007ffe0ff */
[----:B------:R-:W-:Y:S01]  /*40b0*/  FSEL R157, R157, -INF , !P6 ;  /* 0xff8000009d9d7808 */ /* 0x000fe20007000000 */
[----:B------:R-:W1:Y:S01]  /*40c0*/  MUFU.TANH R140, R62 ;  /* 0x0000003e008c7308 */ /* 0x000e620000002400 */
[----:B---3--:R-:W-:Y:S02]  /*40d0*/  FSEL R163, R163, -INF , !P2 ;  /* 0xff800000a3a37808 */ /* 0x008fe40005000000 */
[----:B------:R-:W-:Y:S02]  /*40e0*/  FSEL R168, R168, -INF , !P4 ;  /* 0xff800000a8a87808 */ /* 0x000fe40006000000 */
[----:B------:R-:W-:Y:S02]  /*40f0*/  FSEL R159, R159, -INF , !P3 ;  /* 0xff8000009f9f7808 */ /* 0x000fe40005800000 */
[----:B------:R-:W-:Y:S01]  /*4100*/  FSEL R166, R166, -INF , !P1 ;  /* 0xff800000a6a67808 */ /* 0x000fe20004800000 */
[----:B------:R-:W3:Y:S01]  /*4110*/  MUFU.TANH R158, R63 ;  /* 0x0000003f009e7308 */ /* 0x000ee20000002400 */
[----:B--2---:R-:W-:Y:S01]  /*4120*/  FSEL R169, R169, -INF , !P0 ;  /* 0xff800000a9a97808 */ /* 0x004fe20004000000 */
[----:B------:R-:W-:Y:S01]  /*4130*/  BAR.SYNC.DEFER_BLOCKING 0x0 ;  /* 0x0000000000007b1d */ /* 0x000fe20000010000 */
[----:B------:R-:W-:-:S02]  /*4140*/  ISETP.GE.AND P6, PT, R10, R218, PT ;  /* 0x000000da0a00720c */ /* 0x000fc40003fc6270 */
[----:B------:R-:W-:Y:S02]  /*4150*/  ISETP.GE.AND P2, PT, R10, R216, PT ;  /* 0x000000d80a00720c */ /* 0x000fe40003f46270 */
[-C--:B------:R-:W-:Y:S02]  /*4160*/  ISETP.GE.AND P4, PT, R4, R218.reuse, PT ;  /* 0x000000da0400720c */ /* 0x080fe40003f86270 */
[----:B------:R-:W-:Y:S02]  /*4170*/  ISETP.GE.AND P3, PT, R6, R218, PT ;  /* 0x000000da0600720c */ /* 0x000fe40003f66270 */
[-C--:B------:R-:W-:Y:S02]  /*4180*/  ISETP.GE.AND P1, PT, R4, R216.reuse, PT ;  /* 0x000000d80400720c */ /* 0x080fe40003f26270 */
        /* <DEDUP_REMOVED lines=8> */
[----:B-----5:R-:W-:Y:S02]  /*4210*/  FSEL R142, R142, -INF , !P2 ;  /* 0xff8000008e8e7808 */ /* 0x020fe40005000000 */
[----:B-1----:R-:W-:Y:S02]  /*4220*/  FSEL R143, R143, -INF , !P4 ;  /* 0xff8000008f8f7808 */ /* 0x002fe40006000000 */
[----:B------:R-:W-:Y:S02]  /*4230*/  FSEL R140, R140, -INF , !P1 ;  /* 0xff8000008c8c7808 */ /* 0x000fe40004800000 */
[----:B------:R-:W-:Y:S02]  /*4240*/  FSEL R141, R141, -INF , !P3 ;  /* 0xff8000008d8d7808 */ /* 0x000fe40005800000 */
[----:B---3--:R-:W-:Y:S01]  /*4250*/  FSEL R158, R158, -INF , !P0 ;  /* 0xff8000009e9e7808 */ /* 0x008fe20004000000 */
[----:B------:R-:W-:Y:S05]  /*4260*/  @!P5 BRA `(.L_x_375) ;  /* 0x000003900000d947 */ /* 0x000fea0003800000 */
[----:B------:R-:W-:Y:S01]  /*4270*/  IADD3 R19, R223, -0x2, RZ ;  /* 0xfffffffedf137810 */ /* 0x000fe20007ffe0ff */
        /* <DEDUP_REMOVED lines=54> */
.L_x_377:
[----:B------:R-:W-:Y:S05]  /*45e0*/  BSYNC B0 ;  /* 0x0000000000007941 */ /* 0x000fea0003800000 */
.L_x_376:
[----:B------:R-:W0:Y:S02]  /*45f0*/  LDGDEPBAR ;  /* 0x00000000000079af */ /* 0x000e240000000000 */
.L_x_375:
        /* <DEDUP_REMOVED lines=76> */
[----:B------:R-:W-:Y:S01]  /*4ac0*/  LDSM.16.MT88.4 R28, [R192+0x12800] ;  /* 0x01280000c01c783b */ /* 0x000fe20000004200 */
[--C-:B------:R-:W-:Y:S01]  /*4ad0*/  FFMA.FTZ R147, R20, c[0x0][0x23c], -R161.reuse ;  /* 0x00008f0014937a23 */ /* 0x100fe200000108a1 */
[----:B------:R-:W-:Y:S01]  /*4ae0*/  MUFU.EX2 R151, R151 ;  /* 0x0000009700977308 */ /* 0x000fe20000000800 */
[--C-:B------:R-:W-:Y:S01]  /*4af0*/  FFMA.FTZ R145, R8, c[0x0][0x23c], -R161.reuse ;  /* 0x00008f0008917a23 */ /* 0x100fe200000108a1 */
[----:B------:R-:W-:Y:S01]  /*4b00*/  LDSM.16.MT88.4 R20, [R196+0x12800] ;  /* 0x01280000c414783b */ /* 0x000fe20000004200 */
[--C-:B------:R-:W-:Y:S02]  /*4b10*/  FFMA.FTZ R135, R13, c[0x0][0x23c], -R164.reuse ;  /* 0x00008f000d877a23 */ /* 0x100fe400000108a4 */
[--C-:B------:R-:W-:Y:S01]  /*4b20*/  FFMA.FTZ R146, R14, c[0x0][0x23c], -R161.reuse ;  /* 0x00008f000e927a23 */ /* 0x100fe200000108a1 */
[----:B------:R-:W2:Y:S01]  /*4b30*/  LDSM.16.MT88.4 R8, [R196+0x14800] ;  /* 0x01480000c408783b */ /* 0x000ea20000004200 */
[--C-:B------:R-:W-:Y:S01]  /*4b40*/  FFMA.FTZ R133, R12, c[0x0][0x23c], -R161.reuse ;  /* 0x00008f000c857a23 */ /* 0x100fe200000108a1 */
[----:B------:R-:W3:Y:S01]  /*4b50*/  MUFU.EX2 R144, R144 ;  /* 0x0000009000907308 */ /* 0x000ee20000000800 */
[----:B-1----:R-:W-:Y:S01]  /*4b60*/  F2FP.BF16.PACK_AB R96, R148, R153 ;  /* 0x000000999460723e */ /* 0x002fe200000010ff */
[----:B------:R-:W-:Y:S01]  /*4b70*/  FFMA.FTZ R2, R2, c[0x0][0x23c], -R161 ;  /* 0x00008f0002027a23 */ /* 0x000fe200000108a1 */
[----:B------:R-:W1:Y:S01]  /*4b80*/  LDSM.16.MT88.4 R12, [R192+0x14800] ;  /* 0x01480000c00c783b */ /* 0x000e620000004200 */
[----:B------:R-:W-:-:S02]  /*4b90*/  FFMA.FTZ R154, R165, c[0x0][0x23c], -R164 ;  /* 0x00008f00a59a7a23 */ /* 0x000fc400000108a4 */
[--C-:B------:R-:W-:Y:S02]  /*4ba0*/  FFMA.FTZ R156, R163, c[0x0][0x23c], -R164.reuse ;  /* 0x00008f00a39c7a23 */ /* 0x100fe400000108a4 */
        /* <DEDUP_REMOVED lines=15> */
[----:B------:R-:W3:Y:S01]  /*4ca0*/  MUFU.EX2 R147, R147 ;  /* 0x0000009300937308 */ /* 0x000ee20000000800 */
[----:B----4-:R-:W-:Y:S01]  /*4cb0*/  F2FP.BF16.PACK_AB R97, R155, R150 ;  /* 0x000000969b61723e */ /* 0x010fe200000010ff */
        /* <DEDUP_REMOVED lines=57> */
[C---:B--2---:R-:W-:Y:S07]  /*5050*/  HMMA.16816.F32.BF16 R92, R96.reuse, R4, RZ ;  /* 0x00000004605c723c */ /* 0x044fee00000418ff */
        /* <DEDUP_REMOVED lines=194> */
[----:B------:R-:W4:Y:S04]  /*5c80*/  LDSM.16.M88.4 R144, [R201+0xc800] ;  /* 0x00c80000c990783b */ /* 0x000f280000000200 */
[----:B------:R-:W5:Y:S04]  /*5c90*/  LDSM.16.M88.4 R136, [R201+0xd000] ;  /* 0x00d00000c988783b */ /* 0x000f680000000200 */
[----:B------:R-:W4:Y:S04]  /*5ca0*/  LDSM.16.M88.4 R152, [R201+0xd800] ;  /* 0x00d80000c998783b */ /* 0x000f280000000200 */
[----:B------:R-:W-:Y:S04]  /*5cb0*/  LDSM.16.M88.4 R4, [R200] ;  /* 0x00000000c804783b */ /* 0x000fe80000000200 */
[----:B------:R-:W5:Y:S04]  /*5cc0*/  LDSM.16.M88.4 R28, [R199] ;  /* 0x00000000c71c783b */ /* 0x000f680000000200 */
[----:B------:R-:W5:Y:S04]  /*5cd0*/  LDSM.16.M88.4 R20, [R191] ;  /* 0x00000000bf14783b */ /* 0x000f680000000200 */
[----:B------:R-:W5:Y:S04]  /*5ce0*/  LDSM.16.M88.4 R172, [R190] ;  /* 0x00000000beac783b */ /* 0x000f680000000200 */
[----:B---3--:R-:W3:Y:S04]  /*5cf0*/  LDSM.16.M88.4 R16, [R189] ;  /* 0x00000000bd10783b */ /* 0x008ee80000000200 */
[----:B-1----:R-:W-:Y:S01]  /*5d00*/  LDSM.16.M88.4 R8, [R198] ;  /* 0x00000000c608783b */ /* 0x002fe20000000200 */
[C---:B--2---:R-:W-:Y:S03]  /*5d10*/  HMMA.16816.F32.BF16 R12, R164.reuse, R24, RZ ;  /* 0x00000018a40c723c */ /* 0x044fe600000418ff */
[----:B------:R-:W1:Y:S04]  /*5d20*/  LDSM.16.M88.4 R168, [R195+0xc000] ;  /* 0x00c00000c3a8783b */ /* 0x000e680000000200 */
[----:B------:R-:W2:Y:S01]  /*5d30*/  LDSM.16.M88.4 R160, [R195+0xc800] ;  /* 0x00c80000c3a0783b */ /* 0x000ea20000000200 */
[C---:B------:R-:W-:Y:S03]  /*5d40*/  HMMA.16816.F32.BF16 R24, R164.reuse, R26, RZ ;  /* 0x0000001aa418723c */ /* 0x040fe600000418ff */
[----:B------:R-:W1:Y:S04]  /*5d50*/  LDSM.16.M88.4 R156, [R195+0xd000] ;  /* 0x00d00000c39c783b */ /* 0x000e680000000200 */
[----:B------:R-:W-:Y:S01]  /*5d60*/  LDSM.16.M88.4 R232, [R183] ;  /* 0x00000000b7e8783b */ /* 0x000fe20000000200 */
[C---:B----4-:R-:W-:Y:S03]  /*5d70*/  HMMA.16816.F32.BF16 R148, R164.reuse, R144, RZ ;  /* 0x00000090a494723c */ /* 0x050fe600000418ff */
[----:B------:R-:W0:Y:S05]  /*5d80*/  LDGDEPBAR ;  /* 0x00000000000079af */ /* 0x000e2a0000000000 */
[C---:B-----5:R-:W-:Y:S08]  /*5d90*/  HMMA.16816.F32.BF16 R140, R164.reuse, R136, RZ ;  /* 0x00000088a48c723c */ /* 0x060ff000000418ff */
[C---:B------:R-:W-:Y:S08]  /*5da0*/  HMMA.16816.F32.BF16 R144, R164.reuse, R146, RZ ;  /* 0x00000092a490723c */ /* 0x040ff000000418ff */
[C---:B------:R-:W-:Y:S08]  /*5db0*/  HMMA.16816.F32.BF16 R136, R164.reuse, R138, RZ ;  /* 0x0000008aa488723c */ /* 0x040ff000000418ff */
[C---:B------:R-:W-:Y:S08]  /*5dc0*/  HMMA.16816.F32.BF16 R32, R164.reuse, R152, RZ ;  /* 0x00000098a420723c */ /* 0x040ff000000418ff */
[----:B------:R-:W-:Y:S01]  /*5dd0*/  HMMA.16816.F32.BF16 R164, R164, R154, RZ ;  /* 0x0000009aa4a4723c */ /* 0x000fe200000418ff */
[----:B------:R-:W4:Y:S07]  /*5de0*/  LDSM.16.M88.4 R152, [R195+0xd800] ;  /* 0x00d80000c398783b */ /* 0x000f2e0000000200 */
[C---:B------:R-:W-:Y:S08]  /*5df0*/  HMMA.16816.F32.BF16 R12, R4.reuse, R28, R12 ;  /* 0x0000001c040c723c */ /* 0x040ff0000004180c */
[C---:B------:R-:W-:Y:S01]  /*5e00*/  HMMA.16816.F32.BF16 R24, R4.reuse, R30, R24 ;  /* 0x0000001e0418723c */ /* 0x040fe20000041818 */
[----:B------:R-:W-:Y:S07]  /*5e10*/  LDSM.16.M88.4 R28, [R188] ;  /* 0x00000000bc1c783b */ /* 0x000fee0000000200 */
[C---:B------:R-:W-:Y:S08]  /*5e20*/  HMMA.16816.F32.BF16 R148, R4.reuse, R20, R148 ;  /* 0x000000140494723c */ /* 0x040ff00000041894 */
[C---:B------:R-:W-:Y:S01]  /*5e30*/  HMMA.16816.F32.BF16 R144, R4.reuse, R22, R144 ;  /* 0x000000160490723c */ /* 0x040fe20000041890 */
[----:B------:R-:W5:Y:S07]  /*5e40*/  LDSM.16.M88.4 R20, [R197] ;  /* 0x00000000c514783b */ /* 0x000f6e0000000200 */
[C---:B------:R-:W-:Y:S08]  /*5e50*/  HMMA.16816.F32.BF16 R140, R4.reuse, R172, R140 ;  /* 0x000000ac048c723c */ /* 0x040ff0000004188c */
[C---:B------:R-:W-:Y:S01]  /*5e60*/  HMMA.16816.F32.BF16 R136, R4.reuse, R174, R136 ;  /* 0x000000ae0488723c */ /* 0x040fe20000041888 */
[----:B------:R-:W-:Y:S07]  /*5e70*/  LDSM.16.M88.4 R172, [R185] ;  /* 0x00000000b9ac783b */ /* 0x000fee0000000200 */
[C---:B---3--:R-:W-:Y:S08]  /*5e80*/  HMMA.16816.F32.BF16 R32, R4.reuse, R16, R32 ;  /* 0x000000100420723c */ /* 0x048ff00000041820 */
[----:B------:R-:W-:Y:S01]  /*5e90*/  HMMA.16816.F32.BF16 R164, R4, R18, R164 ;  /* 0x0000001204a4723c */ /* 0x000fe200000418a4 */
[----:B------:R-:W3:Y:S04]  /*5ea0*/  LDSM.16.M88.4 R16, [R188+0x800] ;  /* 0x00080000bc10783b */ /* 0x000ee80000000200 */
[----:B------:R-:W3:Y:S03]  /*5eb0*/  LDSM.16.M88.4 R4, [R188+0x1000] ;  /* 0x00100000bc04783b */ /* 0x000ee60000000200 */
[C---:B-1----:R-:W-:Y:S08]  /*5ec0*/  HMMA.16816.F32.BF16 R12, R8.reuse, R168, R12 ;  /* 0x000000a8080c723c */ /* 0x042ff0000004180c */
[C---:B------:R-:W-:Y:S01]  /*5ed0*/  HMMA.16816.F32.BF16 R24, R8.reuse, R170, R24 ;  /* 0x000000aa0818723c */ /* 0x040fe20000041818 */
[----:B------:R-:W1:Y:S07]  /*5ee0*/  LDSM.16.M88.4 R168, [R188+0x1800] ;  /* 0x00180000bca8783b */ /* 0x000e6e0000000200 */
[C---:B--2---:R-:W-:Y:S08]  /*5ef0*/  HMMA.16816.F32.BF16 R148, R8.reuse, R160, R148 ;  /* 0x000000a00894723c */ /* 0x044ff00000041894 */
        /* <DEDUP_REMOVED lines=9> */
[C---:B-----5:R-:W-:Y:S08]  /*5f90*/  HMMA.16816.F32.BF16 R12, R20.reuse, R28, R12 ;  /* 0x0000001c140c723c */ /* 0x060ff0000004180c */
[C---:B------:R-:W-:Y:S01]  /*5fa0*/  HMMA.16816.F32.BF16 R24, R20.reuse, R30, R24 ;  /* 0x0000001e1418723c */ /* 0x040fe20000041818 */
[----:B------:R-:W5:Y:S07]  /*5fb0*/  LDSM.16.M88.4 R28, [R201+0xf800] ;  /* 0x00f80000c91c783b */ /* 0x000f6e0000000200 */
[C---:B---3--:R-:W-:Y:S08]  /*5fc0*/  HMMA.16816.F32.BF16 R148, R20.reuse, R16, R148 ;  /* 0x000000101494723c */ /* 0x048ff00000041894 */
[C---:B------:R-:W-:Y:S01]  /*5fd0*/  HMMA.16816.F32.BF16 R144, R20.reuse, R18, R144 ;  /* 0x000000121490723c */ /* 0x040fe20000041890 */
[----:B------:R-:W-:Y:S07]  /*5fe0*/  LDSM.16.M88.4 R16, [R200+0x4000] ;  /* 0x00400000c810783b */ /* 0x000fee0000000200 */
[C---:B------:R-:W-:Y:S08]  /*5ff0*/  HMMA.16816.F32.BF16 R140, R20.reuse, R4, R140 ;  /* 0x00000004148c723c */ /* 0x040ff0000004188c */
[C---:B------:R-:W-:Y:S01]  /*6000*/  HMMA.16816.F32.BF16 R136, R20.reuse, R6, R136 ;  /* 0x000000061488723c */ /* 0x040fe20000041888 */
[----:B------:R-:W3:Y:S07]  /*6010*/  LDSM.16.M88.4 R4, [R187] ;  /* 0x00000000bb04783b */ /* 0x000eee0000000200 */
[C---:B-1----:R-:W-:Y:S08]  /*6020*/  HMMA.16816.F32.BF16 R32, R20.reuse, R168, R32 ;  /* 0x000000a81420723c */ /* 0x042ff00000041820 */
[----:B------:R-:W-:Y:S01]  /*6030*/  HMMA.16816.F32.BF16 R164, R20, R170, R164 ;  /* 0x000000aa14a4723c */ /* 0x000fe200000418a4 */
[----:B------:R-:W1:Y:S04]  /*6040*/  LDSM.16.M88.4 R20, [R186] ;  /* 0x00000000ba14783b */ /* 0x000e680000000200 */
[----:B------:R-:W-:Y:S03]  /*6050*/  LDSM.16.M88.4 R168, [R197+0x4000] ;  /* 0x00400000c5a8783b */ /* 0x000fe60000000200 */
[C---:B--2---:R-:W-:Y:S08]  /*6060*/  HMMA.16816.F32.BF16 R12, R8.reuse, R160, R12 ;  /* 0x000000a0080c723c */ /* 0x044ff0000004180c */
[C---:B------:R-:W-:Y:S01]  /*6070*/  HMMA.16816.F32.BF16 R24, R8.reuse, R162, R24 ;  /* 0x000000a20818723c */ /* 0x040fe20000041818 */
[----:B------:R-:W-:Y:S07]  /*6080*/  LDSM.16.M88.4 R160, [R184] ;  /* 0x00000000b8a0783b */ /* 0x000fee0000000200 */
[C---:B------:R-:W-:Y:S08]  /*6090*/  HMMA.16816.F32.BF16 R148, R8.reuse, R156, R148 ;  /* 0x0000009c0894723c */ /* 0x040ff00000041894 */
        /* <DEDUP_REMOVED lines=8> */
[----:B------:R-:W2:Y:S03]  /*6120*/  LDSM.16.M88.4 R8, [R195+0xe000] ;  /* 0x00e00000c308783b */ /* 0x000ea60000000200 */
[C---:B---3--:R-:W-:Y:S08]  /*6130*/  HMMA.16816.F32.BF16 R12, R16.reuse, R4, R12 ;  /* 0x00000004100c723c */ /* 0x048ff0000004180c */
[C---:B------:R-:W-:Y:S01]  /*6140*/  HMMA.16816.F32.BF16 R24, R16.reuse, R6, R24 ;  /* 0x000000061018723c */ /* 0x040fe20000041818 */
[----:B------:R-:W3:Y:S07]  /*6150*/  LDSM.16.M88.4 R4, [R195+0xe800] ;  /* 0x00e80000c304783b */ /* 0x000eee0000000200 */
[C---:B-1----:R-:W-:Y:S08]  /*6160*/  HMMA.16816.F32.BF16 R148, R16.reuse, R20, R148 ;  /* 0x000000141094723c */ /* 0x042ff00000041894 */
[C---:B------:R-:W-:Y:S01]  /*6170*/  HMMA.16816.F32.BF16 R144, R16.reuse, R22, R144 ;  /* 0x000000161090723c */ /* 0x040fe20000041890 */
[----:B------:R-:W1:Y:S07]  /*6180*/  LDSM.16.M88.4 R20, [R188+0x2000] ;  /* 0x00200000bc14783b */ /* 0x000e6e0000000200 */
[----:B------:R-:W-:Y:S08]  /*6190*/  HMMA.16816.F32.BF16 R140, R16, R172, R140 ;  /* 0x000000ac108c723c */ /* 0x000ff0000004188c */
[----:B--2---:R-:W-:Y:S08]  /*61a0*/  HMMA.16816.F32.BF16 R12, R28, R8, R12 ;  /* 0x000000081c0c723c */ /* 0x004ff0000004180c */
[C---:B------:R-:W-:Y:S01]  /*61b0*/  HMMA.16816.F32.BF16 R136, R16.reuse, R174, R136 ;  /* 0x000000ae1088723c */ /* 0x040fe20000041888 */
[----:B------:R-:W-:Y:S07]  /*61c0*/  LDSM.16.M88.4 R172, [R188+0x3800] ;  /* 0x00380000bcac783b */ /* 0x000fee0000000200 */
[C---:B------:R-:W-:Y:S08]  /*61d0*/  HMMA.16816.F32.BF16 R32, R16.reuse, R160, R32 ;  /* 0x000000a01020723c */ /* 0x040ff00000041820 */
[----:B------:R-:W-:Y:S01]  /*61e0*/  HMMA.16816.F32.BF16 R164, R16, R162, R164 ;  /* 0x000000a210a4723c */ /* 0x000fe200000418a4 */
[----:B------:R-:W-:Y:S04]  /*61f0*/  LDSM.16.M88.4 R160, [R202+0x8000] ;  /* 0x00800000caa0783b */ /* 0x000fe80000000200 */
[----:B------:R-:W-:Y:S03]  /*6200*/  LDSM.16.M88.4 R16, [R188+0x2800] ;  /* 0x00280000bc10783b */ /* 0x000fe60000000200 */
[C---:B---3--:R-:W-:Y:S08]  /*6210*/  HMMA.16816.F32.BF16 R148, R28.reuse, R4, R148 ;  /* 0x000000041c94723c */ /* 0x048ff00000041894 */
[C---:B------:R-:W-:Y:S01]  /*6220*/  HMMA.16816.F32.BF16 R144, R28.reuse, R6, R144 ;  /* 0x000000061c90723c */ /* 0x040fe20000041890 */
[----:B------:R-:W2:Y:S07]  /*6230*/  LDSM.16.M88.4 R4, [R201+0x10000] ;  /* 0x01000000c904783b */ /* 0x000eae0000000200 */
[----:B------:R-:W-:Y:S01]  /*6240*/  HMMA.16816.F32.BF16 R24, R28, R10, R24 ;  /* 0x0000000a1c18723c */ /* 0x000fe20000041818 */
[----:B------:R-:W-:Y:S07]  /*6250*/  LDSM.16.M88.4 R8, [R188+0x3000] ;  /* 0x00300000bc08783b */ /* 0x000fee0000000200 */
[----:B-1----:R-:W-:Y:S08]  /*6260*/  HMMA.16816.F32.BF16 R12, R168, R20, R12 ;  /* 0x00000014a80c723c */ /* 0x002ff0000004180c */
[C---:B------:R-:W-:Y:S08]  /*6270*/  HMMA.16816.F32.BF16 R140, R28.reuse, R156, R140 ;  /* 0x0000009c1c8c723c */ /* 0x040ff0000004188c */
[C---:B------:R-:W-:Y:S01]  /*6280*/  HMMA.16816.F32.BF16 R136, R28.reuse, R158, R136 ;  /* 0x0000009e1c88723c */ /* 0x040fe20000041888 */
[----:B------:R-:W-:Y:S07]  /*6290*/  LDSM.16.M88.4 R156, [R201+0x10800] ;  /* 0x01080000c99c783b */ /* 0x000fee0000000200 */
[C---:B------:R-:W-:Y:S08]  /*62a0*/  HMMA.16816.F32.BF16 R32, R28.reuse, R152, R32 ;  /* 0x000000981c20723c */ /* 0x040ff00000041820 */
[----:B------:R-:W-:Y:S01]  /*62b0*/  HMMA.16816.F32.BF16 R164, R28, R154, R164 ;  /* 0x0000009a1ca4723c */ /* 0x000fe200000418a4 */
[----:B------:R-:W1:Y:S04]  /*62c0*/  LDSM.16.M88.4 R28, [R200+0x8000] ;  /* 0x00800000c81c783b */ /* 0x000e680000000200 */
[----:B------:R-:W-:Y:S03]  /*62d0*/  LDSM.16.M88.4 R152, [R201+0x11000] ;  /* 0x01100000c998783b */ /* 0x000fe60000000200 */
[----:B------:R-:W-:Y:S01]  /*62e0*/  HMMA.16816.F32.BF16 R24, R168, R22, R24 ;  /* 0x00000016a818723c */ /* 0x000fe20000041818 */
[----:B------:R-:W-:Y:S07]  /*62f0*/  LDSM.16.M88.4 R20, [R198+0x8000] ;  /* 0x00800000c614783b */ /* 0x000fee0000000200 */
[----:B--2---:R-:W-:Y:S08]  /*6300*/  HMMA.16816.F32.BF16 R12, R160, R4, R12 ;  /* 0x00000004a00c723c */ /* 0x004ff0000004180c */
[C---:B------:R-:W-:Y:S08]  /*6310*/  HMMA.16816.F32.BF16 R148, R168.reuse, R16, R148 ;  /* 0x00000010a894723c */ /* 0x040ff00000041894 */
[----:B------:R-:W-:Y:S01]  /*6320*/  HMMA.16816.F32.BF16 R144, R168, R18, R144 ;  /* 0x00000012a890723c */ /* 0x000fe20000041890 */
[----:B------:R-:W2:Y:S07]  /*6330*/  LDSM.16.M88.4 R16, [R195+0x10000] ;  /* 0x01000000c310783b */ /* 0x000eae0000000200 */
[----:B------:R-:W-:Y:S01]  /*6340*/  HMMA.16816.F32.BF16 R24, R160, R6, R24 ;  /* 0x00000006a018723c */ /* 0x000fe20000041818 */
[----:B------:R-:W-:Y:S07]  /*6350*/  LDSM.16.M88.4 R4, [R188+0x4000] ;  /* 0x00400000bc04783b */ /* 0x000fee0000000200 */
[----:B-1----:R-:W-:Y:S08]  /*6360*/  HMMA.16816.F32.BF16 R12, R28, R232, R12 ;  /* 0x000000e81c0c723c */ /* 0x002ff0000004180c */
[C---:B------:R-:W-:Y:S08]  /*6370*/  HMMA.16816.F32.BF16 R140, R168.reuse, R8, R140 ;  /* 0x00000008a88c723c */ /* 0x040ff0000004188c */
[C---:B------:R-:W-:Y:S01]  /*6380*/  HMMA.16816.F32.BF16 R136, R168.reuse, R10, R136 ;  /* 0x0000000aa888723c */ /* 0x040fe20000041888 */
[----:B------:R-:W1:Y:S07]  /*6390*/  LDSM.16.M88.4 R8, [R197+0x8000] ;  /* 0x00800000c508783b */ /* 0x000e6e0000000200 */
[C---:B------:R-:W-:Y:S08]  /*63a0*/  HMMA.16816.F32.BF16 R32, R168.reuse, R172, R32 ;  /* 0x000000aca820723c */ /* 0x040ff00000041820 */
[----:B------:R-:W-:Y:S01]  /*63b0*/  HMMA.16816.F32.BF16 R168, R168, R174, R164 ;  /* 0x000000aea8a8723c */ /* 0x000fe200000418a4 */
[----:B------:R-:W3:Y:S04]  /*63c0*/  LDSM.16.M88.4 R164, [R182] ;  /* 0x00000000b6a4783b */ /* 0x000ee80000000200 */
[----:B------:R-:W-:Y:S03]  /*63d0*/  LDSM.16.M88.4 R172, [R181] ;  /* 0x00000000b5ac783b */ /* 0x000fe60000000200 */
[----:B------:R-:W-:Y:S08]  /*63e0*/  HMMA.16816.F32.BF16 R24, R28, R234, R24 ;  /* 0x000000ea1c18723c */ /* 0x000ff00000041818 */
[----:B--2---:R-:W-:Y:S08]  /*63f0*/  HMMA.16816.F32.BF16 R12, R20, R16, R12 ;  /* 0x00000010140c723c */ /* 0x004ff0000004180c */
[C---:B------:R-:W-:Y:S08]  /*6400*/  HMMA.16816.F32.BF16 R148, R160.reuse, R156, R148 ;  /* 0x0000009ca094723c */ /* 0x040ff00000041894 */
[C---:B------:R-:W-:Y:S08]  /*6410*/  HMMA.16816.F32.BF16 R144, R160.reuse, R158, R144 ;  /* 0x0000009ea090723c */ /* 0x040ff00000041890 */
[----:B------:R-:W-:Y:S01]  /*6420*/  HMMA.16816.F32.BF16 R156, R160, R152, R140 ;  /* 0x00000098a09c723c */ /* 0x000fe2000004188c */
[----:B------:R-:W2:Y:S07]  /*6430*/  LDSM.16.M88.4 R140, [R195+0x10800] ;  /* 0x01080000c38c783b */ /* 0x000eae0000000200 */
[----:B------:R-:W-:Y:S01]  /*6440*/  HMMA.16816.F32.BF16 R24, R20, R18, R24 ;  /* 0x000000121418723c */ /* 0x000fe20000041818 */
[----:B------:R-:W4:Y:S07]  /*6450*/  LDSM.16.M88.4 R16, [R201+0x11800] ;  /* 0x01180000c910783b */ /* 0x000f2e0000000200 */
[----:B-1----:R-:W-:Y:S08]  /*6460*/  HMMA.16816.F32.BF16 R12, R8, R4, R12 ;  /* 0x00000004080c723c */ /* 0x002ff0000004180c */
[----:B---3--:R-:W-:Y:S08]  /*6470*/  HMMA.16816.F32.BF16 R148, R28, R164, R148 ;  /* 0x000000a41c94723c */ /* 0x008ff00000041894 */
[----:B------:R-:W-:Y:S01]  /*6480*/  HMMA.16816.F32.BF16 R152, R160, R154, R136 ;  /* 0x0000009aa098723c */ /* 0x000fe20000041888 */
[----:B------:R-:W1:Y:S07]  /*6490*/  LDSM.16.M88.4 R136, [R188+0x4800] ;  /* 0x00480000bc88783b */ /* 0x000e6e0000000200 */
[----:B------:R-:W-:Y:S01]  /*64a0*/  FMUL.FTZ R0, R12, c[0x0][0x2ec] ;  /* 0x0000bb000c007a20 */ /* 0x000fe20000410000 */
[----:B------:R-:W-:Y:S01]  /*64b0*/  HMMA.16816.F32.BF16 R24, R8, R6, R24 ;  /* 0x000000060818723c */ /* 0x000fe20000041818 */
[----:B------:R-:W-:Y:S01]  /*64c0*/  FMUL.FTZ R2, R13, c[0x0][0x2ec] ;  /* 0x0000bb000d027a20 */ /* 0x000fe20000410000 */
[----:B------:R-:W-:Y:S01]  /*64d0*/  LDSM.16.M88.4 R4, [R195+0x11000] ;  /* 0x01100000c304783b */ /* 0x000fe20000000200 */
[----:B------:R-:W-:-:S02]  /*64e0*/  FMUL.FTZ R134, R14, c[0x0][0x2ec] ;  /* 0x0000bb000e867a20 */ /* 0x000fc40000410000 */
[----:B------:R-:W-:Y:S01]  /*64f0*/  FMUL.FTZ R135, R15, c[0x0][0x2ec] ;  /* 0x0000bb000f877a20 */ /* 0x000fe20000410000 */
[----:B------:R-:W-:Y:S01]  /*6500*/  MUFU.TANH R0, R0 ;  /* 0x0000000000007308 */ /* 0x000fe20000002400 */
[----:B------:R-:W3:Y:S01]  /*6510*/  LDSM.16.M88.4 R12, [R180] ;  /* 0x00000000b40c783b */ /* 0x000ee20000000200 */
[----:B--2---:R-:W-:Y:S06]  /*6520*/  HMMA.16816.F32.BF16 R148, R20, R140, R148 ;  /* 0x0000008c1494723c */ /* 0x004fec0000041894 */
[----:B------:R-:W-:Y:S02]  /*6530*/  MUFU.TANH R2, R2 ;  /* 0x0000000200027308 */ /* 0x000fe40000002400 */
[----:B----4-:R-:W-:Y:S06]  /*6540*/  HMMA.16816.F32.BF16 R32, R160, R16, R32 ;  /* 0x00000010a020723c */ /* 0x010fec0000041820 */
[----:B------:R-:W2:Y:S02]  /*6550*/  MUFU.TANH R134, R134 ;  /* 0x0000008600867308 */ /* 0x000ea40000002400 */
[----:B------:R-:W-:Y:S01]  /*6560*/  HMMA.16816.F32.BF16 R144, R28, R166, R144 ;  /* 0x000000a61c90723c */ /* 0x000fe20000041890 */
[----:B------:R-:W-:-:S02]  /*6570*/  FMUL.FTZ R24, R24, c[0x0][0x2ec] ;  /* 0x0000bb0018187a20 */ /* 0x000fc40000410000 */
[----:B------:R-:W-:-:S03]  /*6580*/  FMUL.FTZ R141, R27, c[0x0][0x2ec] ;  /* 0x0000bb001b8d7a20 */ /* 0x000fc60000410000 */
[----:B------:R4:W-:Y:S02]  /*6590*/  MUFU.TANH R140, R24 ;  /* 0x00000018008c7308 */ /* 0x0009e40000002400 */
[----:B------:R-:W-:Y:S06]  /*65a0*/  HMMA.16816.F32.BF16 R156, R28, R172, R156 ;  /* 0x000000ac1c9c723c */ /* 0x000fec000004189c */
[----:B------:R-:W5:Y:S02]  /*65b0*/  MUFU.TANH R135, R135 ;  /* 0x0000008700877308 */ /* 0x000f640000002400 */
[----:B-1----:R-:W-:Y:S06]  /*65c0*/  HMMA.16816.F32.BF16 R148, R8, R136, R148 ;  /* 0x000000880894723c */ /* 0x002fec0000041894 */
[----:B------:R-:W-:Y:S01]  /*65d0*/  MUFU.TANH R141, R141 ;  /* 0x0000008d008d7308 */ /* 0x000fe20000002400 */
[----:B------:R-:W-:Y:S01]  /*65e0*/  FMUL.FTZ R136, R25, c[0x0][0x2ec] ;  /* 0x0000bb0019887a20 */ /* 0x000fe20000410000 */
[----:B------:R-:W-:Y:S01]  /*65f0*/  HMMA.16816.F32.BF16 R168, R160, R18, R168 ;  /* 0x00000012a0a8723c */ /* 0x000fe200000418a8 */
[----:B------:R-:W-:Y:S01]  /*6600*/  FMUL.FTZ R137, R26, c[0x0][0x2ec] ;  /* 0x0000bb001a897a20 */ /* 0x000fe20000410000 */
[----:B------:R-:W-:Y:S04]  /*6610*/  LDSM.16.M88.4 R16, [R188+0x5000] ;  /* 0x00500000bc10783b */ /* 0x000fe80000000200 */
[----:B----4-:R-:W1:Y:S01]  /*6620*/  LDSM.16.M88.4 R24, [R195+0x11800] ;  /* 0x01180000c318783b */ /* 0x010e620000000200 */
[----:B------:R-:W-:Y:S01]  /*6630*/  MUFU.TANH R136, R136 ;  /* 0x0000008800887308 */ /* 0x000fe20000002400 */
[C---:B------:R-:W-:Y:S07]  /*6640*/  HMMA.16816.F32.BF16 R152, R28.reuse, R174, R152 ;  /* 0x000000ae1c98723c */ /* 0x040fee0000041898 */
[----:B------:R-:W4:Y:S01]  /*6650*/  MUFU.TANH R137, R137 ;  /* 0x0000008900897308 */ /* 0x000f220000002400 */
[----:B---3--:R-:W-:Y:S07]  /*6660*/  HMMA.16816.F32.BF16 R32, R28, R12, R32 ;  /* 0x0000000c1c20723c */ /* 0x008fee0000041820 */
[----:B------:R-:W-:Y:S01]  /*6670*/  IMAD R13, R133, 0x40, R209 ;  /* 0x00000040850d7824 */ /* 0x000fe200078e02d1 */
[----:B------:R-:W-:Y:S01]  /*6680*/  HMMA.16816.F32.BF16 R144, R20, R142, R144 ;  /* 0x0000008e1490723c */ /* 0x000fe20000041890 */
[----:B------:R-:W-:-:S03]  /*6690*/  FMUL.FTZ R12, R150, c[0x0][0x2ec] ;  /* 0x0000bb00960c7a20 */ /* 0x000fc60000410000 */
[C---:B------:R-:W-:Y:S02]  /*66a0*/  ISETP.GE.AND P1, PT, R13.reuse, R218, PT ;  /* 0x000000da0d00720c */ /* 0x040fe40003f26270 */
[C---:B------:R-:W-:Y:S01]  /*66b0*/  ISETP.GE.AND P5, PT, R13.reuse, R216, PT ;  /* 0x000000d80d00720c */ /* 0x040fe20003fa6270 */
[----:B------:R-:W-:Y:S01]  /*66c0*/  MUFU.TANH R12, R12 ;  /* 0x0000000c000c7308 */ /* 0x000fe20000002400 */
[----:B------:R-:W-:Y:S01]  /*66d0*/  HMMA.16816.F32.BF16 R156, R20, R4, R156 ;  /* 0x00000004149c723c */ /* 0x000fe2000004189c */
[C---:B------:R-:W-:Y:S02]  /*66e0*/  ISETP.LT.OR P1, PT, R13.reuse, R219, P1 ;  /* 0x000000db0d00720c */ /* 0x040fe40000f21670 */
[----:B------:R-:W-:-:S04]  /*66f0*/  ISETP.LT.OR P5, PT, R13, R217, P5 ;  /* 0x000000d90d00720c */ /* 0x000fc80002fa1670 */
[----:B------:R-:W-:Y:S01]  /*6700*/  IADD3 R4, R13, 0x1, RZ ;  /* 0x000000010d047810 */ /* 0x000fe20007ffe0ff */
[----:B------:R-:W-:Y:S01]  /*6710*/  HMMA.16816.F32.BF16 R168, R28, R14, R168 ;  /* 0x0000000e1ca8723c */ /* 0x000fe200000418a8 */
[----:B--2---:R-:W-:Y:S02]  /*6720*/  FSEL R134, R134, -INF , !P5 ;  /* 0xff80000086867808 */ /* 0x004fe40006800000 */
[C---:B------:R-:W-:Y:S02]  /*6730*/  ISETP.GE.AND P6, PT, R4.reuse, R218, PT ;  /* 0x000000da0400720c */ /* 0x040fe40003fc6270 */
[C---:B------:R-:W-:Y:S02]  /*6740*/  ISETP.GE.AND P0, PT, R4.reuse, R216, PT ;  /* 0x000000d80400720c */ /* 0x040fe40003f06270 */
[C---:B------:R-:W-:Y:S01]  /*6750*/  ISETP.LT.OR P6, PT, R4.reuse, R219, P6 ;  /* 0x000000db0400720c */ /* 0x040fe200037c1670 */
[----:B------:R-:W-:Y:S01]  /*6760*/  HMMA.16816.F32.BF16 R152, R20, R6, R152 ;  /* 0x000000061498723c */ /* 0x000fe20000041898 */
[----:B------:R-:W-:Y:S01]  /*6770*/  ISETP.LT.OR P0, PT, R4, R217, P0 ;  /* 0x000000d90400720c */ /* 0x000fe20000701670 */
[----:B------:R-:W-:Y:S01]  /*6780*/  FMUL.FTZ R14, R151, c[0x0][0x2ec] ;  /* 0x0000bb00970e7a20 */ /* 0x000fe20000410000 */
[----:B------:R-:W2:Y:S01]  /*6790*/  LDSM.16.M88.4 R4, [R188+0x5800] ;  /* 0x00580000bc04783b */ /* 0x000ea20000000200 */
[----:B------:R-:W-:Y:S01]  /*67a0*/  FSEL R15, R2, -INF , !P6 ;  /* 0xff800000020f7808 */ /* 0x000fe20007000000 */
[----:B------:R-:W-:-:S04]  /*67b0*/  DEPBAR.LE SB0, 0x0 ;  /* 0x000080000000791a */ /* 0x000fc80000000000 */
[----:B------:R-:W-:Y:S01]  /*67c0*/  HMMA.16816.F32.BF16 R144, R8, R138, R144 ;  /* 0x0000008a0890723c */ /* 0x000fe20000041890 */
[----:B------:R-:W-:Y:S01]  /*67d0*/  MUFU.TANH R14, R14 ;  /* 0x0000000e000e7308 */ /* 0x000fe20000002400 */
[----:B------:R-:W-:-:S05]  /*67e0*/  IADD3 R2, R13, 0x10, RZ ;  /* 0x000000100d027810 */ /* 0x000fca0007ffe0ff */
[----:B------:R-:W-:Y:S01]  /*67f0*/  FMUL.FTZ R138, R148, c[0x0][0x2ec] ;  /* 0x0000bb00948a7a20 */ /* 0x000fe20000410000 */
[----:B-1----:R-:W-:Y:S01]  /*6800*/  HMMA.16816.F32.BF16 R32, R20, R24, R32 ;  /* 0x000000181420723c */ /* 0x002fe20000041820 */
[----:B------:R-:W-:-:S04]  /*6810*/  FMUL.FTZ R139, R149, c[0x0][0x2ec] ;  /* 0x0000bb00958b7a20 */ /* 0x000fc80000410000 */
[----:B------:R-:W1:Y:S03]  /*6820*/  MUFU.TANH R138, R138 ;  /* 0x0000008a008a7308 */ /* 0x000e660000002400 */
[----:B------:R-:W-:Y:S05]  /*6830*/  HMMA.16816.F32.BF16 R156, R8, R16, R156 ;  /* 0x00000010089c723c */ /* 0x000fea000004189c */
[----:B------:R-:W3:Y:S02]  /*6840*/  MUFU.TANH R139, R139 ;  /* 0x0000008b008b7308 */ /* 0x000ee40000002400 */
[----:B------:R-:W-:Y:S01]  /*6850*/  FSEL R17, R0, -INF , !P1 ;  /* 0xff80000000117808 */ /* 0x000fe20004800000 */
[----:B------:R-:W-:Y:S01]  /*6860*/  HMMA.16816.F32.BF16 R168, R20, R26, R168 ;  /* 0x0000001a14a8723c */ /* 0x000fe200000418a8 */
[----:B-----5:R-:W-:Y:S01]  /*6870*/  FSEL R0, R135, -INF , !P0 ;  /* 0xff80000087007808 */ /* 0x020fe20004000000 */
[----:B------:R-:W-:-:S02]  /*6880*/  FMUL.FTZ R28, R144, c[0x0][0x2ec] ;  /* 0x0000bb00901c7a20 */ /* 0x000fc40000410000 */
[----:B------:R-:W-:Y:S02]  /*6890*/  FMUL.FTZ R16, R145, c[0x0][0x2ec] ;  /* 0x0000bb0091107a20 */ /* 0x000fe40000410000 */
[----:B------:R-:W-:Y:S01]  /*68a0*/  FMUL.FTZ R31, R146, c[0x0][0x2ec] ;  /* 0x0000bb00921f7a20 */ /* 0x000fe20000410000 */
[----:B------:R-:W-:Y:S01]  /*68b0*/  IADD3 R20, R13, 0x11, RZ ;  /* 0x000000110d147810 */ /* 0x000fe20007ffe0ff */
[C---:B------:R-:W-:Y:S01]  /*68c0*/  HMMA.16816.F32.BF16 R152, R8.reuse, R18, R152 ;  /* 0x000000120898723c */ /* 0x040fe20000041898 */
[----:B------:R-:W-:Y:S01]  /*68d0*/  FMUL.FTZ R142, R147, c[0x0][0x2ec] ;  /* 0x0000bb00938e7a20 */ /* 0x000fe20000410000 */
[----:B------:R-:W5:Y:S05]  /*68e0*/  MUFU.TANH R28, R28 ;  /* 0x0000001c001c7308 */ /* 0x000f6a0000002400 */
[C---:B------:R-:W-:Y:S01]  /*68f0*/  IADD3 R19, R13.reuse, 0x8, RZ ;  /* 0x000000080d137810 */ /* 0x040fe20007ffe0ff */
[C---:B--2---:R-:W-:Y:S01]  /*6900*/  HMMA.16816.F32.BF16 R32, R8.reuse, R4, R32 ;  /* 0x000000040820723c */ /* 0x044fe20000041820 */
[----:B------:R-:W-:Y:S01]  /*6910*/  IADD3 R18, R13, 0x9, RZ ;  /* 0x000000090d127810 */ /* 0x000fe20007ffe0ff */
[----:B------:R-:W-:Y:S01]  /*6920*/  MUFU.TANH R16, R16 ;  /* 0x0000001000107308 */ /* 0x000fe20000002400 */
[C---:B------:R-:W-:Y:S01]  /*6930*/  ISETP.GE.AND P1, PT, R19.reuse, R218, PT ;  /* 0x000000da1300720c */ /* 0x040fe20003f26270 */
[----:B------:R-:W-:Y:S01]  /*6940*/  FMUL.FTZ R156, R156, c[0x0][0x2ec] ;  /* 0x0000bb009c9c7a20 */ /* 0x000fe20000410000 */
[----:B------:R-:W-:Y:S01]  /*6950*/  ISETP.GE.AND P5, PT, R19, R216, PT ;  /* 0x000000d81300720c */ /* 0x000fe20003fa6270 */
[----:B------:R-:W-:Y:S01]  /*6960*/  FMUL.FTZ R157, R157, c[0x0][0x2ec] ;  /* 0x0000bb009d9d7a20 */ /* 0x000fe20000410000 */
[----:B------:R-:W-:Y:S01]  /*6970*/  ISETP.GE.AND P6, PT, R18, R218, PT ;  /* 0x000000da1200720c */ /* 0x000fe20003fc6270 */
[----:B------:R-:W-:Y:S01]  /*6980*/  FMUL.FTZ R158, R158, c[0x0][0x2ec] ;  /* 0x0000bb009e9e7a20 */ /* 0x000fe20000410000 */
[C---:B------:R-:W-:Y:S01]  /*6990*/  ISETP.GE.AND P0, PT, R18.reuse, R216, PT ;  /* 0x000000d81200720c */ /* 0x040fe20003f06270 */
[----:B------:R-:W2:Y:S01]  /*69a0*/  MUFU.TANH R31, R31 ;  /* 0x0000001f001f7308 */ /* 0x000ea20000002400 */
[----:B------:R-:W-:Y:S01]  /*69b0*/  ISETP.LT.OR P1, PT, R19, R219, P1 ;  /* 0x000000db1300720c */ /* 0x000fe20000f21670 */
[----:B------:R-:W-:Y:S01]  /*69c0*/  FMUL.FTZ R159, R159, c[0x0][0x2ec] ;  /* 0x0000bb009f9f7a20 */ /* 0x000fe20000410000 */
[----:B------:R-:W-:Y:S01]  /*69d0*/  ISETP.LT.OR P5, PT, R19, R217, P5 ;  /* 0x000000d91300720c */ /* 0x000fe20002fa1670 */
[----:B------:R-:W-:Y:S01]  /*69e0*/  HMMA.16816.F32.BF16 R168, R8, R6, R168 ;  /* 0x0000000608a8723c */ /* 0x000fe200000418a8 */
[C---:B------:R-:W-:Y:S01]  /*69f0*/  ISETP.LT.OR P6, PT, R18.reuse, R219, P6 ;  /* 0x000000db1200720c */ /* 0x040fe200037c1670 */
[----:B------:R-:W-:Y:S01]  /*6a00*/  FMUL.FTZ R164, R155, c[0x0][0x2ec] ;  /* 0x0000bb009ba47a20 */ /* 0x000fe20000410000 */
[----:B------:R-:W-:Y:S01]  /*6a10*/  ISETP.LT.OR P0, PT, R18, R217, P0 ;  /* 0x000000d91200720c */ /* 0x000fe20000701670 */
[----:B------:R-:W1:Y:S01]  /*6a20*/  MUFU.TANH R142, R142 ;  /* 0x0000008e008e7308 */ /* 0x000e620000002400 */
[----:B------:R-:W-:Y:S01]  /*6a30*/  FSEL R29, R140, -INF , !P1 ;  /* 0xff8000008c1d7808 */ /* 0x000fe20004800000 */
[----:B------:R-:W-:Y:S01]  /*6a40*/  FMUL.FTZ R152, R152, c[0x0][0x2ec] ;  /* 0x0000bb0098987a20 */ /* 0x000fe20000410000 */
[----:B----4-:R-:W-:Y:S01]  /*6a50*/  FSEL R18, R137, -INF , !P5 ;  /* 0xff80000089127808 */ /* 0x010fe20006800000 */
[----:B------:R-:W-:Y:S01]  /*6a60*/  FMUL.FTZ R153, R153, c[0x0][0x2ec] ;  /* 0x0000bb0099997a20 */ /* 0x000fe20000410000 */
[----:B------:R-:W-:Y:S01]  /*6a70*/  FSEL R19, R136, -INF , !P6 ;  /* 0xff80000088137808 */ /* 0x000fe20007000000 */
[----:B------:R-:W-:Y:S01]  /*6a80*/  FMUL.FTZ R32, R32, c[0x0][0x2ec] ;  /* 0x0000bb0020207a20 */ /* 0x000fe20000410000 */
[----:B------:R-:W-:Y:S01]  /*6a90*/  FSEL R30, R141, -INF , !P0 ;  /* 0xff8000008d1e7808 */ /* 0x000fe20004000000 */
[----:B------:R-:W4:Y:S01]  /*6aa0*/  MUFU.TANH R167, R156 ;  /* 0x0000009c00a77308 */ /* 0x000f220000002400 */
[----:B------:R-:W-:Y:S01]  /*6ab0*/  ISETP.GE.AND P1, PT, R2, R218, PT ;  /* 0x000000da0200720c */ /* 0x000fe20003f26270 */
[----:B------:R-:W-:Y:S01]  /*6ac0*/  FMUL.FTZ R154, R154, c[0x0][0x2ec] ;  /* 0x0000bb009a9a7a20 */ /* 0x000fe20000410000 */
[----:B------:R-:W-:Y:S01]  /*6ad0*/  ISETP.GE.AND P5, PT, R2, R216, PT ;  /* 0x000000d80200720c */ /* 0x000fe20003fa6270 */
[----:B------:R-:W-:Y:S01]  /*6ae0*/  FMUL.FTZ R33, R33, c[0x0][0x2ec] ;  /* 0x0000bb0021217a20 */ /* 0x000fe20000410000 */
[----:B------:R-:W-:Y:S01]  /*6af0*/  ISETP.GE.AND P6, PT, R20, R218, PT ;  /* 0x000000da1400720c */ /* 0x000fe20003fc6270 */
[----:B------:R-:W-:Y:S01]  /*6b00*/  FMUL.FTZ R34, R34, c[0x0][0x2ec] ;  /* 0x0000bb0022227a20 */ /* 0x000fe20000410000 */
[----:B------:R-:W-:Y:S01]  /*6b10*/  ISETP.GE.AND P0, PT, R20, R216, PT ;  /* 0x000000d81400720c */ /* 0x000fe20003f06270 */
[----:B------:R-:W-:Y:S01]  /*6b20*/  MUFU.TANH R173, R157 ;  /* 0x0000009d00ad7308 */ /* 0x000fe20000002400 */
[C---:B------:R-:W-:Y:S01]  /*6b30*/  ISETP.LT.OR P1, PT, R2.reuse, R219, P1 ;  /* 0x000000db0200720c */ /* 0x040fe20000f21670 */
[----:B------:R-:W-:Y:S01]  /*6b40*/  FMUL.FTZ R35, R35, c[0x0][0x2ec] ;  /* 0x0000bb0023237a20 */ /* 0x000fe20000410000 */
[----:B------:R-:W-:Y:S01]  /*6b50*/  ISETP.LT.OR P5, PT, R2, R217, P5 ;  /* 0x000000d90200720c */ /* 0x000fe20002fa1670 */
[----:B------:R-:W-:Y:S01]  /*6b60*/  FMUL.FTZ R143, R168, c[0x0][0x2ec] ;  /* 0x0000bb00a88f7a20 */ /* 0x000fe20000410000 */
[C---:B------:R-:W-:Y:S01]  /*6b70*/  ISETP.LT.OR P6, PT, R20.reuse, R219, P6 ;  /* 0x000000db1400720c */ /* 0x040fe200037c1670 */
[----:B------:R-:W-:Y:S01]  /*6b80*/  FMUL.FTZ R141, R169, c[0x0][0x2ec] ;  /* 0x0000bb00a98d7a20 */ /* 0x000fe20000410000 */
[----:B------:R-:W-:Y:S01]  /*6b90*/  ISETP.LT.OR P0, PT, R20, R217, P0 ;  /* 0x000000d91400720c */ /* 0x000fe20000701670 */
[----:B------:R-:W2:Y:S01]  /*6ba0*/  MUFU.TANH R174, R158 ;  /* 0x0000009e00ae7308 */ /* 0x000ea20000002400 */
[C---:B------:R-:W-:Y:S01]  /*6bb0*/  IADD3 R4, R13.reuse, 0x18, RZ ;  /* 0x000000180d047810 */ /* 0x040fe20007ffe0ff */
[----:B------:R-:W-:Y:S01]  /*6bc0*/  FMUL.FTZ R140, R170, c[0x0][0x2ec] ;  /* 0x0000bb00aa8c7a20 */ /* 0x000fe20000410000 */
[----:B------:R-:W-:Y:S01]  /*6bd0*/  IADD3 R2, R13, 0x19, RZ ;  /* 0x000000190d027810 */ /* 0x000fe20007ffe0ff */
[----:B------:R-:W-:Y:S01]  /*6be0*/  FMUL.FTZ R150, R171, c[0x0][0x2ec] ;  /* 0x0000bb00ab967a20 */ /* 0x000fe20000410000 */
[----:B-1----:R-:W-:-:S02]  /*6bf0*/  FSEL R27, R138, -INF , !P1 ;  /* 0xff8000008a1b7808 */ /* 0x002fc40004800000 */
[----:B------:R-:W-:Y:S01]  /*6c00*/  FSEL R26, R12, -INF , !P5 ;  /* 0xff8000000c1a7808 */ /* 0x000fe20006800000 */
[----:B------:R-:W1:Y:S01]  /*6c10*/  MUFU.TANH R172, R159 ;  /* 0x0000009f00ac7308 */ /* 0x000e620000002400 */
[----:B---3--:R-:W-:Y:S02]  /*6c20*/  FSEL R25, R139, -INF , !P6 ;  /* 0xff8000008b197808 */ /* 0x008fe40007000000 */
[----:B------:R-:W-:Y:S02]  /*6c30*/  FSEL R24, R14, -INF , !P0 ;  /* 0xff8000000e187808 */ /* 0x000fe40004000000 */
[C---:B------:R-:W-:Y:S02]  /*6c40*/  ISETP.GE.AND P1, PT, R4.reuse, R218, PT ;  /* 0x000000da0400720c */ /* 0x040fe40003f26270 */
[----:B------:R-:W-:Y:S01]  /*6c50*/  ISETP.GE.AND P5, PT, R4, R216, PT ;  /* 0x000000d80400720c */ /* 0x000fe20003fa6270 */
[----:B------:R-:W3:Y:S01]  /*6c60*/  MUFU.TANH R165, R152 ;  /* 0x0000009800a57308 */ /* 0x000ee20000002400 */
[----:B------:R-:W-:-:S02]  /*6c70*/  ISETP.GE.AND P6, PT, R2, R218, PT ;  /* 0x000000da0200720c */ /* 0x000fc40003fc6270 */
[----:B------:R-:W-:Y:S02]  /*6c80*/  ISETP.GE.AND P0, PT, R2, R216, PT ;  /* 0x000000d80200720c */ /* 0x000fe40003f06270 */
[C---:B------:R-:W-:Y:S02]  /*6c90*/  ISETP.LT.OR P1, PT, R4.reuse, R219, P1 ;  /* 0x000000db0400720c */ /* 0x040fe40000f21670 */
[----:B------:R-:W-:Y:S01]  /*6ca0*/  ISETP.LT.OR P5, PT, R4, R217, P5 ;  /* 0x000000d90400720c */ /* 0x000fe20002fa1670 */
[----:B------:R-:W1:Y:S01]  /*6cb0*/  MUFU.TANH R163, R153 ;  /* 0x0000009900a37308 */ /* 0x000e620000002400 */
[C---:B------:R-:W-:Y:S02]  /*6cc0*/  ISETP.LT.OR P6, PT, R2.reuse, R219, P6 ;  /* 0x000000db0200720c */ /* 0x040fe400037c1670 */
[----:B------:R-:W-:Y:S02]  /*6cd0*/  ISETP.LT.OR P0, PT, R2, R217, P0 ;  /* 0x000000d90200720c */ /* 0x000fe40000701670 */
[----:B------:R-:W-:-:S02]  /*6ce0*/  IADD3 R2, R13, 0x20, RZ ;  /* 0x000000200d027810 */ /* 0x000fc40007ffe0ff */
[----:B------:R-:W-:Y:S01]  /*6cf0*/  IADD3 R4, R13, 0x21, RZ ;  /* 0x000000210d047810 */ /* 0x000fe20007ffe0ff */
[----:B------:R-:W1:Y:S01]  /*6d00*/  MUFU.TANH R164, R164 ;  /* 0x000000a400a47308 */ /* 0x000e620000002400 */
[----:B-----5:R-:W-:Y:S02]  /*6d10*/  FSEL R23, R28, -INF , !P1 ;  /* 0xff8000001c177808 */ /* 0x020fe40004800000 */
[----:B--2---:R-:W-:Y:S02]  /*6d20*/  FSEL R22, R31, -INF , !P5 ;  /* 0xff8000001f167808 */ /* 0x004fe40006800000 */
[----:B------:R-:W-:Y:S02]  /*6d30*/  FSEL R21, R16, -INF , !P6 ;  /* 0xff80000010157808 */ /* 0x000fe40007000000 */
[----:B------:R-:W-:Y:S01]  /*6d40*/  FSEL R20, R142, -INF , !P0 ;  /* 0xff8000008e147808 */ /* 0x000fe20004000000 */
[----:B------:R-:W2:Y:S01]  /*6d50*/  MUFU.TANH R155, R32 ;  /* 0x00000020009b7308 */ /* 0x000ea20000002400 */
[----:B------:R-:W-:-:S02]  /*6d60*/  ISETP.GE.AND P1, PT, R2, R218, PT ;  /* 0x000000da0200720c */ /* 0x000fc40003f26270 */
[----:B------:R-:W-:Y:S02]  /*6d70*/  ISETP.GE.AND P5, PT, R2, R216, PT ;  /* 0x000000d80200720c */ /* 0x000fe40003fa6270 */
[C---:B------:R-:W-:Y:S02]  /*6d80*/  ISETP.GE.AND P6, PT, R4.reuse, R218, PT ;  /* 0x000000da0400720c */ /* 0x040fe40003fc6270 */
[----:B------:R-:W-:Y:S01]  /*6d90*/  ISETP.GE.AND P0, PT, R4, R216, PT ;  /* 0x000000d80400720c */ /* 0x000fe20003f06270 */
[----:B------:R-:W5:Y:S01]  /*6da0*/  MUFU.TANH R166, R154 ;  /* 0x0000009a00a67308 */ /* 0x000f620000002400 */
[C---:B------:R-:W-:Y:S02]  /*6db0*/  ISETP.LT.OR P1, PT, R2.reuse, R219, P1 ;  /* 0x000000db0200720c */ /* 0x040fe40000f21670 */
[----:B------:R-:W-:Y:S02]  /*6dc0*/  ISETP.LT.OR P5, PT, R2, R217, P5 ;  /* 0x000000d90200720c */ /* 0x000fe40002fa1670 */
[----:B------:R-:W-:-:S02]  /*6dd0*/  ISETP.LT.OR P6, PT, R4, R219, P6 ;  /* 0x000000db0400720c */ /* 0x000fc400037c1670 */
[----:B------:R-:W-:Y:S01]  /*6de0*/  ISETP.LT.OR P0, PT, R4, R217, P0 ;  /* 0x000000d90400720c */ /* 0x000fe20000701670 */
[----:B------:R-:W2:Y:S01]  /*6df0*/  MUFU.TANH R143, R143 ;  /* 0x0000008f008f7308 */ /* 0x000ea20000002400 */
[C---:B------:R-:W-:Y:S02]  /*6e00*/  IADD3 R4, R13.reuse, 0x28, RZ ;  /* 0x000000280d047810 */ /* 0x040fe40007ffe0ff */
[----:B------:R-:W-:Y:S02]  /*6e10*/  IADD3 R2, R13, 0x29, RZ ;  /* 0x000000290d027810 */ /* 0x000fe40007ffe0ff */
[----:B----4-:R-:W-:Y:S02]  /*6e20*/  FSEL R167, R167, -INF , !P1 ;  /* 0xff800000a7a77808 */ /* 0x010fe40004800000 */
[----:B------:R-:W-:Y:S01]  /*6e30*/  FSEL R174, R174, -INF , !P5 ;  /* 0xff800000aeae7808 */ /* 0x000fe20006800000 */
[----:B------:R-:W-:Y:S01]  /*6e40*/  MUFU.TANH R153, R33 ;  /* 0x0000002100997308 */ /* 0x000fe20000002400 */
[----:B------:R-:W-:-:S02]  /*6e50*/  FSEL R173, R173, -INF , !P6 ;  /* 0xff800000adad7808 */ /* 0x000fc40007000000 */
[----:B-1----:R-:W-:Y:S02]  /*6e60*/  FSEL R172, R172, -INF , !P0 ;  /* 0xff800000acac7808 */ /* 0x002fe40004000000 */
[C---:B------:R-:W-:Y:S02]  /*6e70*/  ISETP.GE.AND P1, PT, R4.reuse, R218, PT ;  /* 0x000000da0400720c */ /* 0x040fe40003f26270 */
[----:B------:R-:W-:Y:S01]  /*6e80*/  ISETP.GE.AND P5, PT, R4, R216, PT ;  /* 0x000000d80400720c */ /* 0x000fe20003fa6270 */
[----:B------:R-:W1:Y:S01]  /*6e90*/  MUFU.TANH R152, R34 ;  /* 0x0000002200987308 */ /* 0x000e620000002400 */
[C---:B------:R-:W-:Y:S02]  /*6ea0*/  ISETP.GE.AND P6, PT, R2.reuse, R218, PT ;  /* 0x000000da0200720c */ /* 0x040fe40003fc6270 */
[----:B------:R-:W-:Y:S02]  /*6eb0*/  ISETP.GE.AND P0, PT, R2, R216, PT ;  /* 0x000000d80200720c */ /* 0x000fe40003f06270 */
[----:B------:R-:W-:-:S02]  /*6ec0*/  ISETP.LT.OR P1, PT, R4, R219, P1 ;  /* 0x000000db0400720c */ /* 0x000fc40000f21670 */
[----:B------:R-:W-:Y:S01]  /*6ed0*/  ISETP.LT.OR P5, PT, R4, R217, P5 ;  /* 0x000000d90400720c */ /* 0x000fe20002fa1670 */
[----:B------:R-:W4:Y:S01]  /*6ee0*/  MUFU.TANH R142, R35 ;  /* 0x00000023008e7308 */ /* 0x000f220000002400 */
[C---:B------:R-:W-:Y:S02]  /*6ef0*/  ISETP.LT.OR P6, PT, R2.reuse, R219, P6 ;  /* 0x000000db0200720c */ /* 0x040fe400037c1670 */
[----:B------:R-:W-:Y:S02]  /*6f00*/  ISETP.LT.OR P0, PT, R2, R217, P0 ;  /* 0x000000d90200720c */ /* 0x000fe40000701670 */
[C---:B------:R-:W-:Y:S02]  /*6f10*/  IADD3 R4, R13.reuse, 0x30, RZ ;  /* 0x000000300d047810 */ /* 0x040fe40007ffe0ff */
[----:B------:R-:W-:Y:S01]  /*6f20*/  IADD3 R2, R13, 0x31, RZ ;  /* 0x000000310d027810 */ /* 0x000fe20007ffe0ff */
[----:B------:R-:W-:Y:S01]  /*6f30*/  MUFU.TANH R141, R141 ;  /* 0x0000008d008d7308 */ /* 0x000fe20000002400 */
[----:B---3--:R-:W-:-:S02]  /*6f40*/  FSEL R165, R165, -INF , !P1 ;  /* 0xff800000a5a57808 */ /* 0x008fc40004800000 */
[----:B------:R-:W-:Y:S02]  /*6f50*/  FSEL R163, R163, -INF , !P6 ;  /* 0xff800000a3a37808 */ /* 0x000fe40007000000 */
[----:B------:R-:W-:Y:S01]  /*6f60*/  FSEL R164, R164, -INF , !P0 ;  /* 0xff800000a4a47808 */ /* 0x000fe20004000000 */
[----:B------:R-:W-:Y:S01]  /*6f70*/  BAR.SYNC.DEFER_BLOCKING 0x0 ;  /* 0x0000000000007b1d */ /* 0x000fe20000010000 */
[-C--:B------:R-:W-:Y:S02]  /*6f80*/  ISETP.GE.AND P1, PT, R4, R218.reuse, PT ;  /* 0x000000da0400720c */ /* 0x080fe40003f26270 */
[C---:B------:R-:W-:Y:S02]  /*6f90*/  ISETP.GE.AND P6, PT, R2.reuse, R218, PT ;  /* 0x000000da0200720c */ /* 0x040fe40003fc6270 */
[----:B------:R-:W-:Y:S01]  /*6fa0*/  ISETP.GE.AND P0, PT, R2, R216, PT ;  /* 0x000000d80200720c */ /* 0x000fe20003f06270 */
[----:B------:R-:W3:Y:S01]  /*6fb0*/  MUFU.TANH R140, R140 ;  /* 0x0000008c008c7308 */ /* 0x000ee20000002400 */
[----:B------:R-:W-:-:S02]  /*6fc0*/  ISETP.LT.OR P1, PT, R4, R219, P1 ;  /* 0x000000db0400720c */ /* 0x000fc40000f21670 */
[C---:B------:R-:W-:Y:S02]  /*6fd0*/  ISETP.LT.OR P6, PT, R2.reuse, R219, P6 ;  /* 0x000000db0200720c */ /* 0x040fe400037c1670 */
[----:B------:R-:W-:Y:S02]  /*6fe0*/  ISETP.LT.OR P0, PT, R2, R217, P0 ;  /* 0x000000d90200720c */ /* 0x000fe40000701670 */
[----:B------:R-:W-:Y:S01]  /*6ff0*/  IADD3 R2, R13, 0x38, RZ ;  /* 0x000000380d027810 */ /* 0x000fe20007ffe0ff */
[----:B------:R-:W1:Y:S01]  /*7000*/  MUFU.TANH R150, R150 ;  /* 0x0000009600967308 */ /* 0x000e620000002400 */
[----:B--2---:R-:W-:Y:S02]  /*7010*/  FSEL R155, R155, -INF , !P1 ;  /* 0xff8000009b9b7808 */ /* 0x004fe40004800000 */
[----:B------:R-:W-:Y:S02]  /*7020*/  ISETP.GE.AND P1, PT, R2, R218, PT ;  /* 0x000000da0200720c */ /* 0x000fe40003f26270 */
[----:B-----5:R-:W-:-:S02]  /*7030*/  FSEL R166, R166, -INF , !P5 ;  /* 0xff800000a6a67808 */ /* 0x020fc40006800000 */
[----:B------:R-:W-:Y:S02]  /*7040*/  ISETP.LT.OR P1, PT, R2, R219, P1 ;  /* 0x000000db0200720c */ /* 0x000fe40000f21670 */
[C---:B------:R-:W-:Y:S02]  /*7050*/  ISETP.GE.AND P5, PT, R4.reuse, R216, PT ;  /* 0x000000d80400720c */ /* 0x040fe40003fa6270 */
[----:B------:R-:W-:Y:S02]  /*7060*/  FSEL R143, R143, -INF , !P1 ;  /* 0xff8000008f8f7808 */ /* 0x000fe40004800000 */
[----:B------:R-:W-:Y:S02]  /*7070*/  ISETP.GT.AND P1, PT, R133, R206, PT ;  /* 0x000000ce8500720c */ /* 0x000fe40003f24270 */
[----:B------:R-:W-:Y:S02]  /*7080*/  ISETP.LT.OR P5, PT, R4, R217, P5 ;  /* 0x000000d90400720c */ /* 0x000fe40002fa1670 */
[----:B------:R-:W-:-:S02]  /*7090*/  IADD3 R13, R13, 0x39, RZ ;  /* 0x000000390d0d7810 */ /* 0x000fc40007ffe0ff */
[----:B-1----:R-:W-:Y:S02]  /*70a0*/  FSEL R152, R152, -INF , !P5 ;  /* 0xff80000098987808 */ /* 0x002fe40006800000 */
[----:B------:R-:W-:Y:S02]  /*70b0*/  FSEL R153, R153, -INF , !P6 ;  /* 0xff80000099997808 */ /* 0x000fe40007000000 */
[----:B----4-:R-:W-:Y:S02]  /*70c0*/  FSEL R142, R142, -INF , !P0 ;  /* 0xff8000008e8e7808 */ /* 0x010fe40004000000 */
[----:B------:R-:W-:Y:S02]  /*70d0*/  ISETP.GE.AND P5, PT, R2, R216, PT ;  /* 0x000000d80200720c */ /* 0x000fe40003fa6270 */
[C---:B------:R-:W-:Y:S02]  /*70e0*/  ISETP.GE.AND P6, PT, R13.reuse, R218, PT ;  /* 0x000000da0d00720c */ /* 0x040fe40003fc6270 */
[----:B------:R-:W-:-:S02]  /*70f0*/  ISETP.GE.AND P0, PT, R13, R216, PT ;  /* 0x000000d80d00720c */ /* 0x000fc40003f06270 */
[----:B------:R-:W-:Y:S02]  /*7100*/  ISETP.LT.OR P5, PT, R2, R217, P5 ;  /* 0x000000d90200720c */ /* 0x000fe40002fa1670 */
[C---:B------:R-:W-:Y:S02]  /*7110*/  ISETP.LT.OR P6, PT, R13.reuse, R219, P6 ;  /* 0x000000db0d00720c */ /* 0x040fe400037c1670 */
[----:B------:R-:W-:Y:S02]  /*7120*/  ISETP.LT.OR P0, PT, R13, R217, P0 ;  /* 0x000000d90d00720c */ /* 0x000fe40000701670 */
[----:B---3--:R-:W-:Y:S02]  /*7130*/  FSEL R140, R140, -INF , !P5 ;  /* 0xff8000008c8c7808 */ /* 0x008fe40006800000 */
        /* <DEDUP_REMOVED lines=57> */
.L_x_381:
[----:B------:R-:W-:Y:S05]  /*74d0*/  BSYNC B0 ;  /* 0x0000000000007941 */ /* 0x000fea0003800000 */
.L_x_380:
[----:B------:R-:W0:Y:S02]  /*74e0*/  LDGDEPBAR ;  /* 0x00000000000079af */ /* 0x000e240000000000 */
.L_x_379:
        /* <DEDUP_REMOVED lines=35> */
[----:B------:R-:W-:Y:S01]  /*7720*/  MOV R231, R133 ;  /* 0x0000008500e77202 */ /* 0x000fe20000000f00 */
[----:B------:R-:W1:Y:S04]  /*7730*/  SHFL.BFLY PT, R7, R6, 0x2, 0x1f ;  /* 0x0c401f0006077f89 */ /* 0x000e6800000e0000 */
[----:B------:R-:W2:Y:S01]  /*7740*/  SHFL.BFLY PT, R5, R4, 0x2, 0x1f ;  /* 0x0c401f0004057f89 */ /* 0x000ea200000e0000 */
[----:B-1----:R-:W-:-:S02]  /*7750*/  FMNMX.FTZ R7, R6, R7, !PT ;  /* 0x0000000706077209 */ /* 0x002fc40007810000 */
[----:B--2---:R-:W-:-:S03]  /*7760*/  FMNMX.FTZ R5, R4, R5, !PT ;  /* 0x0000000504057209 */ /* 0x004fc60007810000 */
[----:B------:R-:W1:Y:S04]  /*7770*/  SHFL.BFLY PT, R222, R7, 0x1, 0x1f ;  /* 0x0c201f0007de7f89 */ /* 0x000e6800000e0000 */
[----:B------:R-:W2:Y:S01]  /*7780*/  SHFL.BFLY PT, R2, R5, 0x1, 0x1f ;  /* 0x0c201f0005027f89 */ /* 0x000ea200000e0000 */
[----:B-1----:R-:W-:-:S04]  /*7790*/  FMNMX.FTZ R222, R7, R222, !PT ;  /* 0x000000de07de7209 */ /* 0x002fc80007810000 */
[C---:B------:R-:W-:Y:S01]  /*77a0*/  FSETP.NEU.FTZ.AND P5, PT, R222.reuse, -INF , PT ;  /* 0xff800000de00780b */ /* 0x040fe20003fbd000 */
[C---:B------:R-:W-:Y:S01]  /*77b0*/  FMUL.FTZ R154, R222.reuse, c[0x0][0x23c] ;  /* 0x00008f00de9a7a20 */ /* 0x040fe20000410000 */
[----:B--2---:R-:W-:Y:S02]  /*77c0*/  FMNMX.FTZ R2, R5, R2, !PT ;  /* 0x0000000205027209 */ /* 0x004fe40007810000 */
[----:B------:R-:W-:Y:S02]  /*77d0*/  FSEL R5, R222, RZ, P5 ;  /* 0x000000ffde057208 */ /* 0x000fe40002800000 */
[----:B------:R-:W-:Y:S01]  /*77e0*/  FSEL R154, R154, RZ, P5 ;  /* 0x000000ff9a9a7208 */ /* 0x000fe20002800000 */
[C---:B------:R-:W-:Y:S01]  /*77f0*/  FMUL.FTZ R151, R2.reuse, c[0x0][0x23c] ;  /* 0x00008f0002977a20 */ /* 0x040fe20000410000 */
[----:B------:R-:W-:Y:S01]  /*7800*/  FSETP.NEU.FTZ.AND P0, PT, R2, -INF , PT ;  /* 0xff8000000200780b */ /* 0x000fe20003f1d000 */
[----:B------:R-:W-:Y:S02]  /*7810*/  FADD.FTZ R4, R132, -R5 ;  /* 0x8000000584047221 */ /* 0x000fe40000010000 */
[--C-:B------:R-:W-:Y:S01]  /*7820*/  FFMA.FTZ R146, R15, c[0x0][0x23c], -R154.reuse ;  /* 0x00008f000f927a23 */ /* 0x100fe2000001089a */
[----:B------:R-:W-:Y:S01]  /*7830*/  FSEL R6, R2, RZ, P0 ;  /* 0x000000ff02067208 */ /* 0x000fe20000000000 */
[----:B------:R-:W1:Y:S01]  /*7840*/  LDSM.16.MT88.4 R12, [R194+0x12000] ;  /* 0x01200000c20c783b */ /* 0x000e620000004200 */
[----:B------:R-:W-:Y:S01]  /*7850*/  FSEL R151, R151, RZ, P0 ;  /* 0x000000ff97977208 */ /* 0x000fe20000000000 */
[----:B------:R-:W-:-:S02]  /*7860*/  FFMA.FTZ R147, R17, c[0x0][0x23c], -R154 ;  /* 0x00008f0011937a23 */ /* 0x000fc4000001089a */
[----:B------:R-:W-:Y:S01]  /*7870*/  FADD.FTZ R6, R3, -R6 ;  /* 0x8000000603067221 */ /* 0x000fe20000010000 */
[----:B------:R-:W-:Y:S01]  /*7880*/  MUFU.EX2 R146, R146 ;  /* 0x0000009200927308 */ /* 0x000fe20000000800 */
[--C-:B------:R-:W-:Y:S02]  /*7890*/  FFMA.FTZ R135, R134, c[0x0][0x23c], -R151.reuse ;  /* 0x00008f0086877a23 */ /* 0x100fe40000010897 */
[--C-:B------:R-:W-:Y:S02]  /*78a0*/  FFMA.FTZ R134, R0, c[0x0][0x23c], -R151.reuse ;  /* 0x00008f0000867a23 */ /* 0x100fe40000010897 */
[--C-:B------:R-:W-:Y:S02]  /*78b0*/  FFMA.FTZ R145, R29, c[0x0][0x23c], -R154.reuse ;  /* 0x00008f001d917a23 */ /* 0x100fe4000001089a */
[----:B------:R-:W-:Y:S01]  /*78c0*/  FFMA.FTZ R144, R19, c[0x0][0x23c], -R154 ;  /* 0x00008f0013907a23 */ /* 0x000fe2000001089a */
[----:B------:R-:W2:Y:S01]  /*78d0*/  MUFU.EX2 R147, R147 ;  /* 0x0000009300937308 */ /* 0x000ea20000000800 */
[----:B------:R-:W-:-:S02]  /*78e0*/  FFMA.FTZ R0, R18, c[0x0][0x23c], -R151 ;  /* 0x00008f0012007a23 */ /* 0x000fc40000010897 */
[----:B------:R-:W-:Y:S01]  /*78f0*/  FFMA.FTZ R149, R30, c[0x0][0x23c], -R151 ;  /* 0x00008f001e957a23 */ /* 0x000fe20000010897 */
[----:B------:R-:W3:Y:S01]  /*7900*/  LDSM.16.MT88.4 R16, [R196+0x12000] ;  /* 0x01200000c410783b */ /* 0x000ee20000004200 */
[----:B------:R-:W-:Y:S02]  /*7910*/  FMUL.FTZ R148, R4, c[0x0][0x23c] ;  /* 0x00008f0004947a20 */ /* 0x000fe40000410000 */
[----:B------:R-:W-:Y:S01]  /*7920*/  FMUL.FTZ R132, R6, c[0x0][0x23c] ;  /* 0x00008f0006847a20 */ /* 0x000fe20000410000 */
[----:B------:R-:W-:Y:S01]  /*7930*/  MUFU.EX2 R145, R145 ;  /* 0x0000009100917308 */ /* 0x000fe20000000800 */
[--C-:B------:R-:W-:Y:S01]  /*7940*/  FFMA.FTZ R3, R27, c[0x0][0x23c], -R154.reuse ;  /* 0x00008f001b037a23 */ /* 0x100fe2000001089a */
[----:B------:R-:W-:Y:S01]  /*7950*/  LDSM.16.MT88.4 R28, [R192+0x12800] ;  /* 0x01280000c01c783b */ /* 0x000fe20000004200 */
[--C-:B------:R-:W-:Y:S02]  /*7960*/  FFMA.FTZ R156, R25, c[0x0][0x23c], -R154.reuse ;  /* 0x00008f00199c7a23 */ /* 0x100fe4000001089a */
[----:B------:R-:W-:-:S02]  /*7970*/  FFMA.FTZ R157, R23, c[0x0][0x23c], -R154 ;  /* 0x00008f00179d7a23 */ /* 0x000fc4000001089a */
[----:B------:R-:W-:Y:S01]  /*7980*/  FFMA.FTZ R158, R21, c[0x0][0x23c], -R154 ;  /* 0x00008f00159e7a23 */ /* 0x000fe2000001089a */
[----:B------:R-:W4:Y:S01]  /*7990*/  MUFU.EX2 R144, R144 ;  /* 0x0000009000907308 */ /* 0x000f220000000800 */
[----:B--2---:R-:W-:Y:S01]  /*79a0*/  F2FP.BF16.PACK_AB R4, R146, R147 ;  /* 0x000000939204723e */ /* 0x004fe200000010ff */
[--C-:B------:R-:W-:Y:S02]  /*79b0*/  FFMA.FTZ R159, R26, c[0x0][0x23c], -R151.reuse ;  /* 0x00008f001a9f7a23 */ /* 0x100fe40000010897 */
[--C-:B------:R-:W-:Y:S02]  /*79c0*/  FFMA.FTZ R162, R24, c[0x0][0x23c], -R151.reuse ;  /* 0x00008f0018a27a23 */ /* 0x100fe40000010897 */
[--C-:B------:R-:W-:Y:S01]  /*79d0*/  FFMA.FTZ R160, R22, c[0x0][0x23c], -R151.reuse ;  /* 0x00008f0016a07a23 */ /* 0x100fe20000010897 */
[----:B------:R-:W-:Y:S01]  /*79e0*/  LDSM.16.MT88.4 R24, [R196+0x14800] ;  /* 0x01480000c418783b */ /* 0x000fe20000004200 */
[----:B------:R-:W-:Y:S01]  /*79f0*/  MUFU.EX2 R135, R135 ;  /* 0x0000008700877308 */ /* 0x000fe20000000800 */
[----:B------:R-:W-:-:S02]  /*7a00*/  FFMA.FTZ R161, R20, c[0x0][0x23c], -R151 ;  /* 0x00008f0014a17a23 */ /* 0x000fc40000010897 */
[----:B------:R-:W-:Y:S01]  /*7a10*/  LDSM.16.MT88.4 R20, [R194+0x14800] ;  /* 0x01480000c214783b */ /* 0x000fe20000004200 */
[--C-:B------:R-:W-:Y:S02]  /*7a20*/  FFMA.FTZ R170, R163, c[0x0][0x23c], -R154.reuse ;  /* 0x00008f00a3aa7a23 */ /* 0x100fe4000001089a */
[--C-:B------:R-:W-:Y:S02]  /*7a30*/  FFMA.FTZ R167, R167, c[0x0][0x23c], -R154.reuse ;  /* 0x00008f00a7a77a23 */ /* 0x100fe4000001089a */
[----:B------:R-:W2:Y:S01]  /*7a40*/  MUFU.EX2 R134, R134 ;  /* 0x0000008600867308 */ /* 0x000ea20000000800 */
[----:B----4-:R-:W-:Y:S01]  /*7a50*/  F2FP.BF16.PACK_AB R6, R144, R145 ;  /* 0x000000919006723e */ /* 0x010fe200000010ff */
[--C-:B------:R-:W-:Y:S02]  /*7a60*/  FFMA.FTZ R168, R173, c[0x0][0x23c], -R154.reuse ;  /* 0x00008f00ada87a23 */ /* 0x100fe4000001089a */
[----:B------:R-:W-:Y:S02]  /*7a70*/  FFMA.FTZ R165, R165, c[0x0][0x23c], -R154 ;  /* 0x00008f00a5a57a23 */ /* 0x000fe4000001089a */
[----:B------:R-:W-:-:S02]  /*7a80*/  FFMA.FTZ R163, R174, c[0x0][0x23c], -R151 ;  /* 0x00008f00aea37a23 */ /* 0x000fc40000010897 */
[----:B------:R-:W-:Y:S01]  /*7a90*/  MUFU.EX2 R0, R0 ;  /* 0x0000000000007308 */ /* 0x000fe20000000800 */
[--C-:B------:R-:W-:Y:S02]  /*7aa0*/  FFMA.FTZ R172, R172, c[0x0][0x23c], -R151.reuse ;  /* 0x00008f00acac7a23 */ /* 0x100fe40000010897 */
[--C-:B------:R-:W-:Y:S02]  /*7ab0*/  FFMA.FTZ R166, R166, c[0x0][0x23c], -R151.reuse ;  /* 0x00008f00a6a67a23 */ /* 0x100fe40000010897 */
[----:B------:R-:W-:Y:S02]  /*7ac0*/  FFMA.FTZ R169, R164, c[0x0][0x23c], -R151 ;  /* 0x00008f00a4a97a23 */ /* 0x000fe40000010897 */
[--C-:B------:R-:W-:Y:S01]  /*7ad0*/  FFMA.FTZ R164, R153, c[0x0][0x23c], -R154.reuse ;  /* 0x00008f0099a47a23 */ /* 0x100fe2000001089a */
[----:B------:R-:W4:Y:S01]  /*7ae0*/  MUFU.EX2 R149, R149 ;  /* 0x0000009500957308 */ /* 0x000f220000000800 */
[----:B--2---:R-:W-:Y:S01]  /*7af0*/  F2FP.BF16.PACK_AB R5, R134, R135 ;  /* 0x000000878605723e */ /* 0x004fe200000010ff */
[----:B------:R-:W-:-:S02]  /*7b00*/  FFMA.FTZ R155, R155, c[0x0][0x23c], -R154 ;  /* 0x00008f009b9b7a23 */ /* 0x000fc4000001089a */
[--C-:B------:R-:W-:Y:S02]  /*7b10*/  FFMA.FTZ R153, R143, c[0x0][0x23c], -R154.reuse ;  /* 0x00008f008f997a23 */ /* 0x100fe4000001089a */
[----:B------:R-:W-:Y:S02]  /*7b20*/  FFMA.FTZ R154, R141, c[0x0][0x23c], -R154 ;  /* 0x00008f008d9a7a23 */ /* 0x000fe4000001089a */
[----:B------:R-:W2:Y:S01]  /*7b30*/  MUFU.EX2 R148, R148 ;  /* 0x0000009400947308 */ /* 0x000ea20000000800 */
[--C-:B------:R-:W-:Y:S02]  /*7b40*/  FFMA.FTZ R152, R152, c[0x0][0x23c], -R151.reuse ;  /* 0x00008f0098987a23 */ /* 0x100fe40000010897 */
[--C-:B------:R-:W-:Y:S02]  /*7b50*/  FFMA.FTZ R171, R142, c[0x0][0x23c], -R151.reuse ;  /* 0x00008f008eab7a23 */ /* 0x100fe40000010897 */
[--C-:B------:R-:W-:Y:S02]  /*7b60*/  FFMA.FTZ R173, R140, c[0x0][0x23c], -R151.reuse ;  /* 0x00008f008cad7a23 */ /* 0x100fe40000010897 */
[----:B------:R-:W-:Y:S01]  /*7b70*/  FFMA.FTZ R150, R150, c[0x0][0x23c], -R151 ;  /* 0x00008f0096967a23 */ /* 0x000fe20000010897 */
[----:B------:R-:W5:Y:S01]  /*7b80*/  MUFU.EX2 R132, R132 ;  /* 0x0000008400847308 */ /* 0x000f620000000800 */
[----:B----4-:R-:W-:Y:S01]  /*7b90*/  F2FP.BF16.PACK_AB R7, R149, R0 ;  /* 0x000000009507723e */ /* 0x010fe200000010ff */
[----:B------:R-:W-:Y:S01]  /*7ba0*/  LDSM.16.MT88.4 R140, [R194+0x13800] ;  /* 0x01380000c28c783b */ /* 0x000fe20000004200 */
[----:B--2---:R-:W-:-:S05]  /*7bb0*/  FMUL.FTZ R120, R120, R148 ;  /* 0x0000009478787220 */ /* 0x004fca0000410000 */
[----:B------:R-:W-:Y:S01]  /*7bc0*/  MUFU.EX2 R3, R3 ;  /* 0x0000000300037308 */ /* 0x000fe20000000800 */
[-C--:B------:R-:W-:Y:S02]  /*7bd0*/  FMUL.FTZ R121, R121, R148.reuse ;  /* 0x0000009479797220 */ /* 0x080fe40000410000 */
[-C--:B------:R-:W-:Y:S02]  /*7be0*/  FMUL.FTZ R116, R116, R148.reuse ;  /* 0x0000009474747220 */ /* 0x080fe40000410000 */
[----:B------:R-:W-:Y:S02]  /*7bf0*/  FMUL.FTZ R117, R117, R148 ;  /* 0x0000009475757220 */ /* 0x000fe40000410000 */
[-C--:B-----5:R-:W-:Y:S01]  /*7c00*/  FMUL.FTZ R122, R122, R132.reuse ;  /* 0x000000847a7a7220 */ /* 0x0a0fe20000410000 */
[----:B------:R-:W2:Y:S01]  /*7c10*/  MUFU.EX2 R156, R156 ;  /* 0x0000009c009c7308 */ /* 0x000ea20000000800 */
        /* <DEDUP_REMOVED lines=13> */
[----:B------:R-:W-:Y:S01]  /*7cf0*/  MUFU.EX2 R158, R158 ;  /* 0x0000009e009e7308 */ /* 0x000fe20000000800 */
[----:B------:R-:W-:-:S02]  /*7d00*/  FMUL.FTZ R126, R126, R132 ;  /* 0x000000847e7e7220 */ /* 0x000fc40000410000 */
[----:B------:R-:W-:Y:S02]  /*7d10*/  FMUL.FTZ R127, R127, R132 ;  /* 0x000000847f7f7220 */ /* 0x000fe40000410000 */
[C---:B---3--:R-:W-:Y:S01]  /*7d20*/  HMMA.16816.F32.BF16 R128, R4.reuse, R16, R128 ;  /* 0x000000100480723c */ /* 0x048fe20000041880 */
[-C--:B------:R-:W-:Y:S02]  /*7d30*/  FMUL.FTZ R112, R112, R148.reuse ;  /* 0x0000009470707220 */ /* 0x080fe40000410000 */
[----:B------:R-:W-:Y:S01]  /*7d40*/  FMUL.FTZ R113, R113, R148 ;  /* 0x0000009471717220 */ /* 0x000fe20000410000 */
[----:B------:R-:W-:Y:S01]  /*7d50*/  MUFU.EX2 R159, R159 ;  /* 0x0000009f009f7308 */ /* 0x000fe20000000800 */
[-C--:B------:R-:W-:Y:S02]  /*7d60*/  FMUL.FTZ R114, R114, R132.reuse ;  /* 0x0000008472727220 */ /* 0x080fe40000410000 */
[----:B------:R-:W-:Y:S01]  /*7d70*/  FMUL.FTZ R115, R115, R132 ;  /* 0x0000008473737220 */ /* 0x000fe20000410000 */
[----:B------:R-:W-:Y:S01]  /*7d80*/  HMMA.16816.F32.BF16 R124, R4, R18, R124 ;  /* 0x00000012047c723c */ /* 0x000fe2000004187c */
[----:B------:R-:W3:Y:S01]  /*7d90*/  LDSM.16.MT88.4 R16, [R192+0x12000] ;  /* 0x01200000c010783b */ /* 0x000ee20000004200 */
[----:B------:R-:W-:-:S02]  /*7da0*/  FMUL.FTZ R108, R108, R148 ;  /* 0x000000946c6c7220 */ /* 0x000fc40000410000 */
[----:B------:R-:W-:Y:S01]  /*7db0*/  FMUL.FTZ R109, R109, R148 ;  /* 0x000000946d6d7220 */ /* 0x000fe20000410000 */
[----:B------:R-:W4:Y:S01]  /*7dc0*/  MUFU.EX2 R162, R162 ;  /* 0x000000a200a27308 */ /* 0x000f220000000800 */
[-C--:B------:R-:W-:Y:S02]  /*7dd0*/  FMUL.FTZ R110, R110, R132.reuse ;  /* 0x000000846e6e7220 */ /* 0x080fe40000410000 */
[----:B------:R-:W-:Y:S01]  /*7de0*/  FMUL.FTZ R111, R111, R132 ;  /* 0x000000846f6f7220 */ /* 0x000fe20000410000 */
[----:B------:R-:W-:Y:S01]  /*7df0*/  HMMA.16816.F32.BF16 R112, R4, R8, R112 ;  /* 0x000000080470723c */ /* 0x000fe20000041870 */
[-C--:B------:R-:W-:Y:S02]  /*7e00*/  FMUL.FTZ R36, R36, R148.reuse ;  /* 0x0000009424247220 */ /* 0x080fe40000410000 */
[----:B------:R-:W-:Y:S01]  /*7e10*/  FMUL.FTZ R37, R37, R148 ;  /* 0x0000009425257220 */ /* 0x000fe20000410000 */
[----:B------:R-:W-:Y:S01]  /*7e20*/  MUFU.EX2 R160, R160 ;  /* 0x000000a000a07308 */ /* 0x000fe20000000800 */
[----:B------:R-:W-:-:S02]  /*7e30*/  FMUL.FTZ R38, R38, R132 ;  /* 0x0000008426267220 */ /* 0x000fc40000410000 */
[----:B------:R-:W-:Y:S01]  /*7e40*/  FMUL.FTZ R39, R39, R132 ;  /* 0x0000008427277220 */ /* 0x000fe20000410000 */
[C---:B------:R-:W-:Y:S01]  /*7e50*/  HMMA.16816.F32.BF16 R108, R4.reuse, R10, R108 ;  /* 0x0000000a046c723c */ /* 0x040fe2000004186c */
[----:B------:R-:W5:Y:S01]  /*7e60*/  LDSM.16.MT88.4 R8, [R194+0x14000] ;  /* 0x01400000c208783b */ /* 0x000f620000004200 */
[-C--:B------:R-:W-:Y:S02]  /*7e70*/  FMUL.FTZ R40, R40, R148.reuse ;  /* 0x0000009428287220 */ /* 0x080fe40000410000 */
[----:B------:R-:W-:Y:S01]  /*7e80*/  FMUL.FTZ R41, R41, R148 ;  /* 0x0000009429297220 */ /* 0x000fe20000410000 */
[----:B------:R-:W2:Y:S01]  /*7e90*/  MUFU.EX2 R161, R161 ;  /* 0x000000a100a17308 */ /* 0x000ea20000000800 */
[-C--:B------:R-:W-:Y:S02]  /*7ea0*/  FMUL.FTZ R42, R42, R132.reuse ;  /* 0x000000842a2a7220 */ /* 0x080fe40000410000 */
[----:B------:R-:W-:Y:S01]  /*7eb0*/  FMUL.FTZ R43, R43, R132 ;  /* 0x000000842b2b7220 */ /* 0x000fe20000410000 */
[----:B-1----:R-:W-:Y:S01]  /*7ec0*/  HMMA.16816.F32.BF16 R36, R4, R12, R36 ;  /* 0x0000000c0424723c */ /* 0x002fe20000041824 */
[----:B------:R-:W-:-:S02]  /*7ed0*/  FMUL.FTZ R104, R104, R148 ;  /* 0x0000009468687220 */ /* 0x000fc40000410000 */
[----:B------:R-:W-:Y:S01]  /*7ee0*/  FMUL.FTZ R105, R105, R148 ;  /* 0x0000009469697220 */ /* 0x000fe20000410000 */
[----:B------:R-:W-:Y:S01]  /*7ef0*/  MUFU.EX2 R167, R167 ;  /* 0x000000a700a77308 */ /* 0x000fe20000000800 */
[-C--:B------:R-:W-:Y:S02]  /*7f00*/  FMUL.FTZ R106, R106, R132.reuse ;  /* 0x000000846a6a7220 */ /* 0x080fe40000410000 */
[----:B------:R-:W-:Y:S01]  /*7f10*/  FMUL.FTZ R107, R107, R132 ;  /* 0x000000846b6b7220 */ /* 0x000fe20000410000 */
[----:B------:R-:W-:Y:S01]  /*7f20*/  HMMA.16816.F32.BF16 R40, R4, R14, R40 ;  /* 0x0000000e0428723c */ /* 0x000fe20000041828 */
[----:B------:R-:W1:Y:S01]  /*7f30*/  LDSM.16.MT88.4 R12, [R192+0x14000] ;  /* 0x01400000c00c783b */ /* 0x000e620000004200 */
[-C--:B------:R-:W-:Y:S02]  /*7f40*/  FMUL.FTZ R100, R100, R148.reuse ;  /* 0x0000009464647220 */ /* 0x080fe40000410000 */
[----:B------:R-:W-:Y:S01]  /*7f50*/  FMUL.FTZ R101, R101, R148 ;  /* 0x0000009465657220 */ /* 0x000fe20000410000 */
[----:B------:R-:W1:Y:S01]  /*7f60*/  MUFU.EX2 R168, R168 ;  /* 0x000000a800a87308 */ /* 0x000e620000000800 */
[----:B------:R-:W-:-:S02]  /*7f70*/  FMUL.FTZ R102, R102, R132 ;  /* 0x0000008466667220 */ /* 0x000fc40000410000 */
[----:B------:R-:W-:Y:S01]  /*7f80*/  FMUL.FTZ R103, R103, R132 ;  /* 0x0000008467677220 */ /* 0x000fe20000410000 */
        /* <DEDUP_REMOVED lines=10> */
[----:B------:R-:W-:Y:S01]  /*8030*/  MUFU.EX2 R170, R170 ;  /* 0x000000aa00aa7308 */ /* 0x000fe20000000800 */
[-C--:B------:R-:W-:Y:S02]  /*8040*/  FMUL.FTZ R50, R50, R132.reuse ;  /* 0x0000008432327220 */ /* 0x080fe40000410000 */
[----:B------:R-:W-:Y:S01]  /*8050*/  FMUL.FTZ R51, R51, R132 ;  /* 0x0000008433337220 */ /* 0x000fe20000410000 */
[----:B-----5:R-:W-:Y:S01]  /*8060*/  HMMA.16816.F32.BF16 R44, R4, R8, R44 ;  /* 0x00000008042c723c */ /* 0x020fe2000004182c */
        /* <DEDUP_REMOVED lines=35> */
[----:B------:R-:W1:Y:S01]  /*82a0*/  MUFU.EX2 R164, R164 ;  /* 0x000000a400a47308 */ /* 0x000e620000000800 */
        /* <DEDUP_REMOVED lines=12> */
[----:B------:R-:W-:Y:S01]  /*8370*/  MUFU.EX2 R154, R154 ;  /* 0x0000009a009a7308 */ /* 0x000fe20000000800 */
        /* <DEDUP_REMOVED lines=29> */
[----:B------:R-:W-:-:S04]  /*8550*/  FFMA.FTZ R147, R229, R148, R147 ;  /* 0x00000094e5937223 */ /* 0x000fc80000010093 */
[----:B------:R-:W-:-:S03]  /*8560*/  FADD.FTZ R146, R146, R147 ;  /* 0x0000009392927221 */ /* 0x000fc60000010000 */
[----:B------:R-:W-:Y:S01]  /*8570*/  HMMA.16816.F32.BF16 R96, R4, R10, R96 ;  /* 0x0000000a0460723c */ /* 0x000fe20000041860 */
[----:B------:R-:W-:Y:S01]  /*8580*/  LDSM.16.MT88.4 R8, [R192+0x14800] ;  /* 0x01480000c008783b */ /* 0x000fe20000004200 */
[----:B------:R-:W-:-:S04]  /*8590*/  FADD.FTZ R145, R145, R146 ;  /* 0x0000009291917221 */ /* 0x000fc80000010000 */
[----:B------:R-:W-:Y:S01]  /*85a0*/  FADD.FTZ R144, R144, R145 ;  /* 0x0000009190907221 */ /* 0x000fe20000010000 */
[----:B--2---:R-:W-:Y:S02]  /*85b0*/  F2FP.BF16.PACK_AB R4, R156, R3 ;  /* 0x000000039c04723e */ /* 0x004fe400000010ff */
[----:B----4-:R-:W-:Y:S01]  /*85c0*/  F2FP.BF16.PACK_AB R5, R162, R159 ;  /* 0x0000009fa205723e */ /* 0x010fe200000010ff */
[----:B------:R-:W-:Y:S01]  /*85d0*/  FADD.FTZ R3, R3, R144 ;  /* 0x0000009003037221 */ /* 0x000fe20000010000 */
[----:B------:R-:W-:Y:S02]  /*85e0*/  F2FP.BF16.PACK_AB R6, R158, R157 ;  /* 0x0000009d9e06723e */ /* 0x000fe400000010ff */
[----:B------:R-:W-:Y:S01]  /*85f0*/  F2FP.BF16.PACK_AB R7, R161, R160 ;  /* 0x000000a0a107723e */ /* 0x000fe200000010ff */
[----:B------:R-:W-:-:S04]  /*8600*/  FADD.FTZ R156, R156, R3 ;  /* 0x000000039c9c7221 */ /* 0x000fc80000010000 */
[----:B------:R-:W-:Y:S02]  /*8610*/  FADD.FTZ R157, R157, R156 ;  /* 0x0000009c9d9d7221 */ /* 0x000fe40000010000 */
[----:B-1----:R-:W-:Y:S02]  /*8620*/  HMMA.16816.F32.BF16 R128, R4, R12, R128 ;  /* 0x0000000c0480723c */ /* 0x002fe40000041880 */
[----:B------:R-:W-:-:S06]  /*8630*/  FADD.FTZ R158, R158, R157 ;  /* 0x0000009d9e9e7221 */ /* 0x000fcc0000010000 */
[C---:B------:R-:W-:Y:S01]  /*8640*/  HMMA.16816.F32.BF16 R124, R4.reuse, R14, R124 ;  /* 0x0000000e047c723c */ /* 0x040fe2000004187c */
[----:B------:R-:W1:Y:S07]  /*8650*/  LDSM.16.MT88.4 R12, [R196+0x16800] ;  /* 0x01680000c40c783b */ /* 0x000e6e0000004200 */
[C---:B---3--:R-:W-:Y:S08]  /*8660*/  HMMA.16816.F32.BF16 R52, R4.reuse, R16, R52 ;  /* 0x000000100434723c */ /* 0x048ff00000041834 */
        /* <DEDUP_REMOVED lines=26> */
[C---:B---3--:R-:W-:Y:S08]  /*8810*/  HMMA.16816.F32.BF16 R76, R4.reuse, R24, R76 ;  /* 0x00000018044c723c */ /* 0x048ff0000004184c */
[C---:B------:R-:W-:Y:S01]  /*8820*/  HMMA.16816.F32.BF16 R80, R4.reuse, R26, R80 ;  /* 0x0000001a0450723c */ /* 0x040fe20000041850 */
[----:B------:R-:W3:Y:S07]  /*8830*/  LDSM.16.MT88.4 R24, [R196+0x15000] ;  /* 0x01500000c418783b */ /* 0x000eee0000004200 */
[C---:B----4-:R-:W-:Y:S08]  /*8840*/  HMMA.16816.F32.BF16 R84, R4.reuse, R20, R84 ;  /* 0x000000140454723c */ /* 0x050ff00000041854 */
[----:B------:R-:W-:Y:S01]  /*8850*/  HMMA.16816.F32.BF16 R88, R4, R22, R88 ;  /* 0x000000160458723c */ /* 0x000fe20000041858 */
[----:B------:R-:W-:Y:S06]  /*8860*/  LDSM.16.MT88.4 R20, [R194+0x15000] ;  /* 0x01500000c214783b */ /* 0x000fec0000004200 */
[----:B------:R-:W-:Y:S01]  /*8870*/  F2FP.BF16.PACK_AB R4, R168, R167 ;  /* 0x000000a7a804723e */ /* 0x000fe200000010ff */
[----:B------:R-:W-:Y:S01]  /*8880*/  FADD.FTZ R167, R167, R158 ;  /* 0x0000009ea7a77221 */ /* 0x000fe20000010000 */
[----:B------:R-:W-:-:S02]  /*8890*/  F2FP.BF16.PACK_AB R5, R172, R163 ;  /* 0x000000a3ac05723e */ /* 0x000fc400000010ff */
        /* <DEDUP_REMOVED lines=8> */
[C---:B--2---:R-:W-:Y:S08]  /*8920*/  HMMA.16816.F32.BF16 R52, R4.reuse, R16, R52 ;  /* 0x000000100434723c */ /* 0x044ff00000041834 */
[C---:B------:R-:W-:Y:S01]  /*8930*/  HMMA.16816.F32.BF16 R56, R4.reuse, R18, R56 ;  /* 0x000000120438723c */ /* 0x040fe20000041838 */
[----:B------:R-:W2:Y:S07]  /*8940*/  LDSM.16.MT88.4 R16, [R193+0x17000] ;  /* 0x01700000c110783b */ /* 0x000eae0000004200 */
[C---:B-----5:R-:W-:Y:S08]  /*8950*/  HMMA.16816.F32.BF16 R120, R4.reuse, R8, R120 ;  /* 0x000000080478723c */ /* 0x060ff00000041878 */
        /* <DEDUP_REMOVED lines=27> */
[----:B------:R-:W-:Y:S01]  /*8b10*/  HMMA.16816.F32.BF16 R48, R4, R22, R48 ;  /* 0x000000160430723c */ /* 0x000fe20000041830 */
[----:B------:R-:W1:Y:S06]  /*8b20*/  LDSM.16.MT88.4 R20, [R193+0x15800] ;  /* 0x01580000c114783b */ /* 0x000e6c0000004200 */
[----:B------:R-:W-:Y:S01]  /*8b30*/  F2FP.BF16.PACK_AB R4, R164, R155 ;  /* 0x0000009ba404723e */ /* 0x000fe200000010ff */
[----:B------:R-:W-:Y:S01]  /*8b40*/  FADD.FTZ R155, R155, R170 ;  /* 0x000000aa9b9b7221 */ /* 0x000fe20000010000 */
[----:B------:R-:W-:-:S02]  /*8b50*/  F2FP.BF16.PACK_AB R5, R171, R152 ;  /* 0x00000098ab05723e */ /* 0x000fc400000010ff */
[----:B------:R-:W-:Y:S01]  /*8b60*/  F2FP.BF16.PACK_AB R6, R154, R153 ;  /* 0x000000999a06723e */ /* 0x000fe200000010ff */
[----:B------:R-:W-:Y:S01]  /*8b70*/  FADD.FTZ R164, R164, R155 ;  /* 0x0000009ba4a47221 */ /* 0x000fe20000010000 */
[----:B------:R-:W-:-:S03]  /*8b80*/  F2FP.BF16.PACK_AB R7, R150, R173 ;  /* 0x000000ad9607723e */ /* 0x000fc600000010ff */
[----:B------:R-:W-:-:S04]  /*8b90*/  FADD.FTZ R153, R153, R164 ;  /* 0x000000a499997221 */ /* 0x000fc80000010000 */
[----:B--2---:R-:W-:Y:S01]  /*8ba0*/  HMMA.16816.F32.BF16 R60, R4, R16, R60 ;  /* 0x00000010043c723c */ /* 0x004fe2000004183c */
[----:B------:R-:W-:-:S06]  /*8bb0*/  FADD.FTZ R229, R154, R153 ;  /* 0x000000999ae57221 */ /* 0x000fcc0000010000 */
[----:B------:R-:W-:Y:S01]  /*8bc0*/  FFMA.FTZ R17, R225, R132, R135 ;  /* 0x00000084e1117223 */ /* 0x000fe20000010087 */
[----:B----4-:R-:W-:Y:S01]  /*8bd0*/  HMMA.16816.F32.BF16 R128, R4, R8, R128 ;  /* 0x000000080480723c */ /* 0x010fe20000041880 */
[----:B------:R-:W-:Y:S02]  /*8be0*/  MOV R132, R222 ;  /* 0x000000de00847202 */ /* 0x000fe40000000f00 */
[----:B------:R-:W-:-:S04]  /*8bf0*/  FADD.FTZ R17, R134, R17 ;  /* 0x0000001186117221 */ /* 0x000fc80000010000 */
[----:B------:R-:W-:Y:S01]  /*8c00*/  FADD.FTZ R0, R0, R17 ;  /* 0x0000001100007221 */ /* 0x000fe20000010000 */
[----:B------:R-:W-:Y:S01]  /*8c10*/  HMMA.16816.F32.BF16 R124, R4, R10, R124 ;  /* 0x0000000a047c723c */ /* 0x000fe2000004187c */
[----:B------:R-:W2:Y:S02]  /*8c20*/  LDSM.16.MT88.4 R8, [R194+0x17800] ;  /* 0x01780000c208783b */ /* 0x000ea40000004200 */
[----:B------:R-:W-:-:S04]  /*8c30*/  FADD.FTZ R0, R149, R0 ;  /* 0x0000000095007221 */ /* 0x000fc80000010000 */
[----:B------:R-:W-:Y:S01]  /*8c40*/  FADD.FTZ R159, R159, R0 ;  /* 0x000000009f9f7221 */ /* 0x000fe20000010000 */
[----:B---3--:R-:W-:Y:S03]  /*8c50*/  HMMA.16816.F32.BF16 R36, R4, R24, R36 ;  /* 0x000000180424723c */ /* 0x008fe60000041824 */
[----:B------:R-:W-:-:S04]  /*8c60*/  FADD.FTZ R3, R162, R159 ;  /* 0x0000009fa2037221 */ /* 0x000fc80000010000 */
[----:B------:R-:W-:Y:S01]  /*8c70*/  FADD.FTZ R0, R160, R3 ;  /* 0x00000003a0007221 */ /* 0x000fe20000010000 */
[----:B------:R-:W-:Y:S01]  /*8c80*/  HMMA.16816.F32.BF16 R40, R4, R26, R40 ;  /* 0x0000001a0428723c */ /* 0x000fe20000041828 */
[----:B------:R-:W3:Y:S02]  /*8c90*/  LDSM.16.MT88.4 R24, [R193+0x17800] ;  /* 0x01780000c118783b */ /* 0x000ee40000004200 */
[----:B------:R-:W-:-:S04]  /*8ca0*/  FADD.FTZ R0, R161, R0 ;  /* 0x00000000a1007221 */ /* 0x000fc80000010000 */
[----:B------:R-:W-:Y:S01]  /*8cb0*/  FADD.FTZ R3, R163, R0 ;  /* 0x00000000a3037221 */ /* 0x000fe20000010000 */
[----:B-1----:R-:W-:Y:S03]  /*8cc0*/  HMMA.16816.F32.BF16 R68, R4, R12, R68 ;  /* 0x0000000c0444723c */ /* 0x002fe60000041844 */
[----:B------:R-:W-:-:S04]  /*8cd0*/  FADD.FTZ R3, R172, R3 ;  /* 0x00000003ac037221 */ /* 0x000fc80000010000 */
[----:B------:R-:W-:Y:S01]  /*8ce0*/  FADD.FTZ R166, R166, R3 ;  /* 0x00000003a6a67221 */ /* 0x000fe20000010000 */
[----:B------:R-:W-:Y:S01]  /*8cf0*/  HMMA.16816.F32.BF16 R72, R4, R14, R72 ;  /* 0x0000000e0448723c */ /* 0x000fe20000041848 */
[----:B------:R-:W1:Y:S01]  /*8d00*/  LDSM.16.MT88.4 R12, [R192+0x17800] ;  /* 0x01780000c00c783b */ /* 0x000e620000004200 */
[----:B------:R-:W-:Y:S01]  /*8d10*/  MOV R3, R2 ;  /* 0x0000000200037202 */ /* 0x000fe20000000f00 */
[----:B------:R-:W-:-:S04]  /*8d20*/  FADD.FTZ R169, R169, R166 ;  /* 0x000000a6a9a97221 */ /* 0x000fc80000010000 */
        /* <DEDUP_REMOVED lines=31> */
[----:B------:R-:W-:Y:S02]  /*8f20*/  @!P3 LEA R10, P1, R5, c[0x0][0x170], 0x1 ;  /* 0x00005c00050aba11 */ /* 0x000fe400078208ff */
[----:B------:R-:W-:-:S04]  /*8f30*/  IADD3 R3, R9, R3, RZ ;  /* 0x0000000309037210 */ /* 0x000fc80007ffe0ff */
        /* <DEDUP_REMOVED lines=45> */
[----:B-1----:R-:W2:Y:S04]  /*9210*/  LDSM.16.M88.4 R4, [R201+0xc000] ;  /* 0x00c00000c904783b */ /* 0x002ea80000000200 */
[----:B------:R-:W1:Y:S04]  /*9220*/  LDSM.16.M88.4 R32, [R201+0xc800] ;  /* 0x00c80000c920783b */ /* 0x000e680000000200 */
[----:B------:R-:W-:Y:S04]  /*9230*/  LDSM.16.M88.4 R160, [R200] ;  /* 0x00000000c8a0783b */ /* 0x000fe80000000200 */
[----:B------:R-:W5:Y:S04]  /*9240*/  LDSM.16.M88.4 R132, [R199] ;  /* 0x00000000c784783b */ /* 0x000f680000000200 */
[----:B------:R-:W1:Y:S04]  /*9250*/  LDSM.16.M88.4 R144, [R201+0xd000] ;  /* 0x00d00000c990783b */ /* 0x000e680000000200 */
[----:B------:R-:W5:Y:S04]  /*9260*/  LDSM.16.M88.4 R136, [R201+0xd800] ;  /* 0x00d80000c988783b */ /* 0x000f680000000200 */
[----:B------:R-:W5:Y:S04]  /*9270*/  LDSM.16.M88.4 R28, [R191] ;  /* 0x00000000bf1c783b */ /* 0x000f680000000200 */
[----:B------:R-:W-:Y:S04]  /*9280*/  LDSM.16.M88.4 R156, [R198] ;  /* 0x00000000c69c783b */ /* 0x000fe80000000200 */
[----:B----4-:R-:W4:Y:S04]  /*9290*/  LDSM.16.M88.4 R16, [R195+0xc000] ;  /* 0x00c00000c310783b */ /* 0x010f280000000200 */
[----:B------:R-:W4:Y:S01]  /*92a0*/  LDSM.16.M88.4 R24, [R190] ;  /* 0x00000000be18783b */ /* 0x000f220000000200 */
[C---:B--2---:R-:W-:Y:S03]  /*92b0*/  HMMA.16816.F32.BF16 R8, R164.reuse, R4, RZ ;  /* 0x00000004a408723c */ /* 0x044fe600000418ff */
[----:B------:R-:W2:Y:S04]  /*92c0*/  LDSM.16.M88.4 R168, [R189] ;  /* 0x00000000bda8783b */ /* 0x000ea80000000200 */
[----:B---3--:R-:W3:Y:S01]  /*92d0*/  LDSM.16.M88.4 R12, [R195+0xc800] ;  /* 0x00c80000c30c783b */ /* 0x008ee20000000200 */
[C---:B------:R-:W-:Y:S03]  /*92e0*/  HMMA.16816.F32.BF16 R4, R164.reuse, R6, RZ ;  /* 0x00000006a404723c */ /* 0x040fe600000418ff */
[----:B------:R-:W-:Y:S04]  /*92f0*/  LDSM.16.M88.4 R152, [R195+0xd000] ;  /* 0x00d00000c398783b */ /* 0x000fe80000000200 */
[----:B------:R-:W-:Y:S01]  /*9300*/  LDSM.16.M88.4 R172, [R195+0xd800] ;  /* 0x00d80000c3ac783b */ /* 0x000fe20000000200 */
[C---:B-1----:R-:W-:Y:S03]  /*9310*/  HMMA.16816.F32.BF16 R20, R164.reuse, R32, RZ ;  /* 0x00000020a414723c */ /* 0x042fe600000418ff */
[----:B------:R-:W-:Y:S04]  /*9320*/  LDSM.16.M88.4 R232, [R188+0x3800] ;  /* 0x00380000bce8783b */ /* 0x000fe80000000200 */
[----:B------:R-:W0:Y:S01]  /*9330*/  LDGDEPBAR ;  /* 0x00000000000079af */ /* 0x000e220000000000 */
[----:B------:R-:W-:Y:S08]  /*9340*/  HMMA.16816.F32.BF16 R32, R164, R34, RZ ;  /* 0x00000022a420723c */ /* 0x000ff000000418ff */
[----:B-----5:R-:W-:Y:S08]  /*9350*/  HMMA.16816.F32.BF16 R8, R160, R132, R8 ;  /* 0x00000084a008723c */ /* 0x020ff00000041808 */
[C---:B------:R-:W-:Y:S08]  /*9360*/  HMMA.16816.F32.BF16 R148, R164.reuse, R144, RZ ;  /* 0x00000090a494723c */ /* 0x040ff000000418ff */
[C---:B------:R-:W-:Y:S08]  /*9370*/  HMMA.16816.F32.BF16 R144, R164.reuse, R146, RZ ;  /* 0x00000092a490723c */ /* 0x040ff000000418ff */
[----:B------:R-:W-:Y:S08]  /*9380*/  HMMA.16816.F32.BF16 R140, R164, R136, RZ ;  /* 0x00000088a48c723c */ /* 0x000ff000000418ff */
[----:B------:R-:W-:Y:S01]  /*9390*/  HMMA.16816.F32.BF16 R4, R160, R134, R4 ;  /* 0x00000086a004723c */ /* 0x000fe20000041804 */
[----:B------:R-:W-:Y:S07]  /*93a0*/  LDSM.16.M88.4 R132, [R197] ;  /* 0x00000000c584783b */ /* 0x000fee0000000200 */
[----:B------:R-:W-:Y:S01]  /*93b0*/  HMMA.16816.F32.BF16 R164, R164, R138, RZ ;  /* 0x0000008aa4a4723c */ /* 0x000fe200000418ff */
[----:B------:R-:W1:Y:S07]  /*93c0*/  LDSM.16.M88.4 R136, [R188] ;  /* 0x00000000bc88783b */ /* 0x000e6e0000000200 */
[C---:B------:R-:W-:Y:S08]  /*93d0*/  HMMA.16816.F32.BF16 R20, R160.reuse, R28, R20 ;  /* 0x0000001ca014723c */ /* 0x040ff00000041814 */
[----:B------:R-:W-:Y:S01]  /*93e0*/  HMMA.16816.F32.BF16 R32, R160, R30, R32 ;  /* 0x0000001ea020723c */ /* 0x000fe20000041820 */
[----:B------:R-:W5:Y:S07]  /*93f0*/  LDSM.16.M88.4 R28, [R188+0x800] ;  /* 0x00080000bc1c783b */ /* 0x000f6e0000000200 */
[C---:B----4-:R-:W-:Y:S08]  /*9400*/  HMMA.16816.F32.BF16 R8, R156.reuse, R16, R8 ;  /* 0x000000109c08723c */ /* 0x050ff00000041808 */
[----:B------:R-:W-:Y:S01]  /*9410*/  HMMA.16816.F32.BF16 R4, R156, R18, R4 ;  /* 0x000000129c04723c */ /* 0x000fe20000041804 */
[----:B------:R-:W-:Y:S07]  /*9420*/  LDSM.16.M88.4 R16, [R201+0xe000] ;  /* 0x00e00000c910783b */ /* 0x000fee0000000200 */
[C---:B------:R-:W-:Y:S08]  /*9430*/  HMMA.16816.F32.BF16 R148, R160.reuse, R24, R148 ;  /* 0x00000018a094723c */ /* 0x040ff00000041894 */
[C---:B------:R-:W-:Y:S01]  /*9440*/  HMMA.16816.F32.BF16 R144, R160.reuse, R26, R144 ;  /* 0x0000001aa090723c */ /* 0x040fe20000041890 */
[----:B------:R-:W-:Y:S07]  /*9450*/  LDSM.16.M88.4 R24, [R188+0x1000] ;  /* 0x00100000bc18783b */ /* 0x000fee0000000200 */
[C---:B--2---:R-:W-:Y:S08]  /*9460*/  HMMA.16816.F32.BF16 R140, R160.reuse, R168, R140 ;  /* 0x000000a8a08c723c */ /* 0x044ff0000004188c */
[----:B------:R-:W-:Y:S01]  /*9470*/  HMMA.16816.F32.BF16 R164, R160, R170, R164 ;  /* 0x000000aaa0a4723c */ /* 0x000fe200000418a4 */
[----:B------:R-:W2:Y:S04]  /*9480*/  LDSM.16.M88.4 R168, [R202+0x4000] ;  /* 0x00400000caa8783b */ /* 0x000ea80000000200 */
[----:B------:R-:W4:Y:S03]  /*9490*/  LDSM.16.M88.4 R160, [R188+0x1800] ;  /* 0x00180000bca0783b */ /* 0x000f260000000200 */
[C---:B---3--:R-:W-:Y:S08]  /*94a0*/  HMMA.16816.F32.BF16 R20, R156.reuse, R12, R20 ;  /* 0x0000000c9c14723c */ /* 0x048ff00000041814 */
[----:B------:R-:W-:Y:S01]  /*94b0*/  HMMA.16816.F32.BF16 R32, R156, R14, R32 ;  /* 0x0000000e9c20723c */ /* 0x000fe20000041820 */
[----:B------:R-:W3:Y:S07]  /*94c0*/  LDSM.16.M88.4 R12, [R201+0xe800] ;  /* 0x00e80000c90c783b */ /* 0x000eee0000000200 */
[C---:B-1----:R-:W-:Y:S08]  /*94d0*/  HMMA.16816.F32.BF16 R8, R132.reuse, R136, R8 ;  /* 0x000000888408723c */ /* 0x042ff00000041808 */
[----:B------:R-:W-:Y:S01]  /*94e0*/  HMMA.16816.F32.BF16 R4, R132, R138, R4 ;  /* 0x0000008a8404723c */ /* 0x000fe20000041804 */
[----:B------:R-:W-:Y:S07]  /*94f0*/  LDSM.16.M88.4 R136, [R187] ;  /* 0x00000000bb88783b */ /* 0x000fee0000000200 */
[C---:B------:R-:W-:Y:S08]  /*9500*/  HMMA.16816.F32.BF16 R148, R156.reuse, R152, R148 ;  /* 0x000000989c94723c */ /* 0x040ff00000041894 */
[C---:B------:R-:W-:Y:S01]  /*9510*/  HMMA.16816.F32.BF16 R144, R156.reuse, R154, R144 ;  /* 0x0000009a9c90723c */ /* 0x040fe20000041890 */
[----:B------:R-:W-:Y:S07]  /*9520*/  LDSM.16.M88.4 R152, [R201+0xf000] ;  /* 0x00f00000c998783b */ /* 0x000fee0000000200 */
[C---:B------:R-:W-:Y:S08]  /*9530*/  HMMA.16816.F32.BF16 R140, R156.reuse, R172, R140 ;  /* 0x000000ac9c8c723c */ /* 0x040ff0000004188c */
[----:B------:R-:W-:Y:S01]  /*9540*/  HMMA.16816.F32.BF16 R164, R156, R174, R164 ;  /* 0x000000ae9ca4723c */ /* 0x000fe200000418a4 */
[----:B------:R-:W1:Y:S04]  /*9550*/  LDSM.16.M88.4 R156, [R200+0x4000] ;  /* 0x00400000c89c783b */ /* 0x000e680000000200 */
[----:B------:R-:W1:Y:S03]  /*9560*/  LDSM.16.M88.4 R172, [R201+0xf800] ;  /* 0x00f80000c9ac783b */ /* 0x000e660000000200 */
[C---:B-----5:R-:W-:Y:S08]  /*9570*/  HMMA.16816.F32.BF16 R20, R132.reuse, R28, R20 ;  /* 0x0000001c8414723c */ /* 0x060ff00000041814 */
[----:B------:R-:W-:Y:S01]  /*9580*/  HMMA.16816.F32.BF16 R32, R132, R30, R32 ;  /* 0x0000001e8420723c */ /* 0x000fe20000041820 */
[----:B------:R-:W5:Y:S07]  /*9590*/  LDSM.16.M88.4 R28, [R186] ;  /* 0x00000000ba1c783b */ /* 0x000f6e0000000200 */
[C---:B--2---:R-:W-:Y:S08]  /*95a0*/  HMMA.16816.F32.BF16 R8, R168.reuse, R16, R8 ;  /* 0x00000010a808723c */ /* 0x044ff00000041808 */
[----:B------:R-:W-:Y:S01]  /*95b0*/  HMMA.16816.F32.BF16 R4, R168, R18, R4 ;  /* 0x00000012a804723c */ /* 0x000fe20000041804 */
[----:B------:R-:W-:Y:S07]  /*95c0*/  LDSM.16.M88.4 R16, [R195+0xe000] ;  /* 0x00e00000c310783b */ /* 0x000fee0000000200 */
[C---:B------:R-:W-:Y:S08]  /*95d0*/  HMMA.16816.F32.BF16 R148, R132.reuse, R24, R148 ;  /* 0x000000188494723c */ /* 0x040ff00000041894 */
[C---:B------:R-:W-:Y:S01]  /*95e0*/  HMMA.16816.F32.BF16 R144, R132.reuse, R26, R144 ;  /* 0x0000001a8490723c */ /* 0x040fe20000041890 */
[----:B------:R-:W-:Y:S07]  /*95f0*/  LDSM.16.M88.4 R24, [R185] ;  /* 0x00000000b918783b */ /* 0x000fee0000000200 */
[C---:B----4-:R-:W-:Y:S08]  /*9600*/  HMMA.16816.F32.BF16 R140, R132.reuse, R160, R140 ;  /* 0x000000a0848c723c */ /* 0x050ff0000004188c */
[----:B------:R-:W-:Y:S01]  /*9610*/  HMMA.16816.F32.BF16 R164, R132, R162, R164 ;  /* 0x000000a284a4723c */ /* 0x000fe200000418a4 */
[----:B------:R-:W2:Y:S04]  /*9620*/  LDSM.16.M88.4 R132, [R198+0x4000] ;  /* 0x00400000c684783b */ /* 0x000ea80000000200 */
[----:B------:R-:W4:Y:S03]  /*9630*/  LDSM.16.M88.4 R160, [R184] ;  /* 0x00000000b8a0783b */ /* 0x000f260000000200 */
[C---:B---3--:R-:W-:Y:S08]  /*9640*/  HMMA.16816.F32.BF16 R20, R168.reuse, R12, R20 ;  /* 0x0000000ca814723c */ /* 0x048ff00000041814 */
        /* <DEDUP_REMOVED lines=12> */
[C---:B-----5:R-:W-:Y:S08]  /*9710*/  HMMA.16816.F32.BF16 R20, R156.reuse, R28, R20 ;  /* 0x0000001c9c14723c */ /* 0x060ff00000041814 */
[----:B------:R-:W-:Y:S01]  /*9720*/  HMMA.16816.F32.BF16 R32, R156, R30, R32 ;  /* 0x0000001e9c20723c */ /* 0x000fe20000041820 */
[----:B------:R-:W1:Y:S07]  /*9730*/  LDSM.16.M88.4 R28, [R188+0x2000] ;  /* 0x00200000bc1c783b */ /* 0x000e6e0000000200 */
[C---:B--2---:R-:W-:Y:S08]  /*9740*/  HMMA.16816.F32.BF16 R8, R132.reuse, R16, R8 ;  /* 0x000000108408723c */ /* 0x044ff00000041808 */
[----:B------:R-:W-:Y:S01]  /*9750*/  HMMA.16816.F32.BF16 R4, R132, R18, R4 ;  /* 0x000000128404723c */ /* 0x000fe20000041804 */
[----:B------:R-:W-:Y:S07]  /*9760*/  LDSM.16.M88.4 R16, [R188+0x3000] ;  /* 0x00300000bc10783b */ /* 0x000fee0000000200 */
[C---:B------:R-:W-:Y:S08]  /*9770*/  HMMA.16816.F32.BF16 R148, R156.reuse, R24, R148 ;  /* 0x000000189c94723c */ /* 0x040ff00000041894 */
[C---:B------:R-:W-:Y:S01]  /*9780*/  HMMA.16816.F32.BF16 R144, R156.reuse, R26, R144 ;  /* 0x0000001a9c90723c */ /* 0x040fe20000041890 */
[----:B------:R-:W-:Y:S07]  /*9790*/  LDSM.16.M88.4 R24, [R188+0x2800] ;  /* 0x00280000bc18783b */ /* 0x000fee0000000200 */
[C---:B----4-:R-:W-:Y:S08]  /*97a0*/  HMMA.16816.F32.BF16 R140, R156.reuse, R160, R140 ;  /* 0x000000a09c8c723c */ /* 0x050ff0000004188c */
[----:B------:R-:W-:Y:S01]  /*97b0*/  HMMA.16816.F32.BF16 R164, R156, R162, R164 ;  /* 0x000000a29ca4723c */ /* 0x000fe200000418a4 */
[----:B------:R-:W-:Y:S04]  /*97c0*/  LDSM.16.M88.4 R160, [R202+0x8000] ;  /* 0x00800000caa0783b */ /* 0x000fe80000000200 */
[----:B------:R-:W-:Y:S03]  /*97d0*/  LDSM.16.M88.4 R156, [R201+0x11000] ;  /* 0x01100000c99c783b */ /* 0x000fe60000000200 */
[C---:B---3--:R-:W-:Y:S08]  /*97e0*/  HMMA.16816.F32.BF16 R20, R132.reuse, R12, R20 ;  /* 0x0000000c8414723c */ /* 0x048ff00000041814 */
[----:B------:R-:W-:Y:S01]  /*97f0*/  HMMA.16816.F32.BF16 R32, R132, R14, R32 ;  /* 0x0000000e8420723c */ /* 0x000fe20000041820 */
[----:B------:R-:W2:Y:S07]  /*9800*/  LDSM.16.M88.4 R12, [R201+0x10000] ;  /* 0x01000000c90c783b */ /* 0x000eae0000000200 */
[C---:B-1----:R-:W-:Y:S08]  /*9810*/  HMMA.16816.F32.BF16 R8, R168.reuse, R28, R8 ;  /* 0x0000001ca808723c */ /* 0x042ff00000041808 */
[----:B------:R-:W-:Y:S01]  /*9820*/  HMMA.16816.F32.BF16 R4, R168, R30, R4 ;  /* 0x0000001ea804723c */ /* 0x000fe20000041804 */
[----:B------:R-:W-:Y:S07]  /*9830*/  LDSM.16.M88.4 R28, [R198+0x8000] ;  /* 0x00800000c61c783b */ /* 0x000fee0000000200 */
[C---:B------:R-:W-:Y:S08]  /*9840*/  HMMA.16816.F32.BF16 R148, R132.reuse, R152, R148 ;  /* 0x000000988494723c */ /* 0x040ff00000041894 */
[C---:B------:R-:W-:Y:S01]  /*9850*/  HMMA.16816.F32.BF16 R144, R132.reuse, R154, R144 ;  /* 0x0000009a8490723c */ /* 0x040fe20000041890 */
[----:B------:R-:W-:Y:S07]  /*9860*/  LDSM.16.M88.4 R152, [R183] ;  /* 0x00000000b798783b */ /* 0x000fee0000000200 */
[C---:B------:R-:W-:Y:S08]  /*9870*/  HMMA.16816.F32.BF16 R140, R132.reuse, R136, R140 ;  /* 0x00000088848c723c */ /* 0x040ff0000004188c */
[----:B------:R-:W-:Y:S01]  /*9880*/  HMMA.16816.F32.BF16 R164, R132, R138, R164 ;  /* 0x0000008a84a4723c */ /* 0x000fe200000418a4 */
[----:B------:R-:W1:Y:S04]  /*9890*/  LDSM.16.M88.4 R136, [R200+0x8000] ;  /* 0x00800000c888783b */ /* 0x000e680000000200 */
[----:B------:R-:W-:Y:S03]  /*98a0*/  LDSM.16.M88.4 R132, [R195+0x10000] ;  /* 0x01000000c384783b */ /* 0x000fe60000000200 */
[----:B--2---:R-:W-:Y:S08]  /*98b0*/  HMMA.16816.F32.BF16 R8, R160, R12, R8 ;  /* 0x0000000ca008723c */ /* 0x004ff00000041808 */
[C---:B------:R-:W-:Y:S08]  /*98c0*/  HMMA.16816.F32.BF16 R20, R168.reuse, R24, R20 ;  /* 0x00000018a814723c */ /* 0x040ff00000041814 */
[----:B------:R-:W-:Y:S01]  /*98d0*/  HMMA.16816.F32.BF16 R32, R168, R26, R32 ;  /* 0x0000001aa820723c */ /* 0x000fe20000041820 */
[----:B------:R-:W2:Y:S07]  /*98e0*/  LDSM.16.M88.4 R24, [R201+0x10800] ;  /* 0x01080000c918783b */ /* 0x000eae0000000200 */
[----:B------:R-:W-:Y:S01]  /*98f0*/  HMMA.16816.F32.BF16 R4, R160, R14, R4 ;  /* 0x0000000ea004723c */ /* 0x000fe20000041804 */
[----:B------:R-:W-:Y:S07]  /*9900*/  LDSM.16.M88.4 R12, [R188+0x4000] ;  /* 0x00400000bc0c783b */ /* 0x000fee0000000200 */
[----:B------:R-:W-:Y:S08]  /*9910*/  HMMA.16816.F32.BF16 R148, R168, R16, R148 ;  /* 0x00000010a894723c */ /* 0x000ff00000041894 */
[C---:B-1----:R-:W-:Y:S08]  /*9920*/  HMMA.16816.F32.BF16 R8, R136.reuse, R152, R8 ;  /* 0x000000988808723c */ /* 0x042ff00000041808 */
[----:B------:R-:W-:Y:S01]  /*9930*/  HMMA.16816.F32.BF16 R4, R136, R154, R4 ;  /* 0x0000009a8804723c */ /* 0x000fe20000041804 */
[----:B------:R-:W-:Y:S07]  /*9940*/  LDSM.16.M88.4 R152, [R201+0x11800] ;  /* 0x01180000c998783b */ /* 0x000fee0000000200 */
[----:B------:R-:W-:Y:S01]  /*9950*/  HMMA.16816.F32.BF16 R144, R168, R18, R144 ;  /* 0x00000012a890723c */ /* 0x000fe20000041890 */
[----:B------:R-:W1:Y:S07]  /*9960*/  LDSM.16.M88.4 R16, [R197+0x8000] ;  /* 0x00800000c510783b */ /* 0x000e6e0000000200 */
[----:B--2---:R-:W-:Y:S08]  /*9970*/  HMMA.16816.F32.BF16 R20, R160, R24, R20 ;  /* 0x00000018a014723c */ /* 0x004ff00000041814 */
[----:B------:R-:W-:Y:S08]  /*9980*/  HMMA.16816.F32.BF16 R8, R28, R132, R8 ;  /* 0x000000841c08723c */ /* 0x000ff00000041808 */
[----:B------:R-:W-:Y:S01]  /*9990*/  HMMA.16816.F32.BF16 R32, R160, R26, R32 ;  /* 0x0000001aa020723c */ /* 0x000fe20000041820 */
[----:B------:R-:W2:Y:S07]  /*99a0*/  LDSM.16.M88.4 R24, [R195+0x10800] ;  /* 0x01080000c318783b */ /* 0x000eae0000000200 */
[----:B------:R-:W-:Y:S01]  /*99b0*/  HMMA.16816.F32.BF16 R4, R28, R134, R4 ;  /* 0x000000861c04723c */ /* 0x000fe20000041804 */
[----:B------:R-:W3:Y:S07]  /*99c0*/  LDSM.16.M88.4 R132, [R181] ;  /* 0x00000000b584783b */ /* 0x000eee0000000200 */
[----:B------:R-:W-:Y:S08]  /*99d0*/  HMMA.16816.F32.BF16 R140, R168, R232, R140 ;  /* 0x000000e8a88c723c */ /* 0x000ff0000004188c */
[----:B------:R-:W-:Y:S08]  /*99e0*/  HMMA.16816.F32.BF16 R20, R136, R172, R20 ;  /* 0x000000ac8814723c */ /* 0x000ff00000041814 */
[----:B------:R-:W-:Y:S08]  /*99f0*/  HMMA.16816.F32.BF16 R148, R160, R156, R148 ;  /* 0x0000009ca094723c */ /* 0x000ff00000041894 */
[----:B-1----:R-:W-:Y:S08]  /*9a00*/  HMMA.16816.F32.BF16 R8, R16, R12, R8 ;  /* 0x0000000c1008723c */ /* 0x002ff00000041808 */
[----:B------:R-:W-:Y:S01]  /*9a10*/  HMMA.16816.F32.BF16 R156, R160, R158, R144 ;  /* 0x0000009ea09c723c */ /* 0x000fe20000041890 */
[----:B------:R-:W1:Y:S07]  /*9a20*/  LDSM.16.M88.4 R144, [R188+0x4800] ;  /* 0x00480000bc90783b */ /* 0x000e6e0000000200 */
[----:B------:R-:W-:Y:S01]  /*9a30*/  HMMA.16816.F32.BF16 R4, R16, R14, R4 ;  /* 0x0000000e1004723c */ /* 0x000fe20000041804 */
[----:B------:R-:W4:Y:S07]  /*9a40*/  LDSM.16.M88.4 R12, [R195+0x11000] ;  /* 0x01100000c30c783b */ /* 0x000f2e0000000200 */
[----:B------:R-:W-:Y:S01]  /*9a50*/  HMMA.16816.F32.BF16 R164, R168, R234, R164 ;  /* 0x000000eaa8a4723c */ /* 0x000fe200000418a4 */
[----:B------:R-:W-:-:S06]  /*9a60*/  FMUL.FTZ R3, R8, c[0x0][0x2ec] ;  /* 0x0000bb0008037a20 */ /* 0x000fcc0000410000 */
[----:B------:R-:W1:Y:S01]  /*9a70*/  MUFU.TANH R3, R3 ;  /* 0x0000000300037308 */ /* 0x000e620000002400 */
[----:B--2---:R-:W-:Y:S08]  /*9a80*/  HMMA.16816.F32.BF16 R20, R28, R24, R20 ;  /* 0x000000181c14723c */ /* 0x004ff00000041814 */
[----:B------:R-:W-:Y:S01]  /*9a90*/  HMMA.16816.F32.BF16 R140, R160, R152, R140 ;  /* 0x00000098a08c723c */ /* 0x000fe2000004188c */
[----:B------:R-:W-:-:S06]  /*9aa0*/  FMUL.FTZ R4, R4, c[0x0][0x2ec] ;  /* 0x0000bb0004047a20 */ /* 0x000fcc0000410000 */
[----:B------:R-:W-:Y:S01]  /*9ab0*/  FMUL.FTZ R152, R9, c[0x0][0x2ec] ;  /* 0x0000bb0009987a20 */ /* 0x000fe20000410000 */
[----:B---3--:R-:W-:Y:S01]  /*9ac0*/  HMMA.16816.F32.BF16 R148, R136, R132, R148 ;  /* 0x000000848894723c */ /* 0x008fe20000041894 */
[----:B------:R-:W-:-:S04]  /*9ad0*/  FMUL.FTZ R153, R5, c[0x0][0x2ec] ;  /* 0x0000bb0005997a20 */ /* 0x000fc80000410000 */
[----:B------:R-:W2:Y:S02]  /*9ae0*/  MUFU.TANH R152, R152 ;  /* 0x0000009800987308 */ /* 0x000ea40000002400 */
[----:B------:R-:W-:Y:S01]  /*9af0*/  FMUL.FTZ R132, R10, c[0x0][0x2ec] ;  /* 0x0000bb000a847a20 */ /* 0x000fe20000410000 */
[----:B------:R-:W-:Y:S01]  /*9b00*/  HMMA.16816.F32.BF16 R164, R160, R154, R164 ;  /* 0x0000009aa0a4723c */ /* 0x000fe200000418a4 */
[----:B------:R-:W-:Y:S02]  /*9b10*/  FMUL.FTZ R133, R11, c[0x0][0x2ec] ;  /* 0x0000bb000b857a20 */ /* 0x000fe40000410000 */
[----:B------:R-:W3:Y:S02]  /*9b20*/  LDSM.16.M88.4 R8, [R180] ;  /* 0x00000000b408783b */ /* 0x000ee40000000200 */
[----:B------:R-:W2:Y:S03]  /*9b30*/  MUFU.TANH R132, R132 ;  /* 0x0000008400847308 */ /* 0x000ea60000002400 */
[----:B-1----:R-:W-:Y:S05]  /*9b40*/  HMMA.16816.F32.BF16 R20, R16, R144, R20 ;  /* 0x000000901014723c */ /* 0x002fea0000041814 */
[----:B------:R1:W1:Y:S02]  /*9b50*/  MUFU.TANH R144, R4 ;  /* 0x0000000400907308 */ /* 0x0002640000002400 */
[----:B------:R-:W-:Y:S01]  /*9b60*/  FMUL.FTZ R145, R7, c[0x0][0x2ec] ;  /* 0x0000bb0007917a20 */ /* 0x000fe20000410000 */
[C---:B------:R-:W-:Y:S05]  /*9b70*/  HMMA.16816.F32.BF16 R156, R136.reuse, R134, R156 ;  /* 0x00000086889c723c */ /* 0x040fea000004189c */
[----:B------:R-:W2:Y:S02]  /*9b80*/  MUFU.TANH R133, R133 ;  /* 0x0000008500857308 */ /* 0x000ea40000002400 */
[----:B------:R-:W-:Y:S01]  /*9b90*/  FMUL.FTZ R135, R6, c[0x0][0x2ec] ;  /* 0x0000bb0006877a20 */ /* 0x000fe20000410000 */
[----:B------:R-:W-:Y:S01]  /*9ba0*/  HMMA.16816.F32.BF16 R32, R136, R174, R32 ;  /* 0x000000ae8820723c */ /* 0x000fe20000041820 */
[----:B-1----:R-:W1:Y:S04]  /*9bb0*/  LDSM.16.M88.4 R4, [R195+0x11800] ;  /* 0x01180000c304783b */ /* 0x002e680000000200 */
[----:B------:R-:W1:Y:S03]  /*9bc0*/  MUFU.TANH R134, R153 ;  /* 0x0000009900867308 */ /* 0x000e660000002400 */
[----:B----4-:R-:W-:Y:S01]  /*9bd0*/  HMMA.16816.F32.BF16 R148, R28, R12, R148 ;  /* 0x0000000c1c94723c */ /* 0x010fe20000041894 */
[----:B------:R-:W-:-:S02]  /*9be0*/  FMUL.FTZ R20, R20, c[0x0][0x2ec] ;  /* 0x0000bb0014147a20 */ /* 0x000fc40000410000 */
[----:B------:R-:W-:Y:S02]  /*9bf0*/  FMUL.FTZ R21, R21, c[0x0][0x2ec] ;  /* 0x0000bb0015157a20 */ /* 0x000fe40000410000 */
[----:B------:R-:W4:Y:S03]  /*9c00*/  MUFU.TANH R135, R135 ;  /* 0x0000008700877308 */ /* 0x000f260000002400 */
[----:B------:R-:W-:Y:S01]  /*9c10*/  HMMA.16816.F32.BF16 R156, R28, R14, R156 ;  /* 0x0000000e1c9c723c */ /* 0x000fe2000004189c */
[----:B------:R-:W5:Y:S04]  /*9c20*/  LDSM.16.M88.4 R12, [R188+0x5800] ;  /* 0x00580000bc0c783b */ /* 0x000f680000000200 */
[----:B------:R-:W1:Y:S03]  /*9c30*/  MUFU.TANH R145, R145 ;  /* 0x0000009100917308 */ /* 0x000e660000002400 */
[C---:B---3--:R-:W-:Y:S05]  /*9c40*/  HMMA.16816.F32.BF16 R140, R136.reuse, R8, R140 ;  /* 0x00000008888c723c */ /* 0x048fea000004188c */
[----:B------:R-:W3:Y:S02]  /*9c50*/  MUFU.TANH R20, R20 ;  /* 0x0000001400147308 */ /* 0x000ee40000002400 */
[----:B------:R-:W-:Y:S01]  /*9c60*/  FMUL.FTZ R8, R22, c[0x0][0x2ec] ;  /* 0x0000bb0016087a20 */ /* 0x000fe20000410000 */
[----:B------:R-:W-:Y:S01]  /*9c70*/  HMMA.16816.F32.BF16 R164, R136, R10, R164 ;  /* 0x0000000a88a4723c */ /* 0x000fe200000418a4 */
[----:B------:R-:W-:-:S04]  /*9c80*/  FMUL.FTZ R9, R23, c[0x0][0x2ec] ;  /* 0x0000bb0017097a20 */ /* 0x000fc80000410000 */
[----:B------:R-:W2:Y:S03]  /*9c90*/  MUFU.TANH R21, R21 ;  /* 0x0000001500157308 */ /* 0x000ea60000002400 */
[----:B------:R-:W-:Y:S01]  /*9ca0*/  HMMA.16816.F32.BF16 R32, R28, R26, R32 ;  /* 0x0000001a1c20723c */ /* 0x000fe20000041820 */
[----:B------:R-:W2:Y:S01]  /*9cb0*/  LDSM.16.M88.4 R24, [R188+0x5000] ;  /* 0x00500000bc18783b */ /* 0x000ea20000000200 */
[----:B------:R-:W-:-:S04]  /*9cc0*/  DEPBAR.LE SB0, 0x0 ;  /* 0x000080000000791a */ /* 0x000fc80000000000 */
[----:B------:R-:W2:Y:S02]  /*9cd0*/  MUFU.TANH R8, R8 ;  /* 0x0000000800087308 */ /* 0x000ea40000002400 */
[C---:B-1----:R-:W-:Y:S06]  /*9ce0*/  HMMA.16816.F32.BF16 R140, R28.reuse, R4, R140 ;  /* 0x000000041c8c723c */ /* 0x042fec000004188c */
[----:B------:R-:W1:Y:S02]  /*9cf0*/  MUFU.TANH R9, R9 ;  /* 0x0000000900097308 */ /* 0x000e640000002400 */
[----:B------:R-:W-:Y:S08]  /*9d00*/  HMMA.16816.F32.BF16 R164, R28, R6, R164 ;  /* 0x000000061ca4723c */ /* 0x000ff000000418a4 */
[C---:B------:R-:W-:Y:S08]  /*9d10*/  HMMA.16816.F32.BF16 R32, R16.reuse, R146, R32 ;  /* 0x000000921020723c */ /* 0x040ff00000041820 */
[C---:B-----5:R-:W-:Y:S08]  /*9d20*/  HMMA.16816.F32.BF16 R140, R16.reuse, R12, R140 ;  /* 0x0000000c108c723c */ /* 0x060ff0000004188c */
[C---:B------:R-:W-:Y:S08]  /*9d30*/  HMMA.16816.F32.BF16 R164, R16.reuse, R14, R164 ;  /* 0x0000000e10a4723c */ /* 0x040ff000000418a4 */
[----:B--2---:R-:W-:Y:S01]  /*9d40*/  HMMA.16816.F32.BF16 R156, R16, R26, R156 ;  /* 0x0000001a109c723c */ /* 0x004fe2000004189c */
[----:B------:R-:W-:-:S02]  /*9d50*/  FMUL.FTZ R22, R32, c[0x0][0x2ec] ;  /* 0x0000bb0020167a20 */ /* 0x000fc40000410000 */
[----:B------:R-:W-:Y:S02]  /*9d60*/  FMUL.FTZ R23, R33, c[0x0][0x2ec] ;  /* 0x0000bb0021177a20 */ /* 0x000fe40000410000 */
[----:B------:R-:W-:Y:S02]  /*9d70*/  FMUL.FTZ R10, R34, c[0x0][0x2ec] ;  /* 0x0000bb00220a7a20 */ /* 0x000fe40000410000 */
[----:B------:R-:W-:Y:S01]  /*9d80*/  FMUL.FTZ R4, R35, c[0x0][0x2ec] ;  /* 0x0000bb0023047a20 */ /* 0x000fe20000410000 */
[----:B------:R-:W-:Y:S01]  /*9d90*/  HMMA.16816.F32.BF16 R148, R16, R24, R148 ;  /* 0x000000181094723c */ /* 0x000fe20000041894 */
[----:B------:R-:W-:Y:S01]  /*9da0*/  FMUL.FTZ R140, R140, c[0x0][0x2ec] ;  /* 0x0000bb008c8c7a20 */ /* 0x000fe20000410000 */
[----:B------:R-:W2:Y:S01]  /*9db0*/  MUFU.TANH R22, R22 ;  /* 0x0000001600167308 */ /* 0x000ea20000002400 */
[----:B------:R-:W-:Y:S02]  /*9dc0*/  FMUL.FTZ R154, R142, c[0x0][0x2ec] ;  /* 0x0000bb008e9a7a20 */ /* 0x000fe40000410000 */
[----:B------:R-:W-:-:S02]  /*9dd0*/  FMUL.FTZ R142, R143, c[0x0][0x2ec] ;  /* 0x0000bb008f8e7a20 */ /* 0x000fc40000410000 */
[----:B------:R-:W-:Y:S02]  /*9de0*/  FMUL.FTZ R141, R141, c[0x0][0x2ec] ;  /* 0x0000bb008d8d7a20 */ /* 0x000fe40000410000 */
[----:B------:R-:W-:Y:S01]  /*9df0*/  FMUL.FTZ R7, R167, c[0x0][0x2ec] ;  /* 0x0000bb00a7077a20 */ /* 0x000fe20000410000 */
[----:B------:R5:W1:Y:S06]  /*9e00*/  MUFU.TANH R162, R140 ;  /* 0x0000008c00a27308 */ /* 0x000a6c0000002400 */
[----:B------:R-:W-:Y:S02]  /*9e10*/  FMUL.FTZ R156, R156, c[0x0][0x2ec] ;  /* 0x0000bb009c9c7a20 */ /* 0x000fe40000410000 */
[----:B------:R-:W-:Y:S01]  /*9e20*/  FMUL.FTZ R158, R158, c[0x0][0x2ec] ;  /* 0x0000bb009e9e7a20 */ /* 0x000fe20000410000 */
[----:B------:R-:W1:Y:S01]  /*9e30*/  MUFU.TANH R23, R23 ;  /* 0x0000001700177308 */ /* 0x000e620000002400 */
[----:B------:R-:W-:-:S02]  /*9e40*/  FMUL.FTZ R157, R157, c[0x0][0x2ec] ;  /* 0x0000bb009d9d7a20 */ /* 0x000fc40000410000 */
[----:B------:R-:W-:Y:S02]  /*9e50*/  FMUL.FTZ R159, R159, c[0x0][0x2ec] ;  /* 0x0000bb009f9f7a20 */ /* 0x000fe40000410000 */
[----:B------:R-:W-:Y:S02]  /*9e60*/  FMUL.FTZ R148, R148, c[0x0][0x2ec] ;  /* 0x0000bb0094947a20 */ /* 0x000fe40000410000 */
[----:B-----5:R-:W-:Y:S01]  /*9e70*/  FMUL.FTZ R140, R166, c[0x0][0x2ec] ;  /* 0x0000bb00a68c7a20 */ /* 0x020fe20000410000 */
[----:B------:R5:W1:Y:S01]  /*9e80*/  MUFU.TANH R230, R156 ;  /* 0x0000009c00e67308 */ /* 0x000a620000002400 */
[----:B------:R-:W-:Y:S02]  /*9e90*/  FMUL.FTZ R149, R149, c[0x0][0x2ec] ;  /* 0x0000bb0095957a20 */ /* 0x000fe40000410000 */
[----:B------:R-:W-:Y:S02]  /*9ea0*/  FMUL.FTZ R150, R150, c[0x0][0x2ec] ;  /* 0x0000bb0096967a20 */ /* 0x000fe40000410000 */
[----:B------:R-:W-:-:S03]  /*9eb0*/  FMUL.FTZ R151, R151, c[0x0][0x2ec] ;  /* 0x0000bb0097977a20 */ /* 0x000fc60000410000 */
[----:B------:R1:W1:Y:S01]  /*9ec0*/  MUFU.TANH R174, R158 ;  /* 0x0000009e00ae7308 */ /* 0x0002620000002400 */
[----:B-----5:R-:W-:-:S07]  /*9ed0*/  FMUL.FTZ R156, R165, c[0x0][0x2ec] ;  /* 0x0000bb00a59c7a20 */ /* 0x020fce0000410000 */
[----:B------:R-:W2:Y:S01]  /*9ee0*/  MUFU.TANH R10, R10 ;  /* 0x0000000a000a7308 */ /* 0x000ea20000002400 */
[----:B-1----:R-:W-:-:S07]  /*9ef0*/  FMUL.FTZ R158, R164, c[0x0][0x2ec] ;  /* 0x0000bb00a49e7a20 */ /* 0x002fce0000410000 */
[----:B------:R-:W1:Y:S08]  /*9f00*/  MUFU.TANH R4, R4 ;  /* 0x0000000400047308 */ /* 0x000e700000002400 */
[----:B------:R1:W1:Y:S08]  /*9f10*/  MUFU.TANH R234, R148 ;  /* 0x0000009400ea7308 */ /* 0x0002700000002400 */
[----:B------:R1:W1:Y:S08]  /*9f20*/  MUFU.TANH R232, R149 ;  /* 0x0000009500e87308 */ /* 0x0002700000002400 */
[----:B------:R1:W1:Y:S08]  /*9f30*/  MUFU.TANH R226, R150 ;  /* 0x0000009600e27308 */ /* 0x0002700000002400 */
        /* <DEDUP_REMOVED lines=8> */
[----:B------:R-:W1:Y:S08]  /*9fc0*/  MUFU.TANH R140, R140 ;  /* 0x0000008c008c7308 */ /* 0x000e700000002400 */
[----:B------:R-:W1:Y:S01]  /*9fd0*/  MUFU.TANH R7, R7 ;  /* 0x0000000700077308 */ /* 0x000e620000002400 */
[----:B------:R-:W-:Y:S06]  /*9fe0*/  BAR.SYNC.DEFER_BLOCKING 0x0 ;  /* 0x0000000000007b1d */ /* 0x000fec0000010000 */
[----:B------:R-:W-:Y:S05]  /*9ff0*/  @!P0 BRA `(.L_x_382) ;  /* 0x0000038000008947 */ /* 0x000fea0003800000 */
[----:B--234-:R-:W-:Y:S01]  /*a000*/  IADD3 R6, R223, -0x4, RZ ;  /* 0xfffffffcdf067810 */ /* 0x01cfe20007ffe0ff */
        /* <DEDUP_REMOVED lines=53> */
.L_x_384:
[----:B------:R-:W-:Y:S05]  /*a360*/  BSYNC B0 ;  /* 0x0000000000007941 */ /* 0x000fea0003800000 */
.L_x_383:
[----:B------:R-:W0:Y:S02]  /*a370*/  LDGDEPBAR ;  /* 0x00000000000079af */ /* 0x000e240000000000 */
.L_x_382:
[----:B--234-:R-:W-:Y:S01]  /*a380*/  IMAD R11, R0, 0x40, R209 ;  /* 0x00000040000b7824 */ /* 0x01cfe200078e02d1 */
[----:B------:R-:W-:Y:S01]  /*a390*/  LDSM.16.MT88.4 R136, [R194+0x12800] ;  /* 0x01280000c288783b */ /* 0x000fe20000004200 */
[----:B------:R-:W-:-:S03]  /*a3a0*/  IMAD.MOV.U32 R231, RZ, RZ, R0 ;  /* 0x000000ffffe77224 */ /* 0x000fc600078e0000 */
[C---:B------:R-:W-:Y:S02]  /*a3b0*/  IADD3 R6, R11.reuse, 0x1, RZ ;  /* 0x000000010b067810 */ /* 0x040fe40007ffe0ff */
[C---:B------:R-:W-:Y:S02]  /*a3c0*/  IADD3 R5, R11.reuse, 0x8, RZ ;  /* 0x000000080b057810 */ /* 0x040fe40007ffe0ff */
[C---:B------:R-:W-:Y:S02]  /*a3d0*/  ISETP.GE.AND P2, PT, R6.reuse, R218, PT ;  /* 0x000000da0600720c */ /* 0x040fe40003f46270 */
[----:B------:R-:W-:Y:S02]  /*a3e0*/  ISETP.GE.AND P5, PT, R6, R216, PT ;  /* 0x000000d80600720c */ /* 0x000fe40003fa6270 */
        /* <DEDUP_REMOVED lines=20> */
[C---:B------:R-:W-:Y:S02]  /*a530*/  ISETP.LT.OR P0, PT, R12.reuse, R219, P0 ;  /* 0x000000db0c00720c */ /* 0x040fe40000701670 */
[----:B------:R-:W-:Y:S02]  /*a540*/  ISETP.LT.OR P3, PT, R12, R217, P3 ;  /* 0x000000d90c00720c */ /* 0x000fe40001f61670 */
        /* <DEDUP_REMOVED lines=13> */
[----:B------:R-:W-:Y:S02]  /*a620*/  IADD3 R13, R11, 0x19, RZ ;  /* 0x000000190b0d7810 */ /* 0x000fe40007ffe0ff */
[C---:B------:R-:W-:Y:S02]  /*a630*/  ISETP.LT.OR P4, PT, R6.reuse, R219, P4 ;  /* 0x000000db0600720c */ /* 0x040fe40002781670 */
[----:B------:R-:W-:-:S02]  /*a640*/  ISETP.LT.OR P0, PT, R6, R217, P0 ;  /* 0x000000d90600720c */ /* 0x000fc40000701670 */
[----:B------:R-:W-:Y:S02]  /*a650*/  FSEL R6, R145, -INF , !P3 ;  /* 0xff80000091067808 */ /* 0x000fe40005800000 */
[----:B------:R-:W-:Y:S02]  /*a660*/  FSEL R34, R20, -INF , !P6 ;  /* 0xff80000014227808 */ /* 0x000fe40007000000 */
[C---:B------:R-:W-:Y:S02]  /*a670*/  ISETP.GE.AND P3, PT, R13.reuse, R218, PT ;  /* 0x000000da0d00720c */ /* 0x040fe40003f66270 */
[C---:B------:R-:W-:Y:S02]  /*a680*/  ISETP.GE.AND P6, PT, R13.reuse, R216, PT ;  /* 0x000000d80d00720c */ /* 0x040fe40003fc6270 */
[C---:B------:R-:W-:Y:S02]  /*a690*/  ISETP.LT.OR P3, PT, R13.reuse, R219, P3 ;  /* 0x000000db0d00720c */ /* 0x040fe40001f61670 */
[----:B------:R-:W-:-:S02]  /*a6a0*/  ISETP.LT.OR P6, PT, R13, R217, P6 ;  /* 0x000000d90d00720c */ /* 0x000fc400037c1670 */
[----:B------:R-:W-:Y:S02]  /*a6b0*/  IADD3 R13, R11, 0x21, RZ ;  /* 0x000000210b0d7810 */ /* 0x000fe40007ffe0ff */
[----:B------:R-:W-:Y:S02]  /*a6c0*/  FSEL R24, R9, -INF , !P1 ;  /* 0xff80000009187808 */ /* 0x000fe40004800000 */
[----:B------:R-:W-:Y:S02]  /*a6d0*/  FSEL R30, R22, -INF , !P4 ;  /* 0xff800000161e7808 */ /* 0x000fe40006000000 */
[C---:B------:R-:W-:Y:S02]  /*a6e0*/  ISETP.GE.AND P1, PT, R13.reuse, R218, PT ;  /* 0x000000da0d00720c */ /* 0x040fe40003f26270 */
[----:B------:R-:W-:Y:S02]  /*a6f0*/  ISETP.GE.AND P4, PT, R13, R216, PT ;  /* 0x000000d80d00720c */ /* 0x000fe40003f86270 */
[----:B------:R-:W-:-:S02]  /*a700*/  IADD3 R15, R11, 0x20, RZ ;  /* 0x000000200b0f7810 */ /* 0x000fc40007ffe0ff */
[C---:B------:R-:W-:Y:S02]  /*a710*/  ISETP.LT.OR P1, PT, R13.reuse, R219, P1 ;  /* 0x000000db0d00720c */ /* 0x040fe40000f21670 */
[----:B------:R-:W-:Y:S02]  /*a720*/  ISETP.LT.OR P4, PT, R13, R217, P4 ;  /* 0x000000d90d00720c */ /* 0x000fe40002781670 */
[----:B------:R-:W-:Y:S02]  /*a730*/  FMNMX.FTZ R13, R222, R3, !PT ;  /* 0x00000003de0d7209 */ /* 0x000fe40007810000 */
[----:B------:R-:W-:Y:S02]  /*a740*/  FSEL R26, R8, -INF , !P2 ;  /* 0xff800000081a7808 */ /* 0x000fe40005000000 */
[----:B------:R-:W-:Y:S02]  /*a750*/  ISETP.GE.AND P2, PT, R15, R218, PT ;  /* 0x000000da0f00720c */ /* 0x000fe40003f46270 */
[----:B------:R-:W-:-:S02]  /*a760*/  FMNMX.FTZ R13, R16, R13, !PT ;  /* 0x0000000d100d7209 */ /* 0x000fc40007810000 */
[----:B------:R-:W-:Y:S02]  /*a770*/  ISETP.LT.OR P2, PT, R15, R219, P2 ;  /* 0x000000db0f00720c */ /* 0x000fe40001741670 */
[----:B------:R-:W-:Y:S02]  /*a780*/  IADD3 R9, R11, 0x29, RZ ;  /* 0x000000290b097810 */ /* 0x000fe40007ffe0ff */
[----:B------:R-:W-:Y:S02]  /*a790*/  FMNMX.FTZ R13, R144, R13, !PT ;  /* 0x0000000d900d7209 */ /* 0x000fe40007810000 */
[----:B-1----:R-:W-:Y:S02]  /*a7a0*/  FSEL R20, R4, -INF , !P6 ;  /* 0xff80000004147808 */ /* 0x002fe40007000000 */
[----:B------:R-:W-:Y:S02]  /*a7b0*/  FSEL R234, R234, -INF , !P2 ;  /* 0xff800000eaea7808 */ /* 0x000fe40005000000 */
[----:B------:R-:W-:-:S02]  /*a7c0*/  ISETP.GE.AND P6, PT, R9, R218, PT ;  /* 0x000000da0900720c */ /* 0x000fc40003fc6270 */
[----:B------:R-:W-:Y:S02]  /*a7d0*/  ISETP.GE.AND P2, PT, R9, R216, PT ;  /* 0x000000d80900720c */ /* 0x000fe40003f46270 */
[----:B------:R-:W-:Y:S02]  /*a7e0*/  FMNMX.FTZ R13, R134, R13, !PT ;  /* 0x0000000d860d7209 */ /* 0x000fe40007810000 */
[----:B------:R-:W-:Y:S02]  /*a7f0*/  FSEL R32, R21, -INF , !P5 ;  /* 0xff80000015207808 */ /* 0x000fe40006800000 */
[C---:B------:R-:W-:Y:S02]  /*a800*/  ISETP.LT.OR P6, PT, R9.reuse, R219, P6 ;  /* 0x000000db0900720c */ /* 0x040fe400037c1670 */
[----:B------:R-:W-:Y:S02]  /*a810*/  ISETP.LT.OR P2, PT, R9, R217, P2 ;  /* 0x000000d90900720c */ /* 0x000fe40001741670 */
[----:B------:R-:W-:-:S02]  /*a820*/  FMNMX.FTZ R13, R34, R13, !PT ;  /* 0x0000000d220d7209 */ /* 0x000fc40007810000 */
[----:B------:R-:W-:Y:S02]  /*a830*/  FMNMX.FTZ R9, R2, R5, !PT ;  /* 0x0000000502097209 */ /* 0x000fe40007810000 */
[----:B------:R-:W-:Y:S02]  /*a840*/  IADD3 R8, R11, 0x28, RZ ;  /* 0x000000280b087810 */ /* 0x000fe40007ffe0ff */
[----:B------:R-:W-:Y:S02]  /*a850*/  FMNMX.FTZ R13, R32, R13, !PT ;  /* 0x0000000d200d7209 */ /* 0x000fe40007810000 */
[----:B------:R-:W-:Y:S02]  /*a860*/  FSEL R22, R10, -INF , !P0 ;  /* 0xff8000000a167808 */ /* 0x000fe40004000000 */
[----:B------:R-:W-:Y:S02]  /*a870*/  FSEL R28, R23, -INF , !P3 ;  /* 0xff800000171c7808 */ /* 0x000fe40005800000 */
[----:B------:R-:W-:-:S02]  /*a880*/  FMNMX.FTZ R9, R12, R9, !PT ;  /* 0x000000090c097209 */ /* 0x000fc40007810000 */
[C---:B------:R-:W-:Y:S02]  /*a890*/  ISETP.GE.AND P5, PT, R15.reuse, R216, PT ;  /* 0x000000d80f00720c */ /* 0x040fe40003fa6270 */
[C---:B------:R-:W-:Y:S02]  /*a8a0*/  ISETP.GE.AND P0, PT, R8.reuse, R218, PT ;  /* 0x000000da0800720c */ /* 0x040fe40003f06270 */
[----:B------:R-:W-:Y:S02]  /*a8b0*/  ISETP.GE.AND P3, PT, R8, R216, PT ;  /* 0x000000d80800720c */ /* 0x000fe40003f66270 */
[----:B------:R-:W-:Y:S02]  /*a8c0*/  FMNMX.FTZ R13, R30, R13, !PT ;  /* 0x0000000d1e0d7209 */ /* 0x000fe40007810000 */
[----:B------:R-:W-:Y:S02]  /*a8d0*/  FMNMX.FTZ R9, R14, R9, !PT ;  /* 0x000000090e097209 */ /* 0x000fe40007810000 */
[----:B------:R-:W-:-:S02]  /*a8e0*/  ISETP.LT.OR P5, PT, R15, R217, P5 ;  /* 0x000000d90f00720c */ /* 0x000fc40002fa1670 */
[C---:B------:R-:W-:Y:S02]  /*a8f0*/  ISETP.LT.OR P0, PT, R8.reuse, R219, P0 ;  /* 0x000000db0800720c */ /* 0x040fe40000701670 */
[----:B------:R-:W-:Y:S02]  /*a900*/  ISETP.LT.OR P3, PT, R8, R217, P3 ;  /* 0x000000d90800720c */ /* 0x000fe40001f61670 */
[----:B------:R-:W-:Y:S02]  /*a910*/  IADD3 R8, R11, 0x30, RZ ;  /* 0x000000300b087810 */ /* 0x000fe40007ffe0ff */
[----:B------:R-:W-:Y:S02]  /*a920*/  FMNMX.FTZ R13, R28, R13, !PT ;  /* 0x0000000d1c0d7209 */ /* 0x000fe40007810000 */
[----:B------:R-:W-:Y:S02]  /*a930*/  FMNMX.FTZ R9, R6, R9, !PT ;  /* 0x0000000906097209 */ /* 0x000fe40007810000 */
[----:B------:R-:W-:-:S02]  /*a940*/  FSEL R226, R226, -INF , !P5 ;  /* 0xff800000e2e27808 */ /* 0x000fc40006800000 */
[----:B------:R-:W-:Y:S02]  /*a950*/  FSEL R232, R232, -INF , !P1 ;  /* 0xff800000e8e87808 */ /* 0x000fe40004800000 */
[C---:B------:R-:W-:Y:S02]  /*a960*/  ISETP.GE.AND P5, PT, R8.reuse, R218, PT ;  /* 0x000000da0800720c */ /* 0x040fe40003fa6270 */
[----:B------:R-:W-:Y:S02]  /*a970*/  ISETP.GE.AND P1, PT, R8, R216, PT ;  /* 0x000000d80800720c */ /* 0x000fe40003f26270 */
[----:B------:R-:W-:Y:S02]  /*a980*/  FMNMX.FTZ R13, R234, R13, !PT ;  /* 0x0000000dea0d7209 */ /* 0x000fe40007810000 */
[----:B------:R-:W-:Y:S02]  /*a990*/  FMNMX.FTZ R9, R26, R9, !PT ;  /* 0x000000091a097209 */ /* 0x000fe40007810000 */
[----:B------:R-:W-:-:S02]  /*a9a0*/  ISETP.LT.OR P5, PT, R8, R219, P5 ;  /* 0x000000db0800720c */ /* 0x000fc40002fa1670 */
[----:B------:R-:W-:Y:S02]  /*a9b0*/  ISETP.LT.OR P1, PT, R8, R217, P1 ;  /* 0x000000d90800720c */ /* 0x000fe40000f21670 */
[----:B------:R-:W-:Y:S02]  /*a9c0*/  IADD3 R8, R11, 0x31, RZ ;  /* 0x000000310b087810 */ /* 0x000fe40007ffe0ff */
[----:B------:R-:W-:Y:S02]  /*a9d0*/  FSEL R230, R230, -INF , !P0 ;  /* 0xff800000e6e67808 */ /* 0x000fe40004000000 */
[----:B------:R-:W-:Y:S02]  /*a9e0*/  FMNMX.FTZ R13, R232, R13, !PT ;  /* 0x0000000de80d7209 */ /* 0x000fe40007810000 */
[----:B------:R-:W-:Y:S02]  /*a9f0*/  FMNMX.FTZ R9, R24, R9, !PT ;  /* 0x0000000918097209 */ /* 0x000fe40007810000 */
[----:B------:R-:W-:-:S02]  /*aa00*/  FSEL R224, R224, -INF , !P4 ;  /* 0xff800000e0e07808 */ /* 0x000fc40006000000 */
[----:B------:R-:W-:Y:S02]  /*aa10*/  IADD3 R4, R11, 0x38, RZ ;  /* 0x000000380b047810 */ /* 0x000fe40007ffe0ff */
[-C--:B------:R-:W-:Y:S02]  /*aa20*/  ISETP.GE.AND P4, PT, R8, R218.reuse, PT ;  /* 0x000000da0800720c */ /* 0x080fe40003f86270 */
[----:B------:R-:W-:Y:S02]  /*aa30*/  FSEL R228, R228, -INF , !P6 ;  /* 0xff800000e4e47808 */ /* 0x000fe40007000000 */
[----:B------:R-:W-:Y:S02]  /*aa40*/  FMNMX.FTZ R13, R230, R13, !PT ;  /* 0x0000000de60d7209 */ /* 0x000fe40007810000 */
[----:B------:R-:W-:Y:S02]  /*aa50*/  FMNMX.FTZ R9, R22, R9, !PT ;  /* 0x0000000916097209 */ /* 0x000fe40007810000 */
[----:B------:R-:W-:-:S02]  /*aa60*/  ISETP.GE.AND P6, PT, R4, R218, PT ;  /* 0x000000da0400720c */ /* 0x000fc40003fc6270 */
[----:B------:R-:W-:Y:S02]  /*aa70*/  FSEL R162, R162, -INF , !P5 ;  /* 0xff800000a2a27808 */ /* 0x000fe40006800000 */
[----:B------:R-:W-:Y:S02]  /*aa80*/  ISETP.LT.OR P4, PT, R8, R219, P4 ;  /* 0x000000db0800720c */ /* 0x000fe40002781670 */
[----:B------:R-:W-:Y:S02]  /*aa90*/  FMNMX.FTZ R13, R228, R13, !PT ;  /* 0x0000000de40d7209 */ /* 0x000fe40007810000 */
[----:B------:R-:W-:Y:S02]  /*aaa0*/  IADD3 R11, R11, 0x39, RZ ;  /* 0x000000390b0b7810 */ /* 0x000fe40007ffe0ff */
[----:B------:R-:W-:Y:S02]  /*aab0*/  FMNMX.FTZ R9, R20, R9, !PT ;  /* 0x0000000914097209 */ /* 0x000fe40007810000 */
[----:B------:R-:W-:-:S02]  /*aac0*/  ISETP.LT.OR P6, PT, R4, R219, P6 ;  /* 0x000000db0400720c */ /* 0x000fc400037c1670 */
[----:B------:R-:W-:Y:S02]  /*aad0*/  FSEL R160, R160, -INF , !P4 ;  /* 0xff800000a0a07808 */ /* 0x000fe40006000000 */
[----:B------:R-:W-:Y:S02]  /*aae0*/  FMNMX.FTZ R13, R162, R13, !PT ;  /* 0x0000000da20d7209 */ /* 0x000fe40007810000 */
[----:B------:R-:W-:Y:S02]  /*aaf0*/  ISETP.GE.AND P5, PT, R11, R218, PT ;  /* 0x000000da0b00720c */ /* 0x000fe40003fa6270 */
[----:B------:R-:W-:Y:S02]  /*ab00*/  FMNMX.FTZ R9, R226, R9, !PT ;  /* 0x00000009e2097209 */ /* 0x000fe40007810000 */
[----:B------:R-:W-:Y:S02]  /*ab10*/  FSEL R158, R158, -INF , !P6 ;  /* 0xff8000009e9e7808 */ /* 0x000fe40007000000 */
[----:B------:R-:W-:-:S02]  /*ab20*/  FMNMX.FTZ R13, R160, R13, !PT ;  /* 0x0000000da00d7209 */ /* 0x000fc40007810000 */
[----:B------:R-:W-:Y:S02]  /*ab30*/  ISETP.LT.OR P5, PT, R11, R219, P5 ;  /* 0x000000db0b00720c */ /* 0x000fe40002fa1670 */
[----:B------:R-:W-:Y:S02]  /*ab40*/  FSEL R174, R174, -INF , !P3 ;  /* 0xff800000aeae7808 */ /* 0x000fe40005800000 */
[----:B------:R-:W-:Y:S02]  /*ab50*/  FMNMX.FTZ R9, R224, R9, !PT ;  /* 0x00000009e0097209 */ /* 0x000fe40007810000 */
[----:B------:R-:W-:Y:S02]  /*ab60*/  FMNMX.FTZ R15, R158, R13, !PT ;  /* 0x0000000d9e0f7209 */ /* 0x000fe40007810000 */
[----:B------:R-:W-:Y:S02]  /*ab70*/  ISETP.GE.AND P0, PT, R8, R216, PT ;  /* 0x000000d80800720c */ /* 0x000fe40003f06270 */
[----:B------:R-:W-:-:S02]  /*ab80*/  FSEL R156, R156, -INF , !P5 ;  /* 0xff8000009c9c7808 */ /* 0x000fc40006800000 */
[----:B------:R-:W-:Y:S02]  /*ab90*/  FSEL R172, R172, -INF , !P2 ;  /* 0xff800000acac7808 */ /* 0x000fe40005000000 */
[----:B------:R-:W-:Y:S02]  /*aba0*/  FMNMX.FTZ R13, R174, R9, !PT ;  /* 0x00000009ae0d7209 */ /* 0x000fe40007810000 */
[----:B------:R-:W-:Y:S02]  /*abb0*/  ISETP.GE.AND P3, PT, R4, R216, PT ;  /* 0x000000d80400720c */ /* 0x000fe40003f66270 */
[----:B------:R-:W-:Y:S02]  /*abc0*/  FMNMX.FTZ R9, R156, R15, !PT ;  /* 0x0000000f9c097209 */ /* 0x000fe40007810000 */
[----:B------:R-:W-:Y:S02]  /*abd0*/  ISETP.LT.OR P0, PT, R8, R217, P0 ;  /* 0x000000d90800720c */ /* 0x000fe40000701670 */
[----:B------:R-:W-:-:S02]  /*abe0*/  FSEL R154, R154, -INF , !P1 ;  /* 0xff8000009a9a7808 */ /* 0x000fc40004800000 */
[----:B------:R-:W-:Y:S02]  /*abf0*/  FMNMX.FTZ R13, R172, R13, !PT ;  /* 0x0000000dac0d7209 */ /* 0x000fe40007810000 */
[----:B------:R-:W-:Y:S02]  /*ac00*/  ISETP.LT.OR P3, PT, R4, R217, P3 ;  /* 0x000000d90400720c */ /* 0x000fe40001f61670 */
[C---:B------:R-:W-:Y:S01]  /*ac10*/  ISETP.GE.AND P1, PT, R11.reuse, R216, PT ;  /* 0x000000d80b00720c */ /* 0x040fe20003f26270 */
[----:B------:R-:W1:Y:S01]  /*ac20*/  SHFL.BFLY PT, R4, R9, 0x2, 0x1f ;  /* 0x0c401f0009047f89 */ /* 0x000e6200000e0000 */
[----:B------:R-:W-:Y:S02]  /*ac30*/  FSEL R142, R142, -INF , !P0 ;  /* 0xff8000008e8e7808 */ /* 0x000fe40004000000 */
[----:B------:R-:W-:Y:S02]  /*ac40*/  FMNMX.FTZ R13, R154, R13, !PT ;  /* 0x0000000d9a0d7209 */ /* 0x000fe40007810000 */
[----:B------:R-:W-:-:S02]  /*ac50*/  ISETP.LT.OR P1, PT, R11, R217, P1 ;  /* 0x000000d90b00720c */ /* 0x000fc40000f21670 */
[----:B------:R-:W-:Y:S02]  /*ac60*/  FSEL R140, R140, -INF , !P3 ;  /* 0xff8000008c8c7808 */ /* 0x000fe40005800000 */
[----:B------:R-:W-:Y:S02]  /*ac70*/  FMNMX.FTZ R13, R142, R13, !PT ;  /* 0x0000000d8e0d7209 */ /* 0x000fe40007810000 */
[----:B------:R-:W-:Y:S02]  /*ac80*/  FSEL R152, R7, -INF , !P1 ;  /* 0xff80000007987808 */ /* 0x000fe40004800000 */
[----:B------:R-:W-:-:S04]  /*ac90*/  FMNMX.FTZ R13, R140, R13, !PT ;  /* 0x0000000d8c0d7209 */ /* 0x000fc80007810000 */
[----:B------:R-:W-:-:S05]  /*aca0*/  FMNMX.FTZ R8, R152, R13, !PT ;  /* 0x0000000d98087209 */ /* 0x000fca0007810000 */
[----:B------:R-:W2:Y:S01]  /*acb0*/  SHFL.BFLY PT, R7, R8, 0x2, 0x1f ;  /* 0x0c401f0008077f89 */ /* 0x000ea200000e0000 */
[----:B-1----:R-:W-:-:S05]  /*acc0*/  FMNMX.FTZ R9, R9, R4, !PT ;  /* 0x0000000409097209 */ /* 0x002fca0007810000 */
[----:B------:R-:W1:Y:S01]  /*acd0*/  SHFL.BFLY PT, R132, R9, 0x1, 0x1f ;  /* 0x0c201f0009847f89 */ /* 0x000e6200000e0000 */
[----:B--2---:R-:W-:-:S05]  /*ace0*/  FMNMX.FTZ R7, R8, R7, !PT ;  /* 0x0000000708077209 */ /* 0x004fca0007810000 */
[----:B------:R-:W2:Y:S01]  /*acf0*/  SHFL.BFLY PT, R4, R7, 0x1, 0x1f ;  /* 0x0c201f0007047f89 */ /* 0x000ea200000e0000 */
[----:B-1----:R-:W-:-:S03]  /*ad00*/  FMNMX.FTZ R132, R9, R132, !PT ;  /* 0x0000008409847209 */ /* 0x002fc60007810000 */
[----:B------:R-:W-:Y:S01]  /*ad10*/  LDSM.16.MT88.4 R8, [R193+0x12000] ;  /* 0x01200000c108783b */ /* 0x000fe20000004200 */
[C---:B------:R-:W-:Y:S01]  /*ad20*/  FSETP.NEU.FTZ.AND P1, PT, R132.reuse, -INF , PT ;  /* 0xff8000008400780b */ /* 0x040fe20003f3d000 */
[----:B------:R-:W-:-:S05]  /*ad30*/  FMUL.FTZ R141, R132, c[0x0][0x23c] ;  /* 0x00008f00848d7a20 */ /* 0x000fca0000410000 */
[----:B------:R-:W-:-:S05]  /*ad40*/  FSEL R141, R141, RZ, P1 ;  /* 0x000000ff8d8d7208 */ /* 0x000fca0000800000 */
[--C-:B------:R-:W-:Y:S02]  /*ad50*/  FFMA.FTZ R147, R3, c[0x0][0x23c], -R141.reuse ;  /* 0x00008f0003937a23 */ /* 0x100fe4000001088d */
[--C-:B------:R-:W-:Y:S02]  /*ad60*/  FFMA.FTZ R145, R144, c[0x0][0x23c], -R141.reuse ;  /* 0x00008f0090917a23 */ /* 0x100fe4000001088d */
[--C-:B------:R-:W-:Y:S02]  /*ad70*/  FFMA.FTZ R144, R134, c[0x0][0x23c], -R141.reuse ;  /* 0x00008f0086907a23 */ /* 0x100fe4000001088d */
[--C-:B------:R-:W-:Y:S01]  /*ad80*/  FFMA.FTZ R146, R16, c[0x0][0x23c], -R141.reuse ;  /* 0x00008f0010927a23 */ /* 0x100fe2000001088d */
[----:B--2---:R-:W-:Y:S01]  /*ad90*/  FMNMX.FTZ R3, R7, R4, !PT ;  /* 0x0000000407037209 */ /* 0x004fe20007810000 */
[----:B------:R-:W-:Y:S01]  /*ada0*/  MUFU.EX2 R147, R147 ;  /* 0x0000009300937308 */ /* 0x000fe20000000800 */
[----:B------:R-:W-:Y:S01]  /*adb0*/  LDSM.16.MT88.4 R16, [R196+0x12000] ;  /* 0x01200000c410783b */ /* 0x000fe20000004200 */
[----:B------:R-:W-:Y:S01]  /*adc0*/  FFMA.FTZ R151, R34, c[0x0][0x23c], -R141 ;  /* 0x00008f0022977a23 */ /* 0x000fe2000001088d */
[C---:B------:R-:W-:Y:S01]  /*add0*/  FSETP.NEU.FTZ.AND P0, PT, R3.reuse, -INF , PT ;  /* 0xff8000000300780b */ /* 0x040fe20003f1d000 */
[----:B------:R-:W-:-:S02]  /*ade0*/  FMUL.FTZ R149, R3, c[0x0][0x23c] ;  /* 0x00008f0003957a20 */ /* 0x000fc40000410000 */
[--C-:B------:R-:W-:Y:S02]  /*adf0*/  FFMA.FTZ R164, R32, c[0x0][0x23c], -R141.reuse ;  /* 0x00008f0020a47a23 */ /* 0x100fe4000001088d */
[----:B------:R-:W1:Y:S01]  /*ae00*/  MUFU.EX2 R146, R146 ;  /* 0x0000009200927308 */ /* 0x000e620000000800 */
[----:B------:R-:W-:Y:S01]  /*ae10*/  FSEL R149, R149, RZ, P0 ;  /* 0x000000ff95957208 */ /* 0x000fe20000000000 */
[--C-:B------:R-:W-:Y:S01]  /*ae20*/  FFMA.FTZ R153, R30, c[0x0][0x23c], -R141.reuse ;  /* 0x00008f001e997a23 */ /* 0x100fe2000001088d */
[----:B------:R-:W-:Y:S01]  /*ae30*/  LDSM.16.MT88.4 R32, [R193+0x12800] ;  /* 0x01280000c120783b */ /* 0x000fe20000004200 */
[----:B------:R-:W-:Y:S02]  /*ae40*/  FFMA.FTZ R166, R28, c[0x0][0x23c], -R141 ;  /* 0x00008f001ca67a23 */ /* 0x000fe4000001088d */
[--C-:B------:R-:W-:Y:S01]  /*ae50*/  FFMA.FTZ R135, R5, c[0x0][0x23c], -R149.reuse ;  /* 0x00008f0005877a23 */ /* 0x100fe20000010895 */
[----:B------:R-:W-:Y:S01]  /*ae60*/  FSEL R5, R132, RZ, P1 ;  /* 0x000000ff84057208 */ /* 0x000fe20000800000 */
[--C-:B------:R-:W-:Y:S01]  /*ae70*/  FFMA.FTZ R134, R12, c[0x0][0x23c], -R149.reuse ;  /* 0x00008f000c867a23 */ /* 0x100fe20000010895 */
[----:B------:R-:W-:Y:S01]  /*ae80*/  MUFU.EX2 R145, R145 ;  /* 0x0000009100917308 */ /* 0x000fe20000000800 */
[----:B------:R-:W-:Y:S01]  /*ae90*/  FFMA.FTZ R133, R14, c[0x0][0x23c], -R149 ;  /* 0x00008f000e857a23 */ /* 0x000fe20000010895 */
[----:B------:R-:W-:Y:S01]  /*aea0*/  LDSM.16.MT88.4 R28, [R192+0x12800] ;  /* 0x01280000c01c783b */ /* 0x000fe20000004200 */
[----:B------:R-:W-:Y:S01]  /*aeb0*/  FADD.FTZ R4, R222, -R5 ;  /* 0x80000005de047221 */ /* 0x000fe20000010000 */
[----:B------:R-:W-:Y:S01]  /*aec0*/  FSEL R5, R3, RZ, P0 ;  /* 0x000000ff03057208 */ /* 0x000fe20000000000 */
[----:B------:R-:W-:Y:S01]  /*aed0*/  FFMA.FTZ R148, R6, c[0x0][0x23c], -R149 ;  /* 0x00008f0006947a23 */ /* 0x000fe20000010895 */
[----:B------:R-:W2:Y:S01]  /*aee0*/  LDSM.16.MT88.4 R12, [R194+0x12000] ;  /* 0x01200000c20c783b */ /* 0x000ea20000004200 */
[----:B------:R-:W-:Y:S01]  /*aef0*/  FMUL.FTZ R150, R4, c[0x0][0x23c] ;  /* 0x00008f0004967a20 */ /* 0x000fe20000410000 */
[----:B------:R-:W3:Y:S01]  /*af00*/  MUFU.EX2 R144, R144 ;  /* 0x0000009000907308 */ /* 0x000ee20000000800 */
[----:B------:R-:W-:Y:S01]  /*af10*/  FADD.FTZ R5, R2, -R5 ;  /* 0x8000000502057221 */ /* 0x000fe20000010000 */
[----:B-1----:R-:W-:Y:S01]  /*af20*/  F2FP.BF16.PACK_AB R4, R146, R147 ;  /* 0x000000939204723e */ /* 0x002fe200000010ff */
[----:B------:R-:W-:-:S02]  /*af30*/  FFMA.FTZ R155, R26, c[0x0][0x23c], -R149 ;  /* 0x00008f001a9b7a23 */ /* 0x000fc40000010895 */
[----:B------:R-:W-:Y:S02]  /*af40*/  FMUL.FTZ R2, R5, c[0x0][0x23c] ;  /* 0x00008f0005027a20 */ /* 0x000fe40000410000 */
[--C-:B------:R-:W-:Y:S01]  /*af50*/  FFMA.FTZ R168, R24, c[0x0][0x23c], -R149.reuse ;  /* 0x00008f0018a87a23 */ /* 0x100fe20000010895 */
[----:B------:R-:W-:Y:S01]  /*af60*/  MUFU.EX2 R135, R135 ;  /* 0x0000008700877308 */ /* 0x000fe20000000800 */
[--C-:B------:R-:W-:Y:S01]  /*af70*/  FFMA.FTZ R157, R22, c[0x0][0x23c], -R149.reuse ;  /* 0x00008f00169d7a23 */ /* 0x100fe20000010895 */
[----:B------:R-:W-:Y:S01]  /*af80*/  LDSM.16.MT88.4 R24, [R196+0x14800] ;  /* 0x01480000c418783b */ /* 0x000fe20000004200 */
[----:B------:R-:W-:Y:S02]  /*af90*/  FFMA.FTZ R170, R20, c[0x0][0x23c], -R149 ;  /* 0x00008f0014aa7a23 */ /* 0x000fe40000010895 */
[--C-:B------:R-:W-:Y:S01]  /*afa0*/  FFMA.FTZ R159, R234, c[0x0][0x23c], -R141.reuse ;  /* 0x00008f00ea9f7a23 */ /* 0x100fe2000001088d */
[----:B------:R-:W-:Y:S01]  /*afb0*/  LDSM.16.MT88.4 R20, [R194+0x14800] ;  /* 0x01480000c214783b */ /* 0x000fe20000004200 */
[--C-:B------:R-:W-:Y:S01]  /*afc0*/  FFMA.FTZ R222, R232, c[0x0][0x23c], -R141.reuse ;  /* 0x00008f00e8de7a23 */ /* 0x100fe2000001088d */
[----:B------:R-:W1:Y:S01]  /*afd0*/  MUFU.EX2 R134, R134 ;  /* 0x0000008600867308 */ /* 0x000e620000000800 */
[----:B---3--:R-:W-:Y:S01]  /*afe0*/  F2FP.BF16.PACK_AB R6, R144, R145 ;  /* 0x000000919006723e */ /* 0x008fe200000010ff */
[----:B------:R-:W-:-:S02]  /*aff0*/  FFMA.FTZ R161, R230, c[0x0][0x23c], -R141 ;  /* 0x00008f00e6a17a23 */ /* 0x000fc4000001088d */
[----:B------:R-:W-:Y:S02]  /*b000*/  FFMA.FTZ R228, R228, c[0x0][0x23c], -R141 ;  /* 0x00008f00e4e47a23 */ /* 0x000fe4000001088d */
[--C-:B------:R-:W-:Y:S02]  /*b010*/  FFMA.FTZ R163, R226, c[0x0][0x23c], -R149.reuse ;  /* 0x00008f00e2a37a23 */ /* 0x100fe40000010895 */
[----:B------:R-:W-:Y:S01]  /*b020*/  MUFU.EX2 R133, R133 ;  /* 0x0000008500857308 */ /* 0x000fe20000000800 */
[--C-:B------:R-:W-:Y:S02]  /*b030*/  FFMA.FTZ R224, R224, c[0x0][0x23c], -R149.reuse ;  /* 0x00008f00e0e07a23 */ /* 0x100fe40000010895 */
[--C-:B------:R-:W-:Y:S02]  /*b040*/  FFMA.FTZ R165, R174, c[0x0][0x23c], -R149.reuse ;  /* 0x00008f00aea57a23 */ /* 0x100fe40000010895 */
[----:B------:R-:W-:Y:S02]  /*b050*/  FFMA.FTZ R172, R172, c[0x0][0x23c], -R149 ;  /* 0x00008f00acac7a23 */ /* 0x000fe40000010895 */
[----:B------:R-:W-:Y:S01]  /*b060*/  FFMA.FTZ R169, R156, c[0x0][0x23c], -R141 ;  /* 0x00008f009ca97a23 */ /* 0x000fe2000001088d */
[----:B------:R-:W3:Y:S01]  /*b070*/  MUFU.EX2 R148, R148 ;  /* 0x0000009400947308 */ /* 0x000ee20000000800 */
[----:B-1----:R-:W-:Y:S01]  /*b080*/  F2FP.BF16.PACK_AB R5, R134, R135 ;  /* 0x000000878605723e */ /* 0x002fe200000010ff */
[----:B------:R-:W-:-:S02]  /*b090*/  FFMA.FTZ R154, R154, c[0x0][0x23c], -R149 ;  /* 0x00008f009a9a7a23 */ /* 0x000fc40000010895 */
[--C-:B------:R-:W-:Y:S02]  /*b0a0*/  FFMA.FTZ R171, R142, c[0x0][0x23c], -R149.reuse ;  /* 0x00008f008eab7a23 */ /* 0x100fe40000010895 */
[----:B------:R-:W-:Y:S02]  /*b0b0*/  FFMA.FTZ R156, R140, c[0x0][0x23c], -R149 ;  /* 0x00008f008c9c7a23 */ /* 0x000fe40000010895 */
        /* <DEDUP_REMOVED lines=307> */
.L_x_378:
        /* <DEDUP_REMOVED lines=10> */
.L_x_388:
        /* <DEDUP_REMOVED lines=10> */
[C---:B------:R-:W-:Y:S04]  /*c530*/  IADD3 R5, P6, R7.reuse, UR11, RZ ;  /* 0x0000000b07057c10 */ /* 0x040fe8000ffde0ff */
        /* <DEDUP_REMOVED lines=43> */
.L_x_386:
        /* <DEDUP_REMOVED lines=8> */
[C---:B------:R-:W-:Y:S02]  /*c870*/  @!P3 LEA R238, P0, R240.reuse, c[0x0][0x170], 0x1 ;  /* 0x00005c00f0eeba11 */ /* 0x040fe400078008ff */
[----:B------:R-:W-:Y:S02]  /*c880*/  IADD3 R224, R241, R3, RZ ;  /* 0x00000003f1e07210 */ /* 0x000fe40007ffe0ff */
[C---:B------:R-:W-:Y:S02]  /*c890*/  @!P2 LEA R236, P5, R240.reuse, c[0x0][0x170], 0x1 ;  /* 0x00005c00f0ecaa11 */ /* 0x040fe400078a08ff */
[C-C-:B------:R-:W-:Y:S02]  /*c8a0*/  @!P4 LEA.HI.X R245, R240.reuse, c[0x0][0x174], R224.reuse, 0x1, P1 ;  /* 0x00005d00f0f5ca11 */ /* 0x140fe400008f0ce0 */
[C-C-:B------:R-:W-:Y:S01]  /*c8b0*/  @!P3 LEA.HI.X R239, R240.reuse, c[0x0][0x174], R224.reuse, 0x1, P0 ;  /* 0x00005d00f0efba11 */ /* 0x140fe200000f0ce0 */
[----:B------:R-:W-:Y:S01]  /*c8c0*/  @P4 STS.128 [R210+0x12000], RZ ;  /* 0x012000ffd2004388 */ /* 0x000fe20000000c00 */
[C---:B------:R-:W-:Y:S02]  /*c8d0*/  @!P2 LEA.HI.X R237, R240.reuse, c[0x0][0x174], R224, 0x1, P5 ;  /* 0x00005d00f0edaa11 */ /* 0x040fe400028f0ce0 */
[----:B------:R-:W-:Y:S03]  /*c8e0*/  IADD3 R222, P6, R240, UR15, RZ ;  /* 0x0000000ff0de7c10 */ /* 0x000fe6000ffde0ff */
[----:B------:R-:W-:Y:S01]  /*c8f0*/  @!PT LDS RZ, [RZ] ;  /* 0x00000000fffff984 */ /* 0x000fe20000000800 */
[----:B------:R-:W-:Y:S01]  /*c900*/  @!PT LDS RZ, [RZ] ;  /* 0x00000000fffff984 */ /* 0x000fe20000000800 */
[----:B------:R-:W-:Y:S01]  /*c910*/  @!PT LDS RZ, [RZ] ;  /* 0x00000000fffff984 */ /* 0x000fe20000000800 */
[----:B------:R1:W-:Y:S01]  /*c920*/  @!P4 LDGSTS.E.BYPASS.LTC128B.128 [R210+0x12000], [R244.64] ;  /* 0x12000000f4d2cfae */ /* 0x0003e2000b901d4c */
[----:B------:R-:W-:Y:S02]  /*c930*/  IADD3.X R3, R224, UR5, RZ, P6, !PT ;  /* 0x00000005e0037c10 */ /* 0x000fe4000b7fe4ff */
[C---:B------:R-:W-:Y:S02]  /*c940*/  @!P4 LEA R242, P6, R222.reuse, c[0x0][0x170], 0x1 ;  /* 0x00005c00def2ca11 */ /* 0x040fe400078c08ff */
[C---:B------:R-:W-:Y:S01]  /*c950*/  @!P3 LEA R234, P1, R222.reuse, c[0x0][0x170], 0x1 ;  /* 0x00005c00deeaba11 */ /* 0x040fe200078208ff */
[----:B------:R-:W-:Y:S01]  /*c960*/  @P3 STS.128 [R210+0x14000], RZ ;  /* 0x014000ffd2003388 */ /* 0x000fe20000000c00 */
[C-C-:B------:R-:W-:Y:S02]  /*c970*/  @!P4 LEA.HI.X R243, R222.reuse, c[0x0][0x174], R3.reuse, 0x1, P6 ;  /* 0x00005d00def3ca11 */ /* 0x140fe400030f0c03 */
[C-C-:B------:R-:W-:Y:S02]  /*c980*/  @!P3 LEA.HI.X R235, R222.reuse, c[0x0][0x174], R3.reuse, 0x1, P1 ;  /* 0x00005d00deebba11 */ /* 0x140fe400008f0c03 */
[C---:B------:R-:W-:Y:S01]  /*c990*/  @!P2 LEA R232, P0, R222.reuse, c[0x0][0x170], 0x1 ;  /* 0x00005c00dee8aa11 */ /* 0x040fe200078008ff */
[----:B------:R-:W-:Y:S01]  /*c9a0*/  @!PT LDS RZ, [RZ] ;  /* 0x00000000fffff984 */ /* 0x000fe20000000800 */
[----:B------:R-:W-:Y:S01]  /*c9b0*/  @!PT LDS RZ, [RZ] ;  /* 0x00000000fffff984 */ /* 0x000fe20000000800 */
[----:B------:R-:W-:Y:S01]  /*c9c0*/  @!PT LDS RZ, [RZ] ;  /* 0x00000000fffff984 */ /* 0x000fe20000000800 */
[----:B------:R2:W-:Y:S03]  /*c9d0*/  @!P3 LDGSTS.E.BYPASS.LTC128B.128 [R210+0x14000], [R238.64+0x80] ;  /* 0x14000080eed2bfae */ /* 0x0005e6000b901d4c */
[----:B------:R-:W-:Y:S02]  /*c9e0*/  @!P2 LEA.HI.X R233, R222, c[0x0][0x174], R3, 0x1, P0 ;  /* 0x00005d00dee9aa11 */ /* 0x000fe400000f0c03 */
[----:B------:R-:W-:Y:S01]  /*c9f0*/  ISETP.GT.AND P0, PT, R223, R206, PT ;  /* 0x000000cedf00720c */ /* 0x000fe20003f04270 */
        /* <DEDUP_REMOVED lines=184> */
[----:B-----5:R-:W-:Y:S02]  /*d580*/  FMUL.FTZ R234, R9, c[0x0][0x2ec] ;  /* 0x0000bb0009ea7a20 */ /* 0x020fe40000410000 */
[----:B------:R-:W-:Y:S02]  /*d590*/  FMUL.FTZ R233, R10, c[0x0][0x2ec] ;  /* 0x0000bb000ae97a20 */ /* 0x000fe40000410000 */
[----:B------:R-:W2:Y:S01]  /*d5a0*/  MUFU.TANH R228, R228 ;  /* 0x000000e400e47308 */ /* 0x000ea20000002400 */
        /* <DEDUP_REMOVED lines=16> */
[----:B----4-:R-:W-:Y:S02]  /*d6b0*/  FMUL.FTZ R243, R22, c[0x0][0x2ec] ;  /* 0x0000bb0016f37a20 */ /* 0x010fe40000410000 */
[----:B------:R-:W-:Y:S02]  /*d6c0*/  FMUL.FTZ R242, R23, c[0x0][0x2ec] ;  /* 0x0000bb0017f27a20 */ /* 0x000fe40000410000 */
[----:B------:R-:W-:Y:S02]  /*d6d0*/  FMUL.FTZ R251, R24, c[0x0][0x2ec] ;  /* 0x0000bb0018fb7a20 */ /* 0x000fe40000410000 */
[----:B------:R-:W-:Y:S02]  /*d6e0*/  FMUL.FTZ R249, R25, c[0x0][0x2ec] ;  /* 0x0000bb0019f97a20 */ /* 0x000fe40000410000 */
[----:B------:R-:W-:Y:S01]  /*d6f0*/  FMUL.FTZ R247, R26, c[0x0][0x2ec] ;  /* 0x0000bb001af77a20 */ /* 0x000fe20000410000 */
[----:B------:R-:W4:Y:S01]  /*d700*/  MUFU.TANH R233, R233 ;  /* 0x000000e900e97308 */ /* 0x000f220000002400 */
        /* <DEDUP_REMOVED lines=35> */
.L_x_387:
[----:B------:R-:W-:Y:S01]  /*d940*/  IMAD R4, R223, 0x40, R209 ;  /* 0x00000040df047824 */ /* 0x000fe200078e02d1 */
[----:B------:R-:W-:Y:S04]  /*d950*/  LDSM.16.MT88.4 R28, [R193+0x12000] ;  /* 0x01200000c11c783b */ /* 0x000fe80000004200 */
[CC--:B------:R-:W-:Y:S02]  /*d960*/  ISETP.GE.AND P5, PT, R4.reuse, R219.reuse, PT ;  /* 0x000000db0400720c */ /* 0x0c0fe40003fa6270 */
[C---:B-1----:R-:W-:Y:S02]  /*d970*/  IADD3 R9, R4.reuse, 0x8, RZ ;  /* 0x0000000804097810 */ /* 0x042fe40007ffe0ff */
[C---:B------:R-:W-:Y:S02]  /*d980*/  ISETP.GE.OR P5, PT, R4.reuse, R218, !P5 ;  /* 0x000000da0400720c */ /* 0x040fe40006fa6670 */
[----:B------:R-:W-:Y:S02]  /*d990*/  IADD3 R5, R4, 0x1, RZ ;  /* 0x0000000104057810 */ /* 0x000fe40007ffe0ff */
[----:B------:R-:W-:Y:S02]  /*d9a0*/  FSEL R222, R222, -INF , !P5 ;  /* 0xff800000dede7808 */ /* 0x000fe40006800000 */
[----:B------:R-:W-:Y:S02]  /*d9b0*/  ISETP.GE.AND P5, PT, R9, R219, PT ;  /* 0x000000db0900720c */ /* 0x000fe40003fa6270 */
[C---:B------:R-:W-:Y:S02]  /*d9c0*/  ISETP.GE.AND P1, PT, R4.reuse, R217, PT ;  /* 0x000000d90400720c */ /* 0x040fe40003f26270 */
[C---:B------:R-:W-:Y:S02]  /*d9d0*/  ISETP.GE.AND P6, PT, R5.reuse, R219, PT ;  /* 0x000000db0500720c */ /* 0x040fe40003fc6270 */
[----:B------:R-:W-:Y:S02]  /*d9e0*/  ISETP.GE.AND P0, PT, R5, R217, PT ;  /* 0x000000d90500720c */ /* 0x000fe40003f06270 */
[C---:B------:R-:W-:Y:S02]  /*d9f0*/  IADD3 R7, R4.reuse, 0x9, RZ ;  /* 0x0000000904077810 */ /* 0x040fe40007ffe0ff */
[C---:B------:R-:W-:Y:S02]  /*da00*/  IADD3 R10, R4.reuse, 0x11, RZ ;  /* 0x00000011040a7810 */ /* 0x040fe40007ffe0ff */
[----:B------:R-:W-:Y:S02]  /*da10*/  ISETP.GE.OR P1, PT, R4, R216, !P1 ;  /* 0x000000d80400720c */ /* 0x000fe40004f26670 */
[-C--:B------:R-:W-:Y:S02]  /*da20*/  ISETP.GE.OR P5, PT, R9, R218.reuse, !P5 ;  /* 0x000000da0900720c */ /* 0x080fe40006fa6670 */
[C---:B------:R-:W-:Y:S02]  /*da30*/  ISETP.GE.OR P6, PT, R5.reuse, R218, !P6 ;  /* 0x000000da0500720c */ /* 0x040fe400077c6670 */
[----:B------:R-:W-:Y:S02]  /*da40*/  FSEL R230, R230, -INF , !P5 ;  /* 0xff800000e6e67808 */ /* 0x000fe40006800000 */
[----:B------:R-:W-:Y:S02]  /*da50*/  ISETP.GE.OR P0, PT, R5, R216, !P0 ;  /* 0x000000d80500720c */ /* 0x000fe40004706670 */
[----:B------:R-:W-:Y:S02]  /*da60*/  FSEL R5, R228, -INF , !P1 ;  /* 0xff800000e4057808 */ /* 0x000fe40004800000 */
[----:B------:R-:W-:Y:S02]  /*da70*/  IADD3 R11, R4, 0x10, RZ ;  /* 0x00000010040b7810 */ /* 0x000fe40007ffe0ff */
[-C--:B------:R-:W-:Y:S02]  /*da80*/  ISETP.GE.AND P1, PT, R7, R219.reuse, PT ;  /* 0x000000db0700720c */ /* 0x080fe40003f26270 */
[-C--:B------:R-:W-:Y:S02]  /*da90*/  ISETP.GE.AND P5, PT, R10, R219.reuse, PT ;  /* 0x000000db0a00720c */ /* 0x080fe40003fa6270 */
[----:B------:R-:W-:Y:S02]  /*daa0*/  FSEL R224, R224, -INF , !P6 ;  /* 0xff800000e0e07808 */ /* 0x000fe40007000000 */
[-C--:B------:R-:W-:Y:S02]  /*dab0*/  ISETP.GE.OR P5, PT, R10, R218.reuse, !P5 ;  /* 0x000000da0a00720c */ /* 0x080fe40006fa6670 */
[----:B------:R-:W-:Y:S02]  /*dac0*/  IADD3 R8, R4, 0x18, RZ ;  /* 0x0000001804087810 */ /* 0x000fe40007ffe0ff */
[-C--:B------:R-:W-:Y:S02]  /*dad0*/  ISETP.GE.AND P6, PT, R11, R219.reuse, PT ;  /* 0x000000db0b00720c */ /* 0x080fe40003fc6270 */
[-C--:B------:R-:W-:Y:S02]  /*dae0*/  ISETP.GE.OR P1, PT, R7, R218.reuse, !P1 ;  /* 0x000000da0700720c */ /* 0x080fe40004f26670 */
[----:B------:R-:W-:Y:S02]  /*daf0*/  FSEL R162, R237, -INF , !P5 ;  /* 0xff800000eda27808 */ /* 0x000fe40006800000 */
[-C--:B------:R-:W-:Y:S02]  /*db00*/  ISETP.GE.OR P6, PT, R11, R218.reuse, !P6 ;  /* 0x000000da0b00720c */ /* 0x080fe400077c6670 */
[----:B------:R-:W-:Y:S02]  /*db10*/  FSEL R234, R234, -INF , !P1 ;  /* 0xff800000eaea7808 */ /* 0x000fe40004800000 */
[----:B------:R-:W-:Y:S02]  /*db20*/  ISETP.GE.AND P1, PT, R8, R219, PT ;  /* 0x000000db0800720c */ /* 0x000fe40003f26270 */
[-C--:B------:R-:W-:Y:S02]  /*db30*/  ISETP.GE.AND P5, PT, R7, R217.reuse, PT ;  /* 0x000000d90700720c */ /* 0x080fe40003fa6270 */
[----:B------:R-:W-:Y:S02]  /*db40*/  FSEL R164, R238, -INF , !P6 ;  /* 0xff800000eea47808 */ /* 0x000fe40007000000 */
[----:B------:R-:W-:Y:S02]  /*db50*/  ISETP.GE.OR P1, PT, R8, R218, !P1 ;  /* 0x000000da0800720c */ /* 0x000fe40004f26670 */
[----:B------:R-:W-:Y:S02]  /*db60*/  IADD3 R6, R4, 0x19, RZ ;  /* 0x0000001904067810 */ /* 0x000fe40007ffe0ff */
[----:B------:R-:W-:Y:S02]  /*db70*/  ISETP.GE.AND P6, PT, R9, R217, PT ;  /* 0x000000d90900720c */ /* 0x000fe40003fc6270 */
[-C--:B------:R-:W-:Y:S02]  /*db80*/  ISETP.GE.OR P5, PT, R7, R216.reuse, !P5 ;  /* 0x000000d80700720c */ /* 0x080fe40006fa6670 */
[----:B------:R-:W-:Y:S02]  /*db90*/  FSEL R142, R241, -INF , !P1 ;  /* 0xff800000f18e7808 */ /* 0x000fe40004800000 */
[----:B------:R-:W-:Y:S02]  /*dba0*/  ISETP.GE.OR P6, PT, R9, R216, !P6 ;  /* 0x000000d80900720c */ /* 0x000fe400077c6670 */
[----:B------:R-:W-:Y:S02]  /*dbb0*/  FSEL R9, R232, -INF , !P5 ;  /* 0xff800000e8097808 */ /* 0x000fe40006800000 */
[----:B------:R-:W-:Y:S02]  /*dbc0*/  ISETP.GE.AND P1, PT, R6, R219, PT ;  /* 0x000000db0600720c */ /* 0x000fe40003f26270 */
[----:B------:R-:W-:Y:S02]  /*dbd0*/  ISETP.GE.AND P5, PT, R8, R217, PT ;  /* 0x000000d90800720c */ /* 0x000fe40003fa6270 */
[----:B------:R-:W-:Y:S02]  /*dbe0*/  ISETP.GE.OR P1, PT, R6, R218, !P1 ;  /* 0x000000da0600720c */ /* 0x000fe40004f26670 */
[----:B------:R-:W-:Y:S02]  /*dbf0*/  ISETP.GE.OR P5, PT, R8, R216, !P5 ;  /* 0x000000d80800720c */ /* 0x000fe40006fa6670 */
[----:B------:R-:W-:Y:S02]  /*dc00*/  IADD3 R12, R4, 0x21, RZ ;  /* 0x00000021040c7810 */ /* 0x000fe40007ffe0ff */
[----:B------:R-:W-:Y:S02]  /*dc10*/  FSEL R140, R244, -INF , !P1 ;  /* 0xff800000f48c7808 */ /* 0x000fe40004800000 */
[----:B------:R-:W-:Y:S02]  /*dc20*/  FSEL R143, R240, -INF , !P5 ;  /* 0xff800000f08f7808 */ /* 0x000fe40006800000 */
[----:B------:R-:W-:Y:S02]  /*dc30*/  IADD3 R13, R4, 0x20, RZ ;  /* 0x00000020040d7810 */ /* 0x000fe40007ffe0ff */
[C---:B------:R-:W-:Y:S02]  /*dc40*/  ISETP.GE.AND P1, PT, R12.reuse, R219, PT ;  /* 0x000000db0c00720c */ /* 0x040fe40003f26270 */
[C---:B------:R-:W-:Y:S02]  /*dc50*/  ISETP.GE.AND P5, PT, R12.reuse, R217, PT ;  /* 0x000000d90c00720c */ /* 0x040fe40003fa6270 */
[----:B------:R-:W-:Y:S02]  /*dc60*/  FSEL R7, R3, -INF , !P0 ;  /* 0xff80000003077808 */ /* 0x000fe40004000000 */
[----:B------:R-:W-:Y:S02]  /*dc70*/  ISETP.GE.AND P0, PT, R13, R219, PT ;  /* 0x000000db0d00720c */ /* 0x000fe40003f06270 */
[C---:B------:R-:W-:Y:S02]  /*dc80*/  ISETP.GE.OR P1, PT, R12.reuse, R218, !P1 ;  /* 0x000000da0c00720c */ /* 0x040fe40004f26670 */
[----:B------:R-:W-:Y:S02]  /*dc90*/  ISETP.GE.OR P5, PT, R12, R216, !P5 ;  /* 0x000000d80c00720c */ /* 0x000fe40006fa6670 */
[----:B------:R-:W-:Y:S02]  /*dca0*/  IADD3 R3, R4, 0x28, RZ ;  /* 0x0000002804037810 */ /* 0x000fe40007ffe0ff */
[----:B------:R-:W-:Y:S02]  /*dcb0*/  FMNMX.FTZ R12, R5, R0, !PT ;  /* 0x00000000050c7209 */ /* 0x000fe40007810000 */
[----:B------:R-:W-:Y:S02]  /*dcc0*/  FSEL R233, R233, -INF , !P6 ;  /* 0xff800000e9e97808 */ /* 0x000fe40007000000 */
[----:B------:R-:W-:Y:S02]  /*dcd0*/  ISETP.GE.AND P6, PT, R11, R217, PT ;  /* 0x000000d90b00720c */ /* 0x000fe40003fc6270 */
[----:B------:R-:W-:Y:S02]  /*dce0*/  FSEL R158, R248, -INF , !P1 ;  /* 0xff800000f89e7808 */ /* 0x000fe40004800000 */
[----:B------:R-:W-:Y:S02]  /*dcf0*/  ISETP.GE.OR P0, PT, R13, R218, !P0 ;  /* 0x000000da0d00720c */ /* 0x000fe40004706670 */
[----:B------:R-:W-:Y:S02]  /*dd00*/  FMNMX.FTZ R12, R7, R12, !PT ;  /* 0x0000000c070c7209 */ /* 0x000fe40007810000 */
[----:B------:R-:W-:Y:S02]  /*dd10*/  ISETP.GE.AND P1, PT, R3, R219, PT ;  /* 0x000000db0300720c */ /* 0x000fe40003f26270 */
[----:B------:R-:W-:Y:S02]  /*dd20*/  ISETP.GE.OR P6, PT, R11, R216, !P6 ;  /* 0x000000d80b00720c */ /* 0x000fe400077c6670 */
[----:B------:R-:W-:Y:S02]  /*dd30*/  FMNMX.FTZ R11, R222, R2, !PT ;  /* 0x00000002de0b7209 */ /* 0x000fe40007810000 */
[----:B------:R-:W-:Y:S02]  /*dd40*/  FSEL R160, R245, -INF , !P0 ;  /* 0xff800000f5a07808 */ /* 0x000fe40004000000 */
[----:B------:R-:W-:Y:S02]  /*dd50*/  ISETP.GE.OR P1, PT, R3, R218, !P1 ;  /* 0x000000da0300720c */ /* 0x000fe40004f26670 */
[----:B------:R-:W-:Y:S02]  /*dd60*/  IADD3 R8, R4, 0x29, RZ ;  /* 0x0000002904087810 */ /* 0x000fe40007ffe0ff */
[----:B------:R-:W-:Y:S02]  /*dd70*/  FMNMX.FTZ R12, R233, R12, !PT ;  /* 0x0000000ce90c7209 */ /* 0x000fe40007810000 */
[----:B------:R-:W-:Y:S02]  /*dd80*/  ISETP.GE.AND P0, PT, R10, R217, PT ;  /* 0x000000d90a00720c */ /* 0x000fe40003f06270 */
[----:B------:R-:W-:Y:S02]  /*dd90*/  FMNMX.FTZ R11, R224, R11, !PT ;  /* 0x0000000be00b7209 */ /* 0x000fe40007810000 */
[----:B------:R-:W-:Y:S02]  /*dda0*/  FSEL R163, R236, -INF , !P6 ;  /* 0xff800000eca37808 */ /* 0x000fe40007000000 */
[----:B------:R-:W-:Y:S02]  /*ddb0*/  FSEL R156, R251, -INF , !P1 ;  /* 0xff800000fb9c7808 */ /* 0x000fe40004800000 */
[----:B------:R-:W-:Y:S02]  /*ddc0*/  ISETP.GE.OR P0, PT, R10, R216, !P0 ;  /* 0x000000d80a00720c */ /* 0x000fe40004706670 */
[----:B------:R-:W-:Y:S02]  /*ddd0*/  ISETP.GE.AND P1, PT, R8, R219, PT ;  /* 0x000000db0800720c */ /* 0x000fe40003f26270 */
[----:B------:R-:W-:Y:S02]  /*dde0*/  FMNMX.FTZ R12, R9, R12, !PT ;  /* 0x0000000c090c7209 */ /* 0x000fe40007810000 */
[----:B------:R-:W-:Y:S02]  /*ddf0*/  ISETP.GE.AND P6, PT, R6, R217, PT ;  /* 0x000000d90600720c */ /* 0x000fe40003fc6270 */
[----:B------:R-:W-:Y:S02]  /*de00*/  FMNMX.FTZ R11, R230, R11, !PT ;  /* 0x0000000be60b7209 */ /* 0x000fe40007810000 */
[----:B------:R-:W-:Y:S02]  /*de10*/  FSEL R161, R235, -INF , !P0 ;  /* 0xff800000eba17808 */ /* 0x000fe40004000000 */
[----:B------:R-:W-:Y:S02]  /*de20*/  FMNMX.FTZ R12, R163, R12, !PT ;  /* 0x0000000ca30c7209 */ /* 0x000fe40007810000 */
[----:B------:R-:W-:Y:S02]  /*de30*/  ISETP.GE.OR P6, PT, R6, R216, !P6 ;  /* 0x000000d80600720c */ /* 0x000fe400077c6670 */
[----:B------:R-:W-:Y:S02]  /*de40*/  ISETP.GE.OR P1, PT, R8, R218, !P1 ;  /* 0x000000da0800720c */ /* 0x000fe40004f26670 */
[----:B------:R-:W-:Y:S02]  /*de50*/  ISETP.GE.AND P0, PT, R13, R217, PT ;  /* 0x000000d90d00720c */ /* 0x000fe40003f06270 */
[----:B------:R-:W-:Y:S02]  /*de60*/  IADD3 R6, R4, 0x30, RZ ;  /* 0x0000003004067810 */ /* 0x000fe40007ffe0ff */
        /* <DEDUP_REMOVED lines=20> */
[----:B------:R-:W-:Y:S02]  /*dfb0*/  FMNMX.FTZ R11, R140, R11, !PT ;  /* 0x0000000b8c0b7209 */ /* 0x000fe40007810000 */
[----:B------:R-:W-:Y:S02]  /*dfc0*/  IADD3 R10, R4, 0x31, RZ ;  /* 0x00000031040a7810 */ /* 0x000fe40007ffe0ff */
[----:B------:R-:W-:Y:S02]  /*dfd0*/  FSEL R155, R247, -INF , !P1 ;  /* 0xff800000f79b7808 */ /* 0x000fe40004800000 */
[----:B------:R-:W-:Y:S02]  /*dfe0*/  FMNMX.FTZ R8, R157, R8, !PT ;  /* 0x000000089d087209 */ /* 0x000fe40007810000 */
[----:B------:R-:W-:Y:S02]  /*dff0*/  ISETP.GE.AND P5, PT, R6, R217, PT ;  /* 0x000000d90600720c */ /* 0x000fe40003fa6270 */
[----:B------:R-:W-:Y:S02]  /*e000*/  FMNMX.FTZ R11, R160, R11, !PT ;  /* 0x0000000ba00b7209 */ /* 0x000fe40007810000 */
[----:B------:R-:W-:Y:S02]  /*e010*/  ISETP.GE.AND P6, PT, R10, R219, PT ;  /* 0x000000db0a00720c */ /* 0x000fe40003fc6270 */
[----:B------:R-:W-:Y:S02]  /*e020*/  FSEL R153, R246, -INF , !P0 ;  /* 0xff800000f6997808 */ /* 0x000fe40004000000 */
[----:B------:R-:W-:Y:S02]  /*e030*/  FMNMX.FTZ R8, R155, R8, !PT ;  /* 0x000000089b087209 */ /* 0x000fe40007810000 */
[----:B------:R-:W-:Y:S02]  /*e040*/  ISETP.GE.OR P5, PT, R6, R216, !P5 ;  /* 0x000000d80600720c */ /* 0x000fe40006fa6670 */
[----:B------:R-:W-:Y:S02]  /*e050*/  ISETP.GE.AND P1, PT, R10, R217, PT ;  /* 0x000000d90a00720c */ /* 0x000fe40003f26270 */
[----:B------:R-:W-:Y:S02]  /*e060*/  IADD3 R3, R4, 0x38, RZ ;  /* 0x0000003804037810 */ /* 0x000fe40007ffe0ff */
[----:B------:R-:W-:Y:S02]  /*e070*/  FMNMX.FTZ R11, R158, R11, !PT ;  /* 0x0000000b9e0b7209 */ /* 0x000fe40007810000 */
[C---:B------:R-:W-:Y:S02]  /*e080*/  ISETP.GE.OR P6, PT, R10.reuse, R218, !P6 ;  /* 0x000000da0a00720c */ /* 0x040fe400077c6670 */
[----:B------:R-:W-:Y:S02]  /*e090*/  FSEL R149, R21, -INF , !P5 ;  /* 0xff80000015957808 */ /* 0x000fe40006800000 */
[----:B------:R-:W-:Y:S02]  /*e0a0*/  FMNMX.FTZ R8, R153, R8, !PT ;  /* 0x0000000899087209 */ /* 0x000fe40007810000 */
[----:B------:R-:W-:Y:S02]  /*e0b0*/  ISETP.GE.OR P1, PT, R10, R216, !P1 ;  /* 0x000000d80a00720c */ /* 0x000fe40004f26670 */
[----:B------:R-:W-:Y:S02]  /*e0c0*/  IADD3 R4, R4, 0x39, RZ ;  /* 0x0000003904047810 */ /* 0x000fe40007ffe0ff */
[C---:B------:R-:W-:Y:S02]  /*e0d0*/  ISETP.GE.AND P0, PT, R3.reuse, R217, PT ;  /* 0x000000d90300720c */ /* 0x040fe40003f06270 */
[----:B------:R-:W-:Y:S02]  /*e0e0*/  FSEL R150, R26, -INF , !P6 ;  /* 0xff8000001a967808 */ /* 0x000fe40007000000 */
[----:B------:R-:W-:Y:S02]  /*e0f0*/  FMNMX.FTZ R11, R156, R11, !PT ;  /* 0x0000000b9c0b7209 */ /* 0x000fe40007810000 */
[----:B------:R-:W-:Y:S02]  /*e100*/  ISETP.GE.AND P6, PT, R3, R219, PT ;  /* 0x000000db0300720c */ /* 0x000fe40003fc6270 */
[----:B------:R-:W-:Y:S02]  /*e110*/  FSEL R147, R252, -INF , !P1 ;  /* 0xff800000fc937808 */ /* 0x000fe40004800000 */
[----:B------:R-:W-:Y:S02]  /*e120*/  FMNMX.FTZ R8, R149, R8, !PT ;  /* 0x0000000895087209 */ /* 0x000fe40007810000 */
[C---:B------:R-:W-:Y:S02]  /*e130*/  ISETP.GE.OR P5, PT, R3.reuse, R216, !P0 ;  /* 0x000000d80300720c */ /* 0x040fe400047a6670 */
        /* <DEDUP_REMOVED lines=9> */
[----:B------:R-:W-:Y:S02]  /*e1d0*/  FSEL R133, R22, -INF , !P0 ;  /* 0xff80000016857808 */ /* 0x000fe40004000000 */
[----:B------:R-:W-:Y:S01]  /*e1e0*/  FMNMX.FTZ R8, R145, R8, !PT ;  /* 0x0000000891087209 */ /* 0x000fe20007810000 */
[----:B------:R-:W-:Y:S01]  /*e1f0*/  LDSM.16.MT88.4 R20, [R194+0x12000] ;  /* 0x01200000c214783b */ /* 0x000fe20000004200 */
        /* <DEDUP_REMOVED lines=30> */
[----:B------:R-:W-:Y:S01]  /*e3e0*/  ISETP.GT.AND P0, PT, R223, R206, PT ;  /* 0x000000cedf00720c */ /* 0x000fe20003f04270 */
        /* <DEDUP_REMOVED lines=283> */
[----:B------:R-:W4:Y:S03]  /*f5a0*/  LDSM.16.MT88.4 R108, [R196+0x17000] ;  /* 0x01700000c46c783b */ /* 0x000f260000004200 */
[----:B------:R-:W-:Y:S04]  /*f5b0*/  IMAD.MOV.U32 R231, RZ, RZ, R223 ;  /* 0x000000ffffe77224 */ /* 0x000fe800078e00df */
        /* <DEDUP_REMOVED lines=67> */
.L_x_385:
        /* <DEDUP_REMOVED lines=334> */
.L_x_390:
[----:B---3--:R-:W-:Y:S05]  /*10ed0*/  BSYNC B0 ;  /* 0x0000000000007941 */ /* 0x008fea0003800000 */
.L_x_389:
        /* <DEDUP_REMOVED lines=31> */
.L_x_392:
[----:B------:R-:W-:Y:S05]  /*110d0*/  BSYNC B0 ;  /* 0x0000000000007941 */ /* 0x000fea0003800000 */
.L_x_391:
        /* <DEDUP_REMOVED lines=20> */
.L_x_394:
[----:B------:R-:W-:Y:S05]  /*11220*/  BSYNC B0 ;  /* 0x0000000000007941 */ /* 0x000fea0003800000 */
.L_x_393:
        /* <DEDUP_REMOVED lines=20> */
.L_x_396:
[----:B------:R-:W-:Y:S05]  /*11370*/  BSYNC B0 ;  /* 0x0000000000007941 */ /* 0x000fea0003800000 */
.L_x_395:
        /* <DEDUP_REMOVED lines=20> */
.L_x_397:
        /* <DEDUP_REMOVED lines=12> */
.L_x_1283:


//--------------------- .text._ZN5flash16flash_fwd_kernelI23Flash_fwd_kernel_traitsILi192ELi128ELi64ELi8ELb0ELb0EN7cutlass10bfloat16_tE19Flash_kernel_traitsILi192ELi128ELi64ELi8ES3_EELb0ELb0ELb1ELb1ELb0ELb0ELb0ELb0EEEvNS_16Flash_fwd_paramsE --------------------------
	.section	.text._ZN5flash16flash_fwd_kernelI23Flash_fwd_kernel_traitsILi192ELi128ELi64ELi8ELb0ELb0EN7cutlass10bfloat16_tE19Flash_kernel_traitsILi192ELi128ELi64ELi8ES3_EELb0ELb0ELb1ELb1ELb0ELb0ELb0ELb0EEEvNS_16Flash_fwd_paramsE,"ax",@progbits
	.sectioninfo	@"SHI_REGISTERS=244"
	.align	128
        .global         _ZN5flash16flash_fwd_kernelI23Flash_fwd_kernel_traitsILi192ELi128ELi64ELi8ELb0ELb0EN7cutlass10bfloat16_tE19Flash_kernel_traitsILi192ELi128ELi64ELi8ES3_EELb0ELb0ELb1ELb1ELb0ELb0ELb0ELb0EEEvNS_16Flash_fwd_paramsE
        .type           _ZN5flash16flash_fwd_kernelI23Flash_fwd_kernel_traitsILi192ELi128ELi64ELi8ELb0ELb0EN7cutlass10bfloat16_tE19Flash_kernel_traitsILi192ELi128ELi64ELi8ES3_EELb0ELb0ELb1ELb1ELb0ELb0ELb0ELb0EEEvNS_16Flash_fwd_paramsE,@function
        .size           _ZN5flash16flash_fwd_kernelI23Flash_fwd_kernel_traitsILi192ELi128ELi64ELi8ELb0ELb0EN7cutlass10bfloat16_tE19Flash_kernel_traitsILi192ELi128ELi64ELi8ES3_EELb0ELb0ELb1ELb1ELb0ELb0ELb0ELb0EEEvNS_16Flash_fwd_paramsE,(.L_x_1284 - _ZN5flash16flash_fwd_kernelI23Flash_fwd_kernel_traitsILi192ELi128ELi64ELi8ELb0ELb0EN7cutlass10bfloat16_tE19Flash_kernel_traitsILi192ELi128ELi64ELi8ES3_EELb0ELb0ELb1ELb1ELb0ELb0ELb0ELb0EEEvNS_16Flash_fwd_paramsE)
        .other          _ZN5flash16flash_fwd_kernelI23Flash_fwd_kernel_traitsILi192ELi128ELi64ELi8ELb0ELb0EN7cutlass10bfloat16_tE19Flash_kernel_traitsILi192ELi128ELi64ELi8ES3_EELb0ELb0ELb1ELb1ELb0ELb0ELb0ELb0EEEvNS_16Flash_fwd_paramsE,@"STO_CUDA_ENTRY STV_DEFAULT"
_ZN5flash16flash_fwd_kernelI23Flash_fwd_kernel_traitsILi192ELi128ELi64ELi8ELb0ELb0EN7cutlass10bfloat16_tE19Flash_kernel_traitsILi192ELi128ELi64ELi8ES3_EELb0ELb0ELb1ELb1ELb0ELb0ELb0ELb0EEEvNS_16Flash_fwd_paramsE:
.text._ZN5flash16flash_fwd_kernelI23Flash_fwd_kernel_traitsILi192ELi128ELi64ELi8ELb0ELb0EN7cutlass10bfloat16_tE19Flash_kernel_traitsILi192ELi128ELi64ELi8ES3_EELb0ELb0ELb1ELb1ELb0ELb0ELb0ELb0EEEvNS_16Flash_fwd_paramsE:
        /* <DEDUP_REMOVED lines=35> */
[----:B------:R-:W-:Y:S02]  /*0230*/  UMOV UR17, URZ ;  /* 0x0000003f00117c82 */ /* 0x000fe40008000000 */
        /* <DEDUP_REMOVED lines=19> */
.L_x_398:
[----:B------:R-:W-:Y:S02]  /*0370*/  ULDC UR6, c[0x0][0x218] ;  /* 0x0000860000067ab9 */ /* 0x000fe40000000800 */
.L_x_399:
        /* <DEDUP_REMOVED lines=21> */
[----:B------:R-:W-:Y:S01]  /*04d0*/  UIADD3 UR6, UR21, UR20, -UR12 ;  /* 0x0000001415067290 */ /* 0x000fe2000fffe80c */
[----:B------:R-:W1:Y:S01]  /*04e0*/  S2R R4, SR_TID.X ;  /* 0x0000000000047919 */ /* 0x000e620000002100 */
[----:B------:R-:W-:Y:S02]  /*04f0*/  UIADD3 UR7, UR21, 0x3f, URZ ;  /* 0x0000003f15077890 */ /* 0x000fe4000fffe03f */
[----:B------:R-:W-:Y:S02]  /*0500*/  ULDC UR8, c[0x0][0x2e4] ;  /* 0x0000b90000087ab9 */ /* 0x000fe40000000800 */
[----:B------:R-:W-:Y:S02]  /*0510*/  UIADD3 UR5, -UR12, 0xbf, UR20 ;  /* 0x000000bf0c057890 */ /* 0x000fe4000fffe114 */
[----:B------:R-:W-:Y:S02]  /*0520*/  ULDC UR4, c[0x0][0x2e8] ;  /* 0x0000ba0000047ab9 */ /* 0x000fe40000000800 */
[----:B------:R-:W-:-:S02]  /*0530*/  UIADD3 UR8, UR6, -UR8, URZ ;  /* 0x8000000806087290 */ /* 0x000fc4000fffe03f */
[----:B------:R-:W-:Y:S02]  /*0540*/  USHF.R.S32.HI UR6, URZ, 0x1f, UR7 ;  /* 0x0000001f3f067899 */ /* 0x000fe40008011407 */
[----:B------:R-:W-:Y:S02]  /*0550*/  UIADD3 UR4, UR5, UR4, UR21 ;  /* 0x0000000405047290 */ /* 0x000fe4000fffe015 */
[----:B------:R-:W-:Y:S02]  /*0560*/  ULEA.HI UR7, UR6, UR7, URZ, 0x6 ;  /* 0x0000000706077291 */ /* 0x000fe4000f8f303f */
[----:B------:R-:W-:Y:S02]  /*0570*/  USHF.R.S32.HI UR5, URZ, 0x1f, UR8 ;  /* 0x0000001f3f057899 */ /* 0x000fe40008011408 */
[----:B------:R-:W-:Y:S02]  /*0580*/  USHF.R.S32.HI UR6, URZ, 0x1f, UR4 ;  /* 0x0000001f3f067899 */ /* 0x000fe40008011404 */
        /* <DEDUP_REMOVED lines=12> */
[----:B-1----:R-:W-:Y:S01]  /*0650*/  UISETP.NE.AND UP0, UPT, UR10, -0x1, UPT ;  /* 0xffffffff0a00788c */ /* 0x002fe2000bf05270 */
[----:B------:R-:W-:Y:S01]  /*0660*/  SHF.R.S32.HI R3, RZ, 0x1f, R4 ;  /* 0x0000001fff037819 */ /* 0x000fe20000011404 */
[----:B------:R-:W-:Y:S01]  /*0670*/  ULDC.U8 UR17, c[0x0][0x329] ;  /* 0x0000ca4000117ab9 */ /* 0x000fe20000000000 */
[----:B------:R-:W1:Y:S01]  /*0680*/  S2R R10, SR_CTAID.Z ;  /* 0x00000000000a7919 */ /* 0x000e620000002700 */
[----:B------:R-:W-:Y:S01]  /*0690*/  UISETP.NE.AND UP1, UPT, UR17, URZ, UPT ;  /* 0x0000003f1100728c */ /* 0x000fe2000bf25270 */
[----:B------:R-:W-:Y:S01]  /*06a0*/  LEA.HI R14, R3, R4, RZ, 0x3 ;  /* 0x00000004030e7211 */ /* 0x000fe200078f18ff */
[----:B------:R-:W-:Y:S01]  /*06b0*/  ULDC.64 UR6, c[0x0][0x1e8] ;  /* 0x00007a0000067ab9 */ /* 0x000fe20000000a00 */
[----:B------:R-:W-:Y:S01]  /*06c0*/  IMAD.U32 R17, RZ, RZ, UR11 ;  /* 0x0000000bff117e24 */ /* 0x000fe2000f8e00ff */
[----:B------:R-:W-:Y:S01]  /*06d0*/  ULDC.U8 UR18, c[0x0][0x328] ;  /* 0x0000ca0000127ab9 */ /* 0x000fe20000000000 */
[----:B------:R-:W-:Y:S01]  /*06e0*/  LOP3.LUT R9, R14, 0xfffffff8, RZ, 0xc0, !PT ;  /* 0xfffffff80e097812 */ /* 0x000fe200078ec0ff */
[----:B------:R-:W-:Y:S01]  /*06f0*/  UISETP.NE.AND UP2, UPT, UR18, URZ, UPT ;  /* 0x0000003f1200728c */ /* 0x000fe2000bf45270 */
[----:B------:R-:W-:Y:S01]  /*0700*/  SHF.R.S32.HI R14, RZ, 0x3, R14 ;  /* 0x00000003ff0e7819 */ /* 0x000fe2000001140e */
[----:B------:R-:W-:Y:S01]  /*0710*/  @UP0 UIMAD.WIDE.U32 UR8, UR10, UR6, URZ ;  /* 0x000000060a0802a5 */ /* 0x000fe2000f8e003f */
[----:B------:R-:W-:Y:S01]  /*0720*/  BSSY B0, `(.L_x_401) ;  /* 0x0000040000007945 */ /* 0x000fe20003800000 */
[----:B------:R-:W-:Y:S01]  /*0730*/  @!UP0 USHF.R.S32.HI UR19, URZ, 0x1f, UR16 ;  /* 0x0000001f3f138899 */ /* 0x000fe20008011410 */
[----:B------:R-:W-:Y:S01]  /*0740*/  IMAD.IADD R9, R4, 0x1, -R9 ;  /* 0x0000000104097824 */ /* 0x000fe200078e0a09 */
[----:B------:R-:W-:Y:S01]  /*0750*/  ULDC.64 UR4, c[0x0][0x1e0] ;  /* 0x0000780000047ab9 */ /* 0x000fe20000000a00 */
[----:B------:R-:W-:Y:S01]  /*0760*/  SHF.R.S32.HI R15, RZ, 0x1f, R14 ;  /* 0x0000001fff0f7819 */ /* 0x000fe2000001140e */
[----:B------:R-:W-:Y:S01]  /*0770*/  UISETP.NE.OR UP3, UPT, UR17, URZ, !UP2 ;  /* 0x0000003f1100728c */ /* 0x000fe2000d765670 */
[----:B------:R-:W-:Y:S01]  /*0780*/  IMAD.SHL.U32 R8, R9, 0x8, RZ ;  /* 0x0000000809087824 */ /* 0x000fe200078e00ff */
[----:B------:R-:W-:-:S02]  /*0790*/  @UP0 UIMAD UR7, UR10, UR7, UR9 ;  /* 0x000000070a0702a4 */ /* 0x000fc4000f8e0209 */
[----:B------:R-:W-:Y:S01]  /*07a0*/  ULDC UR13, c[0x0][0x214] ;  /* 0x00008500000d7ab9 */ /* 0x000fe20000000800 */
[----:B------:R-:W-:Y:S01]  /*07b0*/  IMAD.WIDE R16, R17, 0x80, R14 ;  /* 0x0000008011107825 */ /* 0x000fe200078e020e */
[----:B------:R-:W-:Y:S01]  /*07c0*/  @UP1 ULDC UR17, c[0x0][0x210] ;  /* 0x0000840000111ab9 */ /* 0x000fe20000000800 */
[C---:B------:R-:W-:Y:S01]  /*07d0*/  IADD3 R7, R8.reuse, 0x40, RZ ;  /* 0x0000004008077810 */ /* 0x040fe20007ffe0ff */
[----:B------:R-:W-:Y:S01]  /*07e0*/  @!UP0 UIMAD UR19, UR19, UR4, URZ ;  /* 0x00000004131382a4 */ /* 0x000fe2000f8e023f */
[----:B------:R-:W-:Y:S01]  /*07f0*/  IADD3 R6, R8, 0x80, RZ ;  /* 0x0000008008067810 */ /* 0x000fe20007ffe0ff */
[----:B------:R-:W-:Y:S02]  /*0800*/  ULDC UR9, c[0x0][0x234] ;  /* 0x00008d0000097ab9 */ /* 0x000fe40000000800 */
[----:B------:R-:W-:Y:S02]  /*0810*/  @!UP0 UIMAD.WIDE.U32 UR22, UR16, UR4, URZ ;  /* 0x00000004101682a5 */ /* 0x000fe4000f8e003f */
[----:B------:R-:W-:-:S02]  /*0820*/  @UP1 UIMAD UR17, UR17, UR13, URZ ;  /* 0x0000000d111112a4 */ /* 0x000fc4000f8e023f */
[----:B------:R-:W-:Y:S02]  /*0830*/  @!UP1 USEL UR17, UR13, UR9, !UP2 ;  /* 0x000000090d119287 */ /* 0x000fe4000d000000 */
[----:B------:R-:W-:Y:S02]  /*0840*/  @!UP0 UIMAD UR19, UR16, UR5, UR19 ;  /* 0x00000005101382a4 */ /* 0x000fe4000f8e0213 */
[----:B------:R-:W-:Y:S02]  /*0850*/  ULDC UR6, c[0x0][0x1c0] ;  /* 0x0000700000067ab9 */ /* 0x000fe40000000800 */
[----:B------:R-:W-:Y:S02]  /*0860*/  @UP1 UMOV UR18, 0x1 ;  /* 0x0000000100121882 */ /* 0x000fe40000000000 */
[----:B------:R-:W-:Y:S02]  /*0870*/  @!UP1 UIMAD UR18, UR17, UR6, URZ ;  /* 0x00000006111292a4 */ /* 0x000fe4000f8e023f */
[----:B------:R-:W-:-:S02]  /*0880*/  @!UP0 UMOV UR8, UR22 ;  /* 0x0000001600088c82 */ /* 0x000fc40008000000 */
[----:B------:R-:W-:Y:S01]  /*0890*/  @!UP0 UIADD3 UR7, UR23, UR19, URZ ;  /* 0x0000001317078290 */ /* 0x000fe2000fffe03f */
[C---:B------:R-:W-:Y:S01]  /*08a0*/  IADD3 R2, P0, R8.reuse, UR8, RZ ;  /* 0x0000000808027c10 */ /* 0x040fe2000ff1e0ff */
[----:B------:R-:W-:Y:S02]  /*08b0*/  USHF.R.S32.HI UR21, URZ, 0x1f, UR26 ;  /* 0x0000001f3f157899 */ /* 0x000fe4000801141a */
[----:B------:R-:W-:Y:S02]  /*08c0*/  UIADD3 UR12, -UR20, UR12, URZ ;  /* 0x0000000c140c7290 */ /* 0x000fe4000fffe13f */
[----:B------:R-:W-:Y:S01]  /*08d0*/  @!UP3 UIMAD UR22, UR16, UR13, URZ ;  /* 0x0000000d1016b2a4 */ /* 0x000fe2000f8e023f */
[----:B------:R-:W-:Y:S01]  /*08e0*/  LEA.HI.X.SX32 R3, R8, UR7, 0x1, P0 ;  /* 0x0000000708037c11 */ /* 0x000fe200080f0eff */
[----:B------:R-:W-:Y:S02]  /*08f0*/  UIMAD UR18, UR16, UR18, URZ ;  /* 0x00000012101272a4 */ /* 0x000fe4000f8e023f */
[----:B------:R-:W-:Y:S01]  /*0900*/  ULDC.64 UR4, c[0x0][0x1f0] ;  /* 0x00007c0000047ab9 */ /* 0x000fe20000000a00 */
[----:B------:R-:W-:Y:S01]  /*0910*/  ISETP.GE.AND P0, PT, R14, UR12, PT ;  /* 0x0000000c0e007c0c */ /* 0x000fe2000bf06270 */
[----:B------:R-:W-:Y:S01]  /*0920*/  @!UP3 USEL UR22, UR22, UR10, !UP0 ;  /* 0x0000000a1616b287 */ /* 0x000fe2000c000000 */
[----:B-1----:R-:W-:Y:S01]  /*0930*/  IMAD.WIDE.U32 R10, R10, c[0x0][0x1f0], R2 ;  /* 0x00007c000a0a7a25 */ /* 0x002fe200078e0002 */
[----:B------:R-:W-:-:S02]  /*0940*/  USEL UR18, UR18, URZ, UP3 ;  /* 0x0000003f12127287 */ /* 0x000fc40009800000 */
[----:B------:R-:W-:Y:S02]  /*0950*/  UIMAD UR4, UR21, UR4, URZ ;  /* 0x00000004150472a4 */ /* 0x000fe4000f8e023f */
[----:B------:R-:W-:Y:S02]  /*0960*/  UIMAD UR17, UR26, UR17, UR18 ;  /* 0x000000111a1172a4 */ /* 0x000fe4000f8e0212 */
[----:B------:R-:W-:Y:S02]  /*0970*/  @UP1 ULDC UR21, c[0x0][0x210] ;  /* 0x0000840000151ab9 */ /* 0x000fe40000000800 */
[----:B------:R-:W-:Y:S02]  /*0980*/  @!UP1 UMOV UR21, 0x1 ;  /* 0x0000000100159882 */ /* 0x000fe40000000000 */
[----:B------:R-:W-:Y:S02]  /*0990*/  UIMAD UR20, UR20, UR21, URZ ;  /* 0x00000015141472a4 */ /* 0x000fe4000f8e023f */
[----:B------:R-:W-:-:S02]  /*09a0*/  UMOV UR24, URZ ;  /* 0x0000003f00187c82 */ /* 0x000fc40008000000 */
[----:B------:R-:W-:Y:S02]  /*09b0*/  @!UP3 UMOV UR24, UR22 ;  /* 0x000000160018bc82 */ /* 0x000fe40008000000 */
[----:B------:R-:W-:Y:S02]  /*09c0*/  UIMAD UR4, UR26, UR5, UR4 ;  /* 0x000000051a0472a4 */ /* 0x000fe4000f8e0204 */
[----:B------:R-:W-:Y:S02]  /*09d0*/  UMOV UR25, URZ ;  /* 0x0000003f00197c82 */ /* 0x000fe40008000000 */
[----:B------:R-:W-:Y:S02]  /*09e0*/  USHF.R.S32.HI UR7, URZ, 0x1f, UR17 ;  /* 0x0000001f3f077899 */ /* 0x000fe40008011411 */
[----:B------:R-:W-:Y:S01]  /*09f0*/  @!UP3 USHF.R.S32.HI UR25, URZ, 0x1f, UR22 ;  /* 0x0000001f3f19b899 */ /* 0x000fe20008011416 */
[----:B------:R-:W-:Y:S01]  /*0a00*/  IADD3 R13, R11, UR4, RZ ;  /* 0x000000040b0d7c10 */ /* 0x000fe2000fffe0ff */
[----:B------:R-:W-:-:S02]  /*0a10*/  USHF.R.S32.HI UR6, URZ, 0x1f, UR20 ;  /* 0x0000001f3f067899 */ /* 0x000fc40008011414 */
[----:B------:R-:W-:-:S04]  /*0a20*/  UIADD3 UR17, UP1, UP0, UR20, UR24, UR17 ;  /* 0x0000001814117290 */ /* 0x000fc8000f83e011 */
[----:B------:R-:W-:Y:S01]  /*0a30*/  UIADD3.X UR6, UR6, UR25, UR7, UP1, UP0 ;  /* 0x0000001906067290 */ /* 0x000fe20008fe0407 */
[----:B------:R-:W-:Y:S06]  /*0a40*/  @P0 BRA `(.L_x_402) ;  /* 0x000000d000000947 */ /* 0x000fec0003800000 */
        /* <DEDUP_REMOVED lines=13> */
.L_x_402:
[----:B------:R-:W-:Y:S05]  /*0b20*/  BSYNC B0 ;  /* 0x0000000000007941 */ /* 0x000fea0003800000 */
.L_x_401:
[----:B------:R-:W-:Y:S01]  /*0b30*/  IADD3 R5, R14, 0x20, RZ ;  /* 0x000000200e057810 */ /* 0x000fe20007ffe0ff */
[----:B------:R-:W-:Y:S03]  /*0b40*/  BSSY B0, `(.L_x_403) ;  /* 0x0000013000007945 */ /* 0x000fe60003800000 */
[----:B------:R-:W-:-:S13]  /*0b50*/  ISETP.GE.AND P0, PT, R5, UR12, PT ;  /* 0x0000000c05007c0c */ /* 0x000fda000bf06270 */
        /* <DEDUP_REMOVED lines=17> */
.L_x_404:
[----:B------:R-:W-:Y:S05]  /*0c70*/  BSYNC B0 ;  /* 0x0000000000007941 */ /* 0x000fea0003800000 */
.L_x_403:
        /* <DEDUP_REMOVED lines=20> */
.L_x_406:
[----:B------:R-:W-:Y:S05]  /*0dc0*/  BSYNC B0 ;  /* 0x0000000000007941 */ /* 0x000fea0003800000 */
.L_x_405:
[----:B-1----:R-:W-:Y:S01]  /*0dd0*/  IADD3 R2, R14, 0x60, RZ ;  /* 0x000000600e027810 */ /* 0x002fe20007ffe0ff */
[----:B------:R-:W-:Y:S03]  /*0de0*/  BSSY B0, `(.L_x_407) ;  /* 0x0000012000007945 */ /* 0x000fe60003800000 */
[----:B------:R-:W-:-:S13]  /*0df0*/  ISETP.GE.AND P0, PT, R2, UR12, PT ;  /* 0x0000000c02007c0c */ /* 0x000fda000bf06270 */
        /* <DEDUP_REMOVED lines=16> */
.L_x_408:
[----:B------:R-:W-:Y:S05]  /*0f00*/  BSYNC B0 ;  /* 0x0000000000007941 */ /* 0x000fea0003800000 */
.L_x_407:
[----:B------:R-:W-:-:S04]  /*0f10*/  ISETP.NE.AND P6, PT, R9, RZ, PT ;  /* 0x000000ff0900720c */ /* 0x000fc80003fc5270 */
[----:B------:R-:W-:Y:S02]  /*0f20*/  ISETP.GE.OR P5, PT, R14, UR12, P6 ;  /* 0x0000000c0e007c0c */ /* 0x000fe4000b7a6670 */
[----:B------:R-:W-:Y:S02]  /*0f30*/  ISETP.GE.OR P4, PT, R5, UR12, P6 ;  /* 0x0000000c05007c0c */ /* 0x000fe4000b786670 */
[----:B------:R-:W-:Y:S02]  /*0f40*/  ISETP.GE.OR P3, PT, R4, UR12, P6 ;  /* 0x0000000c04007c0c */ /* 0x000fe4000b766670 */
[----:B------:R-:W-:-:S07]  /*0f50*/  ISETP.GE.OR P6, PT, R2, UR12, P6 ;  /* 0x0000000c02007c0c */ /* 0x000fce000b7c6670 */
[----:B-1----:R-:W-:Y:S02]  /*0f60*/  @!P5 IMAD R7, R14, UR21, RZ ;  /* 0x000000150e07dc24 */ /* 0x002fe4000f8e02ff */
[----:B------:R-:W-:Y:S02]  /*0f70*/  @!P4 IMAD R0, R5, UR21, RZ ;  /* 0x000000150500cc24 */ /* 0x000fe4000f8e02ff */
[----:B------:R-:W-:Y:S01]  /*0f80*/  @!P3 IMAD R4, R4, UR21, RZ ;  /* 0x000000150404bc24 */ /* 0x000fe2000f8e02ff */
[C---:B------:R-:W-:Y:S02]  /*0f90*/  @!P5 IADD3 R6, P0, R7.reuse, UR17, RZ ;  /* 0x000000110706dc10 */ /* 0x040fe4000ff1e0ff */
[----:B------:R-:W-:Y:S02]  /*0fa0*/  @!P4 IADD3 R3, P1, R0, UR17, RZ ;  /* 0x000000110003cc10 */ /* 0x000fe4000ff3e0ff */
[----:B------:R-:W-:Y:S02]  /*0fb0*/  @!P5 LEA.HI.X.SX32 R7, R7, UR6, 0x1, P0 ;  /* 0x000000060707dc11 */ /* 0x000fe400080f0eff */
[----:B------:R-:W-:-:S02]  /*0fc0*/  @!P5 LEA R10, P2, R6, c[0x0][0x200], 0x2 ;  /* 0x00008000060ada11 */ /* 0x000fc400078410ff */
        /* <DEDUP_REMOVED lines=23> */
.L_x_400:
[----:B-1----:R-:W-:Y:S02]  /*1140*/  UISETP.NE.AND UP0, UPT, UR10, -0x1, UPT ;  /* 0xffffffff0a00788c */ /* 0x002fe4000bf05270 */
[----:B------:R-:W-:Y:S02]  /*1150*/  UISETP.NE.AND UP1, UPT, UR18, -0x1, UPT ;  /* 0xffffffff1200788c */ /* 0x000fe4000bf25270 */
[----:B------:R-:W-:Y:S02]  /*1160*/  ULDC.64 UR4, c[0x0][0x190] ;  /* 0x0000640000047ab9 */ /* 0x000fe40000000a00 */
[----:B------:R-:W-:Y:S02]  /*1170*/  ULDC.64 UR8, c[0x0][0x178] ;  /* 0x00005e0000087ab9 */ /* 0x000fe40000000a00 */
[----:B------:R-:W-:Y:S01]  /*1180*/  PLOP3.LUT P0, PT, PT, PT, UP1, 0x80, 0x0 ;  /* 0x000000000000781c */ /* 0x000fe20003f0f018 */
[----:B------:R-:W-:-:S02]  /*1190*/  USHF.R.S32.HI UR27, URZ, 0x1f, UR26 ;  /* 0x0000001f3f1b7899 */ /* 0x000fc4000801141a */
[----:B------:R-:W-:Y:S02]  /*11a0*/  @UP0 UIMAD.WIDE.U32 UR22, UR10, UR4, URZ ;  /* 0x000000040a1602a5 */ /* 0x000fe4000f8e003f */
[----:B------:R-:W-:Y:S02]  /*11b0*/  @!UP0 USHF.R.S32.HI UR19, URZ, 0x1f, UR16 ;  /* 0x0000001f3f138899 */ /* 0x000fe40008011410 */
[----:B------:R-:W-:Y:S02]  /*11c0*/  @UP0 UIMAD UR6, UR10, UR5, UR23 ;  /* 0x000000050a0602a4 */ /* 0x000fe4000f8e0217 */
[----:B------:R-:W-:Y:S02]  /*11d0*/  @UP1 UIADD3 UR23, UR17, UR18, URZ ;  /* 0x0000001211171290 */ /* 0x000fe4000fffe03f */
[----:B------:R-:W-:Y:S02]  /*11e0*/  @!UP0 UIMAD UR19, UR19, UR8, URZ ;  /* 0x00000008131382a4 */ /* 0x000fe4000f8e023f */
[----:B------:R-:W-:-:S02]  /*11f0*/  @!UP0 UIMAD.WIDE.U32 UR28, UR16, UR8, URZ ;  /* 0x00000008101c82a5 */ /* 0x000fc4000f8e003f */
[----:B------:R-:W-:Y:S02]  /*1200*/  ULDC.64 UR4, c[0x0][0x198] ;  /* 0x0000660000047ab9 */ /* 0x000fe40000000a00 */
[----:B------:R-:W-:Y:S02]  /*1210*/  @UP1 UIMAD.WIDE.U32 UR24, UR23, UR4, URZ ;  /* 0x00000004171812a5 */ /* 0x000fe4000f8e003f */
[----:B------:R-:W-:Y:S02]  /*1220*/  @!UP0 UIMAD UR19, UR16, UR9, UR19 ;  /* 0x00000009101382a4 */ /* 0x000fe4000f8e0213 */
[----:B------:R-:W-:Y:S02]  /*1230*/  @UP0 UMOV UR8, UR22 ;  /* 0x0000001600080c82 */ /* 0x000fe40008000000 */
[----:B------:R-:W-:Y:S02]  /*1240*/  @UP1 UIMAD UR9, UR23, UR5, UR25 ;  /* 0x00000005170912a4 */ /* 0x000fe4000f8e0219 */
[----:B------:R-:W-:-:S02]  /*1250*/  @!UP0 UIADD3 UR6, UR29, UR19, URZ ;  /* 0x000000131d068290 */ /* 0x000fc4000fffe03f */
[----:B------:R-:W-:Y:S01]  /*1260*/  @!UP0 UMOV UR8, UR28 ;  /* 0x0000001c00088c82 */ /* 0x000fe20008000000 */
[----:B------:R-:W-:Y:S05]  /*1270*/  @P0 BRA `(.L_x_409) ;  /* 0x000000c000000947 */ /* 0x000fea0003800000 */
[----:B------:R-:W-:Y:S02]  /*1280*/  USHF.R.S32.HI UR19, URZ, 0x1f, UR17 ;  /* 0x0000001f3f137899 */ /* 0x000fe40008011411 */
[----:B------:R-:W-:Y:S02]  /*1290*/  ULDC.64 UR4, c[0x0][0x198] ;  /* 0x0000660000047ab9 */ /* 0x000fe40000000a00 */
[----:B------:R-:W-:Y:S02]  /*12a0*/  UIMAD UR19, UR19, UR4, URZ ;  /* 0x00000004131372a4 */ /* 0x000fe4000f8e023f */
[----:B------:R-:W-:Y:S02]  /*12b0*/  UIMAD.WIDE.U32 UR22, UR17, UR4, URZ ;  /* 0x00000004111672a5 */ /* 0x000fe4000f8e003f */
[----:B------:R-:W-:Y:S02]  /*12c0*/  UIMAD UR19, UR17, UR5, UR19 ;  /* 0x00000005111372a4 */ /* 0x000fe4000f8e0213 */
[----:B------:R-:W-:-:S02]  /*12d0*/  USHF.R.S32.HI UR9, URZ, 0x1f, UR16 ;  /* 0x0000001f3f097899 */ /* 0x000fc40008011410 */
[----:B------:R-:W-:Y:S02]  /*12e0*/  ULDC.64 UR4, c[0x0][0x180] ;  /* 0x0000600000047ab9 */ /* 0x000fe40000000a00 */
[----:B------:R-:W-:Y:S02]  /*12f0*/  UIADD3 UR23, UR23, UR19, URZ ;  /* 0x0000001317177290 */ /* 0x000fe4000fffe03f */
[----:B------:R-:W-:Y:S02]  /*1300*/  UIMAD UR9, UR9, UR4, URZ ;  /* 0x00000004090972a4 */ /* 0x000fe4000f8e023f */
[----:B------:R-:W-:Y:S02]  /*1310*/  UIMAD.WIDE.U32 UR24, UR16, UR4, UR22 ;  /* 0x00000004101872a5 */ /* 0x000fe4000f8e0016 */
[----:B------:R-:W-:-:S04]  /*1320*/  UIMAD UR9, UR16, UR5, UR9 ;  /* 0x00000005100972a4 */ /* 0x000fc8000f8e0209 */
[----:B------:R-:W-:Y:S02]  /*1330*/  UIADD3 UR9, UR25, UR9, URZ ;  /* 0x0000000919097290 */ /* 0x000fe4000fffe03f */
.L_x_409:
        /* <DEDUP_REMOVED lines=11> */
[----:B-1----:R-:W-:Y:S02]  /*13f0*/  IABS R0, R0 ;  /* 0x0000000000007213 */ /* 0x002fe40000000000 */
[----:B--2---:R-:W-:-:S05]  /*1400*/  IADD3 R6, R6, 0xffffffe, RZ ;  /* 0x0ffffffe06067810 */ /* 0x004fca0007ffe0ff */
        /* <DEDUP_REMOVED lines=27> */
[----:B------:R-:W-:Y:S02]  /*15c0*/  UMOV UR18, UR22 ;  /* 0x0000001600127c82 */ /* 0x000fe40008000000 */
[----:B------:R-:W-:-:S02]  /*15d0*/  UIMAD UR5, UR16, UR5, UR17 ;  /* 0x00000005100572a4 */ /* 0x000fc4000f8e0211 */
[----:B------:R-:W-:-:S04]  /*15e0*/  UIMAD.WIDE.U32 UR22, UR16, UR4, UR18 ;  /* 0x00000004101672a5 */ /* 0x000fc8000f8e0012 */
[----:B------:R-:W-:Y:S02]  /*15f0*/  UIADD3 UR5, UR23, UR5, URZ ;  /* 0x0000000517057290 */ /* 0x000fe4000fffe03f */
.L_x_410:
[----:B------:R-:W-:Y:S01]  /*1600*/  SHF.R.S32.HI R85, RZ, 0x1f, R4 ;  /* 0x0000001fff557819 */ /* 0x000fe20000011404 */
[----:B------:R-:W1:Y:S01]  /*1610*/  S2R R14, SR_CTAID.Z ;  /* 0x00000000000e7919 */ /* 0x000e620000002700 */
[----:B------:R-:W-:Y:S01]  /*1620*/  SHF.R.S32.HI R23, RZ, 0x1f, R20 ;  /* 0x0000001fff177819 */ /* 0x000fe20000011414 */
[----:B------:R-:W-:Y:S01]  /*1630*/  IMAD.U32 R19, RZ, RZ, UR11 ;  /* 0x0000000bff137e24 */ /* 0x000fe2000f8e00ff */
[CC--:B------:R-:W-:Y:S01]  /*1640*/  LEA.HI R3, R85.reuse, R4.reuse, RZ, 0x3 ;  /* 0x0000000455037211 */ /* 0x0c0fe200078f18ff */
[----:B------:R-:W-:Y:S01]  /*1650*/  BSSY B0, `(.L_x_411) ;  /* 0x000006a000007945 */ /* 0x000fe20003800000 */
[----:B------:R-:W-:Y:S01]  /*1660*/  LEA.HI R5, R85, R4, RZ, 0x4 ;  /* 0x0000000455057211 */ /* 0x000fe200078f20ff */
[C---:B------:R-:W-:Y:S01]  /*1670*/  IMAD R203, R23.reuse, c[0x0][0x1b0], RZ ;  /* 0x00006c0017cb7a24 */ /* 0x040fe200078e02ff */
[----:B------:R-:W-:Y:S01]  /*1680*/  SHF.R.S32.HI R12, RZ, 0x3, R3 ;  /* 0x00000003ff0c7819 */ /* 0x000fe20000011403 */
[----:B------:R-:W-:Y:S01]  /*1690*/  IMAD R23, R23, c[0x0][0x1b8], RZ ;  /* 0x00006e0017177a24 */ /* 0x000fe200078e02ff */
[----:B------:R-:W-:Y:S01]  /*16a0*/  LOP3.LUT R3, R3, 0xfffffff8, RZ, 0xc0, !PT ;  /* 0xfffffff803037812 */ /* 0x000fe200078ec0ff */
[----:B------:R-:W-:Y:S01]  /*16b0*/  IMAD R203, R20, c[0x0][0x1b4], R203 ;  /* 0x00006d0014cb7a24 */ /* 0x000fe200078e02cb */
[----:B------:R-:W-:Y:S01]  /*16c0*/  SHF.R.S32.HI R6, RZ, 0x4, R5 ;  /* 0x00000004ff067819 */ /* 0x000fe20000011405 */
[----:B------:R-:W-:Y:S01]  /*16d0*/  IMAD.SHL.U32 R199, R12, 0x40, RZ ;  /* 0x000000400cc77824 */ /* 0x000fe200078e00ff */
[--C-:B------:R-:W-:Y:S01]  /*16e0*/  SHF.R.S32.HI R13, RZ, 0x1f, R12.reuse ;  /* 0x0000001fff0d7819 */ /* 0x100fe2000001140c */
[----:B------:R-:W-:Y:S01]  /*16f0*/  IMAD.IADD R2, R4, 0x1, -R3 ;  /* 0x0000000104027824 */ /* 0x000fe200078e0a03 */
[----:B------:R-:W-:Y:S01]  /*1700*/  LEA.HI R193, R5, R6, RZ, 0x1 ;  /* 0x0000000605c17211 */ /* 0x000fe200078f08ff */
[----:B------:R-:W-:Y:S01]  /*1710*/  IMAD R23, R20, c[0x0][0x1bc], R23 ;  /* 0x00006f0014177a24 */ /* 0x000fe200078e0217 */
[----:B------:R-:W-:Y:S01]  /*1720*/  LOP3.LUT R199, R199, 0x1c0, RZ, 0xc0, !PT ;  /* 0x000001c0c7c77812 */ /* 0x000fe200078ec0ff */
[----:B------:R-:W-:Y:S01]  /*1730*/  IMAD.SHL.U32 R210, R2, 0x8, RZ ;  /* 0x0000000802d27824 */ /* 0x000fe200078e00ff */
[----:B------:R-:W-:Y:S01]  /*1740*/  LOP3.LUT R5, R5, 0xfffffff0, RZ, 0xc0, !PT ;  /* 0xfffffff005057812 */ /* 0x000fe200078ec0ff */
[----:B------:R-:W-:Y:S01]  /*1750*/  IMAD R7, R13, c[0x0][0x198], RZ ;  /* 0x000066000d077a24 */ /* 0x000fe200078e02ff */
[----:B------:R-:W-:Y:S01]  /*1760*/  LOP3.LUT R193, R193, 0xfffffffe, RZ, 0xc0, !PT ;  /* 0xfffffffec1c17812 */ /* 0x000fe200078ec0ff */
[----:B------:R-:W-:Y:S01]  /*1770*/  IMAD.WIDE R18, R19, 0x80, R12 ;  /* 0x0000008013127825 */ /* 0x000fe200078e020c */
[----:B------:R-:W-:-:S02]  /*1780*/  LOP3.LUT R0, R199, 0x38, R210, 0xf8, !PT ;  /* 0x00000038c7007812 */ /* 0x000fc400078ef8d2 */
[----:B------:R-:W-:Y:S01]  /*1790*/  SHF.R.U32.HI R199, RZ, 0x3, R199 ;  /* 0x00000003ffc77819 */ /* 0x000fe200000116c7 */
[----:B------:R-:W-:Y:S01]  /*17a0*/  IMAD.IADD R5, R4, 0x1, -R5 ;  /* 0x0000000104057824 */ /* 0x000fe200078e0a05 */
[--C-:B------:R-:W-:Y:S01]  /*17b0*/  SHF.R.S32.HI R211, RZ, 0x1f, R210.reuse ;  /* 0x0000001fffd37819 */ /* 0x100fe200000114d2 */
[----:B------:R-:W-:Y:S01]  /*17c0*/  IMAD.IADD R193, R6, 0x1, -R193 ;  /* 0x0000000106c17824 */ /* 0x000fe200078e0ac1 */
[----:B------:R-:W-:Y:S01]  /*17d0*/  LOP3.LUT R199, R0, R199, RZ, 0x3c, !PT ;  /* 0x000000c700c77212 */ /* 0x000fe200078e3cff */
[C---:B------:R-:W-:Y:S01]  /*17e0*/  IMAD R7, R12.reuse, c[0x0][0x19c], R7 ;  /* 0x000067000c077a24 */ /* 0x040fe200078e0207 */
[----:B------:R-:W-:Y:S01]  /*17f0*/  SHF.R.S32.HI R0, RZ, 0x1f, R5 ;  /* 0x0000001fff007819 */ /* 0x000fe20000011405 */
[--C-:B------:R-:W-:Y:S01]  /*1800*/  IMAD.WIDE.U32 R16, R12, c[0x0][0x198], R210.reuse ;  /* 0x000066000c107a25 */ /* 0x100fe200078e00d2 */
[----:B------:R-:W-:Y:S02]  /*1810*/  LEA.HI R6, R85, R4, RZ, 0x6 ;  /* 0x0000000455067211 */ /* 0x000fe400078f30ff */
[----:B------:R-:W-:Y:S01]  /*1820*/  LEA.HI R3, R0, R5, RZ, 0x3 ;  /* 0x0000000500037211 */ /* 0x000fe200078f18ff */
[----:B------:R-:W-:Y:S01]  /*1830*/  IMAD.WIDE.U32 R10, R12, c[0x0][0x1a0], R210 ;  /* 0x000068000c0a7a25 */ /* 0x000fe200078e00d2 */
[----:B------:R-:W-:-:S02]  /*1840*/  IADD3 R8, P0, R210, UR8, RZ ;  /* 0x00000008d2087c10 */ /* 0x000fc4000ff1e0ff */
[----:B------:R-:W-:Y:S01]  /*1850*/  LOP3.LUT R0, R3, 0xfffffff8, RZ, 0xc0, !PT ;  /* 0xfffffff803007812 */ /* 0x000fe200078ec0ff */
[----:B------:R-:W-:Y:S01]  /*1860*/  IMAD.SHL.U32 R6, R6, 0x8, RZ ;  /* 0x0000000806067824 */ /* 0x000fe200078e00ff */
[----:B------:R-:W-:Y:S01]  /*1870*/  IADD3.X R9, R211, UR6, RZ, P0, !PT ;  /* 0x00000006d3097c10 */ /* 0x000fe200087fe4ff */
[----:B------:R-:W-:Y:S01]  /*1880*/  UIADD3 UR6, -UR20, UR12, URZ ;  /* 0x0000000c14067290 */ /* 0x000fe2000fffe13f */
[----:B------:R-:W-:Y:S01]  /*1890*/  IADD3 R200, P1, R16, UR24, RZ ;  /* 0x0000001810c87c10 */ /* 0x000fe2000ff3e0ff */
[----:B------:R-:W-:Y:S01]  /*18a0*/  IMAD.IADD R0, R5, 0x1, -R0 ;  /* 0x0000000105007824 */ /* 0x000fe200078e0a00 */
[----:B------:R-:W-:Y:S01]  /*18b0*/  LOP3.LUT R199, R199, 0xfffffe00, R6, 0xf8, !PT ;  /* 0xfffffe00c7c77812 */ /* 0x000fe200078ef806 */
[----:B------:R-:W-:Y:S01]  /*18c0*/  IMAD R5, R13, c[0x0][0x1a0], RZ ;  /* 0x000068000d057a24 */ /* 0x000fe200078e02ff */
[----:B------:R-:W-:Y:S01]  /*18d0*/  IADD3 R6, P0, R10, UR22, RZ ;  /* 0x000000160a067c10 */ /* 0x000fe2000ff1e0ff */
[----:B-1----:R-:W-:Y:S01]  /*18e0*/  IMAD.WIDE.U32 R14, R14, c[0x0][0x1a8], R8 ;  /* 0x00006a000e0e7a25 */ /* 0x002fe200078e0008 */
[----:B------:R-:W-:-:S02]  /*18f0*/  LOP3.LUT P3, RZ, R0, 0x4, RZ, 0xc0, !PT ;  /* 0x0000000400ff7812 */ /* 0x000fc4000786c0ff */
[C---:B------:R-:W-:Y:S01]  /*1900*/  LOP3.LUT P2, RZ, R0.reuse, 0x2, RZ, 0xc0, !PT ;  /* 0x0000000200ff7812 */ /* 0x040fe2000784c0ff */
[----:B------:R-:W-:Y:S01]  /*1910*/  IMAD.SHL.U32 R0, R0, 0x40, RZ ;  /* 0x0000004000007824 */ /* 0x000fe200078e00ff */
[----:B------:R-:W-:Y:S01]  /*1920*/  IADD3.X R201, R17, UR9, R7, P1, !PT ;  /* 0x0000000911c97c10 */ /* 0x000fe20008ffe407 */
[----:B------:R-:W-:Y:S01]  /*1930*/  IMAD R5, R12, c[0x0][0x1a4], R5 ;  /* 0x000069000c057a24 */ /* 0x000fe200078e0205 */
[----:B------:R-:W-:Y:S01]  /*1940*/  LEA.HI R85, R85, R4, RZ, 0x5 ;  /* 0x0000000455557211 */ /* 0x000fe200078f28ff */
[----:B------:R-:W-:Y:S01]  /*1950*/  IMAD.SHL.U32 R9, R193, 0x8, RZ ;  /* 0x00000008c1097824 */ /* 0x000fe200078e00ff */
[----:B------:R-:W-:Y:S01]  /*1960*/  LOP3.LUT R0, R0, 0x1c0, RZ, 0xc0, !PT ;  /* 0x000001c000007812 */ /* 0x000fe200078ec0ff */
[----:B------:R-:W-:Y:S01]  /*1970*/  IMAD.SHL.U32 R3, R3, 0x40, RZ ;  /* 0x0000004003037824 */ /* 0x000fe200078e00ff */
[----:B------:R-:W-:Y:S01]  /*1980*/  IADD3.X R7, R11, UR5, R5, P0, !PT ;  /* 0x000000050b077c10 */ /* 0x000fe200087fe405 */
[----:B------:R-:W-:Y:S01]  /*1990*/  ULDC.64 UR4, c[0x0][0x1a8] ;  /* 0x00006a0000047ab9 */ /* 0x000fe20000000a00 */
[----:B------:R-:W-:Y:S01]  /*19a0*/  LOP3.LUT R5, R0, 0x8, R9, 0xf8, !PT ;  /* 0x0000000800057812 */ /* 0x000fe200078ef809 */
[----:B------:R-:W-:Y:S01]  /*19b0*/  UIMAD UR4, UR27, UR4, URZ ;  /* 0x000000041b0472a4 */ /* 0x000fe2000f8e023f */
[----:B------:R-:W-:Y:S01]  /*19c0*/  ISETP.GE.AND P0, PT, R12, UR6, PT ;  /* 0x000000060c007c0c */ /* 0x000fe2000bf06270 */
[----:B------:R-:W-:Y:S01]  /*19d0*/  IMAD.WIDE.U32 R200, R20, c[0x0][0x1b0], R200 ;  /* 0x00006c0014c87a25 */ /* 0x000fe200078e00c8 */
[----:B------:R-:W-:Y:S01]  /*19e0*/  SHF.R.U32.HI R0, RZ, 0x3, R0 ;  /* 0x00000003ff007819 */ /* 0x000fe20000011600 */
[----:B------:R-:W-:Y:S01]  /*19f0*/  UIMAD UR4, UR26, UR5, UR4 ;  /* 0x000000051a0472a4 */ /* 0x000fe2000f8e0204 */
[----:B------:R-:W-:Y:S01]  /*1a00*/  IADD3 R197, R210, 0x40, RZ ;  /* 0x00000040d2c57810 */ /* 0x000fe20007ffe0ff */
[----:B------:R-:W-:Y:S01]  /*1a10*/  IMAD.WIDE.U32 R20, R20, c[0x0][0x1b8], R6 ;  /* 0x00006e0014147a25 */ /* 0x000fe200078e0006 */
[----:B------:R-:W-:-:S02]  /*1a20*/  LOP3.LUT R0, R5, R0, RZ, 0x3c, !PT ;  /* 0x0000000005007212 */ /* 0x000fc400078e3cff */
[----:B------:R-:W-:Y:S01]  /*1a30*/  IADD3 R196, R210, 0x80, RZ ;  /* 0x00000080d2c47810 */ /* 0x000fe20007ffe0ff */
[----:B------:R-:W-:Y:S01]  /*1a40*/  IMAD.MOV.U32 R7, RZ, RZ, 0x10 ;  /* 0x00000010ff077424 */ /* 0x000fe200078e00ff */
[----:B------:R-:W-:Y:S01]  /*1a50*/  LOP3.LUT R0, R0, 0xfffffe00, R3, 0xf8, !PT ;  /* 0xfffffe0000007812 */ /* 0x000fe200078ef803 */
[----:B------:R-:W-:Y:S01]  /*1a60*/  IMAD.MOV.U32 R5, RZ, RZ, 0x20 ;  /* 0x00000020ff057424 */ /* 0x000fe200078e00ff */
[----:B------:R-:W-:Y:S01]  /*1a70*/  LOP3.LUT R3, R85, 0xffffffe0, RZ, 0xc0, !PT ;  /* 0xffffffe055037812 */ /* 0x000fe200078ec0ff */
[----:B------:R-:W-:Y:S01]  /*1a80*/  IMAD.SHL.U32 R199, R199, 0x2, RZ ;  /* 0x00000002c7c77824 */ /* 0x000fe200078e00ff */
[----:B------:R-:W-:Y:S01]  /*1a90*/  IADD3 R17, R15, UR4, RZ ;  /* 0x000000040f117c10 */ /* 0x000fe2000fffe0ff */
[----:B------:R-:W-:Y:S01]  /*1aa0*/  IMAD.IADD R203, R201, 0x1, R203 ;  /* 0x00000001c9cb7824 */ /* 0x000fe200078e02cb */
[----:B------:R-:W-:Y:S01]  /*1ab0*/  SHF.R.S32.HI R85, RZ, 0x5, R85 ;  /* 0x00000005ff557819 */ /* 0x000fe20000011455 */
[----:B------:R-:W-:Y:S01]  /*1ac0*/  IMAD.IADD R8, R4, 0x1, -R3 ;  /* 0x0000000104087824 */ /* 0x000fe200078e0a03 */
[----:B------:R-:W-:Y:S01]  /*1ad0*/  SEL R7, R7, 0xfffffff0, !P2 ;  /* 0xfffffff007077807 */ /* 0x000fe20005000000 */
[----:B------:R-:W-:Y:S01]  /*1ae0*/  IMAD.IADD R23, R21, 0x1, R23 ;  /* 0x0000000115177824 */ /* 0x000fe200078e0217 */
[----:B------:R-:W-:Y:S01]  /*1af0*/  SEL R5, R5, 0xffffffe0, !P3 ;  /* 0xffffffe005057807 */ /* 0x000fe20005800000 */
        /* <DEDUP_REMOVED lines=31> */
.L_x_412:
[----:B------:R-:W-:Y:S05]  /*1cf0*/  BSYNC B0 ;  /* 0x0000000000007941 */ /* 0x000fea0003800000 */
.L_x_411:
[----:B------:R-:W-:Y:S01]  /*1d00*/  IADD3 R6, R12, 0x20, RZ ;  /* 0x000000200c067810 */ /* 0x000fe20007ffe0ff */
[----:B------:R-:W-:Y:S03]  /*1d10*/  BSSY B0, `(.L_x_413) ;  /* 0x0000024000007945 */ /* 0x000fe60003800000 */
[----:B------:R-:W-:-:S13]  /*1d20*/  ISETP.GE.AND P0, PT, R6, UR6, PT ;  /* 0x0000000606007c0c */ /* 0x000fda000bf06270 */
        /* <DEDUP_REMOVED lines=34> */
.L_x_414:
[----:B------:R-:W-:Y:S05]  /*1f50*/  BSYNC B0 ;  /* 0x0000000000007941 */ /* 0x000fea0003800000 */
.L_x_413:
[----:B------:R-:W-:Y:S01]  /*1f60*/  IADD3 R3, R12, 0x40, RZ ;  /* 0x000000400c037810 */ /* 0x000fe20007ffe0ff */
[----:B------:R-:W-:Y:S03]  /*1f70*/  BSSY B0, `(.L_x_415) ;  /* 0x0000024000007945 */ /* 0x000fe60003800000 */
[----:B------:R-:W-:-:S13]  /*1f80*/  ISETP.GE.AND P0, PT, R3, UR6, PT ;  /* 0x0000000603007c0c */ /* 0x000fda000bf06270 */
        /* <DEDUP_REMOVED lines=34> */
.L_x_416:
[----:B------:R-:W-:Y:S05]  /*21b0*/  BSYNC B0 ;  /* 0x0000000000007941 */ /* 0x000fea0003800000 */
.L_x_415:
[----:B------:R-:W-:Y:S01]  /*21c0*/  IADD3 R3, R12, 0x60, RZ ;  /* 0x000000600c037810 */ /* 0x000fe20007ffe0ff */
[----:B------:R-:W-:Y:S01]  /*21d0*/  UMOV UR17, 0x6 ;  /* 0x0000000600117882 */ /* 0x000fe20000000000 */
[----:B------:R-:W-:Y:S01]  /*21e0*/  BSSY B0, `(.L_x_417) ;  /* 0x0000026000007945 */ /* 0x000fe20003800000 */
[----:B------:R-:W-:Y:S01]  /*21f0*/  ULDC.64 UR8, c[0x0][0x198] ;  /* 0x0000660000087ab9 */ /* 0x000fe20000000a00 */
[----:B------:R-:W-:Y:S01]  /*2200*/  ISETP.GE.AND P0, PT, R3, UR6, PT ;  /* 0x0000000603007c0c */ /* 0x000fe2000bf06270 */
[----:B------:R-:W-:Y:S02]  /*2210*/  USHF.L.U64.HI UR24, UR8, UR17, UR9 ;  /* 0x0000001108187299 */ /* 0x000fe40008010209 */
[----:B------:R-:W-:-:S10]  /*2220*/  USHF.L.U32 UR25, UR8, 0x6, URZ ;  /* 0x0000000608197899 */ /* 0x000fd4000800063f */
[----:B------:R-:W-:Y:S05]  /*2230*/  @P0 BRA `(.L_x_418) ;  /* 0x0000020000000947 */ /* 0x000fea0003800000 */
[----:B------:R-:W-:Y:S01]  /*2240*/  IADD3 R3, P0, R18, 0x60, RZ ;  /* 0x0000006012037810 */ /* 0x000fe20007f1e0ff */
[----:B------:R-:W-:Y:S01]  /*2250*/  IMAD.MOV.U32 R15, RZ, RZ, R17 ;  /* 0x000000ffff0f7224 */ /* 0x000fe200078e0011 */
[----:B------:R-:W-:Y:S02]  /*2260*/  ISETP.GE.AND P3, PT, R210, c[0x0][0x220], PT ;  /* 0x00008800d2007a0c */ /* 0x000fe40003f66270 */
[----:B------:R-:W-:Y:S01]  /*2270*/  ISETP.GE.AND P2, PT, R197, c[0x0][0x220], PT ;  /* 0x00008800c5007a0c */ /* 0x000fe20003f46270 */
[----:B-1----:R-:W-:Y:S01]  /*2280*/  IMAD.X R10, RZ, RZ, R19, P0 ;  /* 0x000000ffff0a7224 */ /* 0x002fe200000e0613 */
        /* <DEDUP_REMOVED lines=27> */
.L_x_418:
[----:B------:R-:W-:Y:S05]  /*2440*/  BSYNC B0 ;  /* 0x0000000000007941 */ /* 0x000fea0003800000 */
.L_x_417:
[----:B------:R-:W-:Y:S01]  /*2450*/  UIADD3 UR22, UR13, -0x1, URZ ;  /* 0xffffffff0d167890 */ /* 0x000fe2000fffe03f */
[----:B------:R-:W-:Y:S01]  /*2460*/  MOV R202, R200 ;  /* 0x000000c800ca7202 */ /* 0x000fe20000000f00 */
[----:B------:R-:W-:Y:S01]  /*2470*/  IMAD.U32 R3, RZ, RZ, UR25 ;  /* 0x00000019ff037e24 */ /* 0x000fe2000f8e00ff */
[----:B------:R-:W-:Y:S01]  /*2480*/  BSSY B0, `(.L_x_419) ;  /* 0x0000022000007945 */ /* 0x000fe20003800000 */
[----:B------:R-:W-:Y:S02]  /*2490*/  UIMAD UR18, UR22, -0x40, UR21 ;  /* 0xffffffc0161278a4 */ /* 0x000fe4000f8e0215 */
[----:B------:R-:W-:Y:S01]  /*24a0*/  USHF.R.S32.HI UR19, URZ, 0x1f, UR22 ;  /* 0x0000001f3f137899 */ /* 0x000fe20008011416 */
[----:B------:R-:W-:Y:S01]  /*24b0*/  IMAD.WIDE.U32 R14, R3, UR22, R202 ;  /* 0x00000016030e7c25 */ /* 0x000fe2000f8e00ca */
[----:B------:R-:W-:Y:S02]  /*24c0*/  UIMAD UR4, UR24, UR22, URZ ;  /* 0x00000016180472a4 */ /* 0x000fe4000f8e023f */
[----:B------:R-:W-:-:S02]  /*24d0*/  ISETP.GE.AND P0, PT, R12, UR18, PT ;  /* 0x000000120c007c0c */ /* 0x000fc4000bf06270 */
[----:B------:R-:W-:-:S06]  /*24e0*/  UIMAD UR4, UR19, UR25, UR4 ;  /* 0x00000019130472a4 */ /* 0x000fcc000f8e0204 */
[----:B------:R-:W-:-:S05]  /*24f0*/  IADD3 R9, R15, UR4, RZ ;  /* 0x000000040f097c10 */ /* 0x000fca000fffe0ff */
        /* <DEDUP_REMOVED lines=26> */
.L_x_420:
[----:B------:R-:W-:Y:S05]  /*26a0*/  BSYNC B0 ;  /* 0x0000000000007941 */ /* 0x000fea0003800000 */
.L_x_419:
[----:B------:R-:W-:Y:S01]  /*26b0*/  ISETP.GE.AND P0, PT, R6, UR18, PT ;  /* 0x0000001206007c0c */ /* 0x000fe2000bf06270 */
        /* <DEDUP_REMOVED lines=8> */
[----:B-1----:R-:W-:Y:S02]  /*2740*/  IADD3 R10, P1, R14, UR9, RZ ;  /* 0x000000090e0a7c10 */ /* 0x002fe4000ff3e0ff */
        /* <DEDUP_REMOVED lines=24> */
.L_x_422:
[----:B------:R-:W-:Y:S05]  /*28d0*/  BSYNC B0 ;  /* 0x0000000000007941 */ /* 0x000fea0003800000 */
.L_x_421:
[----:B------:R-:W-:Y:S01]  /*28e0*/  ULDC.64 UR4, c[0x0][0x318] ;  /* 0x0000c60000047ab9 */ /* 0x000fe20000000a00 */
[----:B------:R-:W0:Y:S01]  /*28f0*/  LDGDEPBAR ;  /* 0x00000000000079af */ /* 0x000e220000000000 */
[----:B------:R-:W-:-:S04]  /*2900*/  UISETP.NE.U32.AND UP1, UPT, URZ, UR4, UPT ;  /* 0x000000043f00728c */ /* 0x000fc8000bf25070 */
[----:B------:R-:W-:-:S03]  /*2910*/  UISETP.NE.AND.EX UP1, UPT, URZ, UR5, UPT, UP1 ;  /* 0x000000053f00728c */ /* 0x000fc6000bf25310 */
[----:B------:R-:W-:-:S03]  /*2920*/  ULDC.64 UR4, c[0x0][0x320] ;  /* 0x0000c80000047ab9 */ /* 0x000fc60000000a00 */
[----:B------:R-:W-:-:S05]  /*2930*/  PLOP3.LUT P0, PT, PT, PT, UP1, 0x80, 0x0 ;  /* 0x000000000000781c */ /* 0x000fca0003f0f018 */
[----:B------:R-:W-:Y:S02]  /*2940*/  @UP1 USHF.R.S32.HI UR28, URZ, 0x1f, UR16 ;  /* 0x0000001f3f1c1899 */ /* 0x000fe40008011410 */
[----:B------:R-:W-:Y:S02]  /*2950*/  @UP1 UIMAD.WIDE.U32 UR26, UR16, UR4, UR26 ;  /* 0x00000004101a12a5 */ /* 0x000fe4000f8e001a */
[----:B------:R-:W-:-:S03]  /*2960*/  @UP1 UIMAD UR28, UR28, UR4, URZ ;  /* 0x000000041c1c12a4 */ /* 0x000fc6000f8e023f */
[----:B------:R-:W-:Y:S01]  /*2970*/  ULDC UR4, c[0x0][0x318] ;  /* 0x0000c60000047ab9 */ /* 0x000fe20000000800 */
[----:B------:R-:W-:-:S04]  /*2980*/  DEPBAR.LE SB0, 0x0 ;  /* 0x000080000000791a */ /* 0x000fc80000000000 */
[----:B------:R-:W-:Y:S02]  /*2990*/  @UP1 UIMAD UR5, UR16, UR5, UR28 ;  /* 0x00000005100512a4 */ /* 0x000fe4000f8e021c */
[----:B------:R-:W-:Y:S02]  /*29a0*/  @UP1 ULEA UR28, UP0, UR26, UR4, 0x2 ;  /* 0x000000041a1c1291 */ /* 0x000fe4000f80103f */
[----:B------:R-:W-:Y:S02]  /*29b0*/  @UP1 UIADD3 UR5, UR27, UR5, URZ ;  /* 0x000000051b051290 */ /* 0x000fe4000fffe03f */
[----:B------:R-:W-:Y:S02]  /*29c0*/  ULDC UR4, c[0x0][0x31c] ;  /* 0x0000c70000047ab9 */ /* 0x000fe40000000800 */
[----:B------:R-:W-:Y:S01]  /*29d0*/  @UP1 ULEA.HI.X UR29, UR26, UR4, UR5, 0x2, UP0 ;  /* 0x000000041a1d1291 */ /* 0x000fe200080f1405 */
[----:B-1----:R-:W-:Y:S01]  /*29e0*/  IMAD.U32 R14, RZ, RZ, UR28 ;  /* 0x0000001cff0e7e24 */ /* 0x002fe2000f8e00ff */
[----:B------:R-:W1:Y:S01]  /*29f0*/  @P0 MUFU.RCP R9, c[0x0][0x238] ;  /* 0x00008e0000090b08 */ /* 0x000e620000001000 */
[----:B------:R-:W-:Y:S01]  /*2a00*/  ISETP.GE.AND P1, PT, R12, UR18, PT ;  /* 0x000000120c007c0c */ /* 0x000fe2000bf26270 */
[----:B------:R-:W-:-:S02]  /*2a10*/  ULDC.64 UR4, c[0x0][0x1a0] ;  /* 0x0000680000047ab9 */ /* 0x000fc40000000a00 */
[----:B------:R-:W-:-:S05]  /*2a20*/  IMAD.U32 R15, RZ, RZ, UR29 ;  /* 0x0000001dff0f7e24 */ /* 0x000fca000f8e00ff */
[----:B------:R-:W1:Y:S01]  /*2a30*/  @P0 LDG.E R10, [R14.64] ;  /* 0x0000000e0e0a0981 */ /* 0x000e62000c1e1900 */
[----:B------:R-:W-:Y:S01]  /*2a40*/  USHF.L.U32 UR16, UR4, 0x6, URZ ;  /* 0x0000000604107899 */ /* 0x000fe2000800063f */
[----:B------:R-:W-:Y:S01]  /*2a50*/  IMAD.MOV.U32 R22, RZ, RZ, R20 ;  /* 0x000000ffff167224 */ /* 0x000fe200078e0014 */
[----:B------:R-:W-:Y:S01]  /*2a60*/  USHF.L.U64.HI UR17, UR4, UR17, UR5 ;  /* 0x0000001104117299 */ /* 0x000fe20008010205 */
[----:B------:R-:W-:Y:S01]  /*2a70*/  BAR.SYNC.DEFER_BLOCKING 0x0 ;  /* 0x0000000000007b1d */ /* 0x000fe20000010000 */
[----:B------:R-:W-:Y:S02]  /*2a80*/  IMAD.SHL.U32 R198, R4, 0x2, RZ ;  /* 0x0000000204c67824 */ /* 0x000fe400078e00ff */
[----:B------:R-:W-:Y:S01]  /*2a90*/  UIMAD UR5, UR17, UR22, URZ ;  /* 0x00000016110572a4 */ /* 0x000fe2000f8e023f */
[----:B------:R-:W-:Y:S02]  /*2aa0*/  IMAD.U32 R195, RZ, RZ, UR16 ;  /* 0x00000010ffc37e24 */ /* 0x000fe4000f8e00ff */
[----:B------:R-:W-:Y:S01]  /*2ab0*/  BSSY B0, `(.L_x_423) ;  /* 0x0000029000007945 */ /* 0x000fe20003800000 */
[----:B------:R-:W-:Y:S01]  /*2ac0*/  UIMAD UR5, UR19, UR16, UR5 ;  /* 0x00000010130572a4 */ /* 0x000fe2000f8e0205 */
[----:B------:R-:W-:-:S02]  /*2ad0*/  LOP3.LUT R198, R198, 0x6, RZ, 0xc0, !PT ;  /* 0x00000006c6c67812 */ /* 0x000fc400078ec0ff */
[----:B------:R-:W-:Y:S01]  /*2ae0*/  UMOV UR19, URZ ;  /* 0x0000003f00137c82 */ /* 0x000fe20008000000 */
[----:B------:R2:W-:Y:S04]  /*2af0*/  @P1 STS.128 [R199+0x12000], RZ ;  /* 0x012000ffc7001388 */ /* 0x0005e80000000c00 */
[----:B------:R2:W-:Y:S04]  /*2b00*/  @P1 STS.128 [R199+0x14000], RZ ;  /* 0x014000ffc7001388 */ /* 0x0005e80000000c00 */
[----:B------:R2:W-:Y:S01]  /*2b10*/  @P1 STS.128 [R199+0x16000], RZ ;  /* 0x016000ffc7001388 */ /* 0x0005e20000000c00 */
[----:B-1----:R-:W-:Y:S01]  /*2b20*/  @P0 FMUL.FTZ R10, R10, R9 ;  /* 0x000000090a0a0220 */ /* 0x002fe20000410000 */
[----:B------:R-:W-:-:S03]  /*2b30*/  SHF.R.S32.HI R9, RZ, 0x1f, R8 ;  /* 0x0000001fff097819 */ /* 0x000fc60000011408 */
[----:B------:R1:W3:Y:S01]  /*2b40*/  @P0 R2UR UR26, R10 ;  /* 0x000000000a1a03c2 */ /* 0x0002e200000e0000 */
[----:B------:R-:W-:-:S04]  /*2b50*/  LEA.HI R8, R9, R8, RZ, 0x2 ;  /* 0x0000000809087211 */ /* 0x000fc800078f10ff */
[----:B------:R-:W-:Y:S01]  /*2b60*/  SHF.R.S32.HI R4, RZ, 0x2, R8 ;  /* 0x00000002ff047819 */ /* 0x000fe20000011408 */
[----:B-1----:R-:W-:Y:S01]  /*2b70*/  IMAD.WIDE.U32 R10, R195, UR22, R22 ;  /* 0x00000016c30a7c25 */ /* 0x002fe2000f8e0016 */
[----:B---3--:R-:W-:-:S04]  /*2b80*/  @UP1 UMOV UR19, UR26 ;  /* 0x0000001a00131c82 */ /* 0x008fc80008000000 */
[----:B------:R-:W-:Y:S01]  /*2b90*/  IADD3 R8, R11, UR5, RZ ;  /* 0x000000050b087c10 */ /* 0x000fe2000fffe0ff */
[----:B------:R-:W-:Y:S05]  /*2ba0*/  @P1 BRA `(.L_x_424) ;  /* 0x0000019000001947 */ /* 0x000fea0003800000 */
[----:B--2---:R-:W-:Y:S02]  /*2bb0*/  ISETP.GE.AND P3, PT, R210, c[0x0][0x220], PT ;  /* 0x00008800d2007a0c */ /* 0x004fe40003f66270 */
        /* <DEDUP_REMOVED lines=24> */
.L_x_424:
[----:B--2---:R-:W-:Y:S05]  /*2d40*/  BSYNC B0 ;  /* 0x0000000000007941 */ /* 0x004fea0003800000 */
.L_x_423:
[----:B------:R-:W-:Y:S01]  /*2d50*/  ISETP.GE.AND P0, PT, R6, UR18, PT ;  /* 0x0000001206007c0c */ /* 0x000fe2000bf06270 */
        /* <DEDUP_REMOVED lines=35> */
.L_x_426:
[----:B------:R-:W-:Y:S05]  /*2f90*/  BSYNC B0 ;  /* 0x0000000000007941 */ /* 0x000fea0003800000 */
.L_x_425:
[C---:B------:R-:W-:Y:S01]  /*2fa0*/  IMAD.SHL.U32 R6, R2.reuse, 0x40, RZ ;  /* 0x0000004002067824 */ /* 0x040fe200078e00ff */
[----:B------:R-:W-:Y:S01]  /*2fb0*/  R2P PR, R2, 0x6 ;  /* 0x0000000602007804 */ /* 0x000fe20000000000 */
[----:B------:R-:W-:Y:S01]  /*2fc0*/  IMAD.SHL.U32 R12, R12, 0x8, RZ ;  /* 0x000000080c0c7824 */ /* 0x000fe200078e00ff */
[----:B------:R-:W-:Y:S01]  /*2fd0*/  UIADD3 UR4, UR21, -UR12, URZ ;  /* 0x8000000c15047290 */ /* 0x000fe2000fffe03f */
[C---:B------:R-:W-:Y:S01]  /*2fe0*/  IMAD R194, R85.reuse, 0x400, R0 ;  /* 0x0000040055c27824 */ /* 0x040fe200078e0200 */
[----:B---3--:R-:W-:Y:S01]  /*2ff0*/  LOP3.LUT R9, R6, 0x1c0, RZ, 0xc0, !PT ;  /* 0x000001c006097812 */ /* 0x008fe200078ec0ff */
[----:B------:R-:W-:Y:S01]  /*3000*/  UIADD3 UR5, UR21, 0x1, -UR12 ;  /* 0x0000000115057890 */ /* 0x000fe2000fffe80c */
[----:B------:R-:W-:Y:S01]  /*3010*/  LEA R85, R85, UR20, 0x4 ;  /* 0x0000001455557c11 */ /* 0x000fe2000f8e20ff */
[----:B------:R-:W-:Y:S01]  /*3020*/  IMAD.SHL.U32 R194, R194, 0x2, RZ ;  /* 0x00000002c2c27824 */ /* 0x000fe200078e00ff */
[----:B------:R-:W-:Y:S01]  /*3030*/  LOP3.LUT R6, R9, 0x8, R12, 0xf8, !PT ;  /* 0x0000000809067812 */ /* 0x000fe200078ef80c */
[----:B------:R-:W0:Y:S01]  /*3040*/  LDGDEPBAR ;  /* 0x00000000000079af */ /* 0x000e220000000000 */
[----:B------:R-:W-:Y:S01]  /*3050*/  SHF.R.U32.HI R9, RZ, 0x3, R9 ;  /* 0x00000003ff097819 */ /* 0x000fe20000011609 */
[--C-:B------:R-:W-:Y:S01]  /*3060*/  IMAD R192, R7, 0x2, R194.reuse ;  /* 0x0000000207c07824 */ /* 0x100fe200078e02c2 */
[----:B------:R-:W-:Y:S01]  /*3070*/  UISETP.GT.AND UP0, UPT, UR22, UR7, UPT ;  /* 0x000000071600728c */ /* 0x000fe2000bf04270 */
[----:B------:R-:W-:Y:S01]  /*3080*/  LDSM.16.M88.4 R64, [R194] ;  /* 0x00000000c240783b */ /* 0x000fe20000000200 */
[----:B------:R-:W-:Y:S01]  /*3090*/  LOP3.LUT R6, R6, R9, RZ, 0x3c, !PT ;  /* 0x0000000906067212 */ /* 0x000fe200078e3cff */
[----:B------:R-:W-:-:S02]  /*30a0*/  IMAD R190, R5, 0x2, R194 ;  /* 0x0000000205be7824 */ /* 0x000fc400078e02c2 */
[----:B------:R-:W-:Y:S01]  /*30b0*/  LDSM.16.M88.4 R48, [R192] ;  /* 0x00000000c030783b */ /* 0x000fe20000000200 */
[----:B------:R-:W-:Y:S02]  /*30c0*/  IMAD R189, R5, 0x2, R192 ;  /* 0x0000000205bd7824 */ /* 0x000fe400078e02c0 */
[----:B------:R-:W-:Y:S01]  /*30d0*/  IMAD R193, R193, 0x200, R6 ;  /* 0x00000200c1c17824 */ /* 0x000fe200078e0206 */
[----:B-1----:R-:W-:Y:S01]  /*30e0*/  LDSM.16.M88.4 R12, [R190] ;  /* 0x00000000be0c783b */ /* 0x002fe20000000200 */
[----:B------:R-:W-:Y:S02]  /*30f0*/  IMAD.IADD R4, R4, 0x1, R85 ;  /* 0x0000000104047824 */ /* 0x000fe400078e0255 */
[----:B------:R-:W-:-:S03]  /*3100*/  IMAD.SHL.U32 R193, R193, 0x2, RZ ;  /* 0x00000002c1c17824 */ /* 0x000fc600078e00ff */
[----:B------:R-:W-:Y:S02]  /*3110*/  IADD3 R209, R4, UR4, RZ ;  /* 0x0000000404d17c10 */ /* 0x000fe4000fffe0ff */
[----:B------:R-:W1:Y:S01]  /*3120*/  LDSM.16.M88.4 R28, [R193+0xc800] ;  /* 0x00c80000c11c783b */ /* 0x000e620000000200 */
[C---:B------:R-:W-:Y:S02]  /*3130*/  IADD3 R2, R193.reuse, 0xc000, RZ ;  /* 0x0000c000c1027810 */ /* 0x040fe40007ffe0ff */
[----:B------:R-:W-:Y:S01]  /*3140*/  IADD3 R191, R193, 0xc020, RZ ;  /* 0x0000c020c1bf7810 */ /* 0x000fe20007ffe0ff */
[----:B------:R-:W3:Y:S01]  /*3150*/  LDSM.16.M88.4 R36, [R193+0xc000] ;  /* 0x00c00000c124783b */ /* 0x000ee20000000200 */
[----:B------:R-:W-:Y:S01]  /*3160*/  @P1 IADD3 R191, R2, -0x20, RZ ;  /* 0xffffffe002bf1810 */ /* 0x000fe20007ffe0ff */
[----:B------:R-:W-:Y:S01]  /*3170*/  IMAD.MOV.U32 R2, RZ, RZ, 0x40 ;  /* 0x00000040ff027424 */ /* 0x000fe200078e00ff */
[----:B------:R-:W-:Y:S01]  /*3180*/  IADD3 R208, R209, -c[0x0][0x2e4], RZ ;  /* 0x8000b900d1d07a10 */ /* 0x000fe20007ffe0ff */
[----:B------:R-:W4:Y:S01]  /*3190*/  LDSM.16.M88.4 R16, [R193+0xd000] ;  /* 0x00d00000c110783b */ /* 0x000f220000000200 */
[----:B------:R-:W-:-:S02]  /*31a0*/  IADD3 R183, R191, 0x800, RZ ;  /* 0x00000800bfb77810 */ /* 0x000fc40007ffe0ff */
[----:B------:R-:W-:Y:S01]  /*31b0*/  SEL R2, R2, 0xffffffc0, !P2 ;  /* 0xffffffc002027807 */ /* 0x000fe20005000000 */
[----:B------:R-:W5:Y:S01]  /*31c0*/  LDSM.16.M88.4 R72, [R193+0xd800] ;  /* 0x00d80000c148783b */ /* 0x000f620000000200 */
[----:B------:R-:W-:Y:S02]  /*31d0*/  IMNMX R208, RZ, R208, !PT ;  /* 0x000000d0ffd07217 */ /* 0x000fe40007800200 */
[----:B------:R-:W-:Y:S01]  /*31e0*/  IADD3 R182, R191, 0x1000, RZ ;  /* 0x00001000bfb67810 */ /* 0x000fe20007ffe0ff */
[----:B------:R-:W2:Y:S01]  /*31f0*/  LDSM.16.M88.4 R8, [R191+0x800] ;  /* 0x00080000bf08783b */ /* 0x000ea20000000200 */
[----:B------:R-:W-:Y:S01]  /*3200*/  IMAD.IADD R187, R193, 0x1, R2 ;  /* 0x00000001c1bb7824 */ /* 0x000fe200078e0202 */
[----:B------:R-:W-:Y:S01]  /*3210*/  IADD3 R181, R191, 0x1800, RZ ;  /* 0x00001800bfb57810 */ /* 0x000fe20007ffe0ff */
[----:B------:R-:W-:Y:S01]  /*3220*/  IMAD.IADD R180, R2, 0x1, R191 ;  /* 0x0000000102b47824 */ /* 0x000fe200078e02bf */
[----:B------:R-:W2:Y:S01]  /*3230*/  LDSM.16.M88.4 R60, [R191] ;  /* 0x00000000bf3c783b */ /* 0x000ea20000000200 */
[----:B------:R-:W-:-:S02]  /*3240*/  IADD3 R2, R4, 0x8, RZ ;  /* 0x0000000804027810 */ /* 0x000fc40007ffe0ff */
[C---:B------:R-:W-:Y:S01]  /*3250*/  IADD3 R179, R191.reuse, 0x2000, RZ ;  /* 0x00002000bfb37810 */ /* 0x040fe20007ffe0ff */
[----:B------:R-:W2:Y:S01]  /*3260*/  LDSM.16.M88.4 R56, [R191+0x1000] ;  /* 0x00100000bf38783b */ /* 0x000ea20000000200 */
[----:B------:R-:W-:Y:S01]  /*3270*/  IADD3 R206, R2, UR4, RZ ;  /* 0x0000000402ce7c10 */ /* 0x000fe2000fffe0ff */
[----:B------:R-:W-:Y:S01]  /*3280*/  ULDC UR4, c[0x0][0x2e8] ;  /* 0x0000ba0000047ab9 */ /* 0x000fe20000000800 */
[C---:B------:R-:W-:Y:S01]  /*3290*/  IADD3 R178, R191.reuse, 0x2800, RZ ;  /* 0x00002800bfb27810 */ /* 0x040fe20007ffe0ff */
[----:B------:R-:W2:Y:S01]  /*32a0*/  LDSM.16.M88.4 R52, [R191+0x1800] ;  /* 0x00180000bf34783b */ /* 0x000ea20000000200 */
[----:B------:R-:W-:Y:S01]  /*32b0*/  UIADD3 UR4, UR5, UR4, URZ ;  /* 0x0000000405047290 */ /* 0x000fe2000fffe03f */
[----:B------:R-:W-:Y:S02]  /*32c0*/  IADD3 R205, R206, -c[0x0][0x2e4], RZ ;  /* 0x8000b900cecd7a10 */ /* 0x000fe40007ffe0ff */
[----:B------:R-:W2:Y:S01]  /*32d0*/  LDSM.16.M88.4 R44, [R187+0xc000] ;  /* 0x00c00000bb2c783b */ /* 0x000ea20000000200 */
[----:B------:R-:W-:-:S02]  /*32e0*/  IADD3 R177, R191, 0x3000, RZ ;  /* 0x00003000bfb17810 */ /* 0x000fc40007ffe0ff */
[----:B------:R-:W-:Y:S01]  /*32f0*/  IADD3 R207, R4, UR4, RZ ;  /* 0x0000000404cf7c10 */ /* 0x000fe2000fffe0ff */
[----:B------:R-:W-:Y:S01]  /*3300*/  LDSM.16.M88.4 R76, [R191+0x2800] ;  /* 0x00280000bf4c783b */ /* 0x000fe20000000200 */
[----:B------:R-:W-:Y:S02]  /*3310*/  IADD3 R204, R2, UR4, RZ ;  /* 0x0000000402cc7c10 */ /* 0x000fe4000fffe0ff */
[----:B------:R-:W-:Y:S01]  /*3320*/  IMNMX R207, R207, UR21, PT ;  /* 0x00000015cfcf7c17 */ /* 0x000fe2000b800200 */
[----:B-1----:R-:W-:Y:S01]  /*3330*/  HMMA.16816.F32.BF16 R32, R64, R28, RZ ;  /* 0x0000001c4020723c */ /* 0x002fe200000418ff */
[----:B------:R-:W-:Y:S01]  /*3340*/  LDSM.16.M88.4 R80, [R193+0x11000] ;  /* 0x01100000c150783b */ /* 0x000fe20000000200 */
[----:B------:R-:W-:Y:S02]  /*3350*/  IMNMX R204, R204, UR21, PT ;  /* 0x00000015cccc7c17 */ /* 0x000fe4000b800200 */
[----:B------:R-:W-:Y:S02]  /*3360*/  IMNMX R205, RZ, R205, !PT ;  /* 0x000000cdffcd7217 */ /* 0x000fe40007800200 */
[----:B------:R-:W-:-:S02]  /*3370*/  IADD3 R176, R191, 0x3800, RZ ;  /* 0x00003800bfb07810 */ /* 0x000fc40007ffe0ff */
[C---:B------:R-:W-:Y:S01]  /*3380*/  HMMA.16816.F32.BF16 R28, R64.reuse, R30, RZ ;  /* 0x0000001e401c723c */ /* 0x040fe200000418ff */
[C---:B------:R-:W-:Y:S02]  /*3390*/  IADD3 R175, R191.reuse, 0x4000, RZ ;  /* 0x00004000bfaf7810 */ /* 0x040fe40007ffe0ff */
[C---:B------:R-:W-:Y:S02]  /*33a0*/  IADD3 R174, R191.reuse, 0x4800, RZ ;  /* 0x00004800bfae7810 */ /* 0x040fe40007ffe0ff */
[C---:B------:R-:W-:Y:S02]  /*33b0*/  IADD3 R173, R191.reuse, 0x5000, RZ ;  /* 0x00005000bfad7810 */ /* 0x040fe40007ffe0ff */
[----:B------:R-:W-:Y:S01]  /*33c0*/  IADD3 R172, R191, 0x5800, RZ ;  /* 0x00005800bfac7810 */ /* 0x000fe20007ffe0ff */
[C---:B---3--:R-:W-:Y:S08]  /*33d0*/  HMMA.16816.F32.BF16 R40, R64.reuse, R36, RZ ;  /* 0x000000244028723c */ /* 0x048ff000000418ff */
[C---:B------:R-:W-:Y:S08]  /*33e0*/  HMMA.16816.F32.BF16 R36, R64.reuse, R38, RZ ;  /* 0x000000264024723c */ /* 0x040ff000000418ff */
[C---:B----4-:R-:W-:Y:S08]  /*33f0*/  HMMA.16816.F32.BF16 R24, R64.reuse, R16, RZ ;  /* 0x000000104018723c */ /* 0x050ff000000418ff */
[C---:B------:R-:W-:Y:S08]  /*3400*/  HMMA.16816.F32.BF16 R16, R64.reuse, R18, RZ ;  /* 0x000000124010723c */ /* 0x040ff000000418ff */
[C---:B-----5:R-:W-:Y:S08]  /*3410*/  HMMA.16816.F32.BF16 R68, R64.reuse, R72, RZ ;  /* 0x000000484044723c */ /* 0x060ff000000418ff */
[----:B------:R-:W-:Y:S01]  /*3420*/  HMMA.16816.F32.BF16 R64, R64, R74, RZ ;  /* 0x0000004a4040723c */ /* 0x000fe200000418ff */
[----:B------:R-:W-:Y:S07]  /*3430*/  LDSM.16.M88.4 R72, [R193+0xf800] ;  /* 0x00f80000c148783b */ /* 0x000fee0000000200 */
[C---:B--2---:R-:W-:Y:S08]  /*3440*/  HMMA.16816.F32.BF16 R32, R48.reuse, R8, R32 ;  /* 0x000000083020723c */ /* 0x044ff00000041820 */
[C---:B------:R-:W-:Y:S01]  /*3450*/  HMMA.16816.F32.BF16 R28, R48.reuse, R10, R28 ;  /* 0x0000000a301c723c */ /* 0x040fe2000004181c */
[----:B------:R-:W1:Y:S07]  /*3460*/  LDSM.16.M88.4 R8, [R187+0xc800] ;  /* 0x00c80000bb08783b */ /* 0x000e6e0000000200 */
[C---:B------:R-:W-:Y:S08]  /*3470*/  HMMA.16816.F32.BF16 R40, R48.reuse, R60, R40 ;  /* 0x0000003c3028723c */ /* 0x040ff00000041828 */
[C---:B------:R-:W-:Y:S01]  /*3480*/  HMMA.16816.F32.BF16 R36, R48.reuse, R62, R36 ;  /* 0x0000003e3024723c */ /* 0x040fe20000041824 */
[----:B------:R-:W-:Y:S07]  /*3490*/  LDSM.16.M88.4 R60, [R180+0x1000] ;  /* 0x00100000b43c783b */ /* 0x000fee0000000200 */
[C---:B------:R-:W-:Y:S08]  /*34a0*/  HMMA.16816.F32.BF16 R24, R48.reuse, R56, R24 ;  /* 0x000000383018723c */ /* 0x040ff00000041818 */
[C---:B------:R-:W-:Y:S01]  /*34b0*/  HMMA.16816.F32.BF16 R16, R48.reuse, R58, R16 ;  /* 0x0000003a3010723c */ /* 0x040fe20000041810 */
[----:B------:R-:W2:Y:S07]  /*34c0*/  LDSM.16.M88.4 R56, [R187+0xd000] ;  /* 0x00d00000bb38783b */ /* 0x000eae0000000200 */
[C---:B------:R-:W-:Y:S08]  /*34d0*/  HMMA.16816.F32.BF16 R68, R48.reuse, R52, R68 ;  /* 0x000000343044723c */ /* 0x040ff00000041844 */
[----:B------:R-:W-:Y:S01]  /*34e0*/  HMMA.16816.F32.BF16 R64, R48, R54, R64 ;  /* 0x000000363040723c */ /* 0x000fe20000041840 */
[----:B------:R-:W3:Y:S04]  /*34f0*/  LDSM.16.M88.4 R48, [R187+0xd800] ;  /* 0x00d80000bb30783b */ /* 0x000ee80000000200 */
[----:B------:R-:W-:Y:S03]  /*3500*/  LDSM.16.M88.4 R52, [R180] ;  /* 0x00000000b434783b */ /* 0x000fe60000000200 */
[C---:B------:R-:W-:Y:S08]  /*3510*/  HMMA.16816.F32.BF16 R40, R12.reuse, R44, R40 ;  /* 0x0000002c0c28723c */ /* 0x040ff00000041828 */
[C---:B------:R-:W-:Y:S01]  /*3520*/  HMMA.16816.F32.BF16 R36, R12.reuse, R46, R36 ;  /* 0x0000002e0c24723c */ /* 0x040fe20000041824 */
[----:B------:R-:W4:Y:S07]  /*3530*/  LDSM.16.M88.4 R44, [R189] ;  /* 0x00000000bd2c783b */ /* 0x000f2e0000000200 */
[C---:B-1----:R-:W-:Y:S08]  /*3540*/  HMMA.16816.F32.BF16 R32, R12.reuse, R8, R32 ;  /* 0x000000080c20723c */ /* 0x042ff00000041820 */
[C---:B------:R-:W-:Y:S01]  /*3550*/  HMMA.16816.F32.BF16 R28, R12.reuse, R10, R28 ;  /* 0x0000000a0c1c723c */ /* 0x040fe2000004181c */
[----:B------:R-:W1:Y:S07]  /*3560*/  LDSM.16.M88.4 R8, [R180+0x800] ;  /* 0x00080000b408783b */ /* 0x000e6e0000000200 */
[C---:B--2---:R-:W-:Y:S08]  /*3570*/  HMMA.16816.F32.BF16 R24, R12.reuse, R56, R24 ;  /* 0x000000380c18723c */ /* 0x044ff00000041818 */
[C---:B------:R-:W-:Y:S01]  /*3580*/  HMMA.16816.F32.BF16 R16, R12.reuse, R58, R16 ;  /* 0x0000003a0c10723c */ /* 0x040fe20000041810 */
[----:B------:R-:W2:Y:S07]  /*3590*/  LDSM.16.M88.4 R56, [R180+0x1800] ;  /* 0x00180000b438783b */ /* 0x000eae0000000200 */
[C---:B---3--:R-:W-:Y:S08]  /*35a0*/  HMMA.16816.F32.BF16 R68, R12.reuse, R48, R68 ;  /* 0x000000300c44723c */ /* 0x048ff00000041844 */
[----:B------:R-:W-:Y:S01]  /*35b0*/  HMMA.16816.F32.BF16 R64, R12, R50, R64 ;  /* 0x000000320c40723c */ /* 0x000fe20000041840 */
[----:B------:R-:W-:Y:S04]  /*35c0*/  LDSM.16.M88.4 R48, [R194+0x4000] ;  /* 0x00400000c230783b */ /* 0x000fe80000000200 */
[----:B------:R-:W3:Y:S03]  /*35d0*/  LDSM.16.M88.4 R12, [R193+0xe000] ;  /* 0x00e00000c10c783b */ /* 0x000ee60000000200 */
[C---:B----4-:R-:W-:Y:S08]  /*35e0*/  HMMA.16816.F32.BF16 R40, R44.reuse, R52, R40 ;  /* 0x000000342c28723c */ /* 0x050ff00000041828 */
[C---:B------:R-:W-:Y:S01]  /*35f0*/  HMMA.16816.F32.BF16 R36, R44.reuse, R54, R36 ;  /* 0x000000362c24723c */ /* 0x040fe20000041824 */
[----:B------:R-:W4:Y:S07]  /*3600*/  LDSM.16.M88.4 R52, [R193+0xe800] ;  /* 0x00e80000c134783b */ /* 0x000f2e0000000200 */
[C---:B-1----:R-:W-:Y:S08]  /*3610*/  HMMA.16816.F32.BF16 R32, R44.reuse, R8, R32 ;  /* 0x000000082c20723c */ /* 0x042ff00000041820 */
[C---:B------:R-:W-:Y:S01]  /*3620*/  HMMA.16816.F32.BF16 R28, R44.reuse, R10, R28 ;  /* 0x0000000a2c1c723c */ /* 0x040fe2000004181c */
[----:B------:R-:W1:Y:S07]  /*3630*/  LDSM.16.M88.4 R8, [R193+0xf000] ;  /* 0x00f00000c108783b */ /* 0x000e6e0000000200 */
[C---:B------:R-:W-:Y:S08]  /*3640*/  HMMA.16816.F32.BF16 R24, R44.reuse, R60, R24 ;  /* 0x0000003c2c18723c */ /* 0x040ff00000041818 */
[C---:B------:R-:W-:Y:S01]  /*3650*/  HMMA.16816.F32.BF16 R16, R44.reuse, R62, R16 ;  /* 0x0000003e2c10723c */ /* 0x040fe20000041810 */
[----:B------:R-:W-:Y:S07]  /*3660*/  LDSM.16.M88.4 R60, [R191+0x3000] ;  /* 0x00300000bf3c783b */ /* 0x000fee0000000200 */
[C---:B--2---:R-:W-:Y:S08]  /*3670*/  HMMA.16816.F32.BF16 R68, R44.reuse, R56, R68 ;  /* 0x000000382c44723c */ /* 0x044ff00000041844 */
[----:B------:R-:W-:Y:S01]  /*3680*/  HMMA.16816.F32.BF16 R64, R44, R58, R64 ;  /* 0x0000003a2c40723c */ /* 0x000fe20000041840 */
[----:B------:R-:W-:Y:S04]  /*3690*/  LDSM.16.M88.4 R44, [R192+0x4000] ;  /* 0x00400000c02c783b */ /* 0x000fe80000000200 */
[----:B------:R-:W-:Y:S03]  /*36a0*/  LDSM.16.M88.4 R56, [R191+0x3800] ;  /* 0x00380000bf38783b */ /* 0x000fe60000000200 */
[C---:B---3--:R-:W-:Y:S08]  /*36b0*/  HMMA.16816.F32.BF16 R40, R48.reuse, R12, R40 ;  /* 0x0000000c3028723c */ /* 0x048ff00000041828 */
[C---:B------:R-:W-:Y:S01]  /*36c0*/  HMMA.16816.F32.BF16 R36, R48.reuse, R14, R36 ;  /* 0x0000000e3024723c */ /* 0x040fe20000041824 */
[----:B------:R-:W2:Y:S07]  /*36d0*/  LDSM.16.M88.4 R12, [R191+0x2000] ;  /* 0x00200000bf0c783b */ /* 0x000eae0000000200 */
[C---:B----4-:R-:W-:Y:S08]  /*36e0*/  HMMA.16816.F32.BF16 R32, R48.reuse, R52, R32 ;  /* 0x000000343020723c */ /* 0x050ff00000041820 */
[C---:B------:R-:W-:Y:S01]  /*36f0*/  HMMA.16816.F32.BF16 R28, R48.reuse, R54, R28 ;  /* 0x00000036301c723c */ /* 0x040fe2000004181c */
[----:B------:R-:W-:Y:S07]  /*3700*/  LDSM.16.M88.4 R52, [R187+0xe000] ;  /* 0x00e00000bb34783b */ /* 0x000fee0000000200 */
[C---:B-1----:R-:W-:Y:S08]  /*3710*/  HMMA.16816.F32.BF16 R24, R48.reuse, R8, R24 ;  /* 0x000000083018723c */ /* 0x042ff00000041818 */
[C---:B------:R-:W-:Y:S01]  /*3720*/  HMMA.16816.F32.BF16 R16, R48.reuse, R10, R16 ;  /* 0x0000000a3010723c */ /* 0x040fe20000041810 */
[----:B------:R-:W1:Y:S07]  /*3730*/  LDSM.16.M88.4 R8, [R190+0x4000] ;  /* 0x00400000be08783b */ /* 0x000e6e0000000200 */
        /* <DEDUP_REMOVED lines=25> */
[----:B------:R-:W-:Y:S07]  /*38d0*/  LDSM.16.M88.4 R72, [R193+0x11800] ;  /* 0x01180000c148783b */ /* 0x000fee0000000200 */
[C---:B--2---:R-:W-:Y:S08]  /*38e0*/  HMMA.16816.F32.BF16 R68, R8.reuse, R12, R68 ;  /* 0x0000000c0844723c */ /* 0x044ff00000041844 */
[----:B------:R-:W-:Y:S01]  /*38f0*/  HMMA.16816.F32.BF16 R64, R8, R14, R64 ;  /* 0x0000000e0840723c */ /* 0x000fe20000041840 */
[----:B------:R-:W2:Y:S04]  /*3900*/  LDSM.16.M88.4 R12, [R193+0x10000] ;  /* 0x01000000c10c783b */ /* 0x000ea80000000200 */
[----:B------:R-:W4:Y:S03]  /*3910*/  LDSM.16.M88.4 R8, [R193+0x10800] ;  /* 0x01080000c108783b */ /* 0x000f260000000200 */
[C---:B-----5:R-:W-:Y:S08]  /*3920*/  HMMA.16816.F32.BF16 R40, R44.reuse, R60, R40 ;  /* 0x0000003c2c28723c */ /* 0x060ff00000041828 */
[C---:B------:R-:W-:Y:S01]  /*3930*/  HMMA.16816.F32.BF16 R36, R44.reuse, R62, R36 ;  /* 0x0000003e2c24723c */ /* 0x040fe20000041824 */
[----:B------:R-:W-:Y:S07]  /*3940*/  LDSM.16.M88.4 R60, [R192+0x8000] ;  /* 0x00800000c03c783b */ /* 0x000fee0000000200 */
[C---:B------:R-:W-:Y:S08]  /*3950*/  HMMA.16816.F32.BF16 R32, R44.reuse, R56, R32 ;  /* 0x000000382c20723c */ /* 0x040ff00000041820 */
[C---:B------:R-:W-:Y:S01]  /*3960*/  HMMA.16816.F32.BF16 R28, R44.reuse, R58, R28 ;  /* 0x0000003a2c1c723c */ /* 0x040fe2000004181c */
[----:B------:R-:W5:Y:S07]  /*3970*/  LDSM.16.M88.4 R56, [R191+0x4000] ;  /* 0x00400000bf38783b */ /* 0x000f6e0000000200 */
        /* <DEDUP_REMOVED lines=15> */
[C---:B------:R-:W-:Y:S01]  /*3a70*/  HMMA.16816.F32.BF16 R72, R76.reuse, R74, R64 ;  /* 0x0000004a4c48723c */ /* 0x040fe20000041840 */
[----:B------:R-:W4:Y:S07]  /*3a80*/  LDSM.16.M88.4 R64, [R187+0x10800] ;  /* 0x01080000bb40783b */ /* 0x000f2e0000000200 */
[----:B------:R-:W-:Y:S01]  /*3a90*/  HMMA.16816.F32.BF16 R16, R76, R82, R16 ;  /* 0x000000524c10723c */ /* 0x000fe20000041810 */
[----:B------:R-:W2:Y:S07]  /*3aa0*/  LDSM.16.M88.4 R76, [R187+0x11000] ;  /* 0x01100000bb4c783b */ /* 0x000eae0000000200 */
[C---:B-----5:R-:W-:Y:S07]  /*3ab0*/  HMMA.16816.F32.BF16 R40, R60.reuse, R56, R40 ;  /* 0x000000383c28723c */ /* 0x060fee0000041828 */
[----:B------:R-:W-:Y:S01]  /*3ac0*/  IMAD.U32 R57, RZ, RZ, UR22 ;  /* 0x00000016ff397e24 */ /* 0x000fe2000f8e00ff */
[----:B-1----:R-:W-:Y:S03]  /*3ad0*/  HMMA.16816.F32.BF16 R32, R60, R52, R32 ;  /* 0x000000343c20723c */ /* 0x002fe60000041820 */
[----:B------:R-:W-:-:S04]  /*3ae0*/  IMAD R56, R57, 0x40, R198 ;  /* 0x0000004039387824 */ /* 0x000fc800078e02c6 */
[----:B------:R-:W-:Y:S01]  /*3af0*/  IMAD.IADD R6, R209, 0x1, -R56 ;  /* 0x00000001d1067824 */ /* 0x000fe200078e0a38 */
[C---:B------:R-:W-:Y:S01]  /*3b00*/  HMMA.16816.F32.BF16 R28, R60.reuse, R54, R28 ;  /* 0x000000363c1c723c */ /* 0x040fe2000004181c */
[C---:B------:R-:W-:Y:S02]  /*3b10*/  ISETP.GE.AND P5, PT, R56.reuse, R207, PT ;  /* 0x000000cf3800720c */ /* 0x040fe40003fa6270 */
[C---:B------:R-:W-:Y:S02]  /*3b20*/  ISETP.GE.AND P4, PT, R56.reuse, R204, PT ;  /* 0x000000cc3800720c */ /* 0x040fe40003f86270 */
[----:B------:R-:W-:Y:S02]  /*3b30*/  IABS R6, R6 ;  /* 0x0000000600067213 */ /* 0x000fe40000000000 */
[C---:B------:R-:W-:Y:S01]  /*3b40*/  ISETP.LT.OR P5, PT, R56.reuse, R208, P5 ;  /* 0x000000d03800720c */ /* 0x040fe20002fa1670 */
[----:B---3--:R-:W-:Y:S01]  /*3b50*/  HMMA.16816.F32.BF16 R52, R60, R48, R24 ;  /* 0x000000303c34723c */ /* 0x008fe20000041818 */
[----:B------:R-:W1:Y:S01]  /*3b60*/  LDSM.16.M88.4 R24, [R187+0x11800] ;  /* 0x01180000bb18783b */ /* 0x000e620000000200 */
[----:B------:R-:W-:-:S02]  /*3b70*/  ISETP.LT.OR P4, PT, R56, R205, P4 ;  /* 0x000000cd3800720c */ /* 0x000fc40002781670 */
[----:B------:R-:W-:-:S04]  /*3b80*/  IADD3 R2, R56, 0x11, RZ ;  /* 0x0000001138027810 */ /* 0x000fc80007ffe0ff */
[C---:B------:R-:W-:Y:S08]  /*3b90*/  HMMA.16816.F32.BF16 R68, R60.reuse, R44, R68 ;  /* 0x0000002c3c44723c */ /* 0x040ff00000041844 */
[C---:B------:R-:W-:Y:S08]  /*3ba0*/  HMMA.16816.F32.BF16 R72, R60.reuse, R46, R72 ;  /* 0x0000002e3c48723c */ /* 0x040ff00000041848 */
[----:B------:R-:W-:Y:S01]  /*3bb0*/  HMMA.16816.F32.BF16 R16, R60, R50, R16 ;  /* 0x000000323c10723c */ /* 0x000fe20000041810 */
[----:B------:R-:W-:Y:S07]  /*3bc0*/  LDSM.16.M88.4 R48, [R180+0x4000] ;  /* 0x00400000b430783b */ /* 0x000fee0000000200 */
[----:B--2---:R-:W-:Y:S01]  /*3bd0*/  HMMA.16816.F32.BF16 R44, R8, R12, R40 ;  /* 0x0000000c082c723c */ /* 0x004fe20000041828 */
[----:B------:R-:W2:Y:S07]  /*3be0*/  LDSM.16.M88.4 R40, [R189+0x8000] ;  /* 0x00800000bd28783b */ /* 0x000eae0000000200 */
[----:B------:R-:W-:Y:S08]  /*3bf0*/  HMMA.16816.F32.BF16 R36, R60, R58, R36 ;  /* 0x0000003a3c24723c */ /* 0x000ff00000041824 */
[C---:B----4-:R-:W-:Y:S08]  /*3c00*/  HMMA.16816.F32.BF16 R32, R8.reuse, R64, R32 ;  /* 0x000000400820723c */ /* 0x050ff00000041820 */
[C---:B------:R-:W-:Y:S08]  /*3c10*/  HMMA.16816.F32.BF16 R28, R8.reuse, R66, R28 ;  /* 0x00000042081c723c */ /* 0x040ff0000004181c */
[C---:B------:R-:W-:Y:S01]  /*3c20*/  HMMA.16816.F32.BF16 R36, R8.reuse, R14, R36 ;  /* 0x0000000e0824723c */ /* 0x040fe20000041824 */
[----:B------:R-:W3:Y:S07]  /*3c30*/  LDSM.16.M88.4 R12, [R180+0x4800] ;  /* 0x00480000b40c783b */ /* 0x000eee0000000200 */
[C---:B------:R-:W-:Y:S08]  /*3c40*/  HMMA.16816.F32.BF16 R52, R8.reuse, R76, R52 ;  /* 0x0000004c0834723c */ /* 0x040ff00000041834 */
[C---:B------:R-:W-:Y:S08]  /*3c50*/  HMMA.16816.F32.BF16 R16, R8.reuse, R78, R16 ;  /* 0x0000004e0810723c */ /* 0x040ff00000041810 */
[C---:B-1----:R-:W-:Y:S07]  /*3c60*/  HMMA.16816.F32.BF16 R68, R8.reuse, R24, R68 ;  /* 0x000000180844723c */ /* 0x042fee0000041844 */
[----:B------:R-:W-:Y:S01]  /*3c70*/  IADD3 R25, R56, 0x8, RZ ;  /* 0x0000000838197810 */ /* 0x000fe20007ffe0ff */
[----:B------:R-:W-:Y:S01]  /*3c80*/  HMMA.16816.F32.BF16 R72, R8, R26, R72 ;  /* 0x0000001a0848723c */ /* 0x000fe20000041848 */
[----:B------:R-:W-:-:S02]  /*3c90*/  IMAD.IADD R24, R209, 0x1, -R2 ;  /* 0x00000001d1187824 */ /* 0x000fc400078e0a02 */
[CC--:B------:R-:W-:Y:S02]  /*3ca0*/  ISETP.GE.AND P0, PT, R25.reuse, R207.reuse, PT ;  /* 0x000000cf1900720c */ /* 0x0c0fe40003f06270 */
[----:B------:R-:W-:Y:S02]  /*3cb0*/  ISETP.GE.AND P6, PT, R25, R204, PT ;  /* 0x000000cc1900720c */ /* 0x000fe40003fc6270 */
[----:B------:R-:W-:Y:S01]  /*3cc0*/  IMAD.IADD R8, R206, 0x1, -R56 ;  /* 0x00000001ce087824 */ /* 0x000fe200078e0a38 */
[C---:B--2---:R-:W-:Y:S01]  /*3cd0*/  HMMA.16816.F32.BF16 R44, R40.reuse, R48, R44 ;  /* 0x00000030282c723c */ /* 0x044fe2000004182c */
[----:B------:R-:W-:Y:S01]  /*3ce0*/  IMAD.MOV.U32 R9, RZ, RZ, R6 ;  /* 0x000000ffff097224 */ /* 0x000fe200078e0006 */
[----:B------:R-:W-:Y:S01]  /*3cf0*/  IADD3 R6, R56, 0x1, RZ ;  /* 0x0000000138067810 */ /* 0x000fe20007ffe0ff */
[C---:B------:R-:W-:Y:S01]  /*3d00*/  IMAD.IADD R27, R209.reuse, 0x1, -R25 ;  /* 0x00000001d11b7824 */ /* 0x040fe200078e0a19 */
[----:B------:R-:W-:Y:S02]  /*3d10*/  IABS R8, R8 ;  /* 0x0000000800087213 */ /* 0x000fe40000000000 */
[----:B------:R-:W-:Y:S01]  /*3d20*/  ISETP.GE.AND P2, PT, R6, R207, PT ;  /* 0x000000cf0600720c */ /* 0x000fe20003f46270 */
[----:B------:R-:W-:Y:S01]  /*3d30*/  IMAD.IADD R10, R209, 0x1, -R6 ;  /* 0x00000001d10a7824 */ /* 0x000fe200078e0a06 */
[----:B------:R-:W1:Y:S01]  /*3d40*/  I2F R9, R9 ;  /* 0x0000000900097306 */ /* 0x000e620000201400 */
[----:B------:R-:W-:Y:S01]  /*3d50*/  IMAD.MOV.U32 R11, RZ, RZ, R8 ;  /* 0x000000ffff0b7224 */ /* 0x000fe200078e0008 */
[----:B---3--:R-:W-:Y:S01]  /*3d60*/  HMMA.16816.F32.BF16 R28, R40, R14, R28 ;  /* 0x0000000e281c723c */ /* 0x008fe2000004181c */
[----:B------:R-:W-:Y:S01]  /*3d70*/  IMAD.IADD R26, R206, 0x1, -R6 ;  /* 0x00000001ce1a7824 */ /* 0x000fe200078e0a06 */
[----:B------:R-:W-:-:S02]  /*3d80*/  IABS R8, R10 ;  /* 0x0000000a00087213 */ /* 0x000fc40000000000 */
[----:B------:R-:W-:Y:S02]  /*3d90*/  ISETP.GE.AND P1, PT, R6, R204, PT ;  /* 0x000000cc0600720c */ /* 0x000fe40003f26270 */
[----:B------:R-:W2:Y:S01]  /*3da0*/  I2F R11, R11 ;  /* 0x0000000b000b7306 */ /* 0x000ea20000201400 */
[----:B------:R-:W-:Y:S01]  /*3db0*/  IADD3 R14, R56, 0x9, RZ ;  /* 0x00000009380e7810 */ /* 0x000fe20007ffe0ff */
[C---:B------:R-:W-:Y:S01]  /*3dc0*/  HMMA.16816.F32.BF16 R36, R40.reuse, R50, R36 ;  /* 0x000000322824723c */ /* 0x040fe20000041824 */
[----:B------:R-:W-:Y:S02]  /*3dd0*/  ISETP.LT.OR P0, PT, R25, R208, P0 ;  /* 0x000000d01900720c */ /* 0x000fe40000701670 */
[----:B------:R-:W-:Y:S01]  /*3de0*/  ISETP.GE.AND P3, PT, R14, R207, PT ;  /* 0x000000cf0e00720c */ /* 0x000fe20003f66270 */
[----:B------:R-:W-:Y:S01]  /*3df0*/  IMAD.IADD R4, R209, 0x1, -R14 ;  /* 0x00000001d1047824 */ /* 0x000fe200078e0a0e */
[----:B------:R-:W-:Y:S01]  /*3e00*/  ISETP.LT.OR P6, PT, R25, R205, P6 ;  /* 0x000000cd1900720c */ /* 0x000fe200037c1670 */
[----:B------:R-:W3:Y:S01]  /*3e10*/  I2F R8, R8 ;  /* 0x0000000800087306 */ /* 0x000ee20000201400 */
[----:B-1----:R-:W-:Y:S01]  /*3e20*/  FFMA.FTZ R44, R9, -UR19, R44 ;  /* 0x80000013092c7c23 */ /* 0x002fe2000801002c */
[----:B------:R-:W-:Y:S01]  /*3e30*/  HMMA.16816.F32.BF16 R32, R40, R12, R32 ;  /* 0x0000000c2820723c */ /* 0x000fe20000041820 */
[----:B------:R-:W-:Y:S01]  /*3e40*/  IABS R4, R4 ;  /* 0x0000000400047213 */ /* 0x000fe20000000000 */
[----:B------:R-:W-:Y:S01]  /*3e50*/  IMAD.IADD R25, R206, 0x1, -R25 ;  /* 0x00000001ce197824 */ /* 0x000fe200078e0a19 */
[----:B------:R-:W-:-:S02]  /*3e60*/  ISETP.LT.OR P2, PT, R6, R208, P2 ;  /* 0x000000d00600720c */ /* 0x000fc40001741670 */
[----:B------:R-:W-:Y:S01]  /*3e70*/  FSEL R44, R44, -INF , !P5 ;  /* 0xff8000002c2c7808 */ /* 0x000fe20006800000 */
[----:B--2---:R-:W-:Y:S01]  /*3e80*/  FFMA.FTZ R46, R11, -UR19, R46 ;  /* 0x800000130b2e7c23 */ /* 0x004fe2000801002e */
[----:B------:R-:W-:Y:S01]  /*3e90*/  IADD3 R12, R56, 0x10, RZ ;  /* 0x00000010380c7810 */ /* 0x000fe20007ffe0ff */
[----:B------:R-:W1:Y:S01]  /*3ea0*/  I2F R4, R4 ;  /* 0x0000000400047306 */ /* 0x000e620000201400 */
[C---:B------:R-:W-:Y:S02]  /*3eb0*/  ISETP.GE.AND P5, PT, R14.reuse, R204, PT ;  /* 0x000000cc0e00720c */ /* 0x040fe40003fa6270 */
[C---:B------:R-:W-:Y:S01]  /*3ec0*/  ISETP.LT.OR P3, PT, R14.reuse, R208, P3 ;  /* 0x000000d00e00720c */ /* 0x040fe20001f61670 */
[----:B------:R-:W-:Y:S01]  /*3ed0*/  IMAD.IADD R13, R209, 0x1, -R12 ;  /* 0x00000001d10d7824 */ /* 0x000fe200078e0a0c */
[----:B------:R-:W-:Y:S01]  /*3ee0*/  ISETP.LT.OR P5, PT, R14, R205, P5 ;  /* 0x000000cd0e00720c */ /* 0x000fe20002fa1670 */
[----:B---3--:R-:W-:Y:S01]  /*3ef0*/  FFMA.FTZ R45, R8, -UR19, R45 ;  /* 0x80000013082d7c23 */ /* 0x008fe2000801002d */
[----:B------:R-:W-:Y:S01]  /*3f00*/  IABS R26, R26 ;  /* 0x0000001a001a7213 */ /* 0x000fe20000000000 */
[----:B------:R-:W2:Y:S01]  /*3f10*/  LDSM.16.M88.4 R8, [R180+0x5000] ;  /* 0x00500000b408783b */ /* 0x000ea20000000200 */
[C---:B------:R-:W-:Y:S01]  /*3f20*/  IMAD.IADD R14, R206.reuse, 0x1, -R14 ;  /* 0x00000001ce0e7824 */ /* 0x040fe200078e0a0e */
[----:B------:R-:W-:Y:S01]  /*3f30*/  IABS R27, R27 ;  /* 0x0000001b001b7213 */ /* 0x000fe20000000000 */
[----:B------:R-:W-:Y:S01]  /*3f40*/  IMAD.IADD R15, R206, 0x1, -R12 ;  /* 0x00000001ce0f7824 */ /* 0x000fe200078e0a0c */
[----:B------:R-:W-:Y:S01]  /*3f50*/  ISETP.LT.OR P1, PT, R6, R205, P1 ;  /* 0x000000cd0600720c */ /* 0x000fe20000f21670 */
[----:B------:R-:W3:Y:S01]  /*3f60*/  I2F R26, R26 ;  /* 0x0000001a001a7306 */ /* 0x000ee20000201400 */
[----:B------:R-:W-:-:S02]  /*3f70*/  FSEL R6, R46, -INF , !P4 ;  /* 0xff8000002e067808 */ /* 0x000fc40006000000 */
[----:B------:R-:W-:Y:S01]  /*3f80*/  FSEL R45, R45, -INF , !P2 ;  /* 0xff8000002d2d7808 */ /* 0x000fe20005000000 */
[----:B-1----:R-:W-:Y:S01]  /*3f90*/  FFMA.FTZ R37, R4, -UR19, R37 ;  /* 0x8000001304257c23 */ /* 0x002fe20008010025 */
[----:B------:R-:W-:Y:S02]  /*3fa0*/  IABS R25, R25 ;  /* 0x0000001900197213 */ /* 0x000fe40000000000 */
[C---:B------:R-:W-:Y:S01]  /*3fb0*/  ISETP.GE.AND P4, PT, R12.reuse, R207, PT ;  /* 0x000000cf0c00720c */ /* 0x040fe20003f86270 */
[----:B------:R-:W1:Y:S01]  /*3fc0*/  I2F R27, R27 ;  /* 0x0000001b001b7306 */ /* 0x000e620000201400 */
[----:B------:R-:W-:Y:S02]  /*3fd0*/  ISETP.GE.AND P2, PT, R12, R204, PT ;  /* 0x000000cc0c00720c */ /* 0x000fe40003f46270 */
[----:B------:R-:W-:Y:S02]  /*3fe0*/  IABS R13, R13 ;  /* 0x0000000d000d7213 */ /* 0x000fe40000000000 */
[----:B------:R-:W-:-:S02]  /*3ff0*/  IABS R14, R14 ;  /* 0x0000000e000e7213 */ /* 0x000fc40000000000 */
[C---:B------:R-:W-:Y:S01]  /*4000*/  ISETP.LT.OR P4, PT, R12.reuse, R208, P4 ;  /* 0x000000d00c00720c */ /* 0x040fe20002781670 */
[----:B------:R-:W4:Y:S01]  /*4010*/  I2F R25, R25 ;  /* 0x0000001900197306 */ /* 0x000f220000201400 */
[----:B------:R-:W-:Y:S01]  /*4020*/  ISETP.LT.OR P2, PT, R12, R205, P2 ;  /* 0x000000cd0c00720c */ /* 0x000fe20001741670 */
[----:B---3--:R-:W-:Y:S01]  /*4030*/  FFMA.FTZ R26, R26, -UR19, R47 ;  /* 0x800000131a1a7c23 */ /* 0x008fe2000801002f */
[----:B------:R-:W-:Y:S02]  /*4040*/  IADD3 R12, R56, 0x18, RZ ;  /* 0x00000018380c7810 */ /* 0x000fe40007ffe0ff */
[----:B------:R-:W-:Y:S02]  /*4050*/  IABS R15, R15 ;  /* 0x0000000f000f7213 */ /* 0x000fe40000000000 */
[----:B------:R-:W-:Y:S01]  /*4060*/  IABS R24, R24 ;  /* 0x0000001800187213 */ /* 0x000fe20000000000 */
[----:B------:R-:W3:Y:S01]  /*4070*/  I2F R13, R13 ;  /* 0x0000000d000d7306 */ /* 0x000ee20000201400 */
[----:B-1----:R-:W-:Y:S01]  /*4080*/  FFMA.FTZ R36, R27, -UR19, R36 ;  /* 0x800000131b247c23 */ /* 0x002fe20008010024 */
[----:B------:R-:W-:-:S02]  /*4090*/  FSEL R37, R37, -INF , !P3 ;  /* 0xff80000025257808 */ /* 0x000fc40005800000 */
[----:B------:R-:W-:Y:S02]  /*40a0*/  ISETP.GE.AND P3, PT, R12, R204, PT ;  /* 0x000000cc0c00720c */ /* 0x000fe40003f66270 */
[----:B------:R-:W-:Y:S02]  /*40b0*/  IADD3 R46, R56, 0x31, RZ ;  /* 0x00000031382e7810 */ /* 0x000fe40007ffe0ff */
[----:B------:R-:W1:Y:S01]  /*40c0*/  I2F R14, R14 ;  /* 0x0000000e000e7306 */ /* 0x000e620000201400 */
[----:B----4-:R-:W-:Y:S01]  /*40d0*/  FFMA.FTZ R38, R25, -UR19, R38 ;  /* 0x8000001319267c23 */ /* 0x010fe20008010026 */
[----:B------:R-:W-:Y:S01]  /*40e0*/  ISETP.LT.OR P3, PT, R12, R205, P3 ;  /* 0x000000cd0c00720c */ /* 0x000fe20001f61670 */
[C---:B--2---:R-:W-:Y:S05]  /*40f0*/  HMMA.16816.F32.BF16 R52, R40.reuse, R8, R52 ;  /* 0x000000082834723c */ /* 0x044fea0000041834 */
[----:B------:R-:W2:Y:S01]  /*4100*/  I2F R15, R15 ;  /* 0x0000000f000f7306 */ /* 0x000ea20000201400 */
[----:B---3--:R-:W-:Y:S01]  /*4110*/  FFMA.FTZ R27, R13, -UR19, R32 ;  /* 0x800000130d1b7c23 */ /* 0x008fe20008010020 */
[----:B------:R-:W-:Y:S01]  /*4120*/  IADD3 R8, R56, 0x19, RZ ;  /* 0x0000001938087810 */ /* 0x000fe20007ffe0ff */
[C---:B------:R-:W-:Y:S01]  /*4130*/  IMAD.IADD R9, R209.reuse, 0x1, -R12 ;  /* 0x00000001d1097824 */ /* 0x040fe200078e0a0c */
[----:B------:R-:W-:Y:S01]  /*4140*/  FSEL R32, R26, -INF , !P1 ;  /* 0xff8000001a207808 */ /* 0x000fe20004800000 */
[----:B------:R-:W-:Y:S01]  /*4150*/  IMAD.IADD R26, R206, 0x1, -R2 ;  /* 0x00000001ce1a7824 */ /* 0x000fe200078e0a02 */
[----:B------:R-:W-:Y:S01]  /*4160*/  ISETP.GE.AND P1, PT, R2, R207, PT ;  /* 0x000000cf0200720c */ /* 0x000fe20003f26270 */
[----:B------:R-:W-:Y:S01]  /*4170*/  IMAD.IADD R4, R209, 0x1, -R8 ;  /* 0x00000001d1047824 */ /* 0x000fe200078e0a08 */
[----:B------:R-:W-:Y:S01]  /*4180*/  IABS R9, R9 ;  /* 0x0000000900097213 */ /* 0x000fe20000000000 */
[----:B-1----:R-:W-:Y:S01]  /*4190*/  FFMA.FTZ R25, R14, -UR19, R39 ;  /* 0x800000130e197c23 */ /* 0x002fe20008010027 */
[----:B------:R-:W-:Y:S01]  /*41a0*/  FSEL R39, R36, -INF , !P0 ;  /* 0xff80000024277808 */ /* 0x000fe20004000000 */
[----:B------:R-:W-:Y:S01]  /*41b0*/  I2F R24, R24 ;  /* 0x0000001800187306 */ /* 0x000fe20000201400 */
[----:B------:R-:W-:Y:S01]  /*41c0*/  IABS R4, R4 ;  /* 0x0000000400047213 */ /* 0x000fe20000000000 */
[----:B------:R-:W-:Y:S01]  /*41d0*/  HMMA.16816.F32.BF16 R16, R40, R10, R16 ;  /* 0x0000000a2810723c */ /* 0x000fe20000041810 */
[----:B------:R-:W-:-:S02]  /*41e0*/  ISETP.GE.AND P0, PT, R2, R204, PT ;  /* 0x000000cc0200720c */ /* 0x000fc40003f06270 */
[C---:B------:R-:W-:Y:S01]  /*41f0*/  ISETP.LT.OR P1, PT, R2.reuse, R208, P1 ;  /* 0x000000d00200720c */ /* 0x040fe20000f21670 */
[----:B------:R-:W-:Y:S01]  /*4200*/  IMAD.MOV.U32 R48, RZ, RZ, R4 ;  /* 0x000000ffff307224 */ /* 0x000fe200078e0004 */
[----:B------:R-:W-:Y:S01]  /*4210*/  ISETP.LT.OR P0, PT, R2, R205, P0 ;  /* 0x000000cd0200720c */ /* 0x000fe20000701670 */
[----:B------:R1:W3:Y:S01]  /*4220*/  I2F R47, R9 ;  /* 0x00000009002f7306 */ /* 0x0002e20000201400 */
[----:B--2---:R-:W-:Y:S01]  /*4230*/  FFMA.FTZ R15, R15, -UR19, R34 ;  /* 0x800000130f0f7c23 */ /* 0x004fe20008010022 */
[----:B------:R-:W-:Y:S02]  /*4240*/  IADD3 R14, R56, 0x20, RZ ;  /* 0x00000020380e7810 */ /* 0x000fe40007ffe0ff */
[----:B------:R-:W-:Y:S02]  /*4250*/  IABS R26, R26 ;  /* 0x0000001a001a7213 */ /* 0x000fe40000000000 */
[----:B------:R-:W-:Y:S01]  /*4260*/  FSEL R27, R27, -INF , !P4 ;  /* 0xff8000001b1b7808 */ /* 0x000fe20006000000 */
[----:B------:R-:W-:Y:S01]  /*4270*/  IMAD.IADD R13, R209, 0x1, -R14 ;  /* 0x00000001d10d7824 */ /* 0x000fe200078e0a0e */
[----:B------:R-:W-:Y:S01]  /*4280*/  ISETP.GE.AND P4, PT, R8, R204, PT ;  /* 0x000000cc0800720c */ /* 0x000fe20003f86270 */
[----:B------:R-:W2:Y:S03]  /*4290*/  I2F R48, R48 ;  /* 0x0000003000307306 */ /* 0x000ea60000201400 */
[----:B------:R-:W-:-:S02]  /*42a0*/  IABS R13, R13 ;  /* 0x0000000d000d7213 */ /* 0x000fc40000000000 */
[----:B------:R-:W-:Y:S02]  /*42b0*/  ISETP.LT.OR P4, PT, R8, R205, P4 ;  /* 0x000000cd0800720c */ /* 0x000fe40002781670 */
[----:B-1----:R-:W-:Y:S01]  /*42c0*/  IADD3 R9, R56, 0x21, RZ ;  /* 0x0000002138097810 */ /* 0x002fe20007ffe0ff */
[----:B------:R-:W1:Y:S01]  /*42d0*/  I2F R26, R26 ;  /* 0x0000001a001a7306 */ /* 0x000e620000201400 */
[----:B---3--:R-:W-:-:S03]  /*42e0*/  FFMA.FTZ R11, R47, -UR19, R28 ;  /* 0x800000132f0b7c23 */ /* 0x008fc6000801001c */
[----:B------:R-:W-:-:S04]  /*42f0*/  IMAD.IADD R4, R209, 0x1, -R9 ;  /* 0x00000001d1047824 */ /* 0x000fc800078e0a09 */
[----:B------:R-:W3:Y:S01]  /*4300*/  I2F R13, R13 ;  /* 0x0000000d000d7306 */ /* 0x000ee20000201400 */
[----:B------:R-:W-:Y:S01]  /*4310*/  IABS R2, R4 ;  /* 0x0000000400027213 */ /* 0x000fe20000000000 */
[----:B--2---:R-:W-:Y:S01]  /*4320*/  FFMA.FTZ R48, R48, -UR19, R29 ;  /* 0x8000001330307c23 */ /* 0x004fe2000801001d */
[----:B------:R-:W-:Y:S02]  /*4330*/  FSEL R4, R38, -INF , !P6 ;  /* 0xff80000026047808 */ /* 0x000fe40007000000 */
[----:B------:R-:W-:Y:S02]  /*4340*/  ISETP.GE.AND P6, PT, R12, R207, PT ;  /* 0x000000cf0c00720c */ /* 0x000fe40003fc6270 */
[----:B------:R-:W-:Y:S01]  /*4350*/  IADD3 R38, R56, 0x30, RZ ;  /* 0x0000003038267810 */ /* 0x000fe20007ffe0ff */
[----:B------:R-:W2:Y:S01]  /*4360*/  I2F R34, R2 ;  /* 0x0000000200227306 */ /* 0x000ea20000201400 */
[----:B------:R-:W-:Y:S01]  /*4370*/  ISETP.LT.OR P6, PT, R12, R208, P6 ;  /* 0x000000d00c00720c */ /* 0x000fe200037c1670 */
[----:B------:R-:W-:-:S02]  /*4380*/  IMAD.IADD R12, R206, 0x1, -R12 ;  /* 0x00000001ce0c7824 */ /* 0x000fc400078e0a0c */
[----:B-1----:R-:W-:Y:S01]  /*4390*/  FFMA.FTZ R26, R26, -UR19, R35 ;  /* 0x800000131a1a7c23 */ /* 0x002fe20008010023 */
[----:B------:R-:W-:Y:S02]  /*43a0*/  FSEL R11, R11, -INF , !P6 ;  /* 0xff8000000b0b7808 */ /* 0x000fe40007000000 */
[----:B------:R-:W-:Y:S01]  /*43b0*/  IABS R49, R12 ;  /* 0x0000000c00317213 */ /* 0x000fe20000000000 */
[----:B------:R-:W-:Y:S01]  /*43c0*/  IMAD.IADD R12, R206, 0x1, -R8 ;  /* 0x00000001ce0c7824 */ /* 0x000fe200078e0a08 */
[----:B------:R-:W-:Y:S01]  /*43d0*/  FSEL R26, R26, -INF , !P0 ;  /* 0xff8000001a1a7808 */ /* 0x000fe20004000000 */
[----:B---3--:R-:W-:Y:S01]  /*43e0*/  FFMA.FTZ R52, R13, -UR19, R52 ;  /* 0x800000130d347c23 */ /* 0x008fe20008010034 */
[CC--:B------:R-:W-:Y:S02]  /*43f0*/  ISETP.GE.AND P0, PT, R9.reuse, R207.reuse, PT ;  /* 0x000000cf0900720c */ /* 0x0c0fe40003f06270 */
[----:B------:R-:W-:Y:S01]  /*4400*/  IABS R12, R12 ;  /* 0x0000000c000c7213 */ /* 0x000fe20000000000 */
[----:B------:R-:W1:Y:S01]  /*4410*/  I2F R49, R49 ;  /* 0x0000003100317306 */ /* 0x000e620000201400 */
[----:B------:R-:W-:Y:S01]  /*4420*/  ISETP.GE.AND P6, PT, R9, R204, PT ;  /* 0x000000cc0900720c */ /* 0x000fe20003fc6270 */
[----:B--2---:R-:W-:Y:S01]  /*4430*/  FFMA.FTZ R53, R34, -UR19, R53 ;  /* 0x8000001322357c23 */ /* 0x004fe20008010035 */
[----:B------:R-:W-:Y:S01]  /*4440*/  FSEL R2, R25, -INF , !P5 ;  /* 0xff80000019027808 */ /* 0x000fe20006800000 */
[----:B------:R-:W-:Y:S01]  /*4450*/  FFMA.FTZ R25, R24, -UR19, R33 ;  /* 0x8000001318197c23 */ /* 0x000fe20008010021 */
[----:B------:R-:W-:Y:S01]  /*4460*/  FSEL R24, R15, -INF , !P2 ;  /* 0xff8000000f187808 */ /* 0x000fe20005000000 */
[----:B------:R-:W-:Y:S01]  /*4470*/  IMAD.IADD R15, R206, 0x1, -R14 ;  /* 0x00000001ce0f7824 */ /* 0x000fe200078e0a0e */
[----:B------:R-:W-:Y:S01]  /*4480*/  ISETP.GE.AND P5, PT, R8, R207, PT ;  /* 0x000000cf0800720c */ /* 0x000fe20003fa6270 */
[----:B------:R-:W2:Y:S01]  /*4490*/  I2F R12, R12 ;  /* 0x0000000c000c7306 */ /* 0x000ea20000201400 */
[----:B------:R-:W-:-:S02]  /*44a0*/  FSEL R25, R25, -INF , !P1 ;  /* 0xff80000019197808 */ /* 0x000fc40004800000 */
[----:B------:R-:W-:Y:S02]  /*44b0*/  ISETP.LT.OR P5, PT, R8, R208, P5 ;  /* 0x000000d00800720c */ /* 0x000fe40002fa1670 */
[----:B------:R-:W-:Y:S02]  /*44c0*/  IABS R15, R15 ;  /* 0x0000000f000f7213 */ /* 0x000fe40000000000 */
[----:B------:R-:W-:Y:S01]  /*44d0*/  IADD3 R8, R56, 0x28, RZ ;  /* 0x0000002838087810 */ /* 0x000fe20007ffe0ff */
[----:B-1----:R-:W-:Y:S01]  /*44e0*/  FFMA.FTZ R10, R49, -UR19, R30 ;  /* 0x80000013310a7c23 */ /* 0x002fe2000801001e */
[C---:B------:R-:W-:Y:S01]  /*44f0*/  ISETP.GE.AND P2, PT, R14.reuse, R207, PT ;  /* 0x000000cf0e00720c */ /* 0x040fe20003f46270 */
[----:B------:R-:W-:Y:S01]  /*4500*/  IMAD.IADD R30, R209, 0x1, -R46 ;  /* 0x00000001d11e7824 */ /* 0x000fe200078e0a2e */
[C---:B------:R-:W-:Y:S01]  /*4510*/  ISETP.GE.AND P1, PT, R14.reuse, R204, PT ;  /* 0x000000cc0e00720c */ /* 0x040fe20003f26270 */
[----:B------:R-:W1:Y:S01]  /*4520*/  I2F R15, R15 ;  /* 0x0000000f000f7306 */ /* 0x000e620000201400 */
[----:B------:R-:W-:-:S02]  /*4530*/  ISETP.LT.OR P2, PT, R14, R208, P2 ;  /* 0x000000d00e00720c */ /* 0x000fc40001741670 */
[-C--:B------:R-:W-:Y:S01]  /*4540*/  ISETP.LT.OR P1, PT, R14, R205.reuse, P1 ;  /* 0x000000cd0e00720c */ /* 0x080fe20000f21670 */
[----:B------:R-:W-:Y:S01]  /*4550*/  IMAD.IADD R14, R209, 0x1, -R8 ;  /* 0x00000001d10e7824 */ /* 0x000fe200078e0a08 */
[----:B------:R-:W-:Y:S01]  /*4560*/  IADD3 R33, R56, 0x29, RZ ;  /* 0x0000002938217810 */ /* 0x000fe20007ffe0ff */
[----:B--2---:R-:W-:Y:S01]  /*4570*/  FFMA.FTZ R47, R12, -UR19, R31 ;  /* 0x800000130c2f7c23 */ /* 0x004fe2000801001f */
[----:B------:R-:W-:Y:S01]  /*4580*/  ISETP.LT.OR P0, PT, R9, R208, P0 ;  /* 0x000000d00900720c */ /* 0x000fe20000701670 */
[C---:B------:R-:W-:Y:S01]  /*4590*/  IMAD.IADD R31, R209.reuse, 0x1, -R38 ;  /* 0x00000001d11f7824 */ /* 0x040fe200078e0a26 */
[----:B------:R-:W-:Y:S01]  /*45a0*/  IABS R14, R14 ;  /* 0x0000000e000e7213 */ /* 0x000fe20000000000 */
[----:B------:R-:W-:Y:S01]  /*45b0*/  IMAD.IADD R28, R209, 0x1, -R33 ;  /* 0x00000001d11c7824 */ /* 0x000fe200078e0a21 */
[----:B------:R-:W-:Y:S01]  /*45c0*/  ISETP.LT.OR P6, PT, R9, R205, P6 ;  /* 0x000000cd0900720c */ /* 0x000fe200037c1670 */
[----:B------:R-:W-:Y:S01]  /*45d0*/  IMAD.IADD R9, R206, 0x1, -R9 ;  /* 0x00000001ce097824 */ /* 0x000fe200078e0a09 */
[----:B------:R-:W-:Y:S01]  /*45e0*/  FSEL R10, R10, -INF , !P3 ;  /* 0xff8000000a0a7808 */ /* 0x000fe20005800000 */
[----:B------:R-:W-:Y:S01]  /*45f0*/  IMAD.MOV.U32 R35, RZ, RZ, R14 ;  /* 0x000000ffff237224 */ /* 0x000fe200078e000e */
[----:B------:R-:W-:Y:S01]  /*4600*/  IABS R14, R28 ;  /* 0x0000001c000e7213 */ /* 0x000fe20000000000 */
[----:B-1----:R-:W-:Y:S01]  /*4610*/  FFMA.FTZ R54, R15, -UR19, R54 ;  /* 0x800000130f367c23 */ /* 0x002fe20008010036 */
[----:B------:R-:W-:Y:S01]  /*4620*/  IABS R34, R9 ;  /* 0x0000000900227213 */ /* 0x000fe20000000000 */
[----:B------:R-:W-:Y:S01]  /*4630*/  IMAD.IADD R50, R206, 0x1, -R33 ;  /* 0x00000001ce327824 */ /* 0x000fe200078e0a21 */
[----:B------:R1:W2:Y:S01]  /*4640*/  I2F R36, R14 ;  /* 0x0000000e00247306 */ /* 0x0002a20000201400 */
[----:B------:R-:W-:-:S02]  /*4650*/  FSEL R9, R48, -INF , !P5 ;  /* 0xff80000030097808 */ /* 0x000fc40006800000 */
[C---:B------:R-:W-:Y:S01]  /*4660*/  ISETP.GE.AND P3, PT, R8.reuse, R207, PT ;  /* 0x000000cf0800720c */ /* 0x040fe20003f66270 */
[----:B------:R-:W-:Y:S01]  /*4670*/  IMAD.MOV.U32 R48, RZ, RZ, R34 ;  /* 0x000000ffff307224 */ /* 0x000fe200078e0022 */
[----:B------:R-:W-:Y:S01]  /*4680*/  ISETP.GE.AND P5, PT, R8, R204, PT ;  /* 0x000000cc0800720c */ /* 0x000fe20003fa6270 */
[----:B------:R-:W-:Y:S01]  /*4690*/  IMAD.IADD R34, R206, 0x1, -R8 ;  /* 0x00000001ce227824 */ /* 0x000fe200078e0a08 */
[C---:B------:R-:W-:Y:S01]  /*46a0*/  ISETP.LT.OR P3, PT, R8.reuse, R208, P3 ;  /* 0x000000d00800720c */ /* 0x040fe20001f61670 */
[----:B------:R-:W3:Y:S01]  /*46b0*/  I2F R35, R35 ;  /* 0x0000002300237306 */ /* 0x000ee20000201400 */
[----:B------:R-:W-:Y:S02]  /*46c0*/  ISETP.LT.OR P5, PT, R8, R205, P5 ;  /* 0x000000cd0800720c */ /* 0x000fe40002fa1670 */
[----:B------:R-:W-:Y:S02]  /*46d0*/  FSEL R8, R47, -INF , !P4 ;  /* 0xff8000002f087808 */ /* 0x000fe40006000000 */
[----:B------:R-:W-:-:S02]  /*46e0*/  FSEL R169, R52, -INF , !P2 ;  /* 0xff80000034a97808 */ /* 0x000fc40005000000 */
[C---:B------:R-:W-:Y:S01]  /*46f0*/  ISETP.GE.AND P4, PT, R33.reuse, R207, PT ;  /* 0x000000cf2100720c */ /* 0x040fe20003f86270 */
[----:B-1----:R-:W1:Y:S01]  /*4700*/  LDSM.16.M88.4 R12, [R180+0x5800] ;  /* 0x00580000b40c783b */ /* 0x002e620000000200 */
[----:B------:R-:W-:Y:S01]  /*4710*/  ISETP.GE.AND P2, PT, R33, R204, PT ;  /* 0x000000cc2100720c */ /* 0x000fe20003f46270 */
[----:B------:R-:W4:Y:S01]  /*4720*/  I2F R48, R48 ;  /* 0x0000003000307306 */ /* 0x000f220000201400 */
[----:B------:R-:W-:Y:S01]  /*4730*/  IABS R47, R34 ;  /* 0x00000022002f7213 */ /* 0x000fe20000000000 */
[----:B--2---:R-:W-:Y:S01]  /*4740*/  FFMA.FTZ R17, R36, -UR19, R17 ;  /* 0x8000001324117c23 */ /* 0x004fe20008010011 */
[----:B------:R-:W-:Y:S01]  /*4750*/  IADD3 R28, R56, 0x38, RZ ;  /* 0x00000038381c7810 */ /* 0x000fe20007ffe0ff */
[----:B------:R-:W-:-:S04]  /*4760*/  DEPBAR.LE SB0, 0x0 ;  /* 0x000080000000791a */ /* 0x000fc80000000000 */
[----:B------:R-:W-:Y:S01]  /*4770*/  IADD3 R56, R56, 0x39, RZ ;  /* 0x0000003938387810 */ /* 0x000fe20007ffe0ff */
[----:B---3--:R-:W-:Y:S01]  /*4780*/  FFMA.FTZ R16, R35, -UR19, R16 ;  /* 0x8000001323107c23 */ /* 0x008fe20008010010 */
[----:B------:R-:W-:Y:S01]  /*4790*/  ISETP.LT.OR P4, PT, R33, R208, P4 ;  /* 0x000000d02100720c */ /* 0x000fe20002781670 */
[----:B------:R-:W-:Y:S01]  /*47a0*/  IMAD.IADD R29, R209, 0x1, -R28 ;  /* 0x00000001d11d7824 */ /* 0x000fe200078e0a1c */
[----:B------:R-:W-:Y:S01]  /*47b0*/  ISETP.LT.OR P2, PT, R33, R205, P2 ;  /* 0x000000cd2100720c */ /* 0x000fe20001741670 */
[----:B------:R-:W-:Y:S01]  /*47c0*/  IMAD.MOV.U32 R33, RZ, RZ, R47 ;  /* 0x000000ffff217224 */ /* 0x000fe200078e002f */
[----:B------:R-:W-:Y:S01]  /*47d0*/  IABS R31, R31 ;  /* 0x0000001f001f7213 */ /* 0x000fe20000000000 */
[----:B------:R-:W-:Y:S01]  /*47e0*/  IMAD.IADD R47, R206, 0x1, -R38 ;  /* 0x00000001ce2f7824 */ /* 0x000fe200078e0a26 */
[----:B------:R-:W-:Y:S01]  /*47f0*/  FSEL R164, R54, -INF , !P1 ;  /* 0xff80000036a47808 */ /* 0x000fe20004800000 */
[----:B------:R-:W-:Y:S01]  /*4800*/  IMAD.IADD R49, R209, 0x1, -R56 ;  /* 0x00000001d1317824 */ /* 0x000fe200078e0a38 */
[----:B------:R-:W-:Y:S01]  /*4810*/  FSEL R161, R53, -INF , !P0 ;  /* 0xff80000035a17808 */ /* 0x000fe20004000000 */
[----:B------:R-:W2:Y:S01]  /*4820*/  I2F R33, R33 ;  /* 0x0000002100217306 */ /* 0x000ea20000201400 */
[----:B------:R-:W-:Y:S01]  /*4830*/  IABS R47, R47 ;  /* 0x0000002f002f7213 */ /* 0x000fe20000000000 */
[----:B----4-:R-:W-:Y:S01]  /*4840*/  FFMA.FTZ R48, R48, -UR19, R55 ;  /* 0x8000001330307c23 */ /* 0x010fe20008010037 */
[----:B------:R-:W-:-:S02]  /*4850*/  IABS R49, R49 ;  /* 0x0000003100317213 */ /* 0x000fc40000000000 */
[C---:B------:R-:W-:Y:S02]  /*4860*/  ISETP.GE.AND P1, PT, R38.reuse, R207, PT ;  /* 0x000000cf2600720c */ /* 0x040fe40003f26270 */
[C---:B------:R-:W-:Y:S01]  /*4870*/  ISETP.GE.AND P0, PT, R38.reuse, R204, PT ;  /* 0x000000cc2600720c */ /* 0x040fe20003f06270 */
[----:B------:R3:W-:Y:S01]  /*4880*/  I2F R34, R49 ;  /* 0x0000003100227306 */ /* 0x0007e20000201400 */
[C---:B------:R-:W-:Y:S02]  /*4890*/  ISETP.LT.OR P1, PT, R38.reuse, R208, P1 ;  /* 0x000000d02600720c */ /* 0x040fe40000f21670 */
[----:B------:R-:W-:Y:S02]  /*48a0*/  ISETP.LT.OR P0, PT, R38, R205, P0 ;  /* 0x000000cd2600720c */ /* 0x000fe40000701670 */
[----:B------:R-:W-:Y:S01]  /*48b0*/  FSEL R167, R16, -INF , !P3 ;  /* 0xff80000010a77808 */ /* 0x000fe20005800000 */
[----:B------:R-:W-:Y:S01]  /*48c0*/  IMAD.IADD R16, R206, 0x1, -R28 ;  /* 0x00000001ce107824 */ /* 0x000fe200078e0a1c */
[----:B------:R-:W-:Y:S01]  /*48d0*/  IABS R30, R30 ;  /* 0x0000001e001e7213 */ /* 0x000fe20000000000 */
[----:B------:R-:W-:Y:S01]  /*48e0*/  I2F R31, R31 ;  /* 0x0000001f001f7306 */ /* 0x000fe20000201400 */
[----:B------:R-:W-:Y:S01]  /*48f0*/  IABS R29, R29 ;  /* 0x0000001d001d7213 */ /* 0x000fe20000000000 */
[----:B--2---:R-:W-:Y:S01]  /*4900*/  FFMA.FTZ R18, R33, -UR19, R18 ;  /* 0x8000001321127c23 */ /* 0x004fe20008010012 */
[----:B-1----:R-:W-:Y:S01]  /*4910*/  HMMA.16816.F32.BF16 R68, R40, R12, R68 ;  /* 0x0000000c2844723c */ /* 0x002fe20000041844 */
[----:B------:R-:W-:-:S02]  /*4920*/  IABS R16, R16 ;  /* 0x0000001000107213 */ /* 0x000fc40000000000 */
[----:B------:R-:W-:Y:S02]  /*4930*/  FSEL R214, R48, -INF , !P6 ;  /* 0xff80000030d67808 */ /* 0x000fe40007000000 */
[----:B------:R-:W1:Y:S01]  /*4940*/  I2F R13, R47 ;  /* 0x0000002f000d7306 */ /* 0x000e620000201400 */
[----:B---3--:R-:W-:Y:S01]  /*4950*/  IABS R49, R50 ;  /* 0x0000003200317213 */ /* 0x008fe20000000000 */
[----:B------:R-:W-:Y:S01]  /*4960*/  IMAD.IADD R12, R206, 0x1, -R46 ;  /* 0x00000001ce0c7824 */ /* 0x000fe200078e0a2e */
[----:B------:R-:W-:Y:S01]  /*4970*/  HMMA.16816.F32.BF16 R72, R40, R14, R72 ;  /* 0x0000000e2848723c */ /* 0x000fe20000041848 */
[----:B------:R-:W-:Y:S02]  /*4980*/  FSEL R168, R18, -INF , !P5 ;  /* 0xff80000012a87808 */ /* 0x000fe40006800000 */
[----:B------:R-:W-:Y:S02]  /*4990*/  FSEL R163, R17, -INF , !P4 ;  /* 0xff80000011a37808 */ /* 0x000fe40006000000 */
[----:B------:R-:W2:Y:S01]  /*49a0*/  I2F R38, R49 ;  /* 0x0000003100267306 */ /* 0x000ea20000201400 */
[----:B------:R-:W-:Y:S01]  /*49b0*/  IABS R12, R12 ;  /* 0x0000000c000c7213 */ /* 0x000fe20000000000 */
[----:B------:R-:W-:Y:S01]  /*49c0*/  IMAD.IADD R14, R206, 0x1, -R56 ;  /* 0x00000001ce0e7824 */ /* 0x000fe200078e0a38 */
[----:B------:R-:W-:-:S02]  /*49d0*/  ISETP.GE.AND P6, PT, R46, R207, PT ;  /* 0x000000cf2e00720c */ /* 0x000fc40003fc6270 */
[----:B------:R-:W-:Y:S02]  /*49e0*/  ISETP.GE.AND P3, PT, R46, R204, PT ;  /* 0x000000cc2e00720c */ /* 0x000fe40003f66270 */
[----:B------:R-:W-:Y:S01]  /*49f0*/  IABS R14, R14 ;  /* 0x0000000e000e7213 */ /* 0x000fe20000000000 */
[----:B------:R-:W3:Y:S01]  /*4a00*/  I2F R30, R30 ;  /* 0x0000001e001e7306 */ /* 0x000ee20000201400 */
[-C--:B------:R-:W-:Y:S02]  /*4a10*/  ISETP.GE.AND P5, PT, R28, R207.reuse, PT ;  /* 0x000000cf1c00720c */ /* 0x080fe40003fa6270 */
[----:B-1----:R-:W-:Y:S01]  /*4a20*/  FFMA.FTZ R13, R13, -UR19, R70 ;  /* 0x800000130d0d7c23 */ /* 0x002fe20008010046 */
[----:B------:R-:W-:Y:S01]  /*4a30*/  ISETP.GE.AND P4, PT, R56, R207, PT ;  /* 0x000000cf3800720c */ /* 0x000fe20003f86270 */
[----:B------:R-:W-:Y:S01]  /*4a40*/  FFMA.FTZ R31, R31, -UR19, R68 ;  /* 0x800000131f1f7c23 */ /* 0x000fe20008010044 */
[----:B------:R-:W-:Y:S02]  /*4a50*/  ISETP.LT.OR P6, PT, R46, R208, P6 ;  /* 0x000000d02e00720c */ /* 0x000fe400037c1670 */
[----:B------:R-:W1:Y:S01]  /*4a60*/  I2F R29, R29 ;  /* 0x0000001d001d7306 */ /* 0x000e620000201400 */
[----:B------:R-:W-:Y:S01]  /*4a70*/  FSEL R166, R13, -INF , !P0 ;  /* 0xff8000000da67808 */ /* 0x000fe20004000000 */
[----:B--2---:R-:W-:Y:S01]  /*4a80*/  FFMA.FTZ R19, R38, -UR19, R19 ;  /* 0x8000001326137c23 */ /* 0x004fe20008010013 */
[----:B------:R-:W-:Y:S01]  /*4a90*/  PLOP3.LUT P0, PT, PT, PT, UP0, 0x80, 0x0 ;  /* 0x000000000000781c */ /* 0x000fe20003f0f008 */
[----:B------:R-:W-:Y:S01]  /*4aa0*/  FFMA.FTZ R34, R34, -UR19, R73 ;  /* 0x8000001322227c23 */ /* 0x000fe20008010049 */
[----:B------:R-:W-:-:S02]  /*4ab0*/  FSEL R213, R31, -INF , !P1 ;  /* 0xff8000001fd57808 */ /* 0x000fc40004800000 */
[----:B------:R-:W-:Y:S01]  /*4ac0*/  FSEL R212, R19, -INF , !P2 ;  /* 0xff80000013d47808 */ /* 0x000fe20005000000 */
[----:B------:R-:W2:Y:S01]  /*4ad0*/  I2F R12, R12 ;  /* 0x0000000c000c7306 */ /* 0x000ea20000201400 */
[-C--:B------:R-:W-:Y:S01]  /*4ae0*/  ISETP.GE.AND P2, PT, R28, R204.reuse, PT ;  /* 0x000000cc1c00720c */ /* 0x080fe20003f46270 */
[----:B---3--:R-:W-:Y:S01]  /*4af0*/  FFMA.FTZ R30, R30, -UR19, R69 ;  /* 0x800000131e1e7c23 */ /* 0x008fe20008010045 */
[----:B------:R-:W-:Y:S02]  /*4b00*/  ISETP.GE.AND P1, PT, R56, R204, PT ;  /* 0x000000cc3800720c */ /* 0x000fe40003f26270 */
[-C--:B------:R-:W-:Y:S02]  /*4b10*/  ISETP.LT.OR P3, PT, R46, R205.reuse, P3 ;  /* 0x000000cd2e00720c */ /* 0x080fe40001f61670 */
[CC--:B------:R-:W-:Y:S01]  /*4b20*/  ISETP.LT.OR P5, PT, R28.reuse, R208.reuse, P5 ;  /* 0x000000d01c00720c */ /* 0x0c0fe20002fa1670 */
[----:B------:R-:W3:Y:S01]  /*4b30*/  I2F R15, R16 ;  /* 0x00000010000f7306 */ /* 0x000ee20000201400 */
[----:B-1----:R-:W-:Y:S01]  /*4b40*/  FFMA.FTZ R29, R29, -UR19, R72 ;  /* 0x800000131d1d7c23 */ /* 0x002fe20008010048 */
[----:B------:R-:W-:Y:S01]  /*4b50*/  ISETP.LT.OR P2, PT, R28, R205, P2 ;  /* 0x000000cd1c00720c */ /* 0x000fe20001741670 */
[----:B------:R-:W-:Y:S01]  /*4b60*/  BAR.SYNC.DEFER_BLOCKING 0x0 ;  /* 0x0000000000007b1d */ /* 0x000fe20000010000 */
[----:B------:R-:W-:-:S02]  /*4b70*/  ISETP.LT.OR P4, PT, R56, R208, P4 ;  /* 0x000000d03800720c */ /* 0x000fc40002781670 */
[----:B------:R-:W-:Y:S01]  /*4b80*/  ISETP.LT.OR P1, PT, R56, R205, P1 ;  /* 0x000000cd3800720c */ /* 0x000fe20000f21670 */
[----:B--2---:R-:W-:Y:S02]  /*4b90*/  FFMA.FTZ R12, R12, -UR19, R71 ;  /* 0x800000130c0c7c23 */ /* 0x004fe40008010047 */
[----:B------:R-:W1:Y:S01]  /*4ba0*/  I2F R14, R14 ;  /* 0x0000000e000e7306 */ /* 0x000e620000201400 */
[----:B------:R-:W-:Y:S02]  /*4bb0*/  FSEL R171, R30, -INF , !P6 ;  /* 0xff8000001eab7808 */ /* 0x000fe40007000000 */
[----:B------:R-:W-:Y:S02]  /*4bc0*/  FSEL R147, R29, -INF , !P5 ;  /* 0xff8000001d937808 */ /* 0x000fe40006800000 */
[----:B------:R-:W-:Y:S01]  /*4bd0*/  FSEL R146, R12, -INF , !P3 ;  /* 0xff8000000c927808 */ /* 0x000fe20005800000 */
[----:B---3--:R-:W-:Y:S01]  /*4be0*/  FFMA.FTZ R74, R15, -UR19, R74 ;  /* 0x800000130f4a7c23 */ /* 0x008fe2000801004a */
[----:B------:R-:W-:-:S04]  /*4bf0*/  FSEL R145, R34, -INF , !P4 ;  /* 0xff80000022917808 */ /* 0x000fc80006000000 */
[----:B------:R-:W-:Y:S01]  /*4c00*/  FSEL R144, R74, -INF , !P2 ;  /* 0xff8000004a907808 */ /* 0x000fe20005000000 */
[----:B-1----:R-:W-:-:S05]  /*4c10*/  FFMA.FTZ R75, R14, -UR19, R75 ;  /* 0x800000130e4b7c23 */ /* 0x002fca000801004b */
[----:B------:R-:W-:Y:S01]  /*4c20*/  FSEL R162, R75, -INF , !P1 ;  /* 0xff8000004ba27808 */ /* 0x000fe20004800000 */
[----:B------:R-:W-:Y:S05]  /*4c30*/  @!P0 BRA `(.L_x_427) ;  /* 0x0000039000008947 */ /* 0x000fea0003800000 */
[----:B------:R-:W-:Y:S01]  /*4c40*/  UIADD3 UR5, UR13, -0x2, URZ ;  /* 0xfffffffe0d057890 */ /* 0x000fe2000fffe03f */
[----:B------:R-:W-:Y:S01]  /*4c50*/  ISETP.GE.AND P5, PT, R210, c[0x0][0x220], PT ;  /* 0x00008800d2007a0c */ /* 0x000fe20003fa6270 */
[----:B------:R-:W-:Y:S01]  /*4c60*/  BSSY B0, `(.L_x_428) ;  /* 0x0000035000007945 */ /* 0x000fe20003800000 */
[----:B------:R-:W-:Y:S01]  /*4c70*/  ISETP.GE.AND P4, PT, R197, c[0x0][0x220], PT ;  /* 0x00008800c5007a0c */ /* 0x000fe20003f86270 */
[----:B------:R-:W-:Y:S01]  /*4c80*/  USHF.R.S32.HI UR4, URZ, 0x1f, UR5 ;  /* 0x0000001f3f047899 */ /* 0x000fe20008011405 */
[----:B------:R-:W-:Y:S01]  /*4c90*/  ISETP.GE.AND P2, PT, R196, c[0x0][0x220], PT ;  /* 0x00008800c4007a0c */ /* 0x000fe20003f46270 */
[----:B------:R-:W-:Y:S01]  /*4ca0*/  UIMAD UR24, UR24, UR5, URZ ;  /* 0x00000005181872a4 */ /* 0x000fe2000f8e023f */
[----:B------:R-:W-:-:S03]  /*4cb0*/  IMAD.WIDE.U32 R14, R3, UR5, R202 ;  /* 0x00000005030e7c25 */ /* 0x000fc6000f8e00ca */
[----:B------:R-:W-:-:S04]  /*4cc0*/  UIMAD UR4, UR4, UR25, UR24 ;  /* 0x00000019040472a4 */ /* 0x000fc8000f8e0218 */
[C---:B------:R-:W-:Y:S01]  /*4cd0*/  @!P5 LEA R30, P6, R14.reuse, c[0x0][0x168], 0x1 ;  /* 0x00005a000e1eda11 */ /* 0x040fe200078c08ff */
[----:B------:R1:W-:Y:S01]  /*4ce0*/  @P5 STS.128 [R199+0xc000], RZ ;  /* 0x00c000ffc7005388 */ /* 0x0003e20000000c00 */
[----:B------:R-:W-:Y:S02]  /*4cf0*/  IADD3 R3, R15, UR4, RZ ;  /* 0x000000040f037c10 */ /* 0x000fe4000fffe0ff */
        /* <DEDUP_REMOVED lines=43> */
.L_x_429:
[----:B------:R-:W-:Y:S05]  /*4fb0*/  BSYNC B0 ;  /* 0x0000000000007941 */ /* 0x000fea0003800000 */
.L_x_428:
[----:B------:R-:W0:Y:S02]  /*4fc0*/  LDGDEPBAR ;  /* 0x00000000000079af */ /* 0x000e240000000000 */
.L_x_427:
        /* <DEDUP_REMOVED lines=74> */
[----:B------:R-:W2:Y:S01]  /*5470*/  LDSM.16.MT88.4 R4, [R184+0x16000] ;  /* 0x01600000b804783b */ /* 0x000ea20000004200 */
[--C-:B------:R-:W-:Y:S02]  /*5480*/  FFMA.FTZ R2, R9, c[0x0][0x23c], -R170.reuse ;  /* 0x00008f0009027a23 */ /* 0x100fe400000108aa */
[--C-:B------:R-:W-:Y:S01]  /*5490*/  FFMA.FTZ R149, R10, c[0x0][0x23c], -R165.reuse ;  /* 0x00008f000a957a23 */ /* 0x100fe200000108a5 */
[----:B------:R-:W-:Y:S01]  /*54a0*/  LDSM.16.MT88.4 R32, [R184+0x12800] ;  /* 0x01280000b820783b */ /* 0x000fe20000004200 */
[----:B------:R-:W-:Y:S01]  /*54b0*/  FFMA.FTZ R0, R8, c[0x0][0x23c], -R165 ;  /* 0x00008f0008007a23 */ /* 0x000fe200000108a5 */
[----:B------:R-:W-:Y:S01]  /*54c0*/  MUFU.EX2 R155, R155 ;  /* 0x0000009b009b7308 */ /* 0x000fe20000000800 */
[--C-:B------:R-:W-:Y:S01]  /*54d0*/  FFMA.FTZ R153, R27, c[0x0][0x23c], -R170.reuse ;  /* 0x00008f001b997a23 */ /* 0x100fe200000108aa */
[----:B------:R-:W2:Y:S01]  /*54e0*/  LDSM.16.MT88.4 R8, [R188+0x14800] ;  /* 0x01480000bc08783b */ /* 0x000ea20000004200 */
[----:B------:R-:W-:-:S02]  /*54f0*/  FFMA.FTZ R134, R25, c[0x0][0x23c], -R170 ;  /* 0x00008f0019867a23 */ /* 0x000fc400000108aa */
[--C-:B------:R-:W-:Y:S01]  /*5500*/  FFMA.FTZ R150, R24, c[0x0][0x23c], -R165.reuse ;  /* 0x00008f0018967a23 */ /* 0x100fe200000108a5 */
[----:B------:R-:W-:Y:S01]  /*5510*/  LDSM.16.MT88.4 R28, [R186+0x14800] ;  /* 0x01480000ba1c783b */ /* 0x000fe20000004200 */
        /* <DEDUP_REMOVED lines=218> */
[----:B------:R-:W-:-:S04]  /*62c0*/  DEPBAR.LE SB0, 0x0 ;  /* 0x000080000000791a */ /* 0x000fc80000000000 */
[----:B------:R-:W-:Y:S01]  /*62d0*/  UIADD3 UR22, UR13, -0x2, URZ ;  /* 0xfffffffe0d167890 */ /* 0x000fe2000fffe03f */
[----:B------:R-:W-:Y:S01]  /*62e0*/  BAR.SYNC.DEFER_BLOCKING 0x0 ;  /* 0x0000000000007b1d */ /* 0x000fe20000010000 */
[----:B------:R-:W-:Y:S02]  /*62f0*/  ISETP.GE.AND P4, PT, R210, c[0x0][0x220], PT ;  /* 0x00008800d2007a0c */ /* 0x000fe40003f86270 */
[----:B------:R-:W-:Y:S01]  /*6300*/  ISETP.GE.AND P3, PT, R197, c[0x0][0x220], PT ;  /* 0x00008800c5007a0c */ /* 0x000fe20003f66270 */
[----:B------:R-:W-:Y:S01]  /*6310*/  USHF.R.S32.HI UR5, URZ, 0x1f, UR22 ;  /* 0x0000001f3f057899 */ /* 0x000fe20008011416 */
[----:B------:R-:W-:Y:S01]  /*6320*/  ISETP.GE.AND P2, PT, R196, c[0x0][0x220], PT ;  /* 0x00008800c4007a0c */ /* 0x000fe20003f46270 */
[----:B------:R-:W-:Y:S01]  /*6330*/  UIMAD UR4, UR17, UR22, URZ ;  /* 0x00000016110472a4 */ /* 0x000fe2000f8e023f */
[----:B------:R-:W-:Y:S01]  /*6340*/  IMAD.WIDE.U32 R4, R195, UR22, R22 ;  /* 0x00000016c3047c25 */ /* 0x000fe2000f8e0016 */
[----:B------:R-:W-:Y:S02]  /*6350*/  UISETP.GT.AND UP0, UPT, UR22, UR7, UPT ;  /* 0x000000071600728c */ /* 0x000fe4000bf04270 */
[----:B------:R-:W-:-:S04]  /*6360*/  UIMAD UR4, UR5, UR16, UR4 ;  /* 0x00000010050472a4 */ /* 0x000fc8000f8e0204 */
[C---:B------:R-:W-:Y:S02]  /*6370*/  @!P4 LEA R10, P6, R4.reuse, c[0x0][0x170], 0x1 ;  /* 0x00005c00040aca11 */ /* 0x040fe400078c08ff */
[----:B------:R-:W-:Y:S02]  /*6380*/  IADD3 R0, R5, UR4, RZ ;  /* 0x0000000405007c10 */ /* 0x000fe4000fffe0ff */
[C---:B------:R-:W-:Y:S02]  /*6390*/  @!P3 LEA R8, P1, R4.reuse, c[0x0][0x170], 0x1 ;  /* 0x00005c000408ba11 */ /* 0x040fe400078208ff */
[C---:B------:R-:W-:Y:S02]  /*63a0*/  @!P2 LEA R6, P0, R4.reuse, c[0x0][0x170], 0x1 ;  /* 0x00005c000406aa11 */ /* 0x040fe400078008ff */
[C---:B------:R-:W-:Y:S02]  /*63b0*/  IADD3 R5, P5, R4.reuse, UR18, RZ ;  /* 0x0000001204057c10 */ /* 0x040fe4000ffbe0ff */
[C-C-:B------:R-:W-:Y:S01]  /*63c0*/  @!P4 LEA.HI.X R11, R4.reuse, c[0x0][0x174], R0.reuse, 0x1, P6 ;  /* 0x00005d00040bca11 */ /* 0x140fe200030f0c00 */
[----:B------:R-:W-:Y:S01]  /*63d0*/  @P4 STS.128 [R199+0x12000], RZ ;  /* 0x012000ffc7004388 */ /* 0x000fe20000000c00 */
[----:B------:R-:W-:-:S02]  /*63e0*/  @!P3 LEA.HI.X R9, R4, c[0x0][0x174], R0, 0x1, P1 ;  /* 0x00005d000409ba11 */ /* 0x000fc400008f0c00 */
[----:B------:R-:W-:Y:S01]  /*63f0*/  @!P2 LEA.HI.X R7, R4, c[0x0][0x174], R0, 0x1, P0 ;  /* 0x00005d000407aa11 */ /* 0x000fe200000f0c00 */
[----:B------:R-:W-:Y:S01]  /*6400*/  @!PT LDS RZ, [RZ] ;  /* 0x00000000fffff984 */ /* 0x000fe20000000800 */
[----:B------:R-:W-:Y:S01]  /*6410*/  @!PT LDS RZ, [RZ] ;  /* 0x00000000fffff984 */ /* 0x000fe20000000800 */
[----:B------:R-:W-:Y:S01]  /*6420*/  @!PT LDS RZ, [RZ] ;  /* 0x00000000fffff984 */ /* 0x000fe20000000800 */
[----:B------:R1:W-:Y:S01]  /*6430*/  @!P4 LDGSTS.E.BYPASS.LTC128B.128 [R199+0x12000], [R10.64] ;  /* 0x120000000ac7cfae */ /* 0x0003e2000b901d4e */
[C---:B------:R-:W-:Y:S02]  /*6440*/  @!P4 LEA R12, P0, R5.reuse, c[0x0][0x170], 0x1 ;  /* 0x00005c00050cca11 */ /* 0x040fe400078008ff */
        /* <DEDUP_REMOVED lines=8> */
[----:B------:R-:W-:-:S02]  /*64d0*/  @!P4 LEA.HI.X R13, R5, c[0x0][0x174], R0, 0x1, P0 ;  /* 0x00005d00050dca11 */ /* 0x000fc400000f0c00 */
[C-C-:B------:R-:W-:Y:S01]  /*64e0*/  @!P3 LEA.HI.X R19, R5.reuse, c[0x0][0x174], R0.reuse, 0x1, P5 ;  /* 0x00005d000513ba11 */ /* 0x140fe200028f0c00 */
[----:B------:R-:W-:Y:S01]  /*64f0*/  @P2 STS.128 [R199+0x16000], RZ ;  /* 0x016000ffc7002388 */ /* 0x000fe20000000c00 */
[----:B------:R-:W-:-:S03]  /*6500*/  @!P2 LEA.HI.X R17, R5, c[0x0][0x174], R0, 0x1, P1 ;  /* 0x00005d000511aa11 */ /* 0x000fc600008f0c00 */
        /* <DEDUP_REMOVED lines=20> */
[----:B------:R-:W3:Y:S04]  /*6650*/  LDSM.16.M88.4 R144, [R193+0xc000] ;  /* 0x00c00000c190783b */ /* 0x000ee80000000200 */
[----:B------:R-:W5:Y:S04]  /*6660*/  LDSM.16.M88.4 R136, [R193+0xc800] ;  /* 0x00c80000c188783b */ /* 0x000f680000000200 */
[----:B------:R-:W5:Y:S04]  /*6670*/  LDSM.16.M88.4 R28, [R193+0xd000] ;  /* 0x00d00000c11c783b */ /* 0x000f680000000200 */
[----:B-1----:R-:W1:Y:S04]  /*6680*/  LDSM.16.M88.4 R8, [R193+0xd800] ;  /* 0x00d80000c108783b */ /* 0x002e680000000200 */
[----:B------:R-:W-:Y:S04]  /*6690*/  LDSM.16.M88.4 R160, [R192] ;  /* 0x00000000c0a0783b */ /* 0x000fe80000000200 */
[----:B--2---:R-:W2:Y:S04]  /*66a0*/  LDSM.16.M88.4 R4, [R191] ;  /* 0x00000000bf04783b */ /* 0x004ea80000000200 */
[----:B------:R-:W1:Y:S04]  /*66b0*/  LDSM.16.M88.4 R148, [R183] ;  /* 0x00000000b794783b */ /* 0x000e680000000200 */
[----:B------:R-:W1:Y:S04]  /*66c0*/  LDSM.16.M88.4 R24, [R182] ;  /* 0x00000000b618783b */ /* 0x000e680000000200 */
[----:B------:R-:W1:Y:S04]  /*66d0*/  LDSM.16.M88.4 R228, [R181] ;  /* 0x00000000b5e4783b */ /* 0x000e680000000200 */
[----:B------:R-:W-:Y:S01]  /*66e0*/  LDSM.16.M88.4 R152, [R187+0xc000] ;  /* 0x00c00000bb98783b */ /* 0x000fe20000000200 */
[C---:B---3--:R-:W-:Y:S03]  /*66f0*/  HMMA.16816.F32.BF16 R12, R164.reuse, R144, RZ ;  /* 0x00000090a40c723c */ /* 0x048fe600000418ff */
[----:B----4-:R-:W-:Y:S04]  /*6700*/  LDSM.16.M88.4 R16, [R187+0xc800] ;  /* 0x00c80000bb10783b */ /* 0x010fe80000000200 */
[----:B------:R-:W-:Y:S01]  /*6710*/  LDSM.16.M88.4 R224, [R187+0xd800] ;  /* 0x00d80000bbe0783b */ /* 0x000fe20000000200 */
[C---:B------:R-:W-:Y:S03]  /*6720*/  HMMA.16816.F32.BF16 R144, R164.reuse, R146, RZ ;  /* 0x00000092a490723c */ /* 0x040fe600000418ff */
[----:B------:R-:W-:Y:S04]  /*6730*/  LDSM.16.M88.4 R156, [R189] ;  /* 0x00000000bd9c783b */ /* 0x000fe80000000200 */
[----:B------:R-:W-:Y:S01]  /*6740*/  LDSM.16.M88.4 R220, [R180] ;  /* 0x00000000b4dc783b */ /* 0x000fe20000000200 */
[C---:B-----5:R-:W-:Y:S03]  /*6750*/  HMMA.16816.F32.BF16 R140, R164.reuse, R136, RZ ;  /* 0x00000088a48c723c */ /* 0x060fe600000418ff */
[----:B------:R-:W0:Y:S05]  /*6760*/  LDGDEPBAR ;  /* 0x00000000000079af */ /* 0x000e2a0000000000 */
[C---:B------:R-:W-:Y:S08]  /*6770*/  HMMA.16816.F32.BF16 R136, R164.reuse, R138, RZ ;  /* 0x0000008aa488723c */ /* 0x040ff000000418ff */
[C---:B------:R-:W-:Y:S08]  /*6780*/  HMMA.16816.F32.BF16 R32, R164.reuse, R28, RZ ;  /* 0x0000001ca420723c */ /* 0x040ff000000418ff */
[C---:B------:R-:W-:Y:S08]  /*6790*/  HMMA.16816.F32.BF16 R28, R164.reuse, R30, RZ ;  /* 0x0000001ea41c723c */ /* 0x040ff000000418ff */
[C---:B-1----:R-:W-:Y:S08]  /*67a0*/  HMMA.16816.F32.BF16 R168, R164.reuse, R8, RZ ;  /* 0x00000008a4a8723c */ /* 0x042ff000000418ff */
[----:B------:R-:W-:Y:S01]  /*67b0*/  HMMA.16816.F32.BF16 R164, R164, R10, RZ ;  /* 0x0000000aa4a4723c */ /* 0x000fe200000418ff */
[----:B------:R-:W1:Y:S07]  /*67c0*/  LDSM.16.M88.4 R8, [R190] ;  /* 0x00000000be08783b */ /* 0x000e6e0000000200 */
[C---:B--2---:R-:W-:Y:S08]  /*67d0*/  HMMA.16816.F32.BF16 R12, R160.reuse, R4, R12 ;  /* 0x00000004a00c723c */ /* 0x044ff0000004180c */
[C---:B------:R-:W-:Y:S01]  /*67e0*/  HMMA.16816.F32.BF16 R144, R160.reuse, R6, R144 ;  /* 0x00000006a090723c */ /* 0x040fe20000041890 */
[----:B------:R-:W2:Y:S07]  /*67f0*/  LDSM.16.M88.4 R4, [R187+0xd000] ;  /* 0x00d00000bb04783b */ /* 0x000eae0000000200 */
[C---:B------:R-:W-:Y:S08]  /*6800*/  HMMA.16816.F32.BF16 R140, R160.reuse, R148, R140 ;  /* 0x00000094a08c723c */ /* 0x040ff0000004188c */
[C---:B------:R-:W-:Y:S01]  /*6810*/  HMMA.16816.F32.BF16 R136, R160.reuse, R150, R136 ;  /* 0x00000096a088723c */ /* 0x040fe20000041888 */
[----:B------:R-:W3:Y:S07]  /*6820*/  LDSM.16.M88.4 R148, [R180+0x800] ;  /* 0x00080000b494783b */ /* 0x000eee0000000200 */
[C---:B------:R-:W-:Y:S08]  /*6830*/  HMMA.16816.F32.BF16 R32, R160.reuse, R24, R32 ;  /* 0x00000018a020723c */ /* 0x040ff00000041820 */
[C---:B------:R-:W-:Y:S01]  /*6840*/  HMMA.16816.F32.BF16 R28, R160.reuse, R26, R28 ;  /* 0x0000001aa01c723c */ /* 0x040fe2000004181c */
[----:B------:R-:W4:Y:S07]  /*6850*/  LDSM.16.M88.4 R24, [R180+0x1000] ;  /* 0x00100000b418783b */ /* 0x000f2e0000000200 */
[C---:B------:R-:W-:Y:S08]  /*6860*/  HMMA.16816.F32.BF16 R168, R160.reuse, R228, R168 ;  /* 0x000000e4a0a8723c */ /* 0x040ff000000418a8 */
[----:B------:R-:W-:Y:S01]  /*6870*/  HMMA.16816.F32.BF16 R164, R160, R230, R164 ;  /* 0x000000e6a0a4723c */ /* 0x000fe200000418a4 */
[----:B------:R-:W5:Y:S04]  /*6880*/  LDSM.16.M88.4 R160, [R180+0x1800] ;  /* 0x00180000b4a0783b */ /* 0x000f680000000200 */
[----:B------:R-:W-:Y:S03]  /*6890*/  LDSM.16.M88.4 R228, [R175] ;  /* 0x00000000afe4783b */ /* 0x000fe60000000200 */
[C---:B-1----:R-:W-:Y:S08]  /*68a0*/  HMMA.16816.F32.BF16 R12, R8.reuse, R152, R12 ;  /* 0x00000098080c723c */ /* 0x042ff0000004180c */
[C---:B------:R-:W-:Y:S01]  /*68b0*/  HMMA.16816.F32.BF16 R144, R8.reuse, R154, R144 ;  /* 0x0000009a0890723c */ /* 0x040fe20000041890 */
[----:B------:R-:W-:Y:S07]  /*68c0*/  LDSM.16.M88.4 R152, [R193+0xe000] ;  /* 0x00e00000c198783b */ /* 0x000fee0000000200 */
[C---:B------:R-:W-:Y:S08]  /*68d0*/  HMMA.16816.F32.BF16 R140, R8.reuse, R16, R140 ;  /* 0x00000010088c723c */ /* 0x040ff0000004188c */
[C---:B------:R-:W-:Y:S01]  /*68e0*/  HMMA.16816.F32.BF16 R136, R8.reuse, R18, R136 ;  /* 0x000000120888723c */ /* 0x040fe20000041888 */
[----:B------:R-:W-:Y:S07]  /*68f0*/  LDSM.16.M88.4 R16, [R193+0xe800] ;  /* 0x00e80000c110783b */ /* 0x000fee0000000200 */
[C---:B--2---:R-:W-:Y:S08]  /*6900*/  HMMA.16816.F32.BF16 R32, R8.reuse, R4, R32 ;  /* 0x000000040820723c */ /* 0x044ff00000041820 */
[C---:B------:R-:W-:Y:S01]  /*6910*/  HMMA.16816.F32.BF16 R28, R8.reuse, R6, R28 ;  /* 0x00000006081c723c */ /* 0x040fe2000004181c */
[----:B------:R-:W1:Y:S07]  /*6920*/  LDSM.16.M88.4 R4, [R194+0x4000] ;  /* 0x00400000c204783b */ /* 0x000e6e0000000200 */
[C---:B------:R-:W-:Y:S08]  /*6930*/  HMMA.16816.F32.BF16 R168, R8.reuse, R224, R168 ;  /* 0x000000e008a8723c */ /* 0x040ff000000418a8 */
[----:B------:R-:W-:Y:S01]  /*6940*/  HMMA.16816.F32.BF16 R164, R8, R226, R164 ;  /* 0x000000e208a4723c */ /* 0x000fe200000418a4 */
[----:B------:R-:W2:Y:S04]  /*6950*/  LDSM.16.M88.4 R8, [R193+0xf000] ;  /* 0x00f00000c108783b */ /* 0x000ea80000000200 */
[----:B------:R-:W-:Y:S03]  /*6960*/  LDSM.16.M88.4 R224, [R194+0x8000] ;  /* 0x00800000c2e0783b */ /* 0x000fe60000000200 */
[C---:B------:R-:W-:Y:S08]  /*6970*/  HMMA.16816.F32.BF16 R12, R156.reuse, R220, R12 ;  /* 0x000000dc9c0c723c */ /* 0x040ff0000004180c */
[C---:B------:R-:W-:Y:S01]  /*6980*/  HMMA.16816.F32.BF16 R144, R156.reuse, R222, R144 ;  /* 0x000000de9c90723c */ /* 0x040fe20000041890 */
[----:B------:R-:W-:Y:S07]  /*6990*/  LDSM.16.M88.4 R220, [R179] ;  /* 0x00000000b3dc783b */ /* 0x000fee0000000200 */
[C---:B---3--:R-:W-:Y:S08]  /*69a0*/  HMMA.16816.F32.BF16 R140, R156.reuse, R148, R140 ;  /* 0x000000949c8c723c */ /* 0x048ff0000004188c */
[C---:B------:R-:W-:Y:S01]  /*69b0*/  HMMA.16816.F32.BF16 R136, R156.reuse, R150, R136 ;  /* 0x000000969c88723c */ /* 0x040fe20000041888 */
[----:B------:R-:W3:Y:S07]  /*69c0*/  LDSM.16.M88.4 R148, [R193+0xf800] ;  /* 0x00f80000c194783b */ /* 0x000eee0000000200 */
[C---:B----4-:R-:W-:Y:S08]  /*69d0*/  HMMA.16816.F32.BF16 R32, R156.reuse, R24, R32 ;  /* 0x000000189c20723c */ /* 0x050ff00000041820 */
[C---:B------:R-:W-:Y:S01]  /*69e0*/  HMMA.16816.F32.BF16 R28, R156.reuse, R26, R28 ;  /* 0x0000001a9c1c723c */ /* 0x040fe2000004181c */
[----:B------:R-:W4:Y:S07]  /*69f0*/  LDSM.16.M88.4 R24, [R192+0x4000] ;  /* 0x00400000c018783b */ /* 0x000f2e0000000200 */
[C---:B-----5:R-:W-:Y:S08]  /*6a00*/  HMMA.16816.F32.BF16 R168, R156.reuse, R160, R168 ;  /* 0x000000a09ca8723c */ /* 0x060ff000000418a8 */
[----:B------:R-:W-:Y:S01]  /*6a10*/  HMMA.16816.F32.BF16 R164, R156, R162, R164 ;  /* 0x000000a29ca4723c */ /* 0x000fe200000418a4 */
[----:B------:R-:W5:Y:S04]  /*6a20*/  LDSM.16.M88.4 R156, [R177] ;  /* 0x00000000b19c783b */ /* 0x000f680000000200 */
[----:B------:R-:W3:Y:S03]  /*6a30*/  LDSM.16.M88.4 R160, [R178] ;  /* 0x00000000b2a0783b */ /* 0x000ee60000000200 */
[C---:B-1----:R-:W-:Y:S08]  /*6a40*/  HMMA.16816.F32.BF16 R12, R4.reuse, R152, R12 ;  /* 0x00000098040c723c */ /* 0x042ff0000004180c */
[C---:B------:R-:W-:Y:S01]  /*6a50*/  HMMA.16816.F32.BF16 R144, R4.reuse, R154, R144 ;  /* 0x0000009a0490723c */ /* 0x040fe20000041890 */
[----:B------:R-:W1:Y:S07]  /*6a60*/  LDSM.16.M88.4 R152, [R176] ;  /* 0x00000000b098783b */ /* 0x000e6e0000000200 */
[C---:B------:R-:W-:Y:S08]  /*6a70*/  HMMA.16816.F32.BF16 R140, R4.reuse, R16, R140 ;  /* 0x00000010048c723c */ /* 0x040ff0000004188c */
[C---:B------:R-:W-:Y:S01]  /*6a80*/  HMMA.16816.F32.BF16 R136, R4.reuse, R18, R136 ;  /* 0x000000120488723c */ /* 0x040fe20000041888 */
[----:B------:R-:W-:Y:S07]  /*6a90*/  LDSM.16.M88.4 R16, [R190+0x4000] ;  /* 0x00400000be10783b */ /* 0x000fee0000000200 */
[C---:B--2---:R-:W-:Y:S08]  /*6aa0*/  HMMA.16816.F32.BF16 R32, R4.reuse, R8, R32 ;  /* 0x000000080420723c */ /* 0x044ff00000041820 */
[C---:B------:R-:W-:Y:S01]  /*6ab0*/  HMMA.16816.F32.BF16 R28, R4.reuse, R10, R28 ;  /* 0x0000000a041c723c */ /* 0x040fe2000004181c */
[----:B------:R-:W2:Y:S07]  /*6ac0*/  LDSM.16.M88.4 R8, [R187+0xe000] ;  /* 0x00e00000bb08783b */ /* 0x000eae0000000200 */
[C---:B---3--:R-:W-:Y:S08]  /*6ad0*/  HMMA.16816.F32.BF16 R168, R4.reuse, R148, R168 ;  /* 0x0000009404a8723c */ /* 0x048ff000000418a8 */
[----:B------:R-:W-:Y:S01]  /*6ae0*/  HMMA.16816.F32.BF16 R164, R4, R150, R164 ;  /* 0x0000009604a4723c */ /* 0x000fe200000418a4 */
[----:B------:R-:W3:Y:S04]  /*6af0*/  LDSM.16.M88.4 R4, [R187+0xe800] ;  /* 0x00e80000bb04783b */ /* 0x000ee80000000200 */
[----:B------:R-:W1:Y:S03]  /*6b00*/  LDSM.16.M88.4 R148, [R187+0xf000] ;  /* 0x00f00000bb94783b */ /* 0x000e660000000200 */
[C---:B----4-:R-:W-:Y:S08]  /*6b10*/  HMMA.16816.F32.BF16 R12, R24.reuse, R220, R12 ;  /* 0x000000dc180c723c */ /* 0x050ff0000004180c */
[C---:B------:R-:W-:Y:S01]  /*6b20*/  HMMA.16816.F32.BF16 R144, R24.reuse, R222, R144 ;  /* 0x000000de1890723c */ /* 0x040fe20000041890 */
[----:B------:R-:W-:Y:S07]  /*6b30*/  LDSM.16.M88.4 R220, [R193+0x11800] ;  /* 0x01180000c1dc783b */ /* 0x000fee0000000200 */
[C---:B-----5:R-:W-:Y:S08]  /*6b40*/  HMMA.16816.F32.BF16 R32, R24.reuse, R156, R32 ;  /* 0x0000009c1820723c */ /* 0x060ff00000041820 */
[C---:B------:R-:W-:Y:S01]  /*6b50*/  HMMA.16816.F32.BF16 R28, R24.reuse, R158, R28 ;  /* 0x0000009e181c723c */ /* 0x040fe2000004181c */
[----:B------:R-:W4:Y:S07]  /*6b60*/  LDSM.16.M88.4 R156, [R187+0xf800] ;  /* 0x00f80000bb9c783b */ /* 0x000f2e0000000200 */
[C---:B------:R-:W-:Y:S08]  /*6b70*/  HMMA.16816.F32.BF16 R140, R24.reuse, R160, R140 ;  /* 0x000000a0188c723c */ /* 0x040ff0000004188c */
[C---:B------:R-:W-:Y:S01]  /*6b80*/  HMMA.16816.F32.BF16 R136, R24.reuse, R162, R136 ;  /* 0x000000a21888723c */ /* 0x040fe20000041888 */
[----:B------:R-:W-:Y:S07]  /*6b90*/  LDSM.16.M88.4 R160, [R192+0x8000] ;  /* 0x00800000c0a0783b */ /* 0x000fee0000000200 */
[C---:B-1----:R-:W-:Y:S08]  /*6ba0*/  HMMA.16816.F32.BF16 R168, R24.reuse, R152, R168 ;  /* 0x0000009818a8723c */ /* 0x042ff000000418a8 */
[----:B------:R-:W-:Y:S01]  /*6bb0*/  HMMA.16816.F32.BF16 R164, R24, R154, R164 ;  /* 0x0000009a18a4723c */ /* 0x000fe200000418a4 */
[----:B------:R-:W-:Y:S04]  /*6bc0*/  LDSM.16.M88.4 R24, [R189+0x4000] ;  /* 0x00400000bd18783b */ /* 0x000fe80000000200 */
[----:B------:R-:W-:Y:S03]  /*6bd0*/  LDSM.16.M88.4 R152, [R180+0x2800] ;  /* 0x00280000b498783b */ /* 0x000fe60000000200 */
[C---:B--2---:R-:W-:Y:S08]  /*6be0*/  HMMA.16816.F32.BF16 R12, R16.reuse, R8, R12 ;  /* 0x00000008100c723c */ /* 0x044ff0000004180c */
        /* <DEDUP_REMOVED lines=8> */
[C---:B----4-:R-:W-:Y:S08]  /*6c70*/  HMMA.16816.F32.BF16 R168, R16.reuse, R156, R168 ;  /* 0x0000009c10a8723c */ /* 0x050ff000000418a8 */
[----:B------:R-:W-:Y:S01]  /*6c80*/  HMMA.16816.F32.BF16 R164, R16, R158, R164 ;  /* 0x0000009e10a4723c */ /* 0x000fe200000418a4 */
[----:B------:R-:W3:Y:S04]  /*6c90*/  LDSM.16.M88.4 R16, [R193+0x10000] ;  /* 0x01000000c110783b */ /* 0x000ee80000000200 */
[----:B------:R-:W-:Y:S03]  /*6ca0*/  LDSM.16.M88.4 R156, [R174] ;  /* 0x00000000ae9c783b */ /* 0x000fe60000000200 */
[C---:B-1----:R-:W-:Y:S08]  /*6cb0*/  HMMA.16816.F32.BF16 R12, R24.reuse, R8, R12 ;  /* 0x00000008180c723c */ /* 0x042ff0000004180c */
[C---:B------:R-:W-:Y:S01]  /*6cc0*/  HMMA.16816.F32.BF16 R144, R24.reuse, R10, R144 ;  /* 0x0000000a1890723c */ /* 0x040fe20000041890 */
[----:B------:R-:W1:Y:S07]  /*6cd0*/  LDSM.16.M88.4 R8, [R193+0x10800] ;  /* 0x01080000c108783b */ /* 0x000e6e0000000200 */
[C---:B--2---:R-:W-:Y:S08]  /*6ce0*/  HMMA.16816.F32.BF16 R32, R24.reuse, R4, R32 ;  /* 0x000000041820723c */ /* 0x044ff00000041820 */
[C---:B------:R-:W-:Y:S01]  /*6cf0*/  HMMA.16816.F32.BF16 R28, R24.reuse, R6, R28 ;  /* 0x00000006181c723c */ /* 0x040fe2000004181c */
[----:B------:R-:W2:Y:S07]  /*6d00*/  LDSM.16.M88.4 R4, [R193+0x11000] ;  /* 0x01100000c104783b */ /* 0x000eae0000000200 */
[----:B------:R-:W-:Y:S08]  /*6d10*/  HMMA.16816.F32.BF16 R140, R24, R152, R140 ;  /* 0x00000098188c723c */ /* 0x000ff0000004188c */
[----:B---3--:R-:W-:Y:S08]  /*6d20*/  HMMA.16816.F32.BF16 R12, R224, R16, R12 ;  /* 0x00000010e00c723c */ /* 0x008ff0000004180c */
[C---:B------:R-:W-:Y:S01]  /*6d30*/  HMMA.16816.F32.BF16 R136, R24.reuse, R154, R136 ;  /* 0x0000009a1888723c */ /* 0x040fe20000041888 */
[----:B------:R-:W-:Y:S07]  /*6d40*/  LDSM.16.M88.4 R152, [R173] ;  /* 0x00000000ad98783b */ /* 0x000fee0000000200 */
[C---:B------:R-:W-:Y:S08]  /*6d50*/  HMMA.16816.F32.BF16 R168, R24.reuse, R148, R168 ;  /* 0x0000009418a8723c */ /* 0x040ff000000418a8 */
[----:B------:R-:W-:Y:S01]  /*6d60*/  HMMA.16816.F32.BF16 R164, R24, R150, R164 ;  /* 0x0000009618a4723c */ /* 0x000fe200000418a4 */
[----:B------:R-:W-:Y:S04]  /*6d70*/  LDSM.16.M88.4 R24, [R190+0x8000] ;  /* 0x00800000be18783b */ /* 0x000fe80000000200 */
[----:B------:R-:W-:Y:S03]  /*6d80*/  LDSM.16.M88.4 R148, [R172] ;  /* 0x00000000ac94783b */ /* 0x000fe60000000200 */
[----:B------:R-:W-:Y:S01]  /*6d90*/  HMMA.16816.F32.BF16 R144, R224, R18, R144 ;  /* 0x00000012e090723c */ /* 0x000fe20000041890 */
[----:B------:R-:W3:Y:S07]  /*6da0*/  LDSM.16.M88.4 R16, [R187+0x10000] ;  /* 0x01000000bb10783b */ /* 0x000eee0000000200 */
[----:B------:R-:W-:Y:S08]  /*6db0*/  HMMA.16816.F32.BF16 R12, R160, R228, R12 ;  /* 0x000000e4a00c723c */ /* 0x000ff0000004180c */
[C---:B-1----:R-:W-:Y:S08]  /*6dc0*/  HMMA.16816.F32.BF16 R140, R224.reuse, R8, R140 ;  /* 0x00000008e08c723c */ /* 0x042ff0000004188c */
[C---:B------:R-:W-:Y:S01]  /*6dd0*/  HMMA.16816.F32.BF16 R136, R224.reuse, R10, R136 ;  /* 0x0000000ae088723c */ /* 0x040fe20000041888 */
[----:B------:R-:W-:Y:S07]  /*6de0*/  LDSM.16.M88.4 R8, [R189+0x8000] ;  /* 0x00800000bd08783b */ /* 0x000fee0000000200 */
[C---:B--2---:R-:W-:Y:S08]  /*6df0*/  HMMA.16816.F32.BF16 R32, R224.reuse, R4, R32 ;  /* 0x00000004e020723c */ /* 0x044ff00000041820 */
[----:B------:R-:W-:Y:S01]  /*6e00*/  HMMA.16816.F32.BF16 R28, R224, R6, R28 ;  /* 0x00000006e01c723c */ /* 0x000fe2000004181c */
[----:B------:R-:W1:Y:S07]  /*6e10*/  LDSM.16.M88.4 R4, [R180+0x4000] ;  /* 0x00400000b404783b */ /* 0x000e6e0000000200 */
[----:B---3--:R-:W-:Y:S07]  /*6e20*/  HMMA.16816.F32.BF16 R12, R24, R16, R12 ;  /* 0x00000010180c723c */ /* 0x008fee000004180c */
[----:B------:R-:W-:Y:S01]  /*6e30*/  IMAD.U32 R17, RZ, RZ, UR22 ;  /* 0x00000016ff117e24 */ /* 0x000fe2000f8e00ff */
[----:B------:R-:W-:Y:S03]  /*6e40*/  HMMA.16816.F32.BF16 R144, R160, R230, R144 ;  /* 0x000000e6a090723c */ /* 0x000fe60000041890 */
[----:B------:R-:W-:-:S04]  /*6e50*/  IMAD R0, R17, 0x40, R198 ;  /* 0x0000004011007824 */ /* 0x000fc800078e02c6 */
[----:B------:R-:W-:Y:S01]  /*6e60*/  IMAD.IADD R2, R209, 0x1, -R0 ;  /* 0x00000001d1027824 */ /* 0x000fe200078e0a00 */
[----:B------:R-:W-:Y:S01]  /*6e70*/  HMMA.16816.F32.BF16 R168, R224, R220, R168 ;  /* 0x000000dce0a8723c */ /* 0x000fe200000418a8 */
[C---:B------:R-:W-:Y:S02]  /*6e80*/  ISETP.GE.AND P5, PT, R0.reuse, R204, PT ;  /* 0x000000cc0000720c */ /* 0x040fe40003fa6270 */
[C---:B------:R-:W-:Y:S02]  /*6e90*/  ISETP.GE.AND P0, PT, R0.reuse, R207, PT ;  /* 0x000000cf0000720c */ /* 0x040fe40003f06270 */
[----:B------:R-:W-:Y:S02]  /*6ea0*/  IABS R2, R2 ;  /* 0x0000000200027213 */ /* 0x000fe40000000000 */
[C---:B------:R-:W-:Y:S01]  /*6eb0*/  ISETP.LT.OR P5, PT, R0.reuse, R205, P5 ;  /* 0x000000cd0000720c */ /* 0x040fe20002fa1670 */
[----:B------:R-:W-:Y:S01]  /*6ec0*/  HMMA.16816.F32.BF16 R140, R160, R156, R140 ;  /* 0x0000009ca08c723c */ /* 0x000fe2000004188c */
[----:B------:R-:W-:-:S07]  /*6ed0*/  ISETP.LT.OR P0, PT, R0, R208, P0 ;  /* 0x000000d00000720c */ /* 0x000fce0000701670 */
[----:B------:R-:W-:Y:S01]  /*6ee0*/  HMMA.16816.F32.BF16 R136, R160, R158, R136 ;  /* 0x0000009ea088723c */ /* 0x000fe20000041888 */
[----:B------:R-:W2:Y:S07]  /*6ef0*/  LDSM.16.M88.4 R156, [R187+0x10800] ;  /* 0x01080000bb9c783b */ /* 0x000eae0000000200 */
[----:B-1----:R-:W-:Y:S07]  /*6f00*/  HMMA.16816.F32.BF16 R12, R8, R4, R12 ;  /* 0x00000004080c723c */ /* 0x002fee000004180c */
[----:B------:R-:W-:Y:S01]  /*6f10*/  IMAD.MOV.U32 R5, RZ, RZ, R2 ;  /* 0x000000ffff057224 */ /* 0x000fe200078e0002 */
[----:B------:R-:W-:Y:S01]  /*6f20*/  HMMA.16816.F32.BF16 R144, R24, R18, R144 ;  /* 0x000000121890723c */ /* 0x000fe20000041890 */
[----:B------:R-:W-:-:S04]  /*6f30*/  IMAD.IADD R4, R206, 0x1, -R0 ;  /* 0x00000001ce047824 */ /* 0x000fc800078e0a00 */
[----:B------:R-:W1:Y:S01]  /*6f40*/  I2F R5, R5 ;  /* 0x0000000500057306 */ /* 0x000e620000201400 */
[----:B------:R-:W-:Y:S02]  /*6f50*/  IABS R2, R4 ;  /* 0x0000000400027213 */ /* 0x000fe40000000000 */
[----:B------:R-:W-:Y:S01]  /*6f60*/  HMMA.16816.F32.BF16 R164, R224, R222, R164 ;  /* 0x000000dee0a4723c */ /* 0x000fe200000418a4 */
[----:B------:R-:W-:-:S04]  /*6f70*/  IADD3 R4, R0, 0x1, RZ ;  /* 0x0000000100047810 */ /* 0x000fc80007ffe0ff */
[----:B------:R3:W4:Y:S01]  /*6f80*/  I2F R17, R2 ;  /* 0x0000000200117306 */ /* 0x0007220000201400 */
[C---:B------:R-:W-:Y:S02]  /*6f90*/  ISETP.GE.AND P6, PT, R4.reuse, R207, PT ;  /* 0x000000cf0400720c */ /* 0x040fe40003fc6270 */
[C---:B------:R-:W-:Y:S01]  /*6fa0*/  ISETP.GE.AND P1, PT, R4.reuse, R204, PT ;  /* 0x000000cc0400720c */ /* 0x040fe20003f26270 */
[----:B------:R-:W-:Y:S01]  /*6fb0*/  HMMA.16816.F32.BF16 R32, R160, R152, R32 ;  /* 0x00000098a020723c */ /* 0x000fe20000041820 */
[C---:B------:R-:W-:Y:S02]  /*6fc0*/  ISETP.LT.OR P6, PT, R4.reuse, R208, P6 ;  /* 0x000000d00400720c */ /* 0x040fe400037c1670 */
[----:B------:R-:W-:-:S05]  /*6fd0*/  ISETP.LT.OR P1, PT, R4, R205, P1 ;  /* 0x000000cd0400720c */ /* 0x000fca0000f21670 */
[----:B------:R-:W-:Y:S01]  /*6fe0*/  HMMA.16816.F32.BF16 R168, R160, R148, R168 ;  /* 0x00000094a0a8723c */ /* 0x000fe200000418a8 */
[--C-:B---3--:R-:W-:Y:S02]  /*6ff0*/  IMAD.IADD R2, R209, 0x1, -R4.reuse ;  /* 0x00000001d1027824 */ /* 0x108fe400078e0a04 */
[----:B------:R-:W-:-:S04]  /*7000*/  IMAD.IADD R4, R206, 0x1, -R4 ;  /* 0x00000001ce047824 */ /* 0x000fc800078e0a04 */
[----:B-1----:R-:W-:Y:S01]  /*7010*/  FFMA.FTZ R148, R5, -UR19, R12 ;  /* 0x8000001305947c23 */ /* 0x002fe2000801000c */
[----:B------:R-:W-:Y:S01]  /*7020*/  IABS R152, R2 ;  /* 0x0000000200987213 */ /* 0x000fe20000000000 */
[----:B----4-:R-:W-:Y:S01]  /*7030*/  FFMA.FTZ R14, R17, -UR19, R14 ;  /* 0x80000013110e7c23 */ /* 0x010fe2000801000e */
[----:B------:R-:W-:Y:S01]  /*7040*/  IABS R12, R4 ;  /* 0x00000004000c7213 */ /* 0x000fe20000000000 */
[----:B------:R-:W-:Y:S01]  /*7050*/  HMMA.16816.F32.BF16 R144, R8, R6, R144 ;  /* 0x000000060890723c */ /* 0x000fe20000041890 */
[----:B------:R-:W-:Y:S01]  /*7060*/  IADD3 R2, R0, 0x8, RZ ;  /* 0x0000000800027810 */ /* 0x000fe20007ffe0ff */
[----:B------:R-:W1:Y:S01]  /*7070*/  LDSM.16.M88.4 R4, [R180+0x4800] ;  /* 0x00480000b404783b */ /* 0x000e620000000200 */
[----:B------:R-:W3:Y:S01]  /*7080*/  I2F R152, R152 ;  /* 0x0000009800987306 */ /* 0x000ee20000201400 */
[----:B------:R-:W-:Y:S02]  /*7090*/  FSEL R148, R148, -INF , !P0 ;  /* 0xff80000094947808 */ /* 0x000fe40004000000 */
[C---:B------:R-:W-:Y:S01]  /*70a0*/  ISETP.GE.AND P0, PT, R2.reuse, R207, PT ;  /* 0x000000cf0200720c */ /* 0x040fe20003f06270 */
[----:B------:R-:W4:Y:S01]  /*70b0*/  LDSM.16.M88.4 R16, [R187+0x11000] ;  /* 0x01100000bb10783b */ /* 0x000f220000000200 */
[----:B------:R-:W-:Y:S01]  /*70c0*/  HMMA.16816.F32.BF16 R164, R160, R150, R164 ;  /* 0x00000096a0a4723c */ /* 0x000fe200000418a4 */
[----:B------:R-:W-:Y:S01]  /*70d0*/  IMAD.IADD R133, R209, 0x1, -R2 ;  /* 0x00000001d1857824 */ /* 0x000fe200078e0a02 */
[----:B------:R-:W-:Y:S01]  /*70e0*/  ISETP.LT.OR P0, PT, R2, R208, P0 ;  /* 0x000000d00200720c */ /* 0x000fe20000701670 */
[----:B------:R-:W5:Y:S03]  /*70f0*/  I2F R12, R12 ;  /* 0x0000000c000c7306 */ /* 0x000f660000201400 */
[----:B------:R-:W-:-:S02]  /*7100*/  IABS R133, R133 ;  /* 0x0000008500857213 */ /* 0x000fc40000000000 */
[----:B------:R-:W-:Y:S01]  /*7110*/  FSEL R151, R14, -INF , !P5 ;  /* 0xff8000000e977808 */ /* 0x000fe20006800000 */
[----:B------:R-:W-:Y:S01]  /*7120*/  IMAD.IADD R14, R206, 0x1, -R2 ;  /* 0x00000001ce0e7824 */ /* 0x000fe200078e0a02 */
[----:B------:R-:W-:Y:S01]  /*7130*/  ISETP.GE.AND P5, PT, R2, R204, PT ;  /* 0x000000cc0200720c */ /* 0x000fe20003fa6270 */
[----:B---3--:R-:W-:Y:S01]  /*7140*/  FFMA.FTZ R152, R152, -UR19, R13 ;  /* 0x8000001398987c23 */ /* 0x008fe2000801000d */
[C---:B--2---:R-:W-:Y:S01]  /*7150*/  HMMA.16816.F32.BF16 R140, R24.reuse, R156, R140 ;  /* 0x0000009c188c723c */ /* 0x044fe2000004188c */
[----:B------:R-:W2:Y:S01]  /*7160*/  I2F R133, R133 ;  /* 0x0000008500857306 */ /* 0x000ea20000201400 */
[----:B------:R-:W-:Y:S02]  /*7170*/  ISETP.LT.OR P5, PT, R2, R205, P5 ;  /* 0x000000cd0200720c */ /* 0x000fe40002fa1670 */
[----:B------:R-:W-:Y:S02]  /*7180*/  IABS R14, R14 ;  /* 0x0000000e000e7213 */ /* 0x000fe40000000000 */
[----:B------:R-:W-:Y:S01]  /*7190*/  IADD3 R2, R0, 0x9, RZ ;  /* 0x0000000900027810 */ /* 0x000fe20007ffe0ff */
[----:B-----5:R-:W-:Y:S01]  /*71a0*/  FFMA.FTZ R15, R12, -UR19, R15 ;  /* 0x800000130c0f7c23 */ /* 0x020fe2000801000f */
[----:B------:R-:W-:Y:S01]  /*71b0*/  HMMA.16816.F32.BF16 R136, R24, R158, R136 ;  /* 0x0000009e1888723c */ /* 0x000fe20000041888 */
[----:B------:R-:W-:Y:S01]  /*71c0*/  IMAD.MOV.U32 R13, RZ, RZ, R14 ;  /* 0x000000ffff0d7224 */ /* 0x000fe200078e000e */
[----:B------:R-:W-:Y:S01]  /*71d0*/  FSEL R152, R152, -INF , !P6 ;  /* 0xff80000098987808 */ /* 0x000fe20007000000 */
[--C-:B------:R-:W-:Y:S01]  /*71e0*/  IMAD.IADD R12, R209, 0x1, -R2.reuse ;  /* 0x00000001d10c7824 */ /* 0x100fe200078e0a02 */
[----:B------:R-:W-:Y:S01]  /*71f0*/  ISETP.GE.AND P6, PT, R2, R207, PT ;  /* 0x000000cf0200720c */ /* 0x000fe20003fc6270 */
[----:B------:R-:W-:-:S02]  /*7200*/  IMAD.IADD R14, R206, 0x1, -R2 ;  /* 0x00000001ce0e7824 */ /* 0x000fc400078e0a02 */
[----:B------:R-:W3:Y:S01]  /*7210*/  I2F R13, R13 ;  /* 0x0000000d000d7306 */ /* 0x000ee20000201400 */
[----:B------:R-:W-:Y:S01]  /*7220*/  IABS R12, R12 ;  /* 0x0000000c000c7213 */ /* 0x000fe20000000000 */
[----:B--2---:R-:W-:Y:S01]  /*7230*/  FFMA.FTZ R144, R133, -UR19, R144 ;  /* 0x8000001385907c23 */ /* 0x004fe20008010090 */
[----:B------:R-:W-:Y:S01]  /*7240*/  IABS R14, R14 ;  /* 0x0000000e000e7213 */ /* 0x000fe20000000000 */
[----:B------:R-:W-:Y:S01]  /*7250*/  HMMA.16816.F32.BF16 R28, R160, R154, R28 ;  /* 0x0000009aa01c723c */ /* 0x000fe2000004181c */
[----:B------:R-:W-:Y:S02]  /*7260*/  FSEL R159, R15, -INF , !P1 ;  /* 0xff8000000f9f7808 */ /* 0x000fe40004800000 */
[C---:B------:R-:W-:Y:S01]  /*7270*/  ISETP.GE.AND P1, PT, R2.reuse, R204, PT ;  /* 0x000000cc0200720c */ /* 0x040fe20003f26270 */
[----:B------:R-:W2:Y:S01]  /*7280*/  I2F R12, R12 ;  /* 0x0000000c000c7306 */ /* 0x000ea20000201400 */
[C---:B------:R-:W-:Y:S02]  /*7290*/  ISETP.LT.OR P6, PT, R2.reuse, R208, P6 ;  /* 0x000000d00200720c */ /* 0x040fe400037c1670 */
[----:B------:R-:W-:Y:S01]  /*72a0*/  ISETP.LT.OR P1, PT, R2, R205, P1 ;  /* 0x000000cd0200720c */ /* 0x000fe20000f21670 */
[----:B-1----:R-:W-:Y:S01]  /*72b0*/  HMMA.16816.F32.BF16 R140, R8, R4, R140 ;  /* 0x00000004088c723c */ /* 0x002fe2000004188c */
[----:B------:R-:W-:-:S02]  /*72c0*/  IADD3 R2, R0, 0x10, RZ ;  /* 0x0000001000027810 */ /* 0x000fc40007ffe0ff */
[----:B------:R-:W-:Y:S01]  /*72d0*/  FSEL R144, R144, -INF , !P0 ;  /* 0xff80000090907808 */ /* 0x000fe20004000000 */
[----:B------:R-:W1:Y:S01]  /*72e0*/  I2F R14, R14 ;  /* 0x0000000e000e7306 */ /* 0x000e620000201400 */
[----:B---3--:R-:W-:Y:S01]  /*72f0*/  FFMA.FTZ R13, R13, -UR19, R146 ;  /* 0x800000130d0d7c23 */ /* 0x008fe20008010092 */
[----:B------:R-:W-:Y:S01]  /*7300*/  ISETP.GE.AND P0, PT, R2, R207, PT ;  /* 0x000000cf0200720c */ /* 0x000fe20003f06270 */
[--C-:B------:R-:W-:Y:S01]  /*7310*/  IMAD.IADD R5, R209, 0x1, -R2.reuse ;  /* 0x00000001d1057824 */ /* 0x100fe200078e0a02 */
[----:B------:R-:W-:Y:S01]  /*7320*/  IADD3 R4, R0, 0x11, RZ ;  /* 0x0000001100047810 */ /* 0x000fe20007ffe0ff */
[C---:B----4-:R-:W-:Y:S01]  /*7330*/  HMMA.16816.F32.BF16 R32, R24.reuse, R16, R32 ;  /* 0x000000101820723c */ /* 0x050fe20000041820 */
[----:B------:R-:W-:Y:S01]  /*7340*/  FSEL R161, R13, -INF , !P5 ;  /* 0xff8000000da17808 */ /* 0x000fe20006800000 */
[----:B------:R-:W-:Y:S01]  /*7350*/  IMAD.IADD R133, R206, 0x1, -R2 ;  /* 0x00000001ce857824 */ /* 0x000fe200078e0a02 */
[----:B------:R-:W-:Y:S01]  /*7360*/  ISETP.GE.AND P5, PT, R2, R204, PT ;  /* 0x000000cc0200720c */ /* 0x000fe20003fa6270 */
[----:B--2---:R-:W-:Y:S01]  /*7370*/  FFMA.FTZ R12, R12, -UR19, R145 ;  /* 0x800000130c0c7c23 */ /* 0x004fe20008010091 */
[----:B------:R-:W-:Y:S01]  /*7380*/  ISETP.LT.OR P0, PT, R2, R208, P0 ;  /* 0x000000d00200720c */ /* 0x000fe20000701670 */
[--C-:B------:R-:W-:Y:S01]  /*7390*/  IMAD.IADD R134, R206, 0x1, -R4.reuse ;  /* 0x00000001ce867824 */ /* 0x100fe200078e0a04 */
[----:B------:R-:W-:Y:S01]  /*73a0*/  ISETP.LT.OR P5, PT, R2, R205, P5 ;  /* 0x000000cd0200720c */ /* 0x000fe20002fa1670 */
[----:B------:R-:W-:Y:S01]  /*73b0*/  IMAD.IADD R2, R209, 0x1, -R4 ;  /* 0x00000001d1027824 */ /* 0x000fe200078e0a04 */
[----:B------:R-:W-:Y:S01]  /*73c0*/  FSEL R16, R12, -INF , !P6 ;  /* 0xff8000000c107808 */ /* 0x000fe20007000000 */
[----:B------:R-:W-:Y:S01]  /*73d0*/  HMMA.16816.F32.BF16 R28, R24, R18, R28 ;  /* 0x00000012181c723c */ /* 0x000fe2000004181c */
[----:B-1----:R-:W-:Y:S01]  /*73e0*/  FFMA.FTZ R14, R14, -UR19, R147 ;  /* 0x800000130e0e7c23 */ /* 0x002fe20008010093 */
[----:B------:R-:W-:-:S02]  /*73f0*/  IABS R5, R5 ;  /* 0x0000000500057213 */ /* 0x000fc40000000000 */
[----:B------:R-:W-:Y:S02]  /*7400*/  IABS R2, R2 ;  /* 0x0000000200027213 */ /* 0x000fe40000000000 */
[----:B------:R-:W-:Y:S02]  /*7410*/  FSEL R163, R14, -INF , !P1 ;  /* 0xff8000000ea37808 */ /* 0x000fe40004800000 */
[----:B------:R-:W1:Y:S01]  /*7420*/  LDSM.16.M88.4 R12, [R180+0x5000] ;  /* 0x00500000b40c783b */ /* 0x000e620000000200 */
[----:B------:R-:W-:Y:S01]  /*7430*/  IABS R133, R133 ;  /* 0x0000008500857213 */ /* 0x000fe20000000000 */
[----:B------:R-:W2:Y:S01]  /*7440*/  I2F R5, R5 ;  /* 0x0000000500057306 */ /* 0x000ea20000201400 */
[----:B------:R-:W-:Y:S01]  /*7450*/  IABS R134, R134 ;  /* 0x0000008600867213 */ /* 0x000fe20000000000 */
[----:B------:R-:W-:Y:S01]  /*7460*/  HMMA.16816.F32.BF16 R136, R8, R6, R136 ;  /* 0x000000060888723c */ /* 0x000fe20000041888 */
[C---:B------:R-:W-:Y:S02]  /*7470*/  ISETP.GE.AND P6, PT, R4.reuse, R207, PT ;  /* 0x000000cf0400720c */ /* 0x040fe40003fc6270 */
[----:B------:R-:W-:-:S02]  /*7480*/  ISETP.GE.AND P1, PT, R4, R204, PT ;  /* 0x000000cc0400720c */ /* 0x000fc40003f26270 */
[C---:B------:R-:W-:Y:S01]  /*7490*/  ISETP.LT.OR P6, PT, R4.reuse, R208, P6 ;  /* 0x000000d00400720c */ /* 0x040fe200037c1670 */
[----:B------:R-:W3:Y:S01]  /*74a0*/  I2F R17, R133 ;  /* 0x0000008500117306 */ /* 0x000ee20000201400 */
[----:B------:R-:W-:Y:S02]  /*74b0*/  ISETP.LT.OR P1, PT, R4, R205, P1 ;  /* 0x000000cd0400720c */ /* 0x000fe40000f21670 */
[C---:B------:R-:W-:Y:S02]  /*74c0*/  IADD3 R4, R0.reuse, 0x18, RZ ;  /* 0x0000001800047810 */ /* 0x040fe40007ffe0ff */
[----:B------:R-:W-:-:S03]  /*74d0*/  IADD3 R18, R0, 0x20, RZ ;  /* 0x0000002000127810 */ /* 0x000fc60007ffe0ff */
[----:B------:R-:W4:Y:S01]  /*74e0*/  I2F R2, R2 ;  /* 0x0000000200027306 */ /* 0x000f220000201400 */
[----:B--2---:R-:W-:-:S05]  /*74f0*/  FFMA.FTZ R5, R5, -UR19, R140 ;  /* 0x8000001305057c23 */ /* 0x004fca000801008c */
[----:B------:R-:W-:Y:S02]  /*7500*/  FSEL R162, R5, -INF , !P0 ;  /* 0xff80000005a27808 */ /* 0x000fe40004000000 */
[----:B------:R-:W2:Y:S01]  /*7510*/  I2F R134, R134 ;  /* 0x0000008600867306 */ /* 0x000ea20000201400 */
[----:B---3--:R-:W-:Y:S01]  /*7520*/  FFMA.FTZ R135, R17, -UR19, R142 ;  /* 0x8000001311877c23 */ /* 0x008fe2000801008e */
[----:B------:R-:W-:Y:S01]  /*7530*/  ISETP.GE.AND P0, PT, R4, R207, PT ;  /* 0x000000cf0400720c */ /* 0x000fe20003f06270 */
[--C-:B------:R-:W-:Y:S02]  /*7540*/  IMAD.IADD R17, R209, 0x1, -R4.reuse ;  /* 0x00000001d1117824 */ /* 0x100fe400078e0a04 */
[----:B------:R-:W-:Y:S01]  /*7550*/  IMAD.IADD R133, R206, 0x1, -R4 ;  /* 0x00000001ce857824 */ /* 0x000fe200078e0a04 */
[----:B------:R-:W-:Y:S01]  /*7560*/  FSEL R135, R135, -INF , !P5 ;  /* 0xff80000087877808 */ /* 0x000fe20006800000 */
[----:B----4-:R-:W-:Y:S01]  /*7570*/  FFMA.FTZ R141, R2, -UR19, R141 ;  /* 0x80000013028d7c23 */ /* 0x010fe2000801008d */
[----:B------:R-:W-:-:S02]  /*7580*/  IADD3 R2, R0, 0x19, RZ ;  /* 0x0000001900027810 */ /* 0x000fc40007ffe0ff */
[----:B------:R-:W-:Y:S02]  /*7590*/  ISETP.GE.AND P5, PT, R4, R204, PT ;  /* 0x000000cc0400720c */ /* 0x000fe40003fa6270 */
[----:B------:R-:W-:Y:S01]  /*75a0*/  IABS R17, R17 ;  /* 0x0000001100117213 */ /* 0x000fe20000000000 */
[--C-:B------:R-:W-:Y:S01]  /*75b0*/  IMAD.IADD R140, R209, 0x1, -R2.reuse ;  /* 0x00000001d18c7824 */ /* 0x100fe200078e0a02 */
[----:B------:R-:W-:Y:S01]  /*75c0*/  IABS R133, R133 ;  /* 0x0000008500857213 */ /* 0x000fe20000000000 */
[----:B--2---:R-:W-:Y:S01]  /*75d0*/  FFMA.FTZ R134, R134, -UR19, R143 ;  /* 0x8000001386867c23 */ /* 0x004fe2000801008f */
[----:B------:R-:W-:Y:S01]  /*75e0*/  ISETP.LT.OR P0, PT, R4, R208, P0 ;  /* 0x000000d00400720c */ /* 0x000fe20000701670 */
[----:B------:R-:W-:Y:S01]  /*75f0*/  IMAD.IADD R19, R206, 0x1, -R2 ;  /* 0x00000001ce137824 */ /* 0x000fe200078e0a02 */
[----:B------:R-:W-:Y:S01]  /*7600*/  ISETP.LT.OR P5, PT, R4, R205, P5 ;  /* 0x000000cd0400720c */ /* 0x000fe20002fa1670 */
[----:B-1----:R-:W-:Y:S01]  /*7610*/  HMMA.16816.F32.BF16 R32, R8, R12, R32 ;  /* 0x0000000c0820723c */ /* 0x002fe20000041820 */
[----:B------:R-:W-:Y:S01]  /*7620*/  FSEL R160, R141, -INF , !P6 ;  /* 0xff8000008da07808 */ /* 0x000fe20007000000 */
[----:B------:R-:W1:Y:S01]  /*7630*/  LDSM.16.M88.4 R4, [R187+0x11800] ;  /* 0x01180000bb04783b */ /* 0x000e620000000200 */
[----:B------:R-:W-:Y:S01]  /*7640*/  FSEL R227, R134, -INF , !P1 ;  /* 0xff80000086e37808 */ /* 0x000fe20004800000 */
[----:B------:R-:W2:Y:S01]  /*7650*/  I2F R17, R17 ;  /* 0x0000001100117306 */ /* 0x000ea20000201400 */
[----:B------:R-:W-:-:S02]  /*7660*/  ISETP.GE.AND P6, PT, R2, R207, PT ;  /* 0x000000cf0200720c */ /* 0x000fc40003fc6270 */
[C---:B------:R-:W-:Y:S01]  /*7670*/  ISETP.GE.AND P1, PT, R2.reuse, R204, PT ;  /* 0x000000cc0200720c */ /* 0x040fe20003f26270 */
[----:B------:R-:W-:Y:S01]  /*7680*/  IMAD.IADD R13, R209, 0x1, -R18 ;  /* 0x00000001d10d7824 */ /* 0x000fe200078e0a12 */
[----:B------:R-:W-:Y:S01]  /*7690*/  IABS R140, R140 ;  /* 0x0000008c008c7213 */ /* 0x000fe20000000000 */
[----:B------:R-:W-:Y:S01]  /*76a0*/  HMMA.16816.F32.BF16 R28, R8, R14, R28 ;  /* 0x0000000e081c723c */ /* 0x000fe2000004181c */
[----:B------:R-:W-:Y:S01]  /*76b0*/  IABS R19, R19 ;  /* 0x0000001300137213 */ /* 0x000fe20000000000 */
[----:B------:R-:W3:Y:S01]  /*76c0*/  I2F R133, R133 ;  /* 0x0000008500857306 */ /* 0x000ee20000201400 */
[C---:B------:R-:W-:Y:S02]  /*76d0*/  ISETP.LT.OR P6, PT, R2.reuse, R208, P6 ;  /* 0x000000d00200720c */ /* 0x040fe400037c1670 */
[----:B------:R-:W-:Y:S02]  /*76e0*/  ISETP.LT.OR P1, PT, R2, R205, P1 ;  /* 0x000000cd0200720c */ /* 0x000fe40000f21670 */
[----:B------:R-:W-:-:S02]  /*76f0*/  IABS R13, R13 ;  /* 0x0000000d000d7213 */ /* 0x000fc40000000000 */
[----:B------:R-:W-:Y:S01]  /*7700*/  IADD3 R12, R0, 0x21, RZ ;  /* 0x00000021000c7810 */ /* 0x000fe20007ffe0ff */
[----:B------:R-:W4:Y:S01]  /*7710*/  I2F R2, R140 ;  /* 0x0000008c00027306 */ /* 0x000f220000201400 */
[----:B--2---:R-:W-:Y:S02]  /*7720*/  FFMA.FTZ R136, R17, -UR19, R136 ;  /* 0x8000001311887c23 */ /* 0x004fe40008010088 */
[----:B------:R-:W-:-:S03]  /*7730*/  IMAD.IADD R17, R206, 0x1, -R18 ;  /* 0x00000001ce117824 */ /* 0x000fc600078e0a12 */
[----:B------:R-:W-:Y:S02]  /*7740*/  FSEL R136, R136, -INF , !P0 ;  /* 0xff80000088887808 */ /* 0x000fe40004000000 */
[----:B------:R-:W2:Y:S01]  /*7750*/  I2F R134, R19 ;  /* 0x0000001300867306 */ /* 0x000ea20000201400 */
[----:B---3--:R-:W-:Y:S01]  /*7760*/  FFMA.FTZ R133, R133, -UR19, R138 ;  /* 0x8000001385857c23 */ /* 0x008fe2000801008a */
[----:B------:R-:W-:Y:S02]  /*7770*/  ISETP.GE.AND P0, PT, R18, R207, PT ;  /* 0x000000cf1200720c */ /* 0x000fe40003f06270 */
[----:B------:R-:W-:Y:S02]  /*7780*/  IABS R17, R17 ;  /* 0x0000001100117213 */ /* 0x000fe40000000000 */
[----:B------:R-:W-:Y:S02]  /*7790*/  FSEL R133, R133, -INF , !P5 ;  /* 0xff80000085857808 */ /* 0x000fe40006800000 */
[----:B------:R-:W3:Y:S01]  /*77a0*/  I2F R13, R13 ;  /* 0x0000000d000d7306 */ /* 0x000ee20000201400 */
[----:B----4-:R-:W-:Y:S01]  /*77b0*/  FFMA.FTZ R137, R2, -UR19, R137 ;  /* 0x8000001302897c23 */ /* 0x010fe20008010089 */
[----:B------:R-:W-:-:S02]  /*77c0*/  ISETP.GE.AND P5, PT, R18, R204, PT ;  /* 0x000000cc1200720c */ /* 0x000fc40003fa6270 */
[C---:B------:R-:W-:Y:S02]  /*77d0*/  ISETP.LT.OR P0, PT, R18.reuse, R208, P0 ;  /* 0x000000d01200720c */ /* 0x040fe40000701670 */
[----:B------:R-:W-:Y:S01]  /*77e0*/  ISETP.LT.OR P5, PT, R18, R205, P5 ;  /* 0x000000cd1200720c */ /* 0x000fe20002fa1670 */
[--C-:B------:R-:W-:Y:S01]  /*77f0*/  IMAD.IADD R18, R209, 0x1, -R12.reuse ;  /* 0x00000001d1127824 */ /* 0x100fe200078e0a0c */
[----:B-1----:R-:W-:Y:S01]  /*7800*/  HMMA.16816.F32.BF16 R168, R24, R4, R168 ;  /* 0x0000000418a8723c */ /* 0x002fe200000418a8 */
[----:B--2---:R-:W-:Y:S01]  /*7810*/  FFMA.FTZ R139, R134, -UR19, R139 ;  /* 0x80000013868b7c23 */ /* 0x004fe2000801008b */
[----:B------:R-:W-:Y:S01]  /*7820*/  FSEL R134, R137, -INF , !P6 ;  /* 0xff80000089867808 */ /* 0x000fe20007000000 */
[----:B------:R-:W-:Y:S01]  /*7830*/  IMAD.IADD R19, R206, 0x1, -R12 ;  /* 0x00000001ce137824 */ /* 0x000fe200078e0a0c */
[----:B------:R-:W-:Y:S01]  /*7840*/  ISETP.GE.AND P6, PT, R12, R207, PT ;  /* 0x000000cf0c00720c */ /* 0x000fe20003fc6270 */
[----:B------:R-:W1:Y:S01]  /*7850*/  I2F R5, R17 ;  /* 0x0000001100057306 */ /* 0x000e620000201400 */
[----:B------:R-:W-:-:S02]  /*7860*/  FSEL R225, R139, -INF , !P1 ;  /* 0xff8000008be17808 */ /* 0x000fc40004800000 */
[C---:B------:R-:W-:Y:S01]  /*7870*/  ISETP.GE.AND P1, PT, R12.reuse, R204, PT ;  /* 0x000000cc0c00720c */ /* 0x040fe20003f26270 */
[----:B---3--:R-:W-:Y:S01]  /*7880*/  FFMA.FTZ R32, R13, -UR19, R32 ;  /* 0x800000130d207c23 */ /* 0x008fe20008010020 */
[C---:B------:R-:W-:Y:S01]  /*7890*/  ISETP.LT.OR P6, PT, R12.reuse, R208, P6 ;  /* 0x000000d00c00720c */ /* 0x040fe200037c1670 */
[----:B------:R-:W-:Y:S01]  /*78a0*/  HMMA.16816.F32.BF16 R164, R24, R6, R164 ;  /* 0x0000000618a4723c */ /* 0x000fe200000418a4 */
[----:B------:R-:W-:Y:S02]  /*78b0*/  ISETP.LT.OR P1, PT, R12, R205, P1 ;  /* 0x000000cd0c00720c */ /* 0x000fe40000f21670 */
[----:B------:R-:W2:Y:S01]  /*78c0*/  LDSM.16.M88.4 R12, [R180+0x5800] ;  /* 0x00580000b40c783b */ /* 0x000ea20000000200 */
[----:B------:R-:W-:Y:S01]  /*78d0*/  IABS R18, R18 ;  /* 0x0000001200127213 */ /* 0x000fe20000000000 */
[----:B------:R-:W-:-:S04]  /*78e0*/  DEPBAR.LE SB0, 0x0 ;  /* 0x000080000000791a */ /* 0x000fc80000000000 */
[----:B------:R-:W-:Y:S01]  /*78f0*/  IMAD.MOV.U32 R4, RZ, RZ, R18 ;  /* 0x000000ffff047224 */ /* 0x000fe200078e0012 */
[----:B------:R-:W-:Y:S01]  /*7900*/  IABS R18, R19 ;  /* 0x0000001300127213 */ /* 0x000fe20000000000 */
[----:B-1----:R-:W-:Y:S01]  /*7910*/  FFMA.FTZ R5, R5, -UR19, R34 ;  /* 0x8000001305057c23 */ /* 0x002fe20008010022 */
[C---:B------:R-:W-:Y:S02]  /*7920*/  IADD3 R2, R0.reuse, 0x28, RZ ;  /* 0x0000002800027810 */ /* 0x040fe40007ffe0ff */
[----:B------:R-:W-:Y:S01]  /*7930*/  IADD3 R19, R0, 0x29, RZ ;  /* 0x0000002900137810 */ /* 0x000fe20007ffe0ff */
[----:B------:R-:W1:Y:S01]  /*7940*/  I2F R4, R4 ;  /* 0x0000000400047306 */ /* 0x000e620000201400 */
[----:B------:R-:W-:Y:S01]  /*7950*/  FSEL R215, R5, -INF , !P5 ;  /* 0xff80000005d77808 */ /* 0x000fe20006800000 */
[C-C-:B------:R-:W-:Y:S01]  /*7960*/  IMAD.IADD R17, R209.reuse, 0x1, -R2.reuse ;  /* 0x00000001d1117824 */ /* 0x140fe200078e0a02 */
[----:B------:R-:W-:Y:S01]  /*7970*/  FSEL R212, R32, -INF , !P0 ;  /* 0xff80000020d47808 */ /* 0x000fe20004000000 */
[----:B------:R-:W-:Y:S01]  /*7980*/  IMAD.IADD R137, R206, 0x1, -R2 ;  /* 0x00000001ce897824 */ /* 0x000fe200078e0a02 */
[----:B------:R-:W-:Y:S01]  /*7990*/  ISETP.GE.AND P0, PT, R2, R207, PT ;  /* 0x000000cf0200720c */ /* 0x000fe20003f06270 */
[--C-:B------:R-:W-:Y:S01]  /*79a0*/  IMAD.IADD R34, R209, 0x1, -R19.reuse ;  /* 0x00000001d1227824 */ /* 0x100fe200078e0a13 */
[----:B------:R-:W-:Y:S01]  /*79b0*/  IABS R17, R17 ;  /* 0x0000001100117213 */ /* 0x000fe20000000000 */
[----:B------:R-:W3:Y:S01]  /*79c0*/  I2F R18, R18 ;  /* 0x0000001200127306 */ /* 0x000ee20000201400 */
[----:B------:R-:W-:Y:S01]  /*79d0*/  IABS R137, R137 ;  /* 0x0000008900897213 */ /* 0x000fe20000000000 */
[----:B------:R-:W-:Y:S01]  /*79e0*/  IMAD.IADD R32, R206, 0x1, -R19 ;  /* 0x00000001ce207824 */ /* 0x000fe200078e0a13 */
[----:B------:R-:W-:-:S02]  /*79f0*/  ISETP.GE.AND P5, PT, R2, R204, PT ;  /* 0x000000cc0200720c */ /* 0x000fc40003fa6270 */
[----:B------:R-:W-:Y:S02]  /*7a00*/  IABS R34, R34 ;  /* 0x0000002200227213 */ /* 0x000fe40000000000 */
[----:B------:R-:W-:Y:S01]  /*7a10*/  ISETP.LT.OR P0, PT, R2, R208, P0 ;  /* 0x000000d00200720c */ /* 0x000fe20000701670 */
[----:B-1----:R-:W-:Y:S01]  /*7a20*/  FFMA.FTZ R33, R4, -UR19, R33 ;  /* 0x8000001304217c23 */ /* 0x002fe20008010021 */
[----:B------:R-:W-:Y:S01]  /*7a30*/  IADD3 R4, R0, 0x30, RZ ;  /* 0x0000003000047810 */ /* 0x000fe20007ffe0ff */
[----:B------:R-:W1:Y:S01]  /*7a40*/  I2F R17, R17 ;  /* 0x0000001100117306 */ /* 0x000e620000201400 */
[----:B------:R-:W-:Y:S01]  /*7a50*/  ISETP.LT.OR P5, PT, R2, R205, P5 ;  /* 0x000000cd0200720c */ /* 0x000fe20002fa1670 */
[----:B------:R-:W-:Y:S01]  /*7a60*/  IMAD.MOV.U32 R2, RZ, RZ, R34 ;  /* 0x000000ffff027224 */ /* 0x000fe200078e0022 */
[----:B------:R-:W-:Y:S01]  /*7a70*/  FSEL R216, R33, -INF , !P6 ;  /* 0xff80000021d87808 */ /* 0x000fe20007000000 */
[--C-:B------:R-:W-:Y:S01]  /*7a80*/  IMAD.IADD R7, R209, 0x1, -R4.reuse ;  /* 0x00000001d1077824 */ /* 0x100fe200078e0a04 */
[----:B------:R-:W-:Y:S01]  /*7a90*/  ISETP.GE.AND P6, PT, R19, R207, PT ;  /* 0x000000cf1300720c */ /* 0x000fe20003fc6270 */
[----:B---3--:R-:W-:Y:S01]  /*7aa0*/  FFMA.FTZ R35, R18, -UR19, R35 ;  /* 0x8000001312237c23 */ /* 0x008fe20008010023 */
[----:B------:R-:W-:Y:S01]  /*7ab0*/  IADD3 R6, R0, 0x31, RZ ;  /* 0x0000003100067810 */ /* 0x000fe20007ffe0ff */
[----:B------:R-:W3:Y:S01]  /*7ac0*/  I2F R5, R137 ;  /* 0x0000008900057306 */ /* 0x000ee20000201400 */
[----:B------:R-:W-:Y:S01]  /*7ad0*/  IABS R7, R7 ;  /* 0x0000000700077213 */ /* 0x000fe20000000000 */
[----:B--2---:R-:W-:Y:S01]  /*7ae0*/  HMMA.16816.F32.BF16 R168, R8, R12, R168 ;  /* 0x0000000c08a8723c */ /* 0x004fe200000418a8 */
[----:B------:R-:W-:Y:S01]  /*7af0*/  FSEL R221, R35, -INF , !P1 ;  /* 0xff80000023dd7808 */ /* 0x000fe20004800000 */
[----:B------:R-:W-:Y:S01]  /*7b00*/  IMAD.IADD R24, R206, 0x1, -R4 ;  /* 0x00000001ce187824 */ /* 0x000fe200078e0a04 */
[----:B------:R-:W-:-:S02]  /*7b10*/  ISETP.GE.AND P1, PT, R19, R204, PT ;  /* 0x000000cc1300720c */ /* 0x000fc40003f26270 */
[C---:B------:R-:W-:Y:S01]  /*7b20*/  ISETP.LT.OR P6, PT, R19.reuse, R208, P6 ;  /* 0x000000d01300720c */ /* 0x040fe200037c1670 */
[----:B------:R-:W2:Y:S01]  /*7b30*/  I2F R7, R7 ;  /* 0x0000000700077306 */ /* 0x000ea20000201400 */
[----:B------:R-:W-:Y:S01]  /*7b40*/  ISETP.LT.OR P1, PT, R19, R205, P1 ;  /* 0x000000cd1300720c */ /* 0x000fe20000f21670 */
[----:B-1----:R-:W-:Y:S01]  /*7b50*/  FFMA.FTZ R17, R17, -UR19, R28 ;  /* 0x8000001311117c23 */ /* 0x002fe2000801001c */
[----:B------:R-:W-:Y:S01]  /*7b60*/  IABS R19, R24 ;  /* 0x0000001800137213 */ /* 0x000fe20000000000 */
[----:B------:R-:W-:Y:S01]  /*7b70*/  HMMA.16816.F32.BF16 R164, R8, R14, R164 ;  /* 0x0000000e08a4723c */ /* 0x000fe200000418a4 */
[----:B------:R-:W-:Y:S01]  /*7b80*/  IABS R32, R32 ;  /* 0x0000002000207213 */ /* 0x000fe20000000000 */
[----:B------:R-:W-:Y:S01]  /*7b90*/  IMAD.IADD R12, R209, 0x1, -R6 ;  /* 0x00000001d10c7824 */ /* 0x000fe200078e0a06 */
[----:B------:R-:W-:Y:S01]  /*7ba0*/  FSEL R214, R17, -INF , !P0 ;  /* 0xff80000011d67808 */ /* 0x000fe20004000000 */
[----:B------:R-:W1:Y:S01]  /*7bb0*/  I2F R2, R2 ;  /* 0x0000000200027306 */ /* 0x000e620000201400 */
[----:B---3--:R-:W-:Y:S01]  /*7bc0*/  FFMA.FTZ R30, R5, -UR19, R30 ;  /* 0x80000013051e7c23 */ /* 0x008fe2000801001e */
[----:B------:R-:W-:Y:S01]  /*7bd0*/  IADD3 R5, R0, 0x38, RZ ;  /* 0x0000003800057810 */ /* 0x000fe20007ffe0ff */
[----:B------:R-:W-:Y:S01]  /*7be0*/  IMAD.MOV.U32 R13, RZ, RZ, R19 ;  /* 0x000000ffff0d7224 */ /* 0x000fe200078e0013 */
[----:B------:R-:W-:Y:S01]  /*7bf0*/  ISETP.GE.AND P0, PT, R4, R207, PT ;  /* 0x000000cf0400720c */ /* 0x000fe20003f06270 */
[----:B------:R-:W-:Y:S01]  /*7c00*/  IMAD.IADD R19, R206, 0x1, -R6 ;  /* 0x00000001ce137824 */ /* 0x000fe200078e0a06 */
[----:B------:R-:W-:Y:S01]  /*7c10*/  FSEL R219, R30, -INF , !P5 ;  /* 0xff8000001edb7808 */ /* 0x000fe20006800000 */
[--C-:B------:R-:W-:Y:S01]  /*7c20*/  IMAD.IADD R17, R209, 0x1, -R5.reuse ;  /* 0x00000001d1117824 */ /* 0x100fe200078e0a05 */
[----:B------:R-:W-:Y:S01]  /*7c30*/  ISETP.GE.AND P5, PT, R4, R204, PT ;  /* 0x000000cc0400720c */ /* 0x000fe20003fa6270 */
[----:B------:R-:W3:Y:S01]  /*7c40*/  I2F R18, R32 ;  /* 0x0000002000127306 */ /* 0x000ee20000201400 */
[----:B--2---:R-:W-:Y:S01]  /*7c50*/  FFMA.FTZ R158, R7, -UR19, R168 ;  /* 0x80000013079e7c23 */ /* 0x004fe200080100a8 */
[----:B------:R-:W-:Y:S01]  /*7c60*/  IABS R19, R19 ;  /* 0x0000001300137213 */ /* 0x000fe20000000000 */
[----:B------:R-:W-:Y:S01]  /*7c70*/  IMAD.IADD R7, R206, 0x1, -R5 ;  /* 0x00000001ce077824 */ /* 0x000fe200078e0a05 */
[----:B------:R-:W-:-:S02]  /*7c80*/  IABS R17, R17 ;  /* 0x0000001100117213 */ /* 0x000fc40000000000 */
[----:B------:R-:W-:Y:S01]  /*7c90*/  ISETP.LT.OR P0, PT, R4, R208, P0 ;  /* 0x000000d00400720c */ /* 0x000fe20000701670 */
[----:B-1----:R-:W-:Y:S01]  /*7ca0*/  FFMA.FTZ R2, R2, -UR19, R29 ;  /* 0x8000001302027c23 */ /* 0x002fe2000801001d */
[----:B------:R-:W-:Y:S01]  /*7cb0*/  IABS R8, R7 ;  /* 0x0000000700087213 */ /* 0x000fe20000000000 */
[----:B------:R-:W1:Y:S01]  /*7cc0*/  I2F R13, R13 ;  /* 0x0000000d000d7306 */ /* 0x000e620000201400 */
[----:B------:R-:W-:Y:S01]  /*7cd0*/  ISETP.LT.OR P5, PT, R4, R205, P5 ;  /* 0x000000cd0400720c */ /* 0x000fe20002fa1670 */
[----:B------:R-:W-:Y:S01]  /*7ce0*/  IMAD.MOV.U32 R4, RZ, RZ, R19 ;  /* 0x000000ffff047224 */ /* 0x000fe200078e0013 */
[----:B------:R-:W-:Y:S01]  /*7cf0*/  IADD3 R0, R0, 0x39, RZ ;  /* 0x0000003900007810 */ /* 0x000fe20007ffe0ff */
[----:B------:R-:W-:Y:S01]  /*7d00*/  IMAD.MOV.U32 R9, RZ, RZ, R8 ;  /* 0x000000ffff097224 */ /* 0x000fe200078e0008 */
[----:B------:R-:W-:Y:S02]  /*7d10*/  IABS R12, R12 ;  /* 0x0000000c000c7213 */ /* 0x000fe40000000000 */
[----:B------:R-:W-:Y:S01]  /*7d20*/  FSEL R168, R2, -INF , !P6 ;  /* 0xff80000002a87808 */ /* 0x000fe20007000000 */
[----:B------:R-:W2:Y:S01]  /*7d30*/  I2F R7, R17 ;  /* 0x0000001100077306 */ /* 0x000ea20000201400 */
[--C-:B------:R-:W-:Y:S01]  /*7d40*/  IMAD.IADD R2, R209, 0x1, -R0.reuse ;  /* 0x00000001d1027824 */ /* 0x100fe200078e0a00 */
[----:B------:R-:W-:Y:S01]  /*7d50*/  FSEL R158, R158, -INF , !P0 ;  /* 0xff8000009e9e7808 */ /* 0x000fe20004000000 */
[----:B------:R-:W-:Y:S01]  /*7d60*/  IMAD.IADD R8, R206, 0x1, -R0 ;  /* 0x00000001ce087824 */ /* 0x000fe200078e0a00 */
[----:B------:R-:W-:Y:S01]  /*7d70*/  ISETP.GE.AND P0, PT, R5, R207, PT ;  /* 0x000000cf0500720c */ /* 0x000fe20003f06270 */
[----:B---3--:R-:W-:Y:S01]  /*7d80*/  FFMA.FTZ R18, R18, -UR19, R31 ;  /* 0x8000001312127c23 */ /* 0x008fe2000801001f */
[----:B------:R-:W-:-:S02]  /*7d90*/  IABS R2, R2 ;  /* 0x0000000200027213 */ /* 0x000fc40000000000 */
[----:B------:R-:W3:Y:S01]  /*7da0*/  I2F R12, R12 ;  /* 0x0000000c000c7306 */ /* 0x000ee20000201400 */
[----:B------:R-:W-:Y:S01]  /*7db0*/  IABS R8, R8 ;  /* 0x0000000800087213 */ /* 0x000fe20000000000 */
[----:B-1----:R-:W-:Y:S01]  /*7dc0*/  FFMA.FTZ R13, R13, -UR19, R170 ;  /* 0x800000130d0d7c23 */ /* 0x002fe200080100aa */
[----:B------:R-:W-:Y:S02]  /*7dd0*/  ISETP.LT.OR P0, PT, R5, R208, P0 ;  /* 0x000000d00500720c */ /* 0x000fe40000701670 */
[----:B------:R-:W-:Y:S02]  /*7de0*/  FSEL R223, R18, -INF , !P1 ;  /* 0xff80000012df7808 */ /* 0x000fe40004800000 */
[C---:B------:R-:W-:Y:S01]  /*7df0*/  ISETP.GE.AND P6, PT, R6.reuse, R207, PT ;  /* 0x000000cf0600720c */ /* 0x040fe20003fc6270 */
[----:B------:R-:W1:Y:S01]  /*7e00*/  I2F R4, R4 ;  /* 0x0000000400047306 */ /* 0x000e620000201400 */
[----:B--2---:R-:W-:Y:S01]  /*7e10*/  FFMA.FTZ R7, R7, -UR19, R164 ;  /* 0x8000001307077c23 */ /* 0x004fe200080100a4 */
[----:B------:R-:W-:-:S02]  /*7e20*/  ISETP.GE.AND P1, PT, R6, R204, PT ;  /* 0x000000cc0600720c */ /* 0x000fc40003f26270 */
[----:B------:R-:W-:Y:S02]  /*7e30*/  ISETP.LT.OR P6, PT, R6, R208, P6 ;  /* 0x000000d00600720c */ /* 0x000fe400037c1670 */
[----:B------:R-:W-:Y:S02]  /*7e40*/  FSEL R142, R7, -INF , !P0 ;  /* 0xff800000078e7808 */ /* 0x000fe40004000000 */
[----:B------:R-:W2:Y:S01]  /*7e50*/  I2F R9, R9 ;  /* 0x0000000900097306 */ /* 0x000ea20000201400 */
[----:B------:R-:W-:Y:S01]  /*7e60*/  PLOP3.LUT P0, PT, PT, PT, UP0, 0x80, 0x0 ;  /* 0x000000000000781c */ /* 0x000fe20003f0f008 */
[----:B---3--:R-:W-:Y:S01]  /*7e70*/  FFMA.FTZ R12, R12, -UR19, R169 ;  /* 0x800000130c0c7c23 */ /* 0x008fe200080100a9 */
[----:B------:R-:W-:Y:S01]  /*7e80*/  BAR.SYNC.DEFER_BLOCKING 0x0 ;  /* 0x0000000000007b1d */ /* 0x000fe20000010000 */
[----:B------:R-:W-:Y:S02]  /*7e90*/  ISETP.LT.OR P1, PT, R6, R205, P1 ;  /* 0x000000cd0600720c */ /* 0x000fe40000f21670 */
[----:B------:R-:W-:Y:S01]  /*7ea0*/  FSEL R155, R13, -INF , !P5 ;  /* 0xff8000000d9b7808 */ /* 0x000fe20006800000 */
[----:B-1----:R-:W-:-:S02]  /*7eb0*/  FFMA.FTZ R4, R4, -UR19, R171 ;  /* 0x8000001304047c23 */ /* 0x002fc400080100ab */
[----:B------:R-:W1:Y:S01]  /*7ec0*/  I2F R2, R2 ;  /* 0x0000000200027306 */ /* 0x000e620000201400 */
[----:B------:R-:W-:Y:S02]  /*7ed0*/  FSEL R156, R12, -INF , !P6 ;  /* 0xff8000000c9c7808 */ /* 0x000fe40007000000 */
[-C--:B------:R-:W-:Y:S02]  /*7ee0*/  ISETP.GE.AND P5, PT, R5, R204.reuse, PT ;  /* 0x000000cc0500720c */ /* 0x080fe40003fa6270 */
[----:B------:R-:W-:Y:S02]  /*7ef0*/  FSEL R143, R4, -INF , !P1 ;  /* 0xff800000048f7808 */ /* 0x000fe40004800000 */
[C---:B------:R-:W-:Y:S01]  /*7f00*/  ISETP.GE.AND P6, PT, R0.reuse, R207, PT ;  /* 0x000000cf0000720c */ /* 0x040fe20003fc6270 */
[----:B------:R-:W3:Y:S01]  /*7f10*/  I2F R8, R8 ;  /* 0x0000000800087306 */ /* 0x000ee20000201400 */
[----:B------:R-:W-:Y:S01]  /*7f20*/  ISETP.GE.AND P1, PT, R0, R204, PT ;  /* 0x000000cc0000720c */ /* 0x000fe20003f26270 */
[----:B--2---:R-:W-:Y:S01]  /*7f30*/  FFMA.FTZ R9, R9, -UR19, R166 ;  /* 0x8000001309097c23 */ /* 0x004fe200080100a6 */
[----:B------:R-:W-:-:S02]  /*7f40*/  ISETP.LT.OR P5, PT, R5, R205, P5 ;  /* 0x000000cd0500720c */ /* 0x000fc40002fa1670 */
[C---:B------:R-:W-:Y:S02]  /*7f50*/  ISETP.LT.OR P6, PT, R0.reuse, R208, P6 ;  /* 0x000000d00000720c */ /* 0x040fe400037c1670 */
[----:B------:R-:W-:Y:S01]  /*7f60*/  ISETP.LT.OR P1, PT, R0, R205, P1 ;  /* 0x000000cd0000720c */ /* 0x000fe20000f21670 */
[----:B-1----:R-:W-:Y:S01]  /*7f70*/  FFMA.FTZ R2, R2, -UR19, R165 ;  /* 0x8000001302027c23 */ /* 0x002fe200080100a5 */
[----:B------:R-:W-:-:S04]  /*7f80*/  FSEL R141, R9, -INF , !P5 ;  /* 0xff800000098d7808 */ /* 0x000fc80006800000 */
[----:B------:R-:W-:Y:S01]  /*7f90*/  FSEL R140, R2, -INF , !P6 ;  /* 0xff800000028c7808 */ /* 0x000fe20007000000 */
[----:B---3--:R-:W-:-:S05]  /*7fa0*/  FFMA.FTZ R8, R8, -UR19, R167 ;  /* 0x8000001308087c23 */ /* 0x008fca00080100a7 */
[----:B------:R-:W-:Y:S01]  /*7fb0*/  FSEL R153, R8, -INF , !P1 ;  /* 0xff80000008997808 */ /* 0x000fe20004800000 */
[----:B------:R-:W-:Y:S05]  /*7fc0*/  @!P0 BRA `(.L_x_431) ;  /* 0x000003c000008947 */ /* 0x000fea0003800000 */
[----:B------:R-:W-:Y:S01]  /*7fd0*/  UIADD3 UR21, UR13, -0x3, URZ ;  /* 0xfffffffd0d157890 */ /* 0x000fe2000fffe03f */
[----:B------:R1:W-:Y:S01]  /*7fe0*/  @P4 STS.128 [R199+0xc000], RZ ;  /* 0x00c000ffc7004388 */ /* 0x0003e20000000c00 */
[----:B------:R-:W-:Y:S01]  /*7ff0*/  ULDC.64 UR4, c[0x0][0x198] ;  /* 0x0000660000047ab9 */ /* 0x000fe20000000a00 */
[----:B------:R-:W-:Y:S01]  /*8000*/  BSSY B0, `(.L_x_432) ;  /* 0x0000037000007945 */ /* 0x000fe20003800000 */
        /* <DEDUP_REMOVED lines=9> */
[----:B------:R-:W-:-:S04]  /*80a0*/  @!P4 LEA R6, P1, R2, c[0x0][0x168], 0x1 ;  /* 0x00005a000206ca11 */ /* 0x000fc800078208ff */
[----:B------:R-:W-:Y:S02]  /*80b0*/  LEA.HI.X R5, R0, R203, R5, 0x6, P5 ;  /* 0x000000cb00057211 */ /* 0x000fe400028f3405 */
[C---:B------:R-:W-:Y:S02]  /*80c0*/  @!P3 LEA R10, P5, R2.reuse, c[0x0][0x168], 0x1 ;  /* 0x00005a00020aba11 */ /* 0x040fe400078a08ff */
[C-C-:B------:R-:W-:Y:S02]  /*80d0*/  @!P4 LEA.HI.X R7, R2.reuse, c[0x0][0x16c], R5.reuse, 0x1, P1 ;  /* 0x00005b000207ca11 */ /* 0x140fe400008f0c05 */
[C---:B------:R-:W-:Y:S02]  /*80e0*/  @!P2 LEA R8, P1, R2.reuse, c[0x0][0x168], 0x1 ;  /* 0x00005a000208aa11 */ /* 0x040fe400078208ff */
[C---:B------:R-:W-:Y:S01]  /*80f0*/  IADD3 R0, P6, R2.reuse, UR9, RZ ;  /* 0x0000000902007c10 */ /* 0x040fe2000ffde0ff */
[----:B------:R-:W-:Y:S01]  /*8100*/  @!PT LDS RZ, [RZ] ;  /* 0x00000000fffff984 */ /* 0x000fe20000000800 */
[----:B------:R-:W-:Y:S01]  /*8110*/  @!PT LDS RZ, [RZ] ;  /* 0x00000000fffff984 */ /* 0x000fe20000000800 */
[----:B------:R-:W-:Y:S01]  /*8120*/  @!PT LDS RZ, [RZ] ;  /* 0x00000000fffff984 */ /* 0x000fe20000000800 */
[----:B------:R1:W-:Y:S01]  /*8130*/  @!P4 LDGSTS.E.BYPASS.LTC128B.128 [R199+0xc000], [R6.64] ;  /* 0x0c00000006c7cfae */ /* 0x0003e2000b901d4e */
[----:B------:R-:W-:-:S02]  /*8140*/  @!P3 LEA.HI.X R11, R2, c[0x0][0x16c], R5, 0x1, P5 ;  /* 0x00005b00020bba11 */ /* 0x000fc400028f0c05 */
        /* <DEDUP_REMOVED lines=11> */
[----:B------:R-:W-:-:S03]  /*8200*/  @!P3 LEA.HI.X R15, R0, c[0x0][0x16c], R5, 0x1, P1 ;  /* 0x00005b00000fba11 */ /* 0x000fc600008f0c05 */
        /* <DEDUP_REMOVED lines=22> */
.L_x_433:
[----:B------:R-:W-:Y:S05]  /*8370*/  BSYNC B0 ;  /* 0x0000000000007941 */ /* 0x000fea0003800000 */
.L_x_432:
[----:B------:R-:W0:Y:S02]  /*8380*/  LDGDEPBAR ;  /* 0x00000000000079af */ /* 0x000e240000000000 */
.L_x_431:
[----:B--2---:R-:W-:Y:S01]  /*8390*/  FMNMX.FTZ R5, R132, R148, !PT ;  /* 0x0000009484057209 */ /* 0x004fe20007810000 */
[----:B-1----:R-:W-:Y:S01]  /*83a0*/  LDSM.16.MT88.4 R12, [R186+0x12000] ;  /* 0x01200000ba0c783b */ /* 0x002fe20000004200 */
[----:B------:R-:W-:Y:S02]  /*83b0*/  FMNMX.FTZ R4, R3, R151, !PT ;  /* 0x0000009703047209 */ /* 0x000fe40007810000 */
        /* <DEDUP_REMOVED lines=58> */
[--C-:B------:R-:W-:Y:S01]  /*8760*/  FFMA.FTZ R145, R159, c[0x0][0x23c], -R154.reuse ;  /* 0x00008f009f917a23 */ /* 0x100fe2000001089a */
[----:B------:R-:W1:Y:S01]  /*8770*/  LDSM.16.MT88.4 R16, [R188+0x12000] ;  /* 0x01200000bc10783b */ /* 0x000e620000004200 */
[----:B------:R-:W-:-:S02]  /*8780*/  FFMA.FTZ R144, R161, c[0x0][0x23c], -R154 ;  /* 0x00008f00a1907a23 */ /* 0x000fc4000001089a */
[----:B------:R-:W-:Y:S01]  /*8790*/  FFMA.FTZ R151, R163, c[0x0][0x23c], -R154 ;  /* 0x00008f00a3977a23 */ /* 0x000fe2000001089a */
[----:B------:R-:W2:Y:S01]  /*87a0*/  MUFU.EX2 R149, R149 ;  /* 0x0000009500957308 */ /* 0x000ea20000000800 */
[----:B------:R-:W-:Y:S02]  /*87b0*/  FMUL.FTZ R152, R4, c[0x0][0x23c] ;  /* 0x00008f0004987a20 */ /* 0x000fe40000410000 */
[----:B------:R-:W-:Y:S02]  /*87c0*/  FMUL.FTZ R3, R6, c[0x0][0x23c] ;  /* 0x00008f0006037a20 */ /* 0x000fe40000410000 */
[--C-:B------:R-:W-:Y:S02]  /*87d0*/  FFMA.FTZ R159, R162, c[0x0][0x23c], -R157.reuse ;  /* 0x00008f00a29f7a23 */ /* 0x100fe4000001089d */
[--C-:B------:R-:W-:Y:S01]  /*87e0*/  FFMA.FTZ R160, R160, c[0x0][0x23c], -R157.reuse ;  /* 0x00008f00a0a07a23 */ /* 0x100fe2000001089d */
[----:B------:R-:W-:Y:S01]  /*87f0*/  MUFU.EX2 R148, R148 ;  /* 0x0000009400947308 */ /* 0x000fe20000000800 */
[----:B------:R-:W-:-:S02]  /*8800*/  FFMA.FTZ R161, R136, c[0x0][0x23c], -R157 ;  /* 0x00008f0088a17a23 */ /* 0x000fc4000001089d */
[--C-:B------:R-:W-:Y:S01]  /*8810*/  FFMA.FTZ R162, R134, c[0x0][0x23c], -R157.reuse ;  /* 0x00008f0086a27a23 */ /* 0x100fe2000001089d */
[----:B------:R-:W-:Y:S01]  /*8820*/  LDSM.16.MT88.4 R136, [R186+0x12800] ;  /* 0x01280000ba88783b */ /* 0x000fe20000004200 */
[--C-:B------:R-:W-:Y:S02]  /*8830*/  FFMA.FTZ R163, R135, c[0x0][0x23c], -R154.reuse ;  /* 0x00008f0087a37a23 */ /* 0x100fe4000001089a */
[--C-:B------:R-:W-:Y:S01]  /*8840*/  FFMA.FTZ R166, R227, c[0x0][0x23c], -R154.reuse ;  /* 0x00008f00e3a67a23 */ /* 0x100fe2000001089a */
[----:B------:R-:W3:Y:S01]  /*8850*/  MUFU.EX2 R147, R147 ;  /* 0x0000009300937308 */ /* 0x000ee20000000800 */
[----:B--2---:R-:W-:Y:S01]  /*8860*/  F2FP.BF16.PACK_AB R4, R149, R150 ;  /* 0x000000969504723e */ /* 0x004fe200000010ff */
[--C-:B------:R-:W-:Y:S02]  /*8870*/  FFMA.FTZ R164, R133, c[0x0][0x23c], -R154.reuse ;  /* 0x00008f0085a47a23 */ /* 0x100fe4000001089a */
[----:B------:R-:W-:Y:S01]  /*8880*/  FFMA.FTZ R165, R225, c[0x0][0x23c], -R154 ;  /* 0x00008f00e1a57a23 */ /* 0x000fe2000001089a */
[----:B------:R-:W-:Y:S01]  /*8890*/  LDSM.16.MT88.4 R132, [R185+0x12800] ;  /* 0x01280000b984783b */ /* 0x000fe20000004200 */
[----:B------:R-:W-:-:S02]  /*88a0*/  FFMA.FTZ R167, R212, c[0x0][0x23c], -R157 ;  /* 0x00008f00d4a77a23 */ /* 0x000fc4000001089d */
[----:B------:R-:W-:Y:S01]  /*88b0*/  MUFU.EX2 R146, R146 ;  /* 0x0000009200927308 */ /* 0x000fe20000000800 */
[--C-:B------:R-:W-:Y:S02]  /*88c0*/  FFMA.FTZ R169, R214, c[0x0][0x23c], -R157.reuse ;  /* 0x00008f00d6a97a23 */ /* 0x100fe4000001089d */
[--C-:B------:R-:W-:Y:S02]  /*88d0*/  FFMA.FTZ R171, R215, c[0x0][0x23c], -R154.reuse ;  /* 0x00008f00d7ab7a23 */ /* 0x100fe4000001089a */
[--C-:B------:R-:W-:Y:S02]  /*88e0*/  FFMA.FTZ R170, R216, c[0x0][0x23c], -R157.reuse ;  /* 0x00008f00d8aa7a23 */ /* 0x100fe4000001089d */
[----:B------:R-:W-:Y:S01]  /*88f0*/  FFMA.FTZ R168, R168, c[0x0][0x23c], -R157 ;  /* 0x00008f00a8a87a23 */ /* 0x000fe2000001089d */
        /* <DEDUP_REMOVED lines=15> */
[----:B------:R-:W2:Y:S01]  /*89f0*/  MUFU.EX2 R152, R152 ;  /* 0x0000009800987308 */ /* 0x000ea20000000800 */
[----:B------:R-:W-:Y:S01]  /*8a00*/  FFMA.FTZ R153, R153, c[0x0][0x23c], -R154 ;  /* 0x00008f0099997a23 */ /* 0x000fe2000001089a */
[----:B------:R-:W-:Y:S06]  /*8a10*/  LDSM.16.MT88.4 R140, [R186+0x13800] ;  /* 0x01380000ba8c783b */ /* 0x000fec0000004200 */
[----:B------:R-:W4:Y:S01]  /*8a20*/  MUFU.EX2 R3, R3 ;  /* 0x0000000300037308 */ /* 0x000f220000000800 */
[----:B---3--:R-:W-:Y:S01]  /*8a30*/  F2FP.BF16.PACK_AB R7, R151, R144 ;  /* 0x000000909707723e */ /* 0x008fe200000010ff */
[----:B--2---:R-:W-:-:S06]  /*8a40*/  FMUL.FTZ R120, R120, R152 ;  /* 0x0000009878787220 */ /* 0x004fcc0000410000 */
[----:B------:R-:W-:Y:S01]  /*8a50*/  MUFU.EX2 R159, R159 ;  /* 0x0000009f009f7308 */ /* 0x000fe20000000800 */
[-C--:B------:R-:W-:Y:S02]  /*8a60*/  FMUL.FTZ R121, R121, R152.reuse ;  /* 0x0000009879797220 */ /* 0x080fe40000410000 */
[-C--:B------:R-:W-:Y:S02]  /*8a70*/  FMUL.FTZ R116, R116, R152.reuse ;  /* 0x0000009874747220 */ /* 0x080fe40000410000 */
[----:B------:R-:W-:Y:S02]  /*8a80*/  FMUL.FTZ R117, R117, R152 ;  /* 0x0000009875757220 */ /* 0x000fe40000410000 */
[-C--:B----4-:R-:W-:Y:S01]  /*8a90*/  FMUL.FTZ R122, R122, R3.reuse ;  /* 0x000000037a7a7220 */ /* 0x090fe20000410000 */
[----:B------:R-:W2:Y:S01]  /*8aa0*/  MUFU.EX2 R160, R160 ;  /* 0x000000a000a07308 */ /* 0x000ea20000000800 */
        /* <DEDUP_REMOVED lines=11> */
[----:B------:R-:W3:Y:S01]  /*8b60*/  LDSM.16.MT88.4 R12, [R188+0x14000] ;  /* 0x01400000bc0c783b */ /* 0x000ee20000004200 */
[----:B------:R-:W-:Y:S01]  /*8b70*/  FMUL.FTZ R125, R125, R152 ;  /* 0x000000987d7d7220 */ /* 0x000fe20000410000 */
[----:B------:R-:W-:Y:S01]  /*8b80*/  MUFU.EX2 R162, R162 ;  /* 0x000000a200a27308 */ /* 0x000fe20000000800 */
        /* <DEDUP_REMOVED lines=10> */
[----:B------:R-:W-:Y:S01]  /*8c30*/  FMUL.FTZ R109, R109, R152 ;  /* 0x000000986d6d7220 */ /* 0x000fe20000410000 */
[----:B------:R-:W1:Y:S01]  /*8c40*/  LDSM.16.MT88.4 R16, [R184+0x12000] ;  /* 0x01200000b810783b */ /* 0x000e620000004200 */
        /* <DEDUP_REMOVED lines=16> */
[C---:B---3--:R-:W-:Y:S01]  /*8d50*/  HMMA.16816.F32.BF16 R36, R4.reuse, R12, R36 ;  /* 0x0000000c0424723c */ /* 0x048fe20000041824 */
[-C--:B------:R-:W-:Y:S02]  /*8d60*/  FMUL.FTZ R104, R104, R152.reuse ;  /* 0x0000009868687220 */ /* 0x080fe40000410000 */
[-C--:B------:R-:W-:Y:S02]  /*8d70*/  FMUL.FTZ R105, R105, R152.reuse ;  /* 0x0000009869697220 */ /* 0x080fe40000410000 */
[-C--:B------:R-:W-:Y:S01]  /*8d80*/  FMUL.FTZ R106, R106, R3.reuse ;  /* 0x000000036a6a7220 */ /* 0x080fe20000410000 */
[----:B------:R-:W-:Y:S01]  /*8d90*/  MUFU.EX2 R167, R167 ;  /* 0x000000a700a77308 */ /* 0x000fe20000000800 */
[----:B------:R-:W-:Y:S01]  /*8da0*/  FMUL.FTZ R107, R107, R3 ;  /* 0x000000036b6b7220 */ /* 0x000fe20000410000 */
[----:B------:R-:W-:Y:S01]  /*8db0*/  HMMA.16816.F32.BF16 R40, R4, R14, R40 ;  /* 0x0000000e0428723c */ /* 0x000fe20000041828 */
[----:B------:R-:W3:Y:S01]  /*8dc0*/  LDSM.16.MT88.4 R12, [R184+0x14000] ;  /* 0x01400000b80c783b */ /* 0x000ee20000004200 */
[----:B------:R-:W-:-:S02]  /*8dd0*/  FMUL.FTZ R100, R100, R152 ;  /* 0x0000009864647220 */ /* 0x000fc40000410000 */
[-C--:B------:R-:W-:Y:S02]  /*8de0*/  FMUL.FTZ R101, R101, R152.reuse ;  /* 0x0000009865657220 */ /* 0x080fe40000410000 */
[-C--:B------:R-:W-:Y:S01]  /*8df0*/  FMUL.FTZ R102, R102, R3.reuse ;  /* 0x0000000366667220 */ /* 0x080fe20000410000 */
[----:B------:R-:W2:Y:S01]  /*8e00*/  MUFU.EX2 R170, R170 ;  /* 0x000000aa00aa7308 */ /* 0x000ea20000000800 */
[-C--:B------:R-:W-:Y:S02]  /*8e10*/  FMUL.FTZ R103, R103, R3.reuse ;  /* 0x0000000367677220 */ /* 0x080fe40000410000 */
[-C--:B------:R-:W-:Y:S01]  /*8e20*/  FMUL.FTZ R44, R44, R152.reuse ;  /* 0x000000982c2c7220 */ /* 0x080fe20000410000 */
[----:B-1----:R-:W-:Y:S01]  /*8e30*/  HMMA.16816.F32.BF16 R104, R4, R16, R104 ;  /* 0x000000100468723c */ /* 0x002fe20000041868 */
[----:B------:R-:W-:Y:S02]  /*8e40*/  FMUL.FTZ R45, R45, R152 ;  /* 0x000000982d2d7220 */ /* 0x000fe40000410000 */
[-C--:B------:R-:W-:Y:S01]  /*8e50*/  FMUL.FTZ R46, R46, R3.reuse ;  /* 0x000000032e2e7220 */ /* 0x080fe20000410000 */
[----:B------:R-:W-:Y:S01]  /*8e60*/  MUFU.EX2 R169, R169 ;  /* 0x000000a900a97308 */ /* 0x000fe20000000800 */
[----:B------:R-:W-:-:S02]  /*8e70*/  FMUL.FTZ R47, R47, R3 ;  /* 0x000000032f2f7220 */ /* 0x000fc40000410000 */
[-C--:B------:R-:W-:Y:S01]  /*8e80*/  FMUL.FTZ R48, R48, R152.reuse ;  /* 0x0000009830307220 */ /* 0x080fe20000410000 */
[C---:B------:R-:W-:Y:S01]  /*8e90*/  HMMA.16816.F32.BF16 R100, R4.reuse, R18, R100 ;  /* 0x000000120464723c */ /* 0x040fe20000041864 */
[-C--:B------:R-:W-:Y:S01]  /*8ea0*/  FMUL.FTZ R49, R49, R152.reuse ;  /* 0x0000009831317220 */ /* 0x080fe20000410000 */
[----:B------:R-:W1:Y:S01]  /*8eb0*/  LDSM.16.MT88.4 R16, [R185+0x14000] ;  /* 0x01400000b910783b */ /* 0x000e620000004200 */
        /* <DEDUP_REMOVED lines=88> */
[----:B--2---:R-:W-:Y:S02]  /*9440*/  F2FP.BF16.PACK_AB R4, R160, R159 ;  /* 0x0000009fa004723e */ /* 0x004fe400000010ff */
[----:B----4-:R-:W-:Y:S02]  /*9450*/  F2FP.BF16.PACK_AB R5, R166, R163 ;  /* 0x000000a3a605723e */ /* 0x010fe400000010ff */
[----:B------:R-:W-:-:S02]  /*9460*/  F2FP.BF16.PACK_AB R6, R162, R161 ;  /* 0x000000a1a206723e */ /* 0x000fc400000010ff */
[----:B------:R-:W-:-:S07]  /*9470*/  F2FP.BF16.PACK_AB R7, R165, R164 ;  /* 0x000000a4a507723e */ /* 0x000fce00000010ff */
        /* <DEDUP_REMOVED lines=70> */
[C---:B-1----:R-:W-:Y:S08]  /*98e0*/  HMMA.16816.F32.BF16 R84, R4.reuse, R16, R84 ;  /* 0x000000100454723c */ /* 0x042ff00000041854 */
[C---:B------:R-:W-:Y:S01]  /*98f0*/  HMMA.16816.F32.BF16 R88, R4.reuse, R18, R88 ;  /* 0x000000120458723c */ /* 0x040fe20000041858 */
[----:B------:R-:W1:Y:S07]  /*9900*/  LDSM.16.MT88.4 R16, [R184+0x15800] ;  /* 0x01580000b810783b */ /* 0x000e6e0000004200 */
[C---:B--2---:R-:W-:Y:S08]  /*9910*/  HMMA.16816.F32.BF16 R92, R4.reuse, R12, R92 ;  /* 0x0000000c045c723c */ /* 0x044ff0000004185c */
[----:B------:R-:W-:Y:S01]  /*9920*/  HMMA.16816.F32.BF16 R96, R4, R14, R96 ;  /* 0x0000000e0460723c */ /* 0x000fe20000041860 */
[----:B------:R-:W2:Y:S06]  /*9930*/  LDSM.16.MT88.4 R12, [R188+0x17800] ;  /* 0x01780000bc0c783b */ /* 0x000eac0000004200 */
[----:B------:R-:W-:-:S02]  /*9940*/  F2FP.BF16.PACK_AB R4, R219, R158 ;  /* 0x0000009edb04723e */ /* 0x000fc400000010ff */
[----:B------:R-:W-:Y:S02]  /*9950*/  F2FP.BF16.PACK_AB R5, R216, R155 ;  /* 0x0000009bd805723e */ /* 0x000fe400000010ff */
[----:B------:R-:W-:Y:S02]  /*9960*/  F2FP.BF16.PACK_AB R6, R157, R156 ;  /* 0x0000009c9d06723e */ /* 0x000fe400000010ff */
[----:B------:R-:W-:-:S07]  /*9970*/  F2FP.BF16.PACK_AB R7, R153, R218 ;  /* 0x000000da9907723e */ /* 0x000fce00000010ff */
[C---:B----4-:R-:W-:Y:S08]  /*9980*/  HMMA.16816.F32.BF16 R128, R4.reuse, R8, R128 ;  /* 0x000000080480723c */ /* 0x050ff00000041880 */
[C---:B------:R-:W-:Y:S01]  /*9990*/  HMMA.16816.F32.BF16 R124, R4.reuse, R10, R124 ;  /* 0x0000000a047c723c */ /* 0x040fe2000004187c */
[----:B------:R-:W3:Y:S07]  /*99a0*/  LDSM.16.MT88.4 R8, [R186+0x17800] ;  /* 0x01780000ba08783b */ /* 0x000eee0000004200 */
[C---:B-1----:R-:W-:Y:S07]  /*99b0*/  HMMA.16816.F32.BF16 R60, R4.reuse, R16, R60 ;  /* 0x00000010043c723c */ /* 0x042fee000004183c */
[----:B------:R-:W-:Y:S01]  /*99c0*/  FADD.FTZ R16, R144, R145 ;  /* 0x0000009190107221 */ /* 0x000fe20000010000 */
[----:B------:R-:W-:Y:S03]  /*99d0*/  HMMA.16816.F32.BF16 R36, R4, R28, R36 ;  /* 0x0000001c0424723c */ /* 0x000fe60000041824 */
[----:B------:R-:W-:-:S04]  /*99e0*/  FADD.FTZ R16, R151, R16 ;  /* 0x0000001097107221 */ /* 0x000fc80000010000 */
[----:B------:R-:W-:Y:S01]  /*99f0*/  FADD.FTZ R3, R163, R16 ;  /* 0x00000010a3037221 */ /* 0x000fe20000010000 */
[----:B------:R-:W-:Y:S01]  /*9a00*/  HMMA.16816.F32.BF16 R40, R4, R30, R40 ;  /* 0x0000001e0428723c */ /* 0x000fe20000041828 */
[----:B------:R-:W1:Y:S02]  /*9a10*/  LDSM.16.MT88.4 R28, [R185+0x17800] ;  /* 0x01780000b91c783b */ /* 0x000e640000004200 */
[----:B------:R-:W-:-:S05]  /*9a20*/  FADD.FTZ R3, R166, R3 ;  /* 0x00000003a6037221 */ /* 0x000fca0000010000 */
[C---:B--2---:R-:W-:Y:S08]  /*9a30*/  HMMA.16816.F32.BF16 R68, R4.reuse, R12, R68 ;  /* 0x0000000c0444723c */ /* 0x044ff00000041844 */
[C---:B------:R-:W-:Y:S01]  /*9a40*/  HMMA.16816.F32.BF16 R72, R4.reuse, R14, R72 ;  /* 0x0000000e0448723c */ /* 0x040fe20000041848 */
[----:B------:R-:W2:Y:S07]  /*9a50*/  LDSM.16.MT88.4 R12, [R184+0x17800] ;  /* 0x01780000b80c783b */ /* 0x000eae0000004200 */
        /* <DEDUP_REMOVED lines=47> */
[----:B------:R-:W-:Y:S01]  /*9d50*/  BAR.SYNC.DEFER_BLOCKING 0x0 ;  /* 0x0000000000007b1d */ /* 0x000fe20000010000 */
[----:B------:R-:W-:-:S05]  /*9d60*/  UISETP.GT.AND UP0, UPT, UR22, UR7, UPT ;  /* 0x000000071600728c */ /* 0x000fca000bf04270 */
[----:B------:R-:W-:Y:S02]  /*9d70*/  ULDC.64 UR4, c[0x0][0x1a0] ;  /* 0x0000680000047ab9 */ /* 0x000fe40000000a00 */
[----:B------:R-:W-:Y:S02]  /*9d80*/  UIMAD UR20, UR20, UR4, URZ ;  /* 0x00000004141472a4 */ /* 0x000fe4000f8e023f */
[----:B------:R-:W-:Y:S02]  /*9d90*/  UIMAD.WIDE.U32 UR24, UR22, UR4, URZ ;  /* 0x00000004161872a5 */ /* 0x000fe4000f8e003f */
[----:B------:R-:W-:-:S04]  /*9da0*/  UIMAD UR5, UR22, UR5, UR20 ;  /* 0x00000005160572a4 */ /* 0x000fc8000f8e0214 */
[----:B------:R-:W-:Y:S01]  /*9db0*/  UIADD3 UR5, UR25, UR5, URZ ;  /* 0x0000000519057290 */ /* 0x000fe2000fffe03f */
[----:B------:R-:W-:Y:S02]  /*9dc0*/  IMAD.U32 R4, RZ, RZ, UR24 ;  /* 0x00000018ff047e24 */ /* 0x000fe4000f8e00ff */
[----:B------:R-:W-:-:S03]  /*9dd0*/  IMAD.U32 R5, RZ, RZ, UR25 ;  /* 0x00000019ff057e24 */ /* 0x000fc6000f8e00ff */
[----:B------:R-:W-:Y:S01]  /*9de0*/  IMAD.U32 R3, RZ, RZ, UR5 ;  /* 0x00000005ff037e24 */ /* 0x000fe2000f8e00ff */
[C---:B------:R-:W-:Y:S01]  /*9df0*/  LEA R5, P0, R4.reuse, R20, 0x6 ;  /* 0x0000001404057211 */ /* 0x040fe200078030ff */
[----:B------:R-:W-:Y:S03]  /*9e00*/  @P4 STS.128 [R199+0x12000], RZ ;  /* 0x012000ffc7004388 */ /* 0x000fe60000000c00 */
[C---:B------:R-:W-:Y:S02]  /*9e10*/  @!P4 LEA R6, P5, R5.reuse, c[0x0][0x170], 0x1 ;  /* 0x00005c000506ca11 */ /* 0x040fe400078a08ff */
[----:B------:R-:W-:Y:S02]  /*9e20*/  LEA.HI.X R4, R4, R23, R3, 0x6, P0 ;  /* 0x0000001704047211 */ /* 0x000fe400000f3403 */
[C---:B------:R-:W-:Y:S02]  /*9e30*/  @!P3 LEA R10, P1, R5.reuse, c[0x0][0x170], 0x1 ;  /* 0x00005c00050aba11 */ /* 0x040fe400078208ff */
[----:B------:R-:W-:-:S02]  /*9e40*/  @!P2 LEA R8, P0, R5, c[0x0][0x170], 0x1 ;  /* 0x00005c000508aa11 */ /* 0x000fc400078008ff */
        /* <DEDUP_REMOVED lines=11> */
[----:B------:R-:W-:-:S02]  /*9f00*/  @!P3 LEA R18, P1, R3, c[0x0][0x170], 0x1 ;  /* 0x00005c000312ba11 */ /* 0x000fc400078208ff */
        /* <DEDUP_REMOVED lines=8> */
[----:B------:R-:W-:Y:S01]  /*9f90*/  @!P2 LEA.HI.X R17, R3, c[0x0][0x174], R4, 0x1, P0 ;  /* 0x00005d000311aa11 */ /* 0x000fe200000f0c04 */
[----:B------:R-:W-:Y:S02]  /*9fa0*/  IMAD.U32 R3, RZ, RZ, UR22 ;  /* 0x00000016ff037e24 */ /* 0x000fe4000f8e00ff */
[----:B------:R-:W-:Y:S01]  /*9fb0*/  @!PT LDS RZ, [RZ] ;  /* 0x00000000fffff984 */ /* 0x000fe20000000800 */
[----:B------:R-:W-:Y:S01]  /*9fc0*/  @!PT LDS RZ, [RZ] ;  /* 0x00000000fffff984 */ /* 0x000fe20000000800 */
[----:B------:R-:W-:Y:S01]  /*9fd0*/  @!PT LDS RZ, [RZ] ;  /* 0x00000000fffff984 */ /* 0x000fe20000000800 */
[----:B------:R2:W-:Y:S02]  /*9fe0*/  @!P2 LDGSTS.E.BYPASS.LTC128B.128 [R199+0x16000], [R8.64+0x100] ;  /* 0x1600010008c7afae */ /* 0x0005e4000b901d4e */
[----:B------:R-:W-:-:S02]  /*9ff0*/  IMAD R3, R3, 0x40, R198 ;  /* 0x0000004003037824 */ /* 0x000fc400078e02c6 */
[----:B------:R-:W-:Y:S03]  /*a000*/  @P4 STS.128 [R199+0x13000], RZ ;  /* 0x013000ffc7004388 */ /* 0x000fe60000000c00 */
[C---:B------:R-:W-:Y:S01]  /*a010*/  ISETP.GE.AND P5, PT, R3.reuse, R204, PT ;  /* 0x000000cc0300720c */ /* 0x040fe20003fa6270 */
[----:B------:R-:W-:Y:S01]  /*a020*/  @!PT LDS RZ, [RZ] ;  /* 0x00000000fffff984 */ /* 0x000fe20000000800 */
[----:B------:R-:W-:Y:S01]  /*a030*/  @!PT LDS RZ, [RZ] ;  /* 0x00000000fffff984 */ /* 0x000fe20000000800 */
[----:B------:R-:W-:Y:S01]  /*a040*/  @!PT LDS RZ, [RZ] ;  /* 0x00000000fffff984 */ /* 0x000fe20000000800 */
[----:B------:R3:W-:Y:S01]  /*a050*/  @!P4 LDGSTS.E.BYPASS.LTC128B.128 [R199+0x13000], [R12.64] ;  /* 0x130000000cc7cfae */ /* 0x0007e2000b901d4e */
[C---:B------:R-:W-:Y:S02]  /*a060*/  ISETP.GE.AND P0, PT, R3.reuse, R207, PT ;  /* 0x000000cf0300720c */ /* 0x040fe40003f06270 */
[C---:B------:R-:W-:Y:S01]  /*a070*/  ISETP.LT.OR P5, PT, R3.reuse, R205, P5 ;  /* 0x000000cd0300720c */ /* 0x040fe20002fa1670 */
[----:B------:R-:W-:Y:S01]  /*a080*/  @P3 STS.128 [R199+0x15000], RZ ;  /* 0x015000ffc7003388 */ /* 0x000fe20000000c00 */
[----:B------:R-:W-:-:S03]  /*a090*/  ISETP.LT.OR P0, PT, R3, R208, P0 ;  /* 0x000000d00300720c */ /* 0x000fc60000701670 */
        /* <DEDUP_REMOVED lines=13> */
[----:B--2---:R-:W2:Y:S04]  /*a170*/  LDSM.16.M88.4 R8, [R193+0xd800] ;  /* 0x00d80000c108783b */ /* 0x004ea80000000200 */
[----:B------:R-:W-:Y:S04]  /*a180*/  LDSM.16.M88.4 R156, [R192] ;  /* 0x00000000c09c783b */ /* 0x000fe80000000200 */
[----:B-1----:R-:W1:Y:S04]  /*a190*/  LDSM.16.M88.4 R4, [R191] ;  /* 0x00000000bf04783b */ /* 0x002e680000000200 */
        /* <DEDUP_REMOVED lines=15> */
[C---:B--2---:R-:W-:Y:S08]  /*a290*/  HMMA.16816.F32.BF16 R164, R160.reuse, R8, RZ ;  /* 0x00000008a0a4723c */ /* 0x044ff000000418ff */
[----:B------:R-:W-:Y:S01]  /*a2a0*/  HMMA.16816.F32.BF16 R160, R160, R10, RZ ;  /* 0x0000000aa0a0723c */ /* 0x000fe200000418ff */
[----:B------:R-:W2:Y:S07]  /*a2b0*/  LDSM.16.M88.4 R8, [R190] ;  /* 0x00000000be08783b */ /* 0x000eae0000000200 */
        /* <DEDUP_REMOVED lines=13> */
[C---:B--2---:R-:W-:Y:S08]  /*a390*/  HMMA.16816.F32.BF16 R12, R8.reuse, R148, R12 ;  /* 0x00000094080c723c */ /* 0x044ff0000004180c */
[C---:B------:R-:W-:Y:S01]  /*a3a0*/  HMMA.16816.F32.BF16 R140, R8.reuse, R150, R140 ;  /* 0x00000096088c723c */ /* 0x040fe2000004188c */
[----:B------:R-:W-:Y:S07]  /*a3b0*/  LDSM.16.M88.4 R148, [R193+0xe000] ;  /* 0x00e00000c194783b */ /* 0x000fee0000000200 */
        /* <DEDUP_REMOVED lines=85> */
[----:B------:R-:W-:Y:S08]  /*a910*/  HMMA.16816.F32.BF16 R140, R156, R226, R140 ;  /* 0x000000e29c8c723c */ /* 0x000ff0000004188c */
[----:B---3--:R-:W-:Y:S07]  /*a920*/  HMMA.16816.F32.BF16 R12, R24, R16, R12 ;  /* 0x00000010180c723c */ /* 0x008fee000004180c */
[----:B------:R-:W-:Y:S01]  /*a930*/  IMAD.IADD R16, R209, 0x1, -R3 ;  /* 0x00000001d1107824 */ /* 0x000fe200078e0a03 */
[----:B------:R-:W-:Y:S04]  /*a940*/  HMMA.16816.F32.BF16 R136, R156, R152, R136 ;  /* 0x000000989c88723c */ /* 0x000fe80000041888 */
[----:B------:R-:W-:-:S04]  /*a950*/  IABS R16, R16 ;  /* 0x0000001000107213 */ /* 0x000fc80000000000 */
[----:B------:R-:W-:Y:S01]  /*a960*/  HMMA.16816.F32.BF16 R132, R156, R154, R132 ;  /* 0x0000009a9c84723c */ /* 0x000fe20000041884 */
[----:B------:R-:W2:Y:S07]  /*a970*/  LDSM.16.M88.4 R152, [R187+0x10800] ;  /* 0x01080000bb98783b */ /* 0x000eae0000000200 */
[----:B------:R-:W-:Y:S07]  /*a980*/  HMMA.16816.F32.BF16 R140, R24, R18, R140 ;  /* 0x00000012188c723c */ /* 0x000fee000004188c */
[----:B------:R-:W-:Y:S01]  /*a990*/  IADD3 R18, R3, 0x1, RZ ;  /* 0x0000000103127810 */ /* 0x000fe20007ffe0ff */
[----:B-1----:R-:W-:Y:S01]  /*a9a0*/  HMMA.16816.F32.BF16 R12, R8, R4, R12 ;  /* 0x00000004080c723c */ /* 0x002fe2000004180c */
[----:B------:R-:W-:Y:S02]  /*a9b0*/  I2F R5, R16 ;  /* 0x0000001000057306 */ /* 0x000fe40000201400 */
[----:B------:R-:W-:-:S02]  /*a9c0*/  ISETP.GE.AND P6, PT, R18, R207, PT ;  /* 0x000000cf1200720c */ /* 0x000fc40003fc6270 */
[----:B------:R-:W-:Y:S02]  /*a9d0*/  ISETP.GE.AND P1, PT, R18, R204, PT ;  /* 0x000000cc1200720c */ /* 0x000fe40003f26270 */
[----:B------:R-:W-:Y:S01]  /*a9e0*/  IMAD.IADD R4, R206, 0x1, -R3 ;  /* 0x00000001ce047824 */ /* 0x000fe200078e0a03 */
[----:B------:R-:W-:Y:S01]  /*a9f0*/  HMMA.16816.F32.BF16 R164, R220, R168, R164 ;  /* 0x000000a8dca4723c */ /* 0x000fe200000418a4 */
[C---:B------:R-:W-:Y:S02]  /*aa00*/  ISETP.LT.OR P6, PT, R18.reuse, R208, P6 ;  /* 0x000000d01200720c */ /* 0x040fe400037c1670 */
[----:B------:R-:W-:Y:S02]  /*aa10*/  ISETP.LT.OR P1, PT, R18, R205, P1 ;  /* 0x000000cd1200720c */ /* 0x000fe40000f21670 */
[----:B------:R-:W-:-:S03]  /*aa20*/  IABS R4, R4 ;  /* 0x0000000400047213 */ /* 0x000fc60000000000 */
[----:B------:R-:W-:Y:S01]  /*aa30*/  HMMA.16816.F32.BF16 R160, R220, R170, R160 ;  /* 0x000000aadca0723c */ /* 0x000fe200000418a0 */
[----:B------:R1:W3:Y:S07]  /*aa40*/  I2F R17, R4 ;  /* 0x0000000400117306 */ /* 0x0002ee0000201400 */
[C---:B------:R-:W-:Y:S08]  /*aa50*/  HMMA.16816.F32.BF16 R28, R156.reuse, R150, R28 ;  /* 0x000000969c1c723c */ /* 0x040ff0000004181c */
[----:B------:R-:W-:Y:S01]  /*aa60*/  HMMA.16816.F32.BF16 R32, R156, R148, R32 ;  /* 0x000000949c20723c */ /* 0x000fe20000041820 */
[----:B-1----:R-:W-:-:S02]  /*aa70*/  IMAD.IADD R4, R209, 0x1, -R18 ;  /* 0x00000001d1047824 */ /* 0x002fc400078e0a12 */
[----:B------:R-:W-:Y:S02]  /*aa80*/  IMAD.IADD R18, R206, 0x1, -R18 ;  /* 0x00000001ce127824 */ /* 0x000fe400078e0a12 */
[----:B---3--:R-:W-:Y:S01]  /*aa90*/  FFMA.FTZ R17, R17, -UR19, R14 ;  /* 0x8000001311117c23 */ /* 0x008fe2000801000e */
[----:B------:R-:W-:Y:S01]  /*aaa0*/  IABS R150, R4 ;  /* 0x0000000400967213 */ /* 0x000fe20000000000 */
[----:B------:R-:W-:Y:S01]  /*aab0*/  FFMA.FTZ R148, R5, -UR19, R12 ;  /* 0x8000001305947c23 */ /* 0x000fe2000801000c */
[----:B------:R-:W-:Y:S01]  /*aac0*/  HMMA.16816.F32.BF16 R140, R8, R6, R140 ;  /* 0x00000006088c723c */ /* 0x000fe2000004188c */
[----:B------:R-:W1:Y:S01]  /*aad0*/  LDSM.16.M88.4 R4, [R180+0x4800] ;  /* 0x00480000b404783b */ /* 0x000e620000000200 */
[----:B------:R-:W-:Y:S02]  /*aae0*/  IADD3 R12, R3, 0x8, RZ ;  /* 0x00000008030c7810 */ /* 0x000fe40007ffe0ff */
[----:B------:R-:W3:Y:S01]  /*aaf0*/  I2F R150, R150 ;  /* 0x0000009600967306 */ /* 0x000ee20000201400 */
[----:B------:R-:W-:-:S02]  /*ab00*/  IABS R14, R18 ;  /* 0x00000012000e7213 */ /* 0x000fc40000000000 */
[----:B------:R-:W-:Y:S01]  /*ab10*/  FSEL R148, R148, -INF , !P0 ;  /* 0xff80000094947808 */ /* 0x000fe20004000000 */
[----:B------:R-:W-:Y:S01]  /*ab20*/  HMMA.16816.F32.BF16 R164, R156, R144, R164 ;  /* 0x000000909ca4723c */ /* 0x000fe200000418a4 */
[----:B------:R-:W-:-:S03]  /*ab30*/  ISETP.GE.AND P0, PT, R12, R207, PT ;  /* 0x000000cf0c00720c */ /* 0x000fc60003f06270 */
[----:B------:R-:W4:Y:S01]  /*ab40*/  I2F R14, R14 ;  /* 0x0000000e000e7306 */ /* 0x000f220000201400 */
[----:B------:R-:W-:Y:S02]  /*ab50*/  ISETP.LT.OR P0, PT, R12, R208, P0 ;  /* 0x000000d00c00720c */ /* 0x000fe40000701670 */
[--C-:B------:R-:W-:Y:S01]  /*ab60*/  IMAD.IADD R144, R206, 0x1, -R12.reuse ;  /* 0x00000001ce907824 */ /* 0x100fe200078e0a0c */
[----:B------:R-:W-:Y:S01]  /*ab70*/  HMMA.16816.F32.BF16 R160, R156, R146, R160 ;  /* 0x000000929ca0723c */ /* 0x000fe200000418a0 */
[----:B------:R-:W-:-:S03]  /*ab80*/  IMAD.IADD R145, R209, 0x1, -R12 ;  /* 0x00000001d1917824 */ /* 0x000fc600078e0a0c */
[----:B------:R-:W-:Y:S01]  /*ab90*/  IABS R144, R144 ;  /* 0x0000009000907213 */ /* 0x000fe20000000000 */
[----:B---3--:R-:W-:Y:S01]  /*aba0*/  FFMA.FTZ R150, R150, -UR19, R13 ;  /* 0x8000001396967c23 */ /* 0x008fe2000801000d */
[----:B------:R-:W-:Y:S02]  /*abb0*/  IABS R145, R145 ;  /* 0x0000009100917213 */ /* 0x000fe40000000000 */
[----:B------:R-:W-:Y:S01]  /*abc0*/  FSEL R159, R17, -INF , !P5 ;  /* 0xff800000119f7808 */ /* 0x000fe20006800000 */
[----:B------:R-:W-:Y:S01]  /*abd0*/  IMAD.MOV.U32 R13, RZ, RZ, R144 ;  /* 0x000000ffff0d7224 */ /* 0x000fe200078e0090 */
[----:B------:R-:W3:Y:S01]  /*abe0*/  LDSM.16.M88.4 R16, [R187+0x11000] ;  /* 0x01100000bb10783b */ /* 0x000ee20000000200 */
[----:B--2---:R-:W-:Y:S01]  /*abf0*/  HMMA.16816.F32.BF16 R136, R24, R152, R136 ;  /* 0x000000981888723c */ /* 0x004fe20000041888 */
[----:B------:R-:W-:Y:S01]  /*ac00*/  ISETP.GE.AND P5, PT, R12, R204, PT ;  /* 0x000000cc0c00720c */ /* 0x000fe20003fa6270 */
[----:B------:R-:W2:Y:S01]  /*ac10*/  I2F R145, R145 ;  /* 0x0000009100917306 */ /* 0x000ea20000201400 */
[----:B----4-:R-:W-:Y:S01]  /*ac20*/  FFMA.FTZ R15, R14, -UR19, R15 ;  /* 0x800000130e0f7c23 */ /* 0x010fe2000801000f */
[----:B------:R-:W-:-:S02]  /*ac30*/  FSEL R150, R150, -INF , !P6 ;  /* 0xff80000096967808 */ /* 0x000fc40007000000 */
[----:B------:R-:W-:Y:S02]  /*ac40*/  ISETP.LT.OR P5, PT, R12, R205, P5 ;  /* 0x000000cd0c00720c */ /* 0x000fe40002fa1670 */
[----:B------:R-:W-:Y:S01]  /*ac50*/  IADD3 R12, R3, 0x9, RZ ;  /* 0x00000009030c7810 */ /* 0x000fe20007ffe0ff */
[----:B------:R-:W-:Y:S01]  /*ac60*/  HMMA.16816.F32.BF16 R132, R24, R154, R132 ;  /* 0x0000009a1884723c */ /* 0x000fe20000041884 */
[----:B------:R-:W4:Y:S01]  /*ac70*/  I2F R13, R13 ;  /* 0x0000000d000d7306 */ /* 0x000f220000201400 */
[----:B------:R-:W-:Y:S02]  /*ac80*/  FSEL R223, R15, -INF , !P1 ;  /* 0xff8000000fdf7808 */ /* 0x000fe40004800000 */
[--C-:B------:R-:W-:Y:S01]  /*ac90*/  IMAD.IADD R14, R209, 0x1, -R12.reuse ;  /* 0x00000001d10e7824 */ /* 0x100fe200078e0a0c */
[----:B------:R-:W-:Y:S01]  /*aca0*/  ISETP.GE.AND P6, PT, R12, R207, PT ;  /* 0x000000cf0c00720c */ /* 0x000fe20003fc6270 */
[----:B------:R-:W-:Y:S01]  /*acb0*/  IMAD.IADD R15, R206, 0x1, -R12 ;  /* 0x00000001ce0f7824 */ /* 0x000fe200078e0a0c */
[----:B------:R-:W-:-:S02]  /*acc0*/  ISETP.GE.AND P1, PT, R12, R204, PT ;  /* 0x000000cc0c00720c */ /* 0x000fc40003f26270 */
[----:B------:R-:W-:Y:S01]  /*acd0*/  IABS R14, R14 ;  /* 0x0000000e000e7213 */ /* 0x000fe20000000000 */
[----:B--2---:R-:W-:Y:S01]  /*ace0*/  FFMA.FTZ R145, R145, -UR19, R140 ;  /* 0x8000001391917c23 */ /* 0x004fe2000801008c */
[C---:B------:R-:W-:Y:S02]  /*acf0*/  ISETP.LT.OR P6, PT, R12.reuse, R208, P6 ;  /* 0x000000d00c00720c */ /* 0x040fe400037c1670 */
[----:B------:R-:W-:Y:S02]  /*ad00*/  ISETP.LT.OR P1, PT, R12, R205, P1 ;  /* 0x000000cd0c00720c */ /* 0x000fe40000f21670 */
[----:B------:R-:W-:Y:S01]  /*ad10*/  IADD3 R12, R3, 0x10, RZ ;  /* 0x00000010030c7810 */ /* 0x000fe20007ffe0ff */
[----:B------:R-:W2:Y:S01]  /*ad20*/  I2F R14, R14 ;  /* 0x0000000e000e7306 */ /* 0x000ea20000201400 */
[----:B------:R-:W-:Y:S01]  /*ad30*/  IABS R15, R15 ;  /* 0x0000000f000f7213 */ /* 0x000fe20000000000 */
[----:B----4-:R-:W-:Y:S01]  /*ad40*/  FFMA.FTZ R13, R13, -UR19, R142 ;  /* 0x800000130d0d7c23 */ /* 0x010fe2000801008e */
[----:B-1----:R-:W-:Y:S01]  /*ad50*/  HMMA.16816.F32.BF16 R136, R8, R4, R136 ;  /* 0x000000040888723c */ /* 0x002fe20000041888 */
[----:B------:R-:W-:Y:S01]  /*ad60*/  FSEL R152, R145, -INF , !P0 ;  /* 0xff80000091987808 */ /* 0x000fe20004000000 */
[----:B------:R-:W-:Y:S01]  /*ad70*/  IMAD.IADD R142, R206, 0x1, -R12 ;  /* 0x00000001ce8e7824 */ /* 0x000fe200078e0a0c */
[----:B------:R-:W-:-:S02]  /*ad80*/  ISETP.GE.AND P0, PT, R12, R207, PT ;  /* 0x000000cf0c00720c */ /* 0x000fc40003f06270 */
[----:B------:R-:W1:Y:S01]  /*ad90*/  I2F R140, R15 ;  /* 0x0000000f008c7306 */ /* 0x000e620000201400 */
[----:B------:R-:W-:Y:S01]  /*ada0*/  FSEL R225, R13, -INF , !P5 ;  /* 0xff8000000de17808 */ /* 0x000fe20006800000 */
[----:B------:R-:W-:Y:S01]  /*adb0*/  IMAD.IADD R5, R209, 0x1, -R12 ;  /* 0x00000001d1057824 */ /* 0x000fe200078e0a0c */
[----:B------:R-:W-:Y:S01]  /*adc0*/  IADD3 R4, R3, 0x11, RZ ;  /* 0x0000001103047810 */ /* 0x000fe20007ffe0ff */
[----:B------:R-:W-:Y:S01]  /*add0*/  HMMA.16816.F32.BF16 R132, R8, R6, R132 ;  /* 0x000000060884723c */ /* 0x000fe20000041884 */
[----:B------:R-:W-:Y:S02]  /*ade0*/  ISETP.GE.AND P5, PT, R12, R204, PT ;  /* 0x000000cc0c00720c */ /* 0x000fe40003fa6270 */
[----:B------:R-:W-:Y:S01]  /*adf0*/  IABS R5, R5 ;  /* 0x0000000500057213 */ /* 0x000fe20000000000 */
[----:B--2---:R-:W-:Y:S01]  /*ae00*/  FFMA.FTZ R14, R14, -UR19, R141 ;  /* 0x800000130e0e7c23 */ /* 0x004fe2000801008d */
[----:B------:R-:W-:Y:S01]  /*ae10*/  ISETP.LT.OR P0, PT, R12, R208, P0 ;  /* 0x000000d00c00720c */ /* 0x000fe20000701670 */
[--C-:B------:R-:W-:Y:S01]  /*ae20*/  IMAD.IADD R141, R206, 0x1, -R4.reuse ;  /* 0x00000001ce8d7824 */ /* 0x100fe200078e0a04 */
[----:B------:R-:W-:Y:S01]  /*ae30*/  ISETP.LT.OR P5, PT, R12, R205, P5 ;  /* 0x000000cd0c00720c */ /* 0x000fe20002fa1670 */
[----:B------:R-:W-:Y:S01]  /*ae40*/  IMAD.IADD R12, R209, 0x1, -R4 ;  /* 0x00000001d10c7824 */ /* 0x000fe200078e0a04 */
[----:B------:R-:W-:Y:S01]  /*ae50*/  IABS R142, R142 ;  /* 0x0000008e008e7213 */ /* 0x000fe20000000000 */
[----:B------:R-:W2:Y:S01]  /*ae60*/  I2F R5, R5 ;  /* 0x0000000500057306 */ /* 0x000ea20000201400 */
[----:B---3--:R-:W-:Y:S01]  /*ae70*/  HMMA.16816.F32.BF16 R32, R24, R16, R32 ;  /* 0x000000101820723c */ /* 0x008fe20000041820 */
[----:B-1----:R-:W-:Y:S01]  /*ae80*/  FFMA.FTZ R143, R140, -UR19, R143 ;  /* 0x800000138c8f7c23 */ /* 0x002fe2000801008f */
[----:B------:R-:W-:-:S02]  /*ae90*/  IABS R12, R12 ;  /* 0x0000000c000c7213 */ /* 0x000fc40000000000 */
[----:B------:R-:W-:Y:S02]  /*aea0*/  IABS R141, R141 ;  /* 0x0000008d008d7213 */ /* 0x000fe40000000000 */
[----:B------:R-:W-:Y:S01]  /*aeb0*/  FSEL R143, R143, -INF , !P1 ;  /* 0xff8000008f8f7808 */ /* 0x000fe20004800000 */
[----:B------:R-:W1:Y:S01]  /*aec0*/  I2F R17, R142 ;  /* 0x0000008e00117306 */ /* 0x000e620000201400 */
[----:B------:R-:W-:Y:S01]  /*aed0*/  FSEL R16, R14, -INF , !P6 ;  /* 0xff8000000e107808 */ /* 0x000fe20007000000 */
[----:B------:R-:W-:Y:S01]  /*aee0*/  HMMA.16816.F32.BF16 R28, R24, R18, R28 ;  /* 0x00000012181c723c */ /* 0x000fe2000004181c */
[C---:B------:R-:W-:Y:S02]  /*aef0*/  ISETP.GE.AND P6, PT, R4.reuse, R207, PT ;  /* 0x000000cf0400720c */ /* 0x040fe40003fc6270 */
[C---:B------:R-:W-:Y:S02]  /*af00*/  ISETP.GE.AND P1, PT, R4.reuse, R204, PT ;  /* 0x000000cc0400720c */ /* 0x040fe40003f26270 */
[C---:B------:R-:W-:Y:S01]  /*af10*/  ISETP.LT.OR P6, PT, R4.reuse, R208, P6 ;  /* 0x000000d00400720c */ /* 0x040fe200037c1670 */
[----:B------:R3:W4:Y:S01]  /*af20*/  I2F R140, R12 ;  /* 0x0000000c008c7306 */ /* 0x0007220000201400 */
[----:B------:R-:W-:Y:S01]  /*af30*/  ISETP.LT.OR P1, PT, R4, R205, P1 ;  /* 0x000000cd0400720c */ /* 0x000fe20000f21670 */
[----:B--2---:R-:W-:Y:S01]  /*af40*/  FFMA.FTZ R5, R5, -UR19, R136 ;  /* 0x8000001305057c23 */ /* 0x004fe20008010088 */
[C---:B------:R-:W-:Y:S01]  /*af50*/  IADD3 R4, R3.reuse, 0x18, RZ ;  /* 0x0000001803047810 */ /* 0x040fe20007ffe0ff */
[----:B------:R-:W-:Y:S01]  /*af60*/  IMAD.MOV.U32 R136, RZ, RZ, R141 ;  /* 0x000000ffff887224 */ /* 0x000fe200078e008d */
[----:B------:R-:W-:Y:S01]  /*af70*/  IADD3 R19, R3, 0x20, RZ ;  /* 0x0000002003137810 */ /* 0x000fe20007ffe0ff */
[----:B-1----:R-:W-:Y:S01]  /*af80*/  FFMA.FTZ R138, R17, -UR19, R138 ;  /* 0x80000013118a7c23 */ /* 0x002fe2000801008a */
[----:B------:R-:W-:Y:S01]  /*af90*/  FSEL R142, R5, -INF , !P0 ;  /* 0xff800000058e7808 */ /* 0x000fe20004000000 */
[----:B------:R-:W-:-:S02]  /*afa0*/  IMAD.IADD R17, R209, 0x1, -R4 ;  /* 0x00000001d1117824 */ /* 0x000fc400078e0a04 */
[----:B------:R-:W1:Y:S01]  /*afb0*/  I2F R136, R136 ;  /* 0x0000008800887306 */ /* 0x000e620000201400 */
[----:B------:R-:W-:Y:S02]  /*afc0*/  ISETP.GE.AND P0, PT, R4, R207, PT ;  /* 0x000000cf0400720c */ /* 0x000fe40003f06270 */
[----:B------:R-:W-:Y:S01]  /*afd0*/  FSEL R141, R138, -INF , !P5 ;  /* 0xff8000008a8d7808 */ /* 0x000fe20006800000 */
[----:B------:R-:W-:Y:S01]  /*afe0*/  IMAD.IADD R138, R206, 0x1, -R4 ;  /* 0x00000001ce8a7824 */ /* 0x000fe200078e0a04 */
[----:B---3--:R-:W2:Y:S01]  /*aff0*/  LDSM.16.M88.4 R12, [R180+0x5000] ;  /* 0x00500000b40c783b */ /* 0x008ea20000000200 */
[----:B------:R-:W-:Y:S01]  /*b000*/  IABS R17, R17 ;  /* 0x0000001100117213 */ /* 0x000fe20000000000 */
[----:B----4-:R-:W-:Y:S01]  /*b010*/  FFMA.FTZ R140, R140, -UR19, R137 ;  /* 0x800000138c8c7c23 */ /* 0x010fe20008010089 */
[----:B------:R-:W-:Y:S02]  /*b020*/  IADD3 R137, R3, 0x19, RZ ;  /* 0x0000001903897810 */ /* 0x000fe40007ffe0ff */
[----:B------:R-:W-:-:S02]  /*b030*/  ISETP.GE.AND P5, PT, R4, R204, PT ;  /* 0x000000cc0400720c */ /* 0x000fc40003fa6270 */
[----:B------:R-:W3:Y:S01]  /*b040*/  I2F R17, R17 ;  /* 0x0000001100117306 */ /* 0x000ee20000201400 */
[C---:B------:R-:W-:Y:S01]  /*b050*/  ISETP.LT.OR P0, PT, R4.reuse, R208, P0 ;  /* 0x000000d00400720c */ /* 0x040fe20000701670 */
[----:B------:R-:W-:Y:S01]  /*b060*/  IMAD.IADD R18, R209, 0x1, -R137 ;  /* 0x00000001d1127824 */ /* 0x000fe200078e0a89 */
[----:B------:R-:W-:Y:S01]  /*b070*/  ISETP.LT.OR P5, PT, R4, R205, P5 ;  /* 0x000000cd0400720c */ /* 0x000fe20002fa1670 */
[----:B-1----:R-:W-:Y:S01]  /*b080*/  FFMA.FTZ R139, R136, -UR19, R139 ;  /* 0x80000013888b7c23 */ /* 0x002fe2000801008b */
[----:B------:R-:W1:Y:S01]  /*b090*/  LDSM.16.M88.4 R4, [R187+0x11800] ;  /* 0x01180000bb04783b */ /* 0x000e620000000200 */
[----:B------:R-:W-:Y:S01]  /*b0a0*/  IMAD.IADD R136, R206, 0x1, -R137 ;  /* 0x00000001ce887824 */ /* 0x000fe200078e0a89 */
[----:B------:R-:W-:Y:S02]  /*b0b0*/  IABS R18, R18 ;  /* 0x0000001200127213 */ /* 0x000fe40000000000 */
[----:B------:R-:W-:Y:S02]  /*b0c0*/  IABS R138, R138 ;  /* 0x0000008a008a7213 */ /* 0x000fe40000000000 */
[----:B------:R-:W-:-:S02]  /*b0d0*/  IABS R136, R136 ;  /* 0x0000008800887213 */ /* 0x000fc40000000000 */
[----:B------:R-:W4:Y:S01]  /*b0e0*/  I2F R145, R138 ;  /* 0x0000008a00917306 */ /* 0x000f220000201400 */
[----:B------:R-:W-:Y:S01]  /*b0f0*/  FSEL R140, R140, -INF , !P6 ;  /* 0xff8000008c8c7808 */ /* 0x000fe20007000000 */
[----:B---3--:R-:W-:Y:S01]  /*b100*/  FFMA.FTZ R17, R17, -UR19, R132 ;  /* 0x8000001311117c23 */ /* 0x008fe20008010084 */
[----:B------:R-:W-:Y:S02]  /*b110*/  FSEL R139, R139, -INF , !P1 ;  /* 0xff8000008b8b7808 */ /* 0x000fe40004800000 */
[----:B------:R-:W-:-:S03]  /*b120*/  ISETP.GE.AND P6, PT, R137, R207, PT ;  /* 0x000000cf8900720c */ /* 0x000fc60003fc6270 */
[----:B------:R-:W3:Y:S01]  /*b130*/  I2F R18, R18 ;  /* 0x0000001200127306 */ /* 0x000ee20000201400 */
[C---:B------:R-:W-:Y:S02]  /*b140*/  ISETP.GE.AND P1, PT, R137.reuse, R204, PT ;  /* 0x000000cc8900720c */ /* 0x040fe40003f26270 */
[C---:B------:R-:W-:Y:S02]  /*b150*/  ISETP.LT.OR P6, PT, R137.reuse, R208, P6 ;  /* 0x000000d08900720c */ /* 0x040fe400037c1670 */
[----:B------:R-:W-:-:S03]  /*b160*/  ISETP.LT.OR P1, PT, R137, R205, P1 ;  /* 0x000000cd8900720c */ /* 0x000fc60000f21670 */
[----:B------:R-:W5:Y:S01]  /*b170*/  I2F R132, R136 ;  /* 0x0000008800847306 */ /* 0x000f620000201400 */
[----:B----4-:R-:W-:Y:S01]  /*b180*/  FFMA.FTZ R134, R145, -UR19, R134 ;  /* 0x8000001391867c23 */ /* 0x010fe20008010086 */
[----:B------:R-:W-:Y:S01]  /*b190*/  FSEL R138, R17, -INF , !P0 ;  /* 0xff800000118a7808 */ /* 0x000fe20004000000 */
[----:B------:R-:W-:Y:S01]  /*b1a0*/  IMAD.IADD R17, R206, 0x1, -R19 ;  /* 0x00000001ce117824 */ /* 0x000fe200078e0a13 */
[C---:B--2---:R-:W-:Y:S01]  /*b1b0*/  HMMA.16816.F32.BF16 R32, R8.reuse, R12, R32 ;  /* 0x0000000c0820723c */ /* 0x044fe20000041820 */
[C---:B------:R-:W-:Y:S02]  /*b1c0*/  ISETP.GE.AND P0, PT, R19.reuse, R207, PT ;  /* 0x000000cf1300720c */ /* 0x040fe40003f06270 */
[----:B------:R-:W-:Y:S01]  /*b1d0*/  FSEL R137, R134, -INF , !P5 ;  /* 0xff80000086897808 */ /* 0x000fe20006800000 */
[----:B---3--:R-:W-:Y:S01]  /*b1e0*/  FFMA.FTZ R18, R18, -UR19, R133 ;  /* 0x8000001312127c23 */ /* 0x008fe20008010085 */
[----:B------:R-:W-:Y:S02]  /*b1f0*/  ISETP.GE.AND P5, PT, R19, R204, PT ;  /* 0x000000cc1300720c */ /* 0x000fe40003fa6270 */
[----:B------:R-:W-:Y:S01]  /*b200*/  IMAD.IADD R13, R209, 0x1, -R19 ;  /* 0x00000001d10d7824 */ /* 0x000fe200078e0a13 */
[----:B------:R-:W-:Y:S01]  /*b210*/  IADD3 R12, R3, 0x21, RZ ;  /* 0x00000021030c7810 */ /* 0x000fe20007ffe0ff */
[----:B------:R-:W-:Y:S01]  /*b220*/  HMMA.16816.F32.BF16 R28, R8, R14, R28 ;  /* 0x0000000e081c723c */ /* 0x000fe2000004181c */
[----:B------:R-:W-:-:S02]  /*b230*/  ISETP.LT.OR P0, PT, R19, R208, P0 ;  /* 0x000000d01300720c */ /* 0x000fc40000701670 */
[----:B------:R-:W-:Y:S01]  /*b240*/  IABS R13, R13 ;  /* 0x0000000d000d7213 */ /* 0x000fe20000000000 */
[----:B-----5:R-:W-:Y:S01]  /*b250*/  FFMA.FTZ R135, R132, -UR19, R135 ;  /* 0x8000001384877c23 */ /* 0x020fe20008010087 */
[----:B------:R-:W-:Y:S01]  /*b260*/  FSEL R136, R18, -INF , !P6 ;  /* 0xff80000012887808 */ /* 0x000fe20007000000 */
[--C-:B------:R-:W-:Y:S01]  /*b270*/  IMAD.IADD R132, R206, 0x1, -R12.reuse ;  /* 0x00000001ce847824 */ /* 0x100fe200078e0a0c */
[C---:B------:R-:W-:Y:S01]  /*b280*/  ISETP.GE.AND P6, PT, R12.reuse, R207, PT ;  /* 0x000000cf0c00720c */ /* 0x040fe20003fc6270 */
[C---:B-1----:R-:W-:Y:S01]  /*b290*/  HMMA.16816.F32.BF16 R164, R24.reuse, R4, R164 ;  /* 0x0000000418a4723c */ /* 0x042fe200000418a4 */
[----:B------:R-:W1:Y:S01]  /*b2a0*/  I2F R13, R13 ;  /* 0x0000000d000d7306 */ /* 0x000e620000201400 */
[----:B------:R-:W-:Y:S02]  /*b2b0*/  FSEL R221, R135, -INF , !P1 ;  /* 0xff80000087dd7808 */ /* 0x000fe40004800000 */
[C---:B------:R-:W-:Y:S02]  /*b2c0*/  ISETP.GE.AND P1, PT, R12.reuse, R204, PT ;  /* 0x000000cc0c00720c */ /* 0x040fe40003f26270 */
[-C--:B------:R-:W-:Y:S01]  /*b2d0*/  ISETP.LT.OR P5, PT, R19, R205.reuse, P5 ;  /* 0x000000cd1300720c */ /* 0x080fe20002fa1670 */
[----:B------:R-:W-:Y:S01]  /*b2e0*/  IMAD.IADD R19, R209, 0x1, -R12 ;  /* 0x00000001d1137824 */ /* 0x000fe200078e0a0c */
[C---:B------:R-:W-:Y:S01]  /*b2f0*/  ISETP.LT.OR P6, PT, R12.reuse, R208, P6 ;  /* 0x000000d00c00720c */ /* 0x040fe200037c1670 */
[----:B------:R-:W-:Y:S01]  /*b300*/  HMMA.16816.F32.BF16 R160, R24, R6, R160 ;  /* 0x0000000618a0723c */ /* 0x000fe200000418a0 */
[----:B------:R-:W-:-:S02]  /*b310*/  ISETP.LT.OR P1, PT, R12, R205, P1 ;  /* 0x000000cd0c00720c */ /* 0x000fc40000f21670 */
[----:B------:R-:W-:Y:S02]  /*b320*/  IABS R17, R17 ;  /* 0x0000001100117213 */ /* 0x000fe40000000000 */
[----:B------:R-:W-:Y:S02]  /*b330*/  IADD3 R4, R3, 0x28, RZ ;  /* 0x0000002803047810 */ /* 0x000fe40007ffe0ff */
[----:B------:R-:W2:Y:S01]  /*b340*/  I2F R5, R17 ;  /* 0x0000001100057306 */ /* 0x000ea20000201400 */
[----:B-1----:R-:W-:Y:S01]  /*b350*/  FFMA.FTZ R168, R13, -UR19, R32 ;  /* 0x800000130da87c23 */ /* 0x002fe20008010020 */
[----:B------:R-:W-:Y:S01]  /*b360*/  IADD3 R32, R3, 0x29, RZ ;  /* 0x0000002903207810 */ /* 0x000fe20007ffe0ff */
[----:B------:R-:W1:Y:S01]  /*b370*/  LDSM.16.M88.4 R12, [R180+0x5800] ;  /* 0x00580000b40c783b */ /* 0x000e620000000200 */
[----:B------:R-:W-:Y:S01]  /*b380*/  IABS R19, R19 ;  /* 0x0000001300137213 */ /* 0x000fe20000000000 */
[----:B------:R-:W-:-:S04]  /*b390*/  DEPBAR.LE SB0, 0x0 ;  /* 0x000080000000791a */ /* 0x000fc80000000000 */
[----:B------:R-:W-:Y:S01]  /*b3a0*/  IMAD.IADD R133, R209, 0x1, -R32 ;  /* 0x00000001d1857824 */ /* 0x000fe200078e0a20 */
[----:B------:R-:W-:Y:S02]  /*b3b0*/  FSEL R168, R168, -INF , !P0 ;  /* 0xff800000a8a87808 */ /* 0x000fe40004000000 */
[----:B------:R-:W-:Y:S02]  /*b3c0*/  IABS R18, R132 ;  /* 0x0000008400127213 */ /* 0x000fe40000000000 */
[C---:B------:R-:W-:Y:S01]  /*b3d0*/  ISETP.GE.AND P0, PT, R4.reuse, R207, PT ;  /* 0x000000cf0400720c */ /* 0x040fe20003f06270 */
[----:B------:R3:W4:Y:S01]  /*b3e0*/  I2F R132, R19 ;  /* 0x0000001300847306 */ /* 0x0007220000201400 */
[----:B--2---:R-:W-:Y:S01]  /*b3f0*/  FFMA.FTZ R5, R5, -UR19, R34 ;  /* 0x8000001305057c23 */ /* 0x004fe20008010022 */
[----:B------:R-:W-:Y:S01]  /*b400*/  IADD3 R6, R3, 0x31, RZ ;  /* 0x0000003103067810 */ /* 0x000fe20007ffe0ff */
[----:B------:R-:W-:Y:S01]  /*b410*/  IMAD.IADD R17, R209, 0x1, -R4 ;  /* 0x00000001d1117824 */ /* 0x000fe200078e0a04 */
[----:B------:R-:W-:-:S02]  /*b420*/  ISETP.LT.OR P0, PT, R4, R208, P0 ;  /* 0x000000d00400720c */ /* 0x000fc40000701670 */
[----:B------:R-:W-:Y:S01]  /*b430*/  FSEL R169, R5, -INF , !P5 ;  /* 0xff80000005a97808 */ /* 0x000fe20006800000 */
[----:B------:R-:W-:Y:S01]  /*b440*/  IMAD.IADD R25, R209, 0x1, -R6 ;  /* 0x00000001d1197824 */ /* 0x000fe200078e0a06 */
[C---:B------:R-:W-:Y:S01]  /*b450*/  ISETP.GE.AND P5, PT, R4.reuse, R204, PT ;  /* 0x000000cc0400720c */ /* 0x040fe20003fa6270 */
[----:B------:R-:W2:Y:S01]  /*b460*/  I2F R18, R18 ;  /* 0x0000001200127306 */ /* 0x000ea20000201400 */
[----:B------:R-:W-:Y:S02]  /*b470*/  IABS R5, R133 ;  /* 0x0000008500057213 */ /* 0x000fe40000000000 */
[----:B------:R-:W-:Y:S01]  /*b480*/  IABS R17, R17 ;  /* 0x0000001100117213 */ /* 0x000fe20000000000 */
[----:B------:R-:W-:Y:S01]  /*b490*/  BAR.SYNC.DEFER_BLOCKING 0x0 ;  /* 0x0000000000007b1d */ /* 0x000fe20000010000 */
[----:B------:R-:W-:Y:S01]  /*b4a0*/  ISETP.LT.OR P5, PT, R4, R205, P5 ;  /* 0x000000cd0400720c */ /* 0x000fe20002fa1670 */
[----:B---3--:R-:W-:Y:S02]  /*b4b0*/  IMAD.IADD R19, R206, 0x1, -R4 ;  /* 0x00000001ce137824 */ /* 0x008fe400078e0a04 */
[----:B------:R-:W-:Y:S01]  /*b4c0*/  IMAD.MOV.U32 R4, RZ, RZ, R5 ;  /* 0x000000ffff047224 */ /* 0x000fe200078e0005 */
[----:B------:R-:W-:Y:S01]  /*b4d0*/  IADD3 R5, R3, 0x30, RZ ;  /* 0x0000003003057810 */ /* 0x000fe20007ffe0ff */
[----:B----4-:R-:W-:Y:S01]  /*b4e0*/  FFMA.FTZ R132, R132, -UR19, R33 ;  /* 0x8000001384847c23 */ /* 0x010fe20008010021 */
[----:B------:R-:W-:-:S02]  /*b4f0*/  IABS R34, R19 ;  /* 0x0000001300227213 */ /* 0x000fc40000000000 */
[----:B------:R-:W3:Y:S01]  /*b500*/  I2F R19, R17 ;  /* 0x0000001100137306 */ /* 0x000ee20000201400 */
[--C-:B------:R-:W-:Y:S01]  /*b510*/  IMAD.IADD R7, R209, 0x1, -R5.reuse ;  /* 0x00000001d1077824 */ /* 0x100fe200078e0a05 */
[----:B------:R-:W-:Y:S01]  /*b520*/  FSEL R212, R132, -INF , !P6 ;  /* 0xff80000084d47808 */ /* 0x000fe20007000000 */
[----:B------:R-:W-:Y:S01]  /*b530*/  IMAD.IADD R24, R206, 0x1, -R5 ;  /* 0x00000001ce187824 */ /* 0x000fe200078e0a05 */
[----:B------:R-:W-:Y:S01]  /*b540*/  ISETP.GE.AND P6, PT, R32, R207, PT ;  /* 0x000000cf2000720c */ /* 0x000fe20003fc6270 */
[----:B-1----:R-:W-:Y:S01]  /*b550*/  HMMA.16816.F32.BF16 R164, R8, R12, R164 ;  /* 0x0000000c08a4723c */ /* 0x002fe200000418a4 */
[----:B------:R-:W-:Y:S01]  /*b560*/  IABS R7, R7 ;  /* 0x0000000700077213 */ /* 0x000fe20000000000 */
[----:B--2---:R-:W-:Y:S01]  /*b570*/  FFMA.FTZ R35, R18, -UR19, R35 ;  /* 0x8000001312237c23 */ /* 0x004fe20008010023 */
[----:B------:R-:W1:Y:S01]  /*b580*/  I2F R17, R34 ;  /* 0x0000002200117306 */ /* 0x000e620000201400 */
[----:B------:R-:W-:Y:S02]  /*b590*/  IABS R24, R24 ;  /* 0x0000001800187213 */ /* 0x000fe40000000000 */
[----:B------:R-:W-:-:S02]  /*b5a0*/  ISETP.LT.OR P6, PT, R32, R208, P6 ;  /* 0x000000d02000720c */ /* 0x000fc400037c1670 */
[C---:B------:R-:W-:Y:S01]  /*b5b0*/  IADD3 R12, R3.reuse, 0x38, RZ ;  /* 0x00000038030c7810 */ /* 0x040fe20007ffe0ff */
[----:B------:R-:W-:Y:S01]  /*b5c0*/  HMMA.16816.F32.BF16 R160, R8, R14, R160 ;  /* 0x0000000e08a0723c */ /* 0x000fe200000418a0 */
[----:B------:R-:W-:Y:S01]  /*b5d0*/  IADD3 R3, R3, 0x39, RZ ;  /* 0x0000003903037810 */ /* 0x000fe20007ffe0ff */
[----:B------:R-:W2:Y:S01]  /*b5e0*/  I2F R7, R7 ;  /* 0x0000000700077306 */ /* 0x000ea20000201400 */
[----:B---3--:R-:W-:Y:S01]  /*b5f0*/  FFMA.FTZ R19, R19, -UR19, R28 ;  /* 0x8000001313137c23 */ /* 0x008fe2000801001c */
[----:B------:R-:W-:Y:S01]  /*b600*/  FSEL R215, R35, -INF , !P1 ;  /* 0xff80000023d77808 */ /* 0x000fe20004800000 */
[----:B------:R-:W-:Y:S01]  /*b610*/  IMAD.MOV.U32 R13, RZ, RZ, R24 ;  /* 0x000000ffff0d7224 */ /* 0x000fe200078e0018 */
[----:B------:R-:W-:Y:S01]  /*b620*/  IABS R24, R25 ;  /* 0x0000001900187213 */ /* 0x000fe20000000000 */
[----:B------:R-:W-:Y:S01]  /*b630*/  IMAD.IADD R9, R209, 0x1, -R3 ;  /* 0x00000001d1097824 */ /* 0x000fe200078e0a03 */
[----:B------:R-:W-:Y:S01]  /*b640*/  FSEL R170, R19, -INF , !P0 ;  /* 0xff80000013aa7808 */ /* 0x000fe20004000000 */
[C---:B------:R-:W-:Y:S01]  /*b650*/  IMAD.IADD R19, R206.reuse, 0x1, -R6 ;  /* 0x00000001ce137824 */ /* 0x040fe200078e0a06 */
[----:B------:R-:W3:Y:S01]  /*b660*/  I2F R4, R4 ;  /* 0x0000000400047306 */ /* 0x000ee20000201400 */
[----:B-1----:R-:W-:Y:S01]  /*b670*/  FFMA.FTZ R17, R17, -UR19, R30 ;  /* 0x8000001311117c23 */ /* 0x002fe2000801001e */
[----:B------:R-:W-:Y:S01]  /*b680*/  ISETP.GE.AND P0, PT, R5, R207, PT ;  /* 0x000000cf0500720c */ /* 0x000fe20003f06270 */
[----:B------:R-:W-:Y:S01]  /*b690*/  IMAD.IADD R34, R206, 0x1, -R32 ;  /* 0x00000001ce227824 */ /* 0x000fe200078e0a20 */
[----:B------:R-:W-:-:S02]  /*b6a0*/  IABS R19, R19 ;  /* 0x0000001300137213 */ /* 0x000fc40000000000 */
[----:B------:R-:W-:Y:S01]  /*b6b0*/  FSEL R171, R17, -INF , !P5 ;  /* 0xff80000011ab7808 */ /* 0x000fe20006800000 */
[----:B------:R-:W-:Y:S01]  /*b6c0*/  IMAD.IADD R17, R209, 0x1, -R12 ;  /* 0x00000001d1117824 */ /* 0x000fe200078e0a0c */
[----:B------:R-:W-:Y:S01]  /*b6d0*/  ISETP.GE.AND P5, PT, R5, R204, PT ;  /* 0x000000cc0500720c */ /* 0x000fe20003fa6270 */
[----:B--2---:R-:W-:Y:S01]  /*b6e0*/  FFMA.FTZ R158, R7, -UR19, R164 ;  /* 0x80000013079e7c23 */ /* 0x004fe200080100a4 */
[----:B------:R-:W-:Y:S01]  /*b6f0*/  IABS R33, R34 ;  /* 0x0000002200217213 */ /* 0x000fe20000000000 */
[----:B------:R-:W-:Y:S01]  /*b700*/  IMAD.IADD R7, R206, 0x1, -R12 ;  /* 0x00000001ce077824 */ /* 0x000fe200078e0a0c */
[C---:B------:R-:W-:Y:S01]  /*b710*/  ISETP.LT.OR P0, PT, R5.reuse, R208, P0 ;  /* 0x000000d00500720c */ /* 0x040fe20000701670 */
[----:B------:R-:W1:Y:S01]  /*b720*/  I2F R13, R13 ;  /* 0x0000000d000d7306 */ /* 0x000e620000201400 */
[----:B------:R-:W-:Y:S01]  /*b730*/  ISETP.LT.OR P5, PT, R5, R205, P5 ;  /* 0x000000cd0500720c */ /* 0x000fe20002fa1670 */
[----:B------:R-:W-:Y:S01]  /*b740*/  IMAD.MOV.U32 R5, RZ, RZ, R19 ;  /* 0x000000ffff057224 */ /* 0x000fe200078e0013 */
[----:B------:R-:W-:Y:S01]  /*b750*/  IABS R17, R17 ;  /* 0x0000001100117213 */ /* 0x000fe20000000000 */
[----:B---3--:R-:W-:Y:S01]  /*b760*/  FFMA.FTZ R29, R4, -UR19, R29 ;  /* 0x80000013041d7c23 */ /* 0x008fe2000801001d */
[----:B------:R-:W-:-:S02]  /*b770*/  IABS R8, R7 ;  /* 0x0000000700087213 */ /* 0x000fc40000000000 */
[----:B------:R-:W-:Y:S01]  /*b780*/  ISETP.GE.AND P1, PT, R32, R204, PT ;  /* 0x000000cc2000720c */ /* 0x000fe20003f26270 */
[----:B------:R-:W2:Y:S01]  /*b790*/  I2F R18, R33 ;  /* 0x0000002100127306 */ /* 0x000ea20000201400 */
[----:B------:R-:W-:Y:S02]  /*b7a0*/  FSEL R158, R158, -INF , !P0 ;  /* 0xff8000009e9e7808 */ /* 0x000fe40004000000 */
[----:B------:R-:W-:Y:S02]  /*b7b0*/  ISETP.GE.AND P0, PT, R12, R207, PT ;  /* 0x000000cf0c00720c */ /* 0x000fe40003f06270 */
[----:B------:R-:W-:Y:S02]  /*b7c0*/  ISETP.LT.OR P1, PT, R32, R205, P1 ;  /* 0x000000cd2000720c */ /* 0x000fe40000f21670 */
[----:B------:R-:W-:Y:S01]  /*b7d0*/  ISETP.LT.OR P0, PT, R12, R208, P0 ;  /* 0x000000d00c00720c */ /* 0x000fe20000701670 */
[----:B------:R3:W4:Y:S01]  /*b7e0*/  I2F R4, R5 ;  /* 0x0000000500047306 */ /* 0x0007220000201400 */
[----:B------:R-:W-:Y:S01]  /*b7f0*/  FSEL R214, R29, -INF , !P6 ;  /* 0xff8000001dd67808 */ /* 0x000fe20007000000 */
[----:B-1----:R-:W-:Y:S01]  /*b800*/  FFMA.FTZ R13, R13, -UR19, R166 ;  /* 0x800000130d0d7c23 */ /* 0x002fe200080100a6 */
[----:B------:R-:W-:-:S04]  /*b810*/  ISETP.GE.AND P6, PT, R6, R207, PT ;  /* 0x000000cf0600720c */ /* 0x000fc80003fc6270 */
[----:B------:R-:W-:Y:S01]  /*b820*/  ISETP.LT.OR P6, PT, R6, R208, P6 ;  /* 0x000000d00600720c */ /* 0x000fe200037c1670 */
[----:B------:R-:W1:Y:S01]  /*b830*/  I2F R7, R17 ;  /* 0x0000001100077306 */ /* 0x000e620000201400 */
[----:B--2---:R-:W-:Y:S01]  /*b840*/  FFMA.FTZ R18, R18, -UR19, R31 ;  /* 0x8000001312127c23 */ /* 0x004fe2000801001f */
[----:B------:R-:W-:Y:S02]  /*b850*/  FSEL R155, R13, -INF , !P5 ;  /* 0xff8000000d9b7808 */ /* 0x000fe40006800000 */
[-C--:B------:R-:W-:Y:S02]  /*b860*/  ISETP.GE.AND P5, PT, R12, R204.reuse, PT ;  /* 0x000000cc0c00720c */ /* 0x080fe40003fa6270 */
[----:B------:R-:W-:Y:S01]  /*b870*/  FSEL R219, R18, -INF , !P1 ;  /* 0xff80000012db7808 */ /* 0x000fe20004800000 */
[----:B---3--:R-:W-:Y:S01]  /*b880*/  IMAD.MOV.U32 R5, RZ, RZ, R8 ;  /* 0x000000ffff057224 */ /* 0x008fe200078e0008 */
[----:B------:R-:W-:Y:S01]  /*b890*/  IABS R8, R9 ;  /* 0x0000000900087213 */ /* 0x000fe20000000000 */
[----:B------:R-:W2:Y:S01]  /*b8a0*/  I2F R24, R24 ;  /* 0x0000001800187306 */ /* 0x000ea20000201400 */
[----:B------:R-:W-:Y:S01]  /*b8b0*/  IMAD.IADD R9, R206, 0x1, -R3 ;  /* 0x00000001ce097824 */ /* 0x000fe200078e0a03 */
[----:B------:R-:W-:Y:S01]  /*b8c0*/  ISETP.GE.AND P1, PT, R6, R204, PT ;  /* 0x000000cc0600720c */ /* 0x000fe20003f26270 */
[----:B----4-:R-:W-:Y:S01]  /*b8d0*/  FFMA.FTZ R147, R4, -UR19, R167 ;  /* 0x8000001304937c23 */ /* 0x010fe200080100a7 */
[----:B------:R-:W-:-:S02]  /*b8e0*/  ISETP.LT.OR P5, PT, R12, R205, P5 ;  /* 0x000000cd0c00720c */ /* 0x000fc40002fa1670 */
[----:B------:R-:W-:Y:S01]  /*b8f0*/  IABS R9, R9 ;  /* 0x0000000900097213 */ /* 0x000fe20000000000 */
[----:B-1----:R-:W-:Y:S01]  /*b900*/  FFMA.FTZ R7, R7, -UR19, R160 ;  /* 0x8000001307077c23 */ /* 0x002fe200080100a0 */
[----:B------:R-:W1:Y:S01]  /*b910*/  I2F R5, R5 ;  /* 0x0000000500057306 */ /* 0x000e620000201400 */
[----:B------:R-:W-:-:S03]  /*b920*/  ISETP.LT.OR P1, PT, R6, R205, P1 ;  /* 0x000000cd0600720c */ /* 0x000fc60000f21670 */
[----:B------:R-:W-:Y:S02]  /*b930*/  FSEL R146, R7, -INF , !P0 ;  /* 0xff80000007927808 */ /* 0x000fe40004000000 */
[----:B------:R-:W-:Y:S02]  /*b940*/  PLOP3.LUT P0, PT, PT, PT, UP0, 0x80, 0x0 ;  /* 0x000000000000781c */ /* 0x000fe40003f0f008 */
[----:B------:R-:W3:Y:S01]  /*b950*/  I2F R8, R8 ;  /* 0x0000000800087306 */ /* 0x000ee20000201400 */
[----:B--2---:R-:W-:Y:S01]  /*b960*/  FFMA.FTZ R24, R24, -UR19, R165 ;  /* 0x8000001318187c23 */ /* 0x004fe200080100a5 */
[----:B------:R-:W-:Y:S02]  /*b970*/  FSEL R147, R147, -INF , !P1 ;  /* 0xff80000093937808 */ /* 0x000fe40004800000 */
[----:B------:R-:W-:Y:S02]  /*b980*/  ISETP.GE.AND P1, PT, R3, R204, PT ;  /* 0x000000cc0300720c */ /* 0x000fe40003f26270 */
[----:B------:R-:W-:-:S02]  /*b990*/  FSEL R156, R24, -INF , !P6 ;  /* 0xff800000189c7808 */ /* 0x000fc40007000000 */
[----:B------:R-:W2:Y:S01]  /*b9a0*/  I2F R4, R9 ;  /* 0x0000000900047306 */ /* 0x000ea20000201400 */
[----:B------:R-:W-:Y:S01]  /*b9b0*/  ISETP.GE.AND P6, PT, R3, R207, PT ;  /* 0x000000cf0300720c */ /* 0x000fe20003fc6270 */
[----:B-1----:R-:W-:Y:S01]  /*b9c0*/  FFMA.FTZ R5, R5, -UR19, R162 ;  /* 0x8000001305057c23 */ /* 0x002fe200080100a2 */
[C---:B------:R-:W-:Y:S02]  /*b9d0*/  ISETP.LT.OR P1, PT, R3.reuse, R205, P1 ;  /* 0x000000cd0300720c */ /* 0x040fe40000f21670 */
[----:B------:R-:W-:Y:S02]  /*b9e0*/  ISETP.LT.OR P6, PT, R3, R208, P6 ;  /* 0x000000d00300720c */ /* 0x000fe400037c1670 */
[----:B------:R-:W-:Y:S01]  /*b9f0*/  FSEL R145, R5, -INF , !P5 ;  /* 0xff80000005917808 */ /* 0x000fe20006800000 */
[----:B---3--:R-:W-:-:S05]  /*ba00*/  FFMA.FTZ R8, R8, -UR19, R161 ;  /* 0x8000001308087c23 */ /* 0x008fca00080100a1 */
[----:B------:R-:W-:Y:S01]  /*ba10*/  FSEL R144, R8, -INF , !P6 ;  /* 0xff80000008907808 */ /* 0x000fe20007000000 */
[----:B--2---:R-:W-:-:S05]  /*ba20*/  FFMA.FTZ R4, R4, -UR19, R163 ;  /* 0x8000001304047c23 */ /* 0x004fca00080100a3 */
        /* <DEDUP_REMOVED lines=15> */
[C---:B------:R-:W-:Y:S02]  /*bb20*/  @!P4 LEA R6, P5, R5.reuse, c[0x0][0x168], 0x1 ;  /* 0x00005a000506ca11 */ /* 0x040fe400078a08ff */
[C---:B------:R-:W-:Y:S02]  /*bb30*/  @!P2 LEA R10, P1, R5.reuse, c[0x0][0x168], 0x1 ;  /* 0x00005a00050aaa11 */ /* 0x040fe400078208ff */
[----:B------:R-:W-:Y:S02]  /*bb40*/  LEA.HI.X R4, R4, R203, R3, 0x6, P0 ;  /* 0x000000cb04047211 */ /* 0x000fe400000f3403 */
[C---:B------:R-:W-:Y:S02]  /*bb50*/  @!P3 LEA R12, P0, R5.reuse, c[0x0][0x168], 0x1 ;  /* 0x00005a00050cba11 */ /* 0x040fe400078008ff */
[C---:B------:R-:W-:Y:S02]  /*bb60*/  IADD3 R3, P6, R5.reuse, UR9, RZ ;  /* 0x0000000905037c10 */ /* 0x040fe4000ffde0ff */
[----:B------:R-:W-:-:S02]  /*bb70*/  @!P4 LEA.HI.X R7, R5, c[0x0][0x16c], R4, 0x1, P5 ;  /* 0x00005b000507ca11 */ /* 0x000fc400028f0c04 */
        /* <DEDUP_REMOVED lines=39> */
.L_x_436:
[----:B------:R-:W-:Y:S05]  /*bdf0*/  BSYNC B0 ;  /* 0x0000000000007941 */ /* 0x000fea0003800000 */
.L_x_435:
[----:B------:R-:W0:Y:S02]  /*be00*/  LDGDEPBAR ;  /* 0x00000000000079af */ /* 0x000e240000000000 */
.L_x_434:
[----:B------:R-:W-:Y:S01]  /*be10*/  FMNMX.FTZ R3, R2, R148, !PT ;  /* 0x0000009402037209 */ /* 0x000fe20007810000 */
        /* <DEDUP_REMOVED lines=42> */
[----:B-1----:R-:W-:-:S04]  /*c0c0*/  FMNMX.FTZ R132, R5, R132, !PT ;  /* 0x0000008405847209 */ /* 0x002fc80007810000 */
[C---:B------:R-:W-:Y:S01]  /*c0d0*/  FSETP.NEU.FTZ.AND P1, PT, R132.reuse, -INF , PT ;  /* 0xff8000008400780b */ /* 0x040fe20003f3d000 */
[----:B------:R-:W-:Y:S01]  /*c0e0*/  FMUL.FTZ R157, R132, c[0x0][0x23c] ;  /* 0x00008f00849d7a20 */ /* 0x000fe20000410000 */
[----:B--2---:R-:W-:Y:S02]  /*c0f0*/  FMNMX.FTZ R3, R4, R3, !PT ;  /* 0x0000000304037209 */ /* 0x004fe40007810000 */
[----:B------:R-:W-:Y:S02]  /*c100*/  FSEL R5, R132, RZ, P1 ;  /* 0x000000ff84057208 */ /* 0x000fe40000800000 */
[C---:B------:R-:W-:Y:S01]  /*c110*/  FSETP.NEU.FTZ.AND P0, PT, R3.reuse, -INF , PT ;  /* 0xff8000000300780b */ /* 0x040fe20003f1d000 */
[----:B------:R-:W-:Y:S01]  /*c120*/  FMUL.FTZ R154, R3, c[0x0][0x23c] ;  /* 0x00008f00039a7a20 */ /* 0x000fe20000410000 */
[----:B------:R-:W-:Y:S01]  /*c130*/  FSEL R157, R157, RZ, P1 ;  /* 0x000000ff9d9d7208 */ /* 0x000fe20000800000 */
[----:B------:R-:W-:Y:S01]  /*c140*/  FADD.FTZ R4, R2, -R5 ;  /* 0x8000000502047221 */ /* 0x000fe20000010000 */
[----:B------:R-:W-:-:S02]  /*c150*/  FSEL R5, R3, RZ, P0 ;  /* 0x000000ff03057208 */ /* 0x000fc40000000000 */
[----:B------:R-:W-:Y:S01]  /*c160*/  FSEL R154, R154, RZ, P0 ;  /* 0x000000ff9a9a7208 */ /* 0x000fe20000000000 */
[----:B------:R-:W-:Y:S02]  /*c170*/  FFMA.FTZ R151, R148, c[0x0][0x23c], -R157 ;  /* 0x00008f0094977a23 */ /* 0x000fe4000001089d */
[----:B------:R-:W-:Y:S02]  /*c180*/  FADD.FTZ R5, R0, -R5 ;  /* 0x8000000500057221 */ /* 0x000fe40000010000 */
[--C-:B------:R-:W-:Y:S02]  /*c190*/  FFMA.FTZ R149, R152, c[0x0][0x23c], -R157.reuse ;  /* 0x00008f0098957a23 */ /* 0x100fe4000001089d */
[--C-:B------:R-:W-:Y:S01]  /*c1a0*/  FFMA.FTZ R150, R150, c[0x0][0x23c], -R157.reuse ;  /* 0x00008f0096967a23 */ /* 0x100fe2000001089d */
[----:B------:R-:W-:Y:S01]  /*c1b0*/  MUFU.EX2 R151, R151 ;  /* 0x0000009700977308 */ /* 0x000fe20000000800 */
[----:B------:R-:W-:Y:S02]  /*c1c0*/  FFMA.FTZ R148, R16, c[0x0][0x23c], -R157 ;  /* 0x00008f0010947a23 */ /* 0x000fe4000001089d */
[--C-:B------:R-:W-:Y:S01]  /*c1d0*/  FFMA.FTZ R135, R159, c[0x0][0x23c], -R154.reuse ;  /* 0x00008f009f877a23 */ /* 0x100fe2000001089a */
[----:B------:R-:W1:Y:S01]  /*c1e0*/  LDSM.16.MT88.4 R16, [R188+0x12000] ;  /* 0x01200000bc10783b */ /* 0x000e620000004200 */
[----:B------:R-:W-:-:S02]  /*c1f0*/  FFMA.FTZ R134, R223, c[0x0][0x23c], -R154 ;  /* 0x00008f00df867a23 */ /* 0x000fc4000001089a */
[--C-:B------:R-:W-:Y:S01]  /*c200*/  FFMA.FTZ R133, R225, c[0x0][0x23c], -R154.reuse ;  /* 0x00008f00e1857a23 */ /* 0x100fe2000001089a */
[----:B------:R-:W2:Y:S01]  /*c210*/  MUFU.EX2 R150, R150 ;  /* 0x0000009600967308 */ /* 0x000ea20000000800 */
[----:B------:R-:W-:Y:S02]  /*c220*/  FFMA.FTZ R2, R143, c[0x0][0x23c], -R154 ;  /* 0x00008f008f027a23 */ /* 0x000fe4000001089a */
[----:B------:R-:W-:Y:S02]  /*c230*/  FMUL.FTZ R152, R4, c[0x0][0x23c] ;  /* 0x00008f0004987a20 */ /* 0x000fe40000410000 */
[----:B------:R-:W-:Y:S02]  /*c240*/  FMUL.FTZ R0, R5, c[0x0][0x23c] ;  /* 0x00008f0005007a20 */ /* 0x000fe40000410000 */
[--C-:B------:R-:W-:Y:S01]  /*c250*/  FFMA.FTZ R159, R142, c[0x0][0x23c], -R157.reuse ;  /* 0x00008f008e9f7a23 */ /* 0x100fe2000001089d */
[----:B------:R-:W-:Y:S01]  /*c260*/  MUFU.EX2 R149, R149 ;  /* 0x0000009500957308 */ /* 0x000fe20000000800 */
[----:B------:R-:W-:-:S02]  /*c270*/  FFMA.FTZ R160, R140, c[0x0][0x23c], -R157 ;  /* 0x00008f008ca07a23 */ /* 0x000fc4000001089d */
[--C-:B------:R-:W-:Y:S02]  /*c280*/  FFMA.FTZ R161, R138, c[0x0][0x23c], -R157.reuse ;  /* 0x00008f008aa17a23 */ /* 0x100fe4000001089d */
[--C-:B------:R-:W-:Y:S02]  /*c290*/  FFMA.FTZ R162, R136, c[0x0][0x23c], -R157.reuse ;  /* 0x00008f0088a27a23 */ /* 0x100fe4000001089d */
[--C-:B------:R-:W-:Y:S01]  /*c2a0*/  FFMA.FTZ R163, R141, c[0x0][0x23c], -R154.reuse ;  /* 0x00008f008da37a23 */ /* 0x100fe2000001089a */
[----:B------:R-:W3:Y:S01]  /*c2b0*/  MUFU.EX2 R148, R148 ;  /* 0x0000009400947308 */ /* 0x000ee20000000800 */
[----:B--2---:R-:W-:Y:S01]  /*c2c0*/  F2FP.BF16.PACK_AB R4, R150, R151 ;  /* 0x000000979604723e */ /* 0x004fe200000010ff */
[--C-:B------:R-:W-:Y:S01]  /*c2d0*/  FFMA.FTZ R164, R139, c[0x0][0x23c], -R154.reuse ;  /* 0x00008f008ba47a23 */ /* 0x100fe2000001089a */
[----:B------:R-:W-:Y:S01]  /*c2e0*/  LDSM.16.MT88.4 R140, [R186+0x12800] ;  /* 0x01280000ba8c783b */ /* 0x000fe20000004200 */
[--C-:B------:R-:W-:Y:S02]  /*c2f0*/  FFMA.FTZ R165, R137, c[0x0][0x23c], -R154.reuse ;  /* 0x00008f0089a57a23 */ /* 0x100fe4000001089a */
[----:B------:R-:W-:Y:S01]  /*c300*/  FFMA.FTZ R166, R221, c[0x0][0x23c], -R154 ;  /* 0x00008f00dda67a23 */ /* 0x000fe2000001089a */
[----:B------:R-:W-:Y:S01]  /*c310*/  LDSM.16.MT88.4 R136, [R185+0x12800] ;  /* 0x01280000b988783b */ /* 0x000fe20000004200 */
[----:B------:R-:W-:Y:S01]  /*c320*/  MUFU.EX2 R135, R135 ;  /* 0x0000008700877308 */ /* 0x000fe20000000800 */
[----:B------:R-:W-:-:S02]  /*c330*/  FFMA.FTZ R167, R168, c[0x0][0x23c], -R157 ;  /* 0x00008f00a8a77a23 */ /* 0x000fc4000001089d */
[--C-:B------:R-:W-:Y:S02]  /*c340*/  FFMA.FTZ R168, R212, c[0x0][0x23c], -R157.reuse ;  /* 0x00008f00d4a87a23 */ /* 0x100fe4000001089d */
[--C-:B------:R-:W-:Y:S02]  /*c350*/  FFMA.FTZ R221, R214, c[0x0][0x23c], -R157.reuse ;  /* 0x00008f00d6dd7a23 */ /* 0x100fe4000001089d */
[----:B------:R-:W-:Y:S01]  /*c360*/  FFMA.FTZ R170, R170, c[0x0][0x23c], -R157 ;  /* 0x00008f00aaaa7a23 */ /* 0x000fe2000001089d */
[----:B------:R-:W2:Y:S01]  /*c370*/  MUFU.EX2 R134, R134 ;  /* 0x0000008600867308 */ /* 0x000ea20000000800 */
[----:B---3--:R-:W-:Y:S01]  /*c380*/  F2FP.BF16.PACK_AB R6, R148, R149 ;  /* 0x000000959406723e */ /* 0x008fe200000010ff */
        /* <DEDUP_REMOVED lines=8> */
[----:B------:R-:W3:Y:S01]  /*c410*/  MUFU.EX2 R2, R2 ;  /* 0x0000000200027308 */ /* 0x000ee20000000800 */
[----:B--2---:R-:W-:Y:S01]  /*c420*/  F2FP.BF16.PACK_AB R5, R134, R135 ;  /* 0x000000878605723e */ /* 0x004fe200000010ff */
[----:B------:R-:W-:-:S02]  /*c430*/  FFMA.FTZ R157, R144, c[0x0][0x23c], -R157 ;  /* 0x00008f00909d7a23 */ /* 0x000fc4000001089d */
[--C-:B------:R-:W-:Y:S02]  /*c440*/  FFMA.FTZ R155, R155, c[0x0][0x23c], -R154.reuse ;  /* 0x00008f009b9b7a23 */ /* 0x100fe4000001089a */
[--C-:B------:R-:W-:Y:S02]  /*c450*/  FFMA.FTZ R216, R147, c[0x0][0x23c], -R154.reuse ;  /* 0x00008f0093d87a23 */ /* 0x100fe4000001089a */
[----:B------:R-:W2:Y:S01]  /*c460*/  MUFU.EX2 R152, R152 ;  /* 0x0000009800987308 */ /* 0x000ea20000000800 */
[--C-:B------:R-:W-:Y:S02]  /*c470*/  FFMA.FTZ R218, R145, c[0x0][0x23c], -R154.reuse ;  /* 0x00008f0091da7a23 */ /* 0x100fe4000001089a */
[----:B------:R-:W-:Y:S01]  /*c480*/  FFMA.FTZ R153, R153, c[0x0][0x23c], -R154 ;  /* 0x00008f0099997a23 */ /* 0x000fe2000001089a */
[----:B------:R-:W-:Y:S04]  /*c490*/  LDSM.16.MT88.4 R144, [R186+0x13800] ;  /* 0x01380000ba90783b */ /* 0x000fe80000004200 */
        /* <DEDUP_REMOVED lines=62> */
[----:B------:R-:W2:Y:S01]  /*c880*/  MUFU.EX2 R168, R168 ;  /* 0x000000a800a87308 */ /* 0x000ea20000000800 */
[----:B------:R-:W-:Y:S02]  /*c890*/  FMUL.FTZ R103, R103, R0 ;  /* 0x0000000067677220 */ /* 0x000fe40000410000 */
        /* <DEDUP_REMOVED lines=8> */
[----:B------:R-:W-:Y:S01]  /*c920*/  FMUL.FTZ R49, R49, R152 ;  /* 0x0000009831317220 */ /* 0x000fe20000410000 */
        /* <DEDUP_REMOVED lines=163> */
[C---:B--2---:R-:W-:Y:S08]  /*d360*/  HMMA.16816.F32.BF16 R60, R4.reuse, R12, R60 ;  /* 0x0000000c043c723c */ /* 0x044ff0000004183c */
        /* <DEDUP_REMOVED lines=22> */
[C---:B--2---:R-:W-:Y:S08]  /*d4d0*/  HMMA.16816.F32.BF16 R84, R4.reuse, R16, R84 ;  /* 0x000000100454723c */ /* 0x044ff00000041854 */
        /* <DEDUP_REMOVED lines=12> */
[----:B----4-:R-:W-:Y:S01]  /*d5a0*/  HMMA.16816.F32.BF16 R128, R4, R8, R128 ;  /* 0x000000080480723c */ /* 0x010fe20000041880 */
[----:B------:R-:W-:Y:S02]  /*d5b0*/  FADD.FTZ R217, R157, R156 ;  /* 0x0000009c9dd97221 */ /* 0x000fe40000010000 */
[----:B------:R-:W-:-:S05]  /*d5c0*/  FADD.FTZ R213, R153, R218 ;  /* 0x000000da99d57221 */ /* 0x000fca0000010000 */
        /* <DEDUP_REMOVED lines=20> */
[C---:B----4-:R-:W-:Y:S08]  /*d710*/  HMMA.16816.F32.BF16 R76, R4.reuse, R8, R76 ;  /* 0x00000008044c723c */ /* 0x050ff0000004184c */
[C---:B------:R-:W-:Y:S08]  /*d720*/  HMMA.16816.F32.BF16 R80, R4.reuse, R10, R80 ;  /* 0x0000000a0450723c */ /* 0x040ff00000041850 */
[C---:B---3--:R-:W-:Y:S08]  /*d730*/  HMMA.16816.F32.BF16 R84, R4.reuse, R28, R84 ;  /* 0x0000001c0454723c */ /* 0x048ff00000041854 */
[C---:B------:R-:W-:Y:S08]  /*d740*/  HMMA.16816.F32.BF16 R88, R4.reuse, R30, R88 ;  /* 0x0000001e0458723c */ /* 0x040ff00000041858 */
[C---:B-1----:R-:W-:Y:S08]  /*d750*/  HMMA.16816.F32.BF16 R92, R4.reuse, R12, R92 ;  /* 0x0000000c045c723c */ /* 0x042ff0000004185c */
[----:B------:R-:W-:Y:S08]  /*d760*/  HMMA.16816.F32.BF16 R96, R4, R14, R96 ;  /* 0x0000000e0460723c */ /* 0x000ff00000041860 */
.L_x_430:
[----:B------:R-:W-:-:S06]  /*d770*/  UISETP.GT.AND UP0, UPT, UR22, UR7, UPT ;  /* 0x000000071600728c */ /* 0x000fcc000bf04270 */
[----:B------:R-:W-:-:S13]  /*d780*/  PLOP3.LUT P0, PT, PT, PT, UP0, 0x80, 0x0 ;  /* 0x000000000000781c */ /* 0x000fda0003f0f008 */
        /* <DEDUP_REMOVED lines=9> */
.L_x_440:
[----:B------:R1:W-:Y:S01]  /*d820*/  @P4 STS.128 [R199+0xc000], RZ ;  /* 0x00c000ffc7004388 */ /* 0x0003e20000000c00 */
        /* <DEDUP_REMOVED lines=11> */
[C---:B------:R-:W-:Y:S02]  /*d8e0*/  @!P4 LEA R146, P1, R134.reuse, c[0x0][0x168], 0x1 ;  /* 0x00005a008692ca11 */ /* 0x040fe400078208ff */
[----:B------:R-:W-:Y:S02]  /*d8f0*/  @!P2 LEA R140, P5, R134, c[0x0][0x168], 0x1 ;  /* 0x00005a00868caa11 */ /* 0x000fe400078a08ff */
[----:B------:R-:W-:Y:S02]  /*d900*/  LEA.HI.X R133, R136, R203, R133, 0x6, P0 ;  /* 0x000000cb88857211 */ /* 0x000fe400000f3485 */
[C---:B------:R-:W-:Y:S02]  /*d910*/  @!P3 LEA R142, P0, R134.reuse, c[0x0][0x168], 0x1 ;  /* 0x00005a00868eba11 */ /* 0x040fe400078008ff */
[C-C-:B------:R-:W-:Y:S02]  /*d920*/  @!P4 LEA.HI.X R147, R134.reuse, c[0x0][0x16c], R133.reuse, 0x1, P1 ;  /* 0x00005b008693ca11 */ /* 0x140fe400008f0c85 */
[C-C-:B------:R-:W-:Y:S02]  /*d930*/  @!P3 LEA.HI.X R143, R134.reuse, c[0x0][0x16c], R133.reuse, 0x1, P0 ;  /* 0x00005b00868fba11 */ /* 0x140fe400000f0c85 */
[C---:B------:R-:W-:Y:S01]  /*d940*/  @!P2 LEA.HI.X R141, R134.reuse, c[0x0][0x16c], R133, 0x1, P5 ;  /* 0x00005b00868daa11 */ /* 0x040fe200028f0c85 */
[----:B------:R-:W-:Y:S01]  /*d950*/  @!PT LDS RZ, [RZ] ;  /* 0x00000000fffff984 */ /* 0x000fe20000000800 */
[----:B------:R-:W-:Y:S01]  /*d960*/  @!PT LDS RZ, [RZ] ;  /* 0x00000000fffff984 */ /* 0x000fe20000000800 */
[----:B------:R-:W-:Y:S01]  /*d970*/  @!PT LDS RZ, [RZ] ;  /* 0x00000000fffff984 */ /* 0x000fe20000000800 */
[----:B------:R1:W-:Y:S01]  /*d980*/  @!P4 LDGSTS.E.BYPASS.LTC128B.128 [R199+0xc000], [R146.64] ;  /* 0x0c00000092c7cfae */ /* 0x0003e2000b901d4e */
[----:B------:R-:W-:Y:S03]  /*d990*/  IADD3 R132, P6, R134, UR9, RZ ;  /* 0x0000000986847c10 */ /* 0x000fe6000ffde0ff */
[----:B------:R1:W-:Y:S01]  /*d9a0*/  @P3 STS.128 [R199+0xe000], RZ ;  /* 0x00e000ffc7003388 */ /* 0x0003e20000000c00 */
[C---:B------:R-:W-:Y:S02]  /*d9b0*/  @!P3 LEA R138, P1, R132.reuse, c[0x0][0x168], 0x1 ;  /* 0x00005a00848aba11 */ /* 0x040fe400078208ff */
[C---:B------:R-:W-:Y:S01]  /*d9c0*/  @!P2 LEA R136, P0, R132.reuse, c[0x0][0x168], 0x1 ;  /* 0x00005a008488aa11 */ /* 0x040fe200078008ff */
[----:B------:R-:W-:Y:S01]  /*d9d0*/  @!PT LDS RZ, [RZ] ;  /* 0x00000000fffff984 */ /* 0x000fe20000000800 */
[----:B------:R-:W-:Y:S01]  /*d9e0*/  @!PT LDS RZ, [RZ] ;  /* 0x00000000fffff984 */ /* 0x000fe20000000800 */
[----:B------:R-:W-:Y:S01]  /*d9f0*/  @!PT LDS RZ, [RZ] ;  /* 0x00000000fffff984 */ /* 0x000fe20000000800 */
[----:B------:R1:W-:Y:S01]  /*da00*/  @!P3 LDGSTS.E.BYPASS.LTC128B.128 [R199+0xe000], [R142.64+0x80] ;  /* 0x0e0000808ec7bfae */ /* 0x0003e2000b901d4e */
[----:B------:R-:W-:Y:S02]  /*da10*/  IADD3.X R3, R133, UR8, RZ, P6, !PT ;  /* 0x0000000885037c10 */ /* 0x000fe4000b7fe4ff */
[C---:B------:R-:W-:Y:S01]  /*da20*/  @!P4 LEA R144, P6, R132.reuse, c[0x0][0x168], 0x1 ;  /* 0x00005a008490ca11 */ /* 0x040fe200078c08ff */
[----:B------:R1:W-:Y:S01]  /*da30*/  @P2 STS.128 [R199+0x10000], RZ ;  /* 0x010000ffc7002388 */ /* 0x0003e20000000c00 */
[C-C-:B------:R-:W-:Y:S02]  /*da40*/  @!P3 LEA.HI.X R139, R132.reuse, c[0x0][0x16c], R3.reuse, 0x1, P1 ;  /* 0x00005b00848bba11 */ /* 0x140fe400008f0c03 */
[C-C-:B------:R-:W-:Y:S01]  /*da50*/  @!P4 LEA.HI.X R145, R132.reuse, c[0x0][0x16c], R3.reuse, 0x1, P6 ;  /* 0x00005b008491ca11 */ /* 0x140fe200030f0c03 */
[----:B------:R-:W-:Y:S01]  /*da60*/  @!PT LDS RZ, [RZ] ;  /* 0x00000000fffff984 */ /* 0x000fe20000000800 */
[----:B------:R-:W-:Y:S01]  /*da70*/  @!PT LDS RZ, [RZ] ;  /* 0x00000000fffff984 */ /* 0x000fe20000000800 */
[----:B------:R-:W-:Y:S01]  /*da80*/  @!PT LDS RZ, [RZ] ;  /* 0x00000000fffff984 */ /* 0x000fe20000000800 */
[----:B------:R1:W-:Y:S01]  /*da90*/  @!P2 LDGSTS.E.BYPASS.LTC128B.128 [R199+0x10000], [R140.64+0x100] ;  /* 0x100001008cc7afae */ /* 0x0003e2000b901d4e */
[----:B------:R-:W-:Y:S03]  /*daa0*/  @!P2 LEA.HI.X R137, R132, c[0x0][0x16c], R3, 0x1, P0 ;  /* 0x00005b008489aa11 */ /* 0x000fe600000f0c03 */
        /* <DEDUP_REMOVED lines=17> */
.L_x_438:
[----:B------:R-:W-:Y:S04]  /*dbc0*/  DEPBAR.LE SB0, 0x0 ;  /* 0x000080000000791a */ /* 0x000fe80000000000 */
[----:B------:R-:W-:Y:S01]  /*dbd0*/  BAR.SYNC.DEFER_BLOCKING 0x0 ;  /* 0x0000000000007b1d */ /* 0x000fe20000010000 */
[----:B------:R-:W-:Y:S04]  /*dbe0*/  UIADD3 UR13, UR22, -0x1, URZ ;  /* 0xffffffff160d7890 */ /* 0x000fe8000fffe03f */
[----:B------:R-:W-:Y:S02]  /*dbf0*/  USHF.R.S32.HI UR5, URZ, 0x1f, UR13 ;  /* 0x0000001f3f057899 */ /* 0x000fe4000801140d */
[----:B------:R-:W-:Y:S01]  /*dc00*/  UIMAD UR4, UR17, UR13, URZ ;  /* 0x0000000d110472a4 */ /* 0x000fe2000f8e023f */
[----:B------:R-:W-:Y:S01]  /*dc10*/  IMAD.WIDE.U32 R226, R195, UR13, R214 ;  /* 0x0000000dc3e27c25 */ /* 0x000fe2000f8e00d6 */
[----:B------:R-:W-:Y:S02]  /*dc20*/  UISETP.GT.AND UP0, UPT, UR13, UR7, UPT ;  /* 0x000000070d00728c */ /* 0x000fe4000bf04270 */
[----:B------:R-:W-:Y:S02]  /*dc30*/  UIMAD UR4, UR5, UR16, UR4 ;  /* 0x00000010050472a4 */ /* 0x000fe4000f8e0204 */
[C---:B------:R-:W-:Y:S02]  /*dc40*/  @!P4 LEA R230, P1, R226.reuse, c[0x0][0x170], 0x1 ;  /* 0x00005c00e2e6ca11 */ /* 0x040fe400078208ff */
[C---:B------:R-:W-:Y:S02]  /*dc50*/  @!P3 LEA R224, P0, R226.reuse, c[0x0][0x170], 0x1 ;  /* 0x00005c00e2e0ba11 */ /* 0x040fe400078008ff */
[----:B------:R-:W-:Y:S02]  /*dc60*/  IADD3 R216, R227, UR4, RZ ;  /* 0x00000004e3d87c10 */ /* 0x000fe4000fffe0ff */
[C---:B------:R-:W-:Y:S02]  /*dc70*/  @!P2 LEA R222, P5, R226.reuse, c[0x0][0x170], 0x1 ;  /* 0x00005c00e2deaa11 */ /* 0x040fe400078a08ff */
[C-C-:B------:R-:W-:Y:S02]  /*dc80*/  @!P4 LEA.HI.X R231, R226.reuse, c[0x0][0x174], R216.reuse, 0x1, P1 ;  /* 0x00005d00e2e7ca11 */ /* 0x140fe400008f0cd8 */
[C-C-:B------:R-:W-:Y:S01]  /*dc90*/  @!P3 LEA.HI.X R225, R226.reuse, c[0x0][0x174], R216.reuse, 0x1, P0 ;  /* 0x00005d00e2e1ba11 */ /* 0x140fe200000f0cd8 */
[----:B------:R-:W-:Y:S01]  /*dca0*/  @P4 STS.128 [R199+0x12000], RZ ;  /* 0x012000ffc7004388 */ /* 0x000fe20000000c00 */
[C---:B------:R-:W-:Y:S02]  /*dcb0*/  @!P2 LEA.HI.X R223, R226.reuse, c[0x0][0x174], R216, 0x1, P5 ;  /* 0x00005d00e2dfaa11 */ /* 0x040fe400028f0cd8 */
[----:B------:R-:W-:Y:S01]  /*dcc0*/  IADD3 R212, P6, R226, UR18, RZ ;  /* 0x00000012e2d47c10 */ /* 0x000fe2000ffde0ff */
[----:B------:R-:W-:Y:S01]  /*dcd0*/  @!PT LDS RZ, [RZ] ;  /* 0x00000000fffff984 */ /* 0x000fe20000000800 */
[----:B------:R-:W-:Y:S01]  /*dce0*/  @!PT LDS RZ, [RZ] ;  /* 0x00000000fffff984 */ /* 0x000fe20000000800 */
[----:B------:R-:W-:Y:S01]  /*dcf0*/  @!PT LDS RZ, [RZ] ;  /* 0x00000000fffff984 */ /* 0x000fe20000000800 */
[----:B------:R1:W-:Y:S03]  /*dd00*/  @!P4 LDGSTS.E.BYPASS.LTC128B.128 [R199+0x12000], [R230.64] ;  /* 0x12000000e6c7cfae */ /* 0x0003e6000b901d4e */
        /* <DEDUP_REMOVED lines=11> */
[C---:B------:R-:W-:Y:S03]  /*ddc0*/  @!P2 LEA R218, P0, R212.reuse, c[0x0][0x170], 0x1 ;  /* 0x00005c00d4daaa11 */ /* 0x040fe600078008ff */
[----:B------:R-:W-:Y:S01]  /*ddd0*/  @!PT LDS RZ, [RZ] ;  /* 0x00000000fffff984 */ /* 0x000fe20000000800 */
[----:B------:R-:W-:Y:S01]  /*dde0*/  @!PT LDS RZ, [RZ] ;  /* 0x00000000fffff984 */ /* 0x000fe20000000800 */
[----:B------:R-:W-:Y:S01]  /*ddf0*/  @!PT LDS RZ, [RZ] ;  /* 0x00000000fffff984 */ /* 0x000fe20000000800 */
[----:B------:R1:W-:Y:S01]  /*de00*/  @!P2 LDGSTS.E.BYPASS.LTC128B.128 [R199+0x16000], [R222.64+0x100] ;  /* 0x16000100dec7afae */ /* 0x0003e2000b901d4e */
[----:B------:R-:W-:Y:S02]  /*de10*/  @!P2 LEA.HI.X R219, R212, c[0x0][0x174], R3, 0x1, P0 ;  /* 0x00005d00d4dbaa11 */ /* 0x000fe400000f0c03 */
[----:B------:R-:W-:Y:S01]  /*de20*/  PLOP3.LUT P0, PT, PT, PT, UP0, 0x80, 0x0 ;  /* 0x000000000000781c */ /* 0x000fe20003f0f008 */
        /* <DEDUP_REMOVED lines=175> */
.L_x_439:
[----:B------:R-:W-:Y:S01]  /*e920*/  IMAD.U32 R3, RZ, RZ, UR13 ;  /* 0x0000000dff037e24 */ /* 0x000fe2000f8e00ff */
[----:B------:R-:W-:Y:S02]  /*e930*/  UISETP.GT.AND UP0, UPT, UR13, UR7, UPT ;  /* 0x000000070d00728c */ /* 0x000fe4000bf04270 */
[----:B------:R-:W-:Y:S01]  /*e940*/  UMOV UR22, UR13 ;  /* 0x0000000d00167c82 */ /* 0x000fe20008000000 */
[----:B------:R-:W-:Y:S05]  /*e950*/  IMAD R132, R3, 0x40, R198 ;  /* 0x0000004003847824 */ /* 0x000fea00078e02c6 */
[C---:B------:R-:W-:Y:S02]  /*e960*/  IADD3 R3, R209.reuse, -R132, RZ ;  /* 0x80000084d1037210 */ /* 0x040fe40007ffe0ff */
[----:B-1----:R-:W-:Y:S02]  /*e970*/  IADD3 R142, R132, 0x1, RZ ;  /* 0x00000001848e7810 */ /* 0x002fe40007ffe0ff */
[----:B------:R-:W-:Y:S01]  /*e980*/  IABS R153, R3 ;  /* 0x0000000300997213 */ /* 0x000fe20000000000 */
[----:B------:R-:W-:Y:S01]  /*e990*/  IMAD.IADD R3, R206, 0x1, -R132 ;  /* 0x00000001ce037824 */ /* 0x000fe200078e0a84 */
[C---:B------:R-:W-:Y:S02]  /*e9a0*/  IADD3 R151, R132.reuse, 0x8, RZ ;  /* 0x0000000884977810 */ /* 0x040fe40007ffe0ff */
[C---:B------:R-:W-:Y:S02]  /*e9b0*/  IADD3 R150, R132.reuse, 0x9, RZ ;  /* 0x0000000984967810 */ /* 0x040fe40007ffe0ff */
[----:B------:R-:W-:Y:S01]  /*e9c0*/  IABS R147, R3 ;  /* 0x0000000300937213 */ /* 0x000fe20000000000 */
[----:B------:R-:W-:Y:S01]  /*e9d0*/  I2F R153, R153 ;  /* 0x0000009900997306 */ /* 0x000fe20000201400 */
[C---:B------:R-:W-:Y:S02]  /*e9e0*/  IADD3 R3, R209.reuse, -R142, RZ ;  /* 0x8000008ed1037210 */ /* 0x040fe40007ffe0ff */
[C---:B------:R-:W-:Y:S02]  /*e9f0*/  IADD3 R148, R132.reuse, 0x10, RZ ;  /* 0x0000001084947810 */ /* 0x040fe40007ffe0ff */
[----:B------:R-:W-:Y:S01]  /*ea00*/  IABS R138, R3 ;  /* 0x00000003008a7213 */ /* 0x000fe20000000000 */
[C---:B------:R-:W-:Y:S01]  /*ea10*/  IMAD.IADD R3, R209.reuse, 0x1, -R151 ;  /* 0x00000001d1037824 */ /* 0x040fe200078e0a97 */
[C---:B------:R-:W-:Y:S02]  /*ea20*/  IADD3 R143, R132.reuse, 0x11, RZ ;  /* 0x00000011848f7810 */ /* 0x040fe40007ffe0ff */
[C---:B------:R-:W-:Y:S01]  /*ea30*/  IADD3 R141, R132.reuse, 0x18, RZ ;  /* 0x00000018848d7810 */ /* 0x040fe20007ffe0ff */
[----:B------:R-:W-:Y:S01]  /*ea40*/  I2F R147, R147 ;  /* 0x0000009300937306 */ /* 0x000fe20000201400 */
[----:B------:R-:W-:Y:S02]  /*ea50*/  IABS R145, R3 ;  /* 0x0000000300917213 */ /* 0x000fe40000000000 */
[C---:B------:R-:W-:Y:S02]  /*ea60*/  IADD3 R3, R209.reuse, -R150, RZ ;  /* 0x80000096d1037210 */ /* 0x040fe40007ffe0ff */
[C---:B------:R-:W-:Y:S02]  /*ea70*/  IADD3 R139, R132.reuse, 0x19, RZ ;  /* 0x00000019848b7810 */ /* 0x040fe40007ffe0ff */
[----:B------:R-:W-:Y:S01]  /*ea80*/  IABS R136, R3 ;  /* 0x0000000300887213 */ /* 0x000fe20000000000 */
[C---:B------:R-:W-:Y:S01]  /*ea90*/  IMAD.IADD R3, R209.reuse, 0x1, -R148 ;  /* 0x00000001d1037824 */ /* 0x040fe200078e0a94 */
[----:B------:R-:W-:Y:S01]  /*eaa0*/  ISETP.GE.AND P6, PT, R132, R205, PT ;  /* 0x000000cd8400720c */ /* 0x000fe20003fc6270 */
[----:B------:R-:W-:Y:S01]  /*eab0*/  I2F R138, R138 ;  /* 0x0000008a008a7306 */ /* 0x000fe20000201400 */
[-C--:B------:R-:W-:Y:S02]  /*eac0*/  ISETP.GE.AND P5, PT, R142, R208.reuse, PT ;  /* 0x000000d08e00720c */ /* 0x080fe40003fa6270 */
[----:B------:R-:W-:Y:S02]  /*ead0*/  IABS R135, R3 ;  /* 0x0000000300877213 */ /* 0x000fe40000000000 */
[C---:B------:R-:W-:Y:S02]  /*eae0*/  IADD3 R3, R209.reuse, -R143, RZ ;  /* 0x8000008fd1037210 */ /* 0x040fe40007ffe0ff */
[C---:B------:R-:W-:Y:S02]  /*eaf0*/  ISETP.GE.AND P1, PT, R132.reuse, R208, PT ;  /* 0x000000d08400720c */ /* 0x040fe40003f26270 */
[----:B------:R-:W-:Y:S01]  /*eb00*/  IABS R134, R3 ;  /* 0x0000000300867213 */ /* 0x000fe20000000000 */
[C---:B------:R-:W-:Y:S01]  /*eb10*/  IMAD.IADD R3, R209.reuse, 0x1, -R141 ;  /* 0x00000001d1037824 */ /* 0x040fe200078e0a8d */
[----:B------:R-:W-:Y:S01]  /*eb20*/  I2F R136, R136 ;  /* 0x0000008800887306 */ /* 0x000fe20000201400 */
[C---:B------:R-:W-:Y:S02]  /*eb30*/  IADD3 R144, R132.reuse, 0x28, RZ ;  /* 0x0000002884907810 */ /* 0x040fe40007ffe0ff */
[----:B------:R-:W-:Y:S02]  /*eb40*/  ISETP.GE.OR P6, PT, R132, R204, !P6 ;  /* 0x000000cc8400720c */ /* 0x000fe400077c6670 */
[----:B------:R-:W-:Y:S02]  /*eb50*/  IABS R133, R3 ;  /* 0x0000000300857213 */ /* 0x000fe40000000000 */
[----:B------:R-:W-:Y:S02]  /*eb60*/  IADD3 R3, R206, -R142, RZ ;  /* 0x8000008ece037210 */ /* 0x000fe40007ffe0ff */
[----:B------:R-:W-:Y:S01]  /*eb70*/  ISETP.GE.OR P5, PT, R142, R207, !P5 ;  /* 0x000000cf8e00720c */ /* 0x000fe20006fa6670 */
[----:B------:R-:W-:Y:S01]  /*eb80*/  I2F R145, R145 ;  /* 0x0000009100917306 */ /* 0x000fe20000201400 */
[----:B------:R-:W-:Y:S01]  /*eb90*/  IABS R140, R3 ;  /* 0x00000003008c7213 */ /* 0x000fe20000000000 */
[C---:B------:R-:W-:Y:S01]  /*eba0*/  IMAD.IADD R3, R209.reuse, 0x1, -R139 ;  /* 0x00000001d1037824 */ /* 0x040fe200078e0a8b */
[----:B------:R-:W-:Y:S02]  /*ebb0*/  ISETP.GE.OR P1, PT, R132, R207, !P1 ;  /* 0x000000cf8400720c */ /* 0x000fe40004f26670 */
[----:B------:R-:W-:Y:S02]  /*ebc0*/  ISETP.GE.AND P0, PT, R142, R205, PT ;  /* 0x000000cd8e00720c */ /* 0x000fe40003f06270 */
[----:B------:R-:W-:Y:S02]  /*ebd0*/  IABS R146, R3 ;  /* 0x0000000300927213 */ /* 0x000fe40000000000 */
[----:B------:R-:W-:Y:S01]  /*ebe0*/  IADD3 R3, R206, -R151, RZ ;  /* 0x80000097ce037210 */ /* 0x000fe20007ffe0ff */
[----:B------:R-:W-:Y:S01]  /*ebf0*/  I2F R133, R133 ;  /* 0x0000008500857306 */ /* 0x000fe20000201400 */
[----:B------:R-:W-:Y:S02]  /*ec00*/  ISETP.GE.OR P0, PT, R142, R204, !P0 ;  /* 0x000000cc8e00720c */ /* 0x000fe40004706670 */
[----:B------:R-:W-:Y:S02]  /*ec10*/  IABS R149, R3 ;  /* 0x0000000300957213 */ /* 0x000fe40000000000 */
[----:B------:R-:W-:Y:S05]  /*ec20*/  IADD3 R3, R132, 0x20, RZ ;  /* 0x0000002084037810 */ /* 0x000fea0007ffe0ff */
[----:B------:R-:W-:Y:S01]  /*ec30*/  IMAD.IADD R137, R209, 0x1, -R3 ;  /* 0x00000001d1897824 */ /* 0x000fe200078e0a03 */
[----:B------:R-:W-:Y:S04]  /*ec40*/  I2F R135, R135 ;  /* 0x0000008700877306 */ /* 0x000fe80000201400 */
[----:B------:R-:W-:Y:S06]  /*ec50*/  IABS R137, R137 ;  /* 0x0000008900897213 */ /* 0x000fec0000000000 */
[----:B------:R-:W-:Y:S10]  /*ec60*/  I2F R134, R134 ;  /* 0x0000008600867306 */ /* 0x000ff40000201400 */
[----:B------:R-:W-:Y:S10]  /*ec70*/  I2F R140, R140 ;  /* 0x0000008c008c7306 */ /* 0x000ff40000201400 */
[----:B------:R-:W-:Y:S10]  /*ec80*/  I2F R146, R146 ;  /* 0x0000009200927306 */ /* 0x000ff40000201400 */
[----:B------:R-:W1:Y:S02]  /*ec90*/  I2F R149, R149 ;  /* 0x0000009500957306 */ /* 0x000e640000201400 */
[----:B-1----:R-:W-:Y:S02]  /*eca0*/  FFMA.FTZ R10, R149, -UR19, R10 ;  /* 0x80000013950a7c23 */ /* 0x002fe4000801000a */
[----:B------:R-:W-:Y:S01]  /*ecb0*/  FFMA.FTZ R5, R138, -UR19, R5 ;  /* 0x800000138a057c23 */ /* 0x000fe20008010005 */
[----:B------:R-:W-:Y:S01]  /*ecc0*/  IADD3 R138, R206, -R150, RZ ;  /* 0x80000096ce8a7210 */ /* 0x000fe20007ffe0ff */
[----:B------:R-:W-:Y:S01]  /*ecd0*/  FFMA.FTZ R9, R136, -UR19, R9 ;  /* 0x8000001388097c23 */ /* 0x000fe20008010009 */
[----:B------:R-:W-:Y:S01]  /*ece0*/  IADD3 R136, R206, -R148, RZ ;  /* 0x80000094ce887210 */ /* 0x000fe20007ffe0ff */
[----:B------:R-:W-:Y:S01]  /*ecf0*/  FFMA.FTZ R4, R153, -UR19, R4 ;  /* 0x8000001399047c23 */ /* 0x000fe20008010004 */
[----:B------:R-:W-:Y:S01]  /*ed00*/  IABS R138, R138 ;  /* 0x0000008a008a7213 */ /* 0x000fe20000000000 */
[----:B------:R-:W1:Y:S01]  /*ed10*/  I2F R153, R137 ;  /* 0x0000008900997306 */ /* 0x000e620000201400 */
[----:B------:R-:W-:Y:S01]  /*ed20*/  IABS R136, R136 ;  /* 0x0000008800887213 */ /* 0x000fe20000000000 */
[----:B------:R-:W-:Y:S02]  /*ed30*/  FFMA.FTZ R6, R147, -UR19, R6 ;  /* 0x8000001393067c23 */ /* 0x000fe40008010006 */
[----:B------:R-:W-:Y:S01]  /*ed40*/  FFMA.FTZ R8, R145, -UR19, R8 ;  /* 0x8000001391087c23 */ /* 0x000fe20008010008 */
[----:B------:R-:W-:Y:S01]  /*ed50*/  IADD3 R145, R132, 0x21, RZ ;  /* 0x0000002184917810 */ /* 0x000fe20007ffe0ff */
[----:B------:R-:W-:Y:S02]  /*ed60*/  FFMA.FTZ R16, R133, -UR19, R16 ;  /* 0x8000001385107c23 */ /* 0x000fe40008010010 */
[----:B------:R-:W-:Y:S01]  /*ed70*/  FFMA.FTZ R12, R135, -UR19, R12 ;  /* 0x80000013870c7c23 */ /* 0x000fe2000801000c */
[----:B------:R-:W-:Y:S01]  /*ed80*/  FSEL R135, R6, -INF , !P6 ;  /* 0xff80000006877808 */ /* 0x000fe20007000000 */
[----:B------:R-:W2:Y:S01]  /*ed90*/  I2F R152, R138 ;  /* 0x0000008a00987306 */ /* 0x000ea20000201400 */
[----:B------:R-:W-:Y:S01]  /*eda0*/  IMAD.IADD R133, R209, 0x1, -R145 ;  /* 0x00000001d1857824 */ /* 0x000fe200078e0a91 */
[-C--:B------:R-:W-:Y:S01]  /*edb0*/  ISETP.GE.AND P6, PT, R150, R208.reuse, PT ;  /* 0x000000d09600720c */ /* 0x080fe20003fc6270 */
[----:B------:R-:W-:Y:S01]  /*edc0*/  FFMA.FTZ R13, R134, -UR19, R13 ;  /* 0x80000013860d7c23 */ /* 0x000fe2000801000d */
[----:B------:R-:W-:Y:S01]  /*edd0*/  FSEL R134, R5, -INF , !P5 ;  /* 0xff80000005867808 */ /* 0x000fe20006800000 */
[----:B------:R-:W-:Y:S01]  /*ede0*/  IMAD.IADD R5, R209, 0x1, -R144 ;  /* 0x00000001d1057824 */ /* 0x000fe200078e0a90 */
[----:B------:R-:W-:Y:S01]  /*edf0*/  ISETP.GE.OR P6, PT, R150, R207, !P6 ;  /* 0x000000cf9600720c */ /* 0x000fe200077c6670 */
[----:B------:R-:W-:Y:S01]  /*ee00*/  FFMA.FTZ R7, R140, -UR19, R7 ;  /* 0x800000138c077c23 */ /* 0x000fe20008010007 */
[-C--:B------:R-:W-:Y:S01]  /*ee10*/  ISETP.GE.AND P5, PT, R148, R208.reuse, PT ;  /* 0x000000d09400720c */ /* 0x080fe20003fa6270 */
[----:B------:R-:W-:Y:S01]  /*ee20*/  FFMA.FTZ R17, R146, -UR19, R17 ;  /* 0x8000001392117c23 */ /* 0x000fe20008010011 */
[----:B------:R3:W4:Y:S01]  /*ee30*/  I2F R147, R136 ;  /* 0x0000008800937306 */ /* 0x0007220000201400 */
[----:B------:R-:W-:Y:S02]  /*ee40*/  IABS R5, R5 ;  /* 0x0000000500057213 */ /* 0x000fe40000000000 */
[----:B------:R-:W-:Y:S01]  /*ee50*/  ISETP.GE.OR P5, PT, R148, R207, !P5 ;  /* 0x000000cf9400720c */ /* 0x000fe20006fa6670 */
[----:B-1----:R-:W-:Y:S01]  /*ee60*/  FFMA.FTZ R20, R153, -UR19, R20 ;  /* 0x8000001399147c23 */ /* 0x002fe20008010014 */
[----:B------:R-:W-:Y:S02]  /*ee70*/  FSEL R137, R4, -INF , !P1 ;  /* 0xff80000004897808 */ /* 0x000fe40004800000 */
[CC--:B------:R-:W-:Y:S02]  /*ee80*/  ISETP.GE.AND P1, PT, R151.reuse, R208.reuse, PT ;  /* 0x000000d09700720c */ /* 0x0c0fe40003f26270 */
[----:B------:R-:W-:Y:S02]  /*ee90*/  IADD3 R6, R206, -R141, RZ ;  /* 0x8000008dce067210 */ /* 0x000fe40007ffe0ff */
[C---:B------:R-:W-:Y:S02]  /*eea0*/  ISETP.GE.OR P1, PT, R151.reuse, R207, !P1 ;  /* 0x000000cf9700720c */ /* 0x040fe40004f26670 */
[----:B------:R-:W-:Y:S01]  /*eeb0*/  FSEL R162, R12, -INF , !P5 ;  /* 0xff8000000ca27808 */ /* 0x000fe20006800000 */
[----:B--2---:R-:W-:Y:S01]  /*eec0*/  FFMA.FTZ R11, R152, -UR19, R11 ;  /* 0x80000013980b7c23 */ /* 0x004fe2000801000b */
[----:B------:R-:W-:Y:S02]  /*eed0*/  IABS R138, R133 ;  /* 0x00000085008a7213 */ /* 0x000fe40000000000 */
[----:B------:R-:W-:Y:S02]  /*eee0*/  IADD3 R133, R132, 0x29, RZ ;  /* 0x0000002984857810 */ /* 0x000fe40007ffe0ff */
[----:B------:R-:W1:Y:S01]  /*eef0*/  I2F R4, R138 ;  /* 0x0000008a00047306 */ /* 0x000e620000201400 */
[----:B------:R-:W-:Y:S02]  /*ef00*/  ISETP.GE.AND P5, PT, R151, R205, PT ;  /* 0x000000cd9700720c */ /* 0x000fe40003fa6270 */
[----:B------:R-:W-:Y:S02]  /*ef10*/  FSEL R7, R7, -INF , !P0 ;  /* 0xff80000007077808 */ /* 0x000fe40004000000 */
[----:B---3--:R-:W-:Y:S01]  /*ef20*/  FSEL R136, R9, -INF , !P6 ;  /* 0xff80000009887808 */ /* 0x008fe20007000000 */
[----:B----4-:R-:W-:Y:S01]  /*ef30*/  FFMA.FTZ R14, R147, -UR19, R14 ;  /* 0x80000013930e7c23 */ /* 0x010fe2000801000e */
[-C--:B------:R-:W-:Y:S02]  /*ef40*/  ISETP.GE.AND P6, PT, R141, R208.reuse, PT ;  /* 0x000000d08d00720c */ /* 0x080fe40003fc6270 */
[----:B------:R-:W-:Y:S01]  /*ef50*/  ISETP.GE.AND P0, PT, R139, R208, PT ;  /* 0x000000d08b00720c */ /* 0x000fe20003f06270 */
[----:B------:R2:W3:Y:S01]  /*ef60*/  I2F R9, R5 ;  /* 0x0000000500097306 */ /* 0x0004e20000201400 */
[-C--:B------:R-:W-:Y:S02]  /*ef70*/  ISETP.GE.OR P6, PT, R141, R207.reuse, !P6 ;  /* 0x000000cf8d00720c */ /* 0x080fe400077c6670 */
[-C--:B------:R-:W-:Y:S02]  /*ef80*/  ISETP.GE.OR P5, PT, R151, R204.reuse, !P5 ;  /* 0x000000cc9700720c */ /* 0x080fe40006fa6670 */
[----:B------:R-:W-:Y:S02]  /*ef90*/  FSEL R142, R16, -INF , !P6 ;  /* 0xff800000108e7808 */ /* 0x000fe40007000000 */
[----:B------:R-:W-:Y:S02]  /*efa0*/  ISETP.GE.OR P0, PT, R139, R207, !P0 ;  /* 0x000000cf8b00720c */ /* 0x000fe40004706670 */
[C---:B------:R-:W-:Y:S02]  /*efb0*/  ISETP.GE.AND P6, PT, R148.reuse, R205, PT ;  /* 0x000000cd9400720c */ /* 0x040fe40003fc6270 */
[----:B------:R-:W-:Y:S02]  /*efc0*/  FSEL R140, R17, -INF , !P0 ;  /* 0xff800000118c7808 */ /* 0x000fe40004000000 */
[----:B------:R-:W-:Y:S01]  /*efd0*/  ISETP.GE.OR P6, PT, R148, R204, !P6 ;  /* 0x000000cc9400720c */ /* 0x000fe200077c6670 */
[----:B-1----:R-:W-:Y:S01]  /*efe0*/  FFMA.FTZ R21, R4, -UR19, R21 ;  /* 0x8000001304157c23 */ /* 0x002fe20008010015 */
[----:B------:R-:W-:Y:S02]  /*eff0*/  FSEL R138, R8, -INF , !P1 ;  /* 0xff800000088a7808 */ /* 0x000fe40004800000 */
[----:B------:R-:W-:Y:S02]  /*f000*/  IADD3 R8, R206, -R143, RZ ;  /* 0x8000008fce087210 */ /* 0x000fe40007ffe0ff */
[C---:B------:R-:W-:Y:S02]  /*f010*/  ISETP.GE.AND P1, PT, R143.reuse, R208, PT ;  /* 0x000000d08f00720c */ /* 0x040fe40003f26270 */
[----:B------:R-:W-:Y:S02]  /*f020*/  IABS R8, R8 ;  /* 0x0000000800087213 */ /* 0x000fe40000000000 */
[----:B------:R-:W-:Y:S01]  /*f030*/  ISETP.GE.OR P1, PT, R143, R207, !P1 ;  /* 0x000000cf8f00720c */ /* 0x000fe20004f26670 */
[----:B--2---:R-:W-:Y:S01]  /*f040*/  IMAD.IADD R5, R209, 0x1, -R133 ;  /* 0x00000001d1057824 */ /* 0x004fe200078e0a85 */
[----:B------:R-:W-:Y:S01]  /*f050*/  IADD3 R4, R132, 0x31, RZ ;  /* 0x0000003184047810 */ /* 0x000fe20007ffe0ff */
[----:B---3--:R-:W-:Y:S01]  /*f060*/  FFMA.FTZ R24, R9, -UR19, R24 ;  /* 0x8000001309187c23 */ /* 0x008fe20008010018 */
[----:B------:R-:W1:Y:S01]  /*f070*/  I2F R8, R8 ;  /* 0x0000000800087306 */ /* 0x000e620000201400 */
[----:B------:R-:W-:Y:S01]  /*f080*/  FSEL R160, R13, -INF , !P1 ;  /* 0xff8000000da07808 */ /* 0x000fe20004800000 */
[----:B------:R-:W-:Y:S01]  /*f090*/  IMAD.IADD R9, R206, 0x1, -R3 ;  /* 0x00000001ce097824 */ /* 0x000fe200078e0a03 */
[----:B------:R-:W-:Y:S02]  /*f0a0*/  IABS R5, R5 ;  /* 0x0000000500057213 */ /* 0x000fe40000000000 */
[----:B------:R-:W-:Y:S02]  /*f0b0*/  IABS R13, R6 ;  /* 0x00000006000d7213 */ /* 0x000fe40000000000 */
[----:B------:R-:W-:Y:S02]  /*f0c0*/  IADD3 R6, R132, 0x30, RZ ;  /* 0x0000003084067810 */ /* 0x000fe40007ffe0ff */
[----:B------:R-:W-:Y:S01]  /*f0d0*/  FSEL R165, R14, -INF , !P6 ;  /* 0xff8000000ea57808 */ /* 0x000fe20007000000 */
[----:B------:R-:W2:Y:S01]  /*f0e0*/  I2F R12, R5 ;  /* 0x00000005000c7306 */ /* 0x000ea20000201400 */
[-C--:B------:R-:W-:Y:S01]  /*f0f0*/  ISETP.GE.AND P0, PT, R3, R208.reuse, PT ;  /* 0x000000d00300720c */ /* 0x080fe20003f06270 */
[----:B------:R-:W-:Y:S01]  /*f100*/  IMAD.IADD R16, R209, 0x1, -R6 ;  /* 0x00000001d1107824 */ /* 0x000fe200078e0a06 */
[----:B------:R-:W-:Y:S02]  /*f110*/  IABS R9, R9 ;  /* 0x0000000900097213 */ /* 0x000fe40000000000 */
[----:B------:R-:W-:Y:S02]  /*f120*/  ISETP.GE.OR P0, PT, R3, R207, !P0 ;  /* 0x000000cf0300720c */ /* 0x000fe40004706670 */
[----:B------:R-:W-:Y:S02]  /*f130*/  ISETP.GE.AND P6, PT, R144, R208, PT ;  /* 0x000000d09000720c */ /* 0x000fe40003fc6270 */
[----:B------:R-:W-:Y:S01]  /*f140*/  FSEL R158, R20, -INF , !P0 ;  /* 0xff800000149e7808 */ /* 0x000fe20004000000 */
[----:B------:R-:W3:Y:S01]  /*f150*/  I2F R13, R13 ;  /* 0x0000000d000d7306 */ /* 0x000ee20000201400 */
[C---:B------:R-:W-:Y:S02]  /*f160*/  ISETP.GE.AND P0, PT, R143.reuse, R205, PT ;  /* 0x000000cd8f00720c */ /* 0x040fe40003f06270 */
[----:B------:R-:W-:Y:S01]  /*f170*/  ISETP.GE.OR P6, PT, R144, R207, !P6 ;  /* 0x000000cf9000720c */ /* 0x000fe200077c6670 */
[----:B-1----:R-:W-:Y:S01]  /*f180*/  FFMA.FTZ R15, R8, -UR19, R15 ;  /* 0x80000013080f7c23 */ /* 0x002fe2000801000f */
[C---:B------:R-:W-:Y:S02]  /*f190*/  IADD3 R8, R132.reuse, 0x38, RZ ;  /* 0x0000003884087810 */ /* 0x040fe40007ffe0ff */
[----:B------:R-:W-:Y:S02]  /*f1a0*/  IADD3 R132, R132, 0x39, RZ ;  /* 0x0000003984847810 */ /* 0x000fe40007ffe0ff */
[----:B------:R-:W-:Y:S01]  /*f1b0*/  ISETP.GE.OR P0, PT, R143, R204, !P0 ;  /* 0x000000cc8f00720c */ /* 0x000fe20004706670 */
[----:B------:R-:W1:Y:S01]  /*f1c0*/  I2F R9, R9 ;  /* 0x0000000900097306 */ /* 0x000e620000201400 */
[----:B------:R-:W-:Y:S02]  /*f1d0*/  IADD3 R14, R209, -R132, RZ ;  /* 0x80000084d10e7210 */ /* 0x000fe40007ffe0ff */
[----:B------:R-:W-:Y:S01]  /*f1e0*/  FSEL R163, R15, -INF , !P0 ;  /* 0xff8000000fa37808 */ /* 0x000fe20004000000 */
[----:B--2---:R-:W-:Y:S01]  /*f1f0*/  FFMA.FTZ R25, R12, -UR19, R25 ;  /* 0x800000130c197c23 */ /* 0x004fe20008010019 */
[C---:B------:R-:W-:Y:S02]  /*f200*/  IADD3 R12, R209.reuse, -R8, RZ ;  /* 0x80000008d10c7210 */ /* 0x040fe40007ffe0ff */
[----:B------:R-:W-:Y:S02]  /*f210*/  IABS R5, R16 ;  /* 0x0000001000057213 */ /* 0x000fe40000000000 */
[----:B------:R-:W-:Y:S02]  /*f220*/  IADD3 R16, R209, -R4, RZ ;  /* 0x80000004d1107210 */ /* 0x000fe40007ffe0ff */
[----:B------:R-:W-:Y:S02]  /*f230*/  MOV R17, R5 ;  /* 0x0000000500117202 */ /* 0x000fe40000000f00 */
[----:B------:R-:W-:Y:S01]  /*f240*/  FSEL R5, R10, -INF , !P5 ;  /* 0xff8000000a057808 */ /* 0x000fe20006800000 */
[----:B---3--:R-:W-:Y:S01]  /*f250*/  FFMA.FTZ R18, R13, -UR19, R18 ;  /* 0x800000130d127c23 */ /* 0x008fe20008010012 */
[----:B------:R-:W-:Y:S01]  /*f260*/  IABS R13, R12 ;  /* 0x0000000c000d7213 */ /* 0x000fe20000000000 */
[C---:B------:R-:W-:Y:S01]  /*f270*/  IMAD.IADD R12, R206.reuse, 0x1, -R145 ;  /* 0x00000001ce0c7824 */ /* 0x040fe200078e0a91 */
[----:B------:R-:W-:Y:S01]  /*f280*/  IABS R16, R16 ;  /* 0x0000001000107213 */ /* 0x000fe20000000000 */
[C---:B------:R-:W-:Y:S01]  /*f290*/  IMAD.IADD R10, R206.reuse, 0x1, -R139 ;  /* 0x00000001ce0a7824 */ /* 0x040fe200078e0a8b */
[----:B------:R-:W-:Y:S01]  /*f2a0*/  IABS R14, R14 ;  /* 0x0000000e000e7213 */ /* 0x000fe20000000000 */
[----:B------:R-:W2:Y:S01]  /*f2b0*/  I2F R17, R17 ;  /* 0x0000001100117306 */ /* 0x000ea20000201400 */
[----:B------:R-:W-:Y:S02]  /*f2c0*/  IABS R12, R12 ;  /* 0x0000000c000c7213 */ /* 0x000fe40000000000 */
[----:B------:R-:W-:Y:S01]  /*f2d0*/  IABS R10, R10 ;  /* 0x0000000a000a7213 */ /* 0x000fe20000000000 */
[----:B-1----:R-:W-:Y:S01]  /*f2e0*/  FFMA.FTZ R22, R9, -UR19, R22 ;  /* 0x8000001309167c23 */ /* 0x002fe20008010016 */
[----:B------:R-:W-:Y:S01]  /*f2f0*/  ISETP.GE.AND P5, PT, R145, R208, PT ;  /* 0x000000d09100720c */ /* 0x000fe20003fa6270 */
[C---:B------:R-:W-:Y:S01]  /*f300*/  IMAD.IADD R9, R206.reuse, 0x1, -R6 ;  /* 0x00000001ce097824 */ /* 0x040fe200078e0a06 */
[----:B------:R-:W-:Y:S02]  /*f310*/  IADD3 R15, R206, -R4, RZ ;  /* 0x80000004ce0f7210 */ /* 0x000fe40007ffe0ff */
[----:B------:R-:W-:Y:S01]  /*f320*/  FSEL R156, R24, -INF , !P6 ;  /* 0xff800000189c7808 */ /* 0x000fe20007000000 */
[----:B------:R-:W1:Y:S01]  /*f330*/  I2F R13, R13 ;  /* 0x0000000d000d7306 */ /* 0x000e620000201400 */
[----:B------:R-:W-:Y:S02]  /*f340*/  ISETP.GE.AND P6, PT, R133, R208, PT ;  /* 0x000000d08500720c */ /* 0x000fe40003fc6270 */
[C---:B------:R-:W-:Y:S02]  /*f350*/  ISETP.GE.AND P1, PT, R150.reuse, R205, PT ;  /* 0x000000cd9600720c */ /* 0x040fe40003f26270 */
[----:B------:R-:W-:Y:S02]  /*f360*/  ISETP.GE.OR P5, PT, R145, R207, !P5 ;  /* 0x000000cf9100720c */ /* 0x000fe40006fa6670 */
[----:B------:R-:W-:Y:S02]  /*f370*/  IABS R15, R15 ;  /* 0x0000000f000f7213 */ /* 0x000fe40000000000 */
[----:B------:R-:W-:Y:S01]  /*f380*/  ISETP.GE.OR P6, PT, R133, R207, !P6 ;  /* 0x000000cf8500720c */ /* 0x000fe200077c6670 */
[----:B------:R-:W3:Y:S01]  /*f390*/  I2F R12, R12 ;  /* 0x0000000c000c7306 */ /* 0x000ee20000201400 */
[----:B------:R-:W-:Y:S02]  /*f3a0*/  FSEL R154, R21, -INF , !P5 ;  /* 0xff800000159a7808 */ /* 0x000fe40006800000 */
[----:B------:R-:W-:Y:S01]  /*f3b0*/  ISETP.GE.OR P1, PT, R150, R204, !P1 ;  /* 0x000000cc9600720c */ /* 0x000fe20004f26670 */
[----:B--2---:R-:W-:Y:S01]  /*f3c0*/  FFMA.FTZ R28, R17, -UR19, R28 ;  /* 0x80000013111c7c23 */ /* 0x004fe2000801001c */
[-C--:B------:R-:W-:Y:S02]  /*f3d0*/  ISETP.GE.AND P5, PT, R139, R205.reuse, PT ;  /* 0x000000cd8b00720c */ /* 0x080fe40003fa6270 */
[----:B------:R-:W-:Y:S02]  /*f3e0*/  FSEL R152, R25, -INF , !P6 ;  /* 0xff80000019987808 */ /* 0x000fe40007000000 */
[-C--:B------:R-:W-:Y:S01]  /*f3f0*/  ISETP.GE.AND P6, PT, R3, R205.reuse, PT ;  /* 0x000000cd0300720c */ /* 0x080fe20003fc6270 */
[----:B------:R-:W2:Y:S01]  /*f400*/  I2F R10, R10 ;  /* 0x0000000a000a7306 */ /* 0x000ea20000201400 */
[----:B------:R-:W-:Y:S02]  /*f410*/  FSEL R11, R11, -INF , !P1 ;  /* 0xff8000000b0b7808 */ /* 0x000fe40004800000 */
[----:B------:R-:W-:Y:S01]  /*f420*/  ISETP.GE.AND P1, PT, R141, R205, PT ;  /* 0x000000cd8d00720c */ /* 0x000fe20003f26270 */
[----:B-1----:R-:W-:Y:S01]  /*f430*/  FFMA.FTZ R32, R13, -UR19, R32 ;  /* 0x800000130d207c23 */ /* 0x002fe20008010020 */
[----:B------:R-:W-:Y:S02]  /*f440*/  FMNMX.FTZ R13, R137, R2, !PT ;  /* 0x00000002890d7209 */ /* 0x000fe40007810000 */
[-C--:B------:R-:W-:Y:S02]  /*f450*/  ISETP.GE.OR P5, PT, R139, R204.reuse, !P5 ;  /* 0x000000cc8b00720c */ /* 0x080fe40006fa6670 */
[----:B------:R-:W-:Y:S01]  /*f460*/  FMNMX.FTZ R13, R134, R13, !PT ;  /* 0x0000000d860d7209 */ /* 0x000fe20007810000 */
[----:B------:R-:W1:Y:S01]  /*f470*/  I2F R16, R16 ;  /* 0x0000001000107306 */ /* 0x000e620000201400 */
[-C--:B------:R-:W-:Y:S01]  /*f480*/  ISETP.GE.OR P6, PT, R3, R204.reuse, !P6 ;  /* 0x000000cc0300720c */ /* 0x080fe200077c6670 */
[----:B------:R-:W-:Y:S01]  /*f490*/  IMAD.IADD R3, R206, 0x1, -R144 ;  /* 0x00000001ce037824 */ /* 0x000fe200078e0a90 */
[----:B------:R-:W-:Y:S01]  /*f4a0*/  FMNMX.FTZ R13, R138, R13, !PT ;  /* 0x0000000d8a0d7209 */ /* 0x000fe20007810000 */
[----:B---3--:R-:W-:Y:S01]  /*f4b0*/  FFMA.FTZ R23, R12, -UR19, R23 ;  /* 0x800000130c177c23 */ /* 0x008fe20008010017 */
[----:B------:R-:W-:Y:S02]  /*f4c0*/  ISETP.GE.OR P1, PT, R141, R204, !P1 ;  /* 0x000000cc8d00720c */ /* 0x000fe40004f26670 */
[----:B------:R-:W-:Y:S02]  /*f4d0*/  FMNMX.FTZ R13, R136, R13, !PT ;  /* 0x0000000d880d7209 */ /* 0x000fe40007810000 */
[----:B------:R-:W-:Y:S01]  /*f4e0*/  IABS R3, R3 ;  /* 0x0000000300037213 */ /* 0x000fe20000000000 */
[----:B------:R-:W3:Y:S01]  /*f4f0*/  I2F R14, R14 ;  /* 0x0000000e000e7306 */ /* 0x000ee20000201400 */
[----:B------:R-:W-:Y:S02]  /*f500*/  FMNMX.FTZ R13, R162, R13, !PT ;  /* 0x0000000da20d7209 */ /* 0x000fe40007810000 */
[----:B------:R-:W-:Y:S01]  /*f510*/  IABS R9, R9 ;  /* 0x0000000900097213 */ /* 0x000fe20000000000 */
[----:B--2---:R-:W-:Y:S01]  /*f520*/  FFMA.FTZ R19, R10, -UR19, R19 ;  /* 0x800000130a137c23 */ /* 0x004fe20008010013 */
[----:B------:R-:W-:Y:S02]  /*f530*/  FMNMX.FTZ R13, R160, R13, !PT ;  /* 0x0000000da00d7209 */ /* 0x000fe40007810000 */
[----:B------:R-:W-:Y:S02]  /*f540*/  IADD3 R10, R206, -R133, RZ ;  /* 0x80000085ce0a7210 */ /* 0x000fe40007ffe0ff */
[----:B------:R-:W-:Y:S01]  /*f550*/  FSEL R141, R19, -INF , !P5 ;  /* 0xff800000138d7808 */ /* 0x000fe20006800000 */
[----:B------:R-:W2:Y:S01]  /*f560*/  I2F R12, R15 ;  /* 0x0000000f000c7306 */ /* 0x000ea20000201400 */
[-C--:B------:R-:W-:Y:S02]  /*f570*/  ISETP.GE.AND P5, PT, R4, R208.reuse, PT ;  /* 0x000000d00400720c */ /* 0x080fe40003fa6270 */
[----:B------:R-:W-:Y:S01]  /*f580*/  FMNMX.FTZ R17, R142, R13, !PT ;  /* 0x0000000d8e117209 */ /* 0x000fe20007810000 */
[----:B-1----:R-:W-:Y:S01]  /*f590*/  FFMA.FTZ R29, R16, -UR19, R29 ;  /* 0x80000013101d7c23 */ /* 0x002fe2000801001d */
[----:B------:R-:W-:Y:S01]  /*f5a0*/  ISETP.GE.OR P5, PT, R4, R207, !P5 ;  /* 0x000000cf0400720c */ /* 0x000fe20006fa6670 */
[----:B------:R-:W-:Y:S01]  /*f5b0*/  IMAD.IADD R13, R206, 0x1, -R8 ;  /* 0x00000001ce0d7824 */ /* 0x000fe200078e0a08 */
[----:B------:R-:W-:Y:S02]  /*f5c0*/  FMNMX.FTZ R17, R140, R17, !PT ;  /* 0x000000118c117209 */ /* 0x000fe40007810000 */
[----:B------:R-:W-:Y:S01]  /*f5d0*/  FSEL R150, R29, -INF , !P5 ;  /* 0xff8000001d967808 */ /* 0x000fe20006800000 */
[----:B------:R-:W1:Y:S01]  /*f5e0*/  I2F R3, R3 ;  /* 0x0000000300037306 */ /* 0x000e620000201400 */
[----:B------:R-:W-:Y:S02]  /*f5f0*/  ISETP.GE.AND P5, PT, R8, R208, PT ;  /* 0x000000d00800720c */ /* 0x000fe40003fa6270 */
[----:B------:R-:W-:Y:S01]  /*f600*/  IABS R10, R10 ;  /* 0x0000000a000a7213 */ /* 0x000fe20000000000 */
[----:B---3--:R-:W-:Y:S01]  /*f610*/  FFMA.FTZ R33, R14, -UR19, R33 ;  /* 0x800000130e217c23 */ /* 0x008fe20008010021 */
[----:B------:R-:W-:Y:S02]  /*f620*/  FMNMX.FTZ R14, R135, R0, !PT ;  /* 0x00000000870e7209 */ /* 0x000fe40007810000 */
[----:B------:R-:W-:Y:S02]  /*f630*/  FMNMX.FTZ R17, R158, R17, !PT ;  /* 0x000000119e117209 */ /* 0x000fe40007810000 */
[----:B------:R-:W-:Y:S01]  /*f640*/  FMNMX.FTZ R14, R7, R14, !PT ;  /* 0x0000000e070e7209 */ /* 0x000fe20007810000 */
[----:B------:R-:W3:Y:S01]  /*f650*/  I2F R10, R10 ;  /* 0x0000000a000a7306 */ /* 0x000ee20000201400 */
[----:B------:R-:W-:Y:S02]  /*f660*/  ISETP.GE.OR P5, PT, R8, R207, !P5 ;  /* 0x000000cf0800720c */ /* 0x000fe40006fa6670 */
[----:B------:R-:W-:Y:S01]  /*f670*/  FMNMX.FTZ R14, R5, R14, !PT ;  /* 0x0000000e050e7209 */ /* 0x000fe20007810000 */
[----:B--2---:R-:W-:Y:S01]  /*f680*/  FFMA.FTZ R31, R12, -UR19, R31 ;  /* 0x800000130c1f7c23 */ /* 0x004fe2000801001f */
[----:B------:R-:W-:Y:S02]  /*f690*/  FMNMX.FTZ R17, R154, R17, !PT ;  /* 0x000000119a117209 */ /* 0x000fe40007810000 */
[----:B------:R-:W-:Y:S02]  /*f6a0*/  ISETP.GE.AND P0, PT, R6, R208, PT ;  /* 0x000000d00600720c */ /* 0x000fe40003f06270 */
[----:B------:R-:W-:Y:S01]  /*f6b0*/  FMNMX.FTZ R14, R11, R14, !PT ;  /* 0x0000000e0b0e7209 */ /* 0x000fe20007810000 */
[----:B------:R-:W2:Y:S01]  /*f6c0*/  I2F R9, R9 ;  /* 0x0000000900097306 */ /* 0x000ea20000201400 */
[----:B------:R-:W-:Y:S02]  /*f6d0*/  FSEL R148, R32, -INF , !P5 ;  /* 0xff80000020947808 */ /* 0x000fe40006800000 */
[----:B------:R-:W-:Y:S01]  /*f6e0*/  ISETP.GE.AND P5, PT, R6, R205, PT ;  /* 0x000000cd0600720c */ /* 0x000fe20003fa6270 */
[----:B-1----:R-:W-:Y:S01]  /*f6f0*/  FFMA.FTZ R26, R3, -UR19, R26 ;  /* 0x80000013031a7c23 */ /* 0x002fe2000801001a */
[----:B------:R-:W-:Y:S02]  /*f700*/  FSEL R143, R18, -INF , !P1 ;  /* 0xff800000128f7808 */ /* 0x000fe40004800000 */
[----:B------:R-:W-:Y:S02]  /*f710*/  FMNMX.FTZ R15, R156, R17, !PT ;  /* 0x000000119c0f7209 */ /* 0x000fe40007810000 */
[----:B------:R-:W-:Y:S02]  /*f720*/  ISETP.GE.AND P1, PT, R145, R205, PT ;  /* 0x000000cd9100720c */ /* 0x000fe40003f26270 */
[----:B------:R-:W-:Y:S02]  /*f730*/  ISETP.GE.OR P0, PT, R6, R207, !P0 ;  /* 0x000000cf0600720c */ /* 0x000fe40004706670 */
[----:B------:R-:W-:Y:S01]  /*f740*/  FMNMX.FTZ R14, R165, R14, !PT ;  /* 0x0000000ea50e7209 */ /* 0x000fe20007810000 */
[----:B---3--:R-:W-:Y:S01]  /*f750*/  FFMA.FTZ R27, R10, -UR19, R27 ;  /* 0x800000130a1b7c23 */ /* 0x008fe2000801001b */
[----:B------:R-:W-:Y:S02]  /*f760*/  ISETP.GE.OR P5, PT, R6, R204, !P5 ;  /* 0x000000cc0600720c */ /* 0x000fe40006fa6670 */
[----:B------:R-:W-:Y:S02]  /*f770*/  IABS R13, R13 ;  /* 0x0000000d000d7213 */ /* 0x000fe40000000000 */
[----:B------:R-:W-:Y:S02]  /*f780*/  IADD3 R6, R206, -R132, RZ ;  /* 0x80000084ce067210 */ /* 0x000fe40007ffe0ff */
[----:B------:R-:W-:Y:S02]  /*f790*/  FSEL R151, R28, -INF , !P0 ;  /* 0xff8000001c977808 */ /* 0x000fe40004000000 */
[----:B------:R-:W-:Y:S01]  /*f7a0*/  FMNMX.FTZ R16, R152, R15, !PT ;  /* 0x0000000f98107209 */ /* 0x000fe20007810000 */
[----:B------:R-:W1:Y:S01]  /*f7b0*/  I2F R13, R13 ;  /* 0x0000000d000d7306 */ /* 0x000e620000201400 */
[----:B------:R-:W-:Y:S01]  /*f7c0*/  ISETP.GE.OR P1, PT, R145, R204, !P1 ;  /* 0x000000cc9100720c */ /* 0x000fe20004f26670 */
[----:B--2---:R-:W-:Y:S01]  /*f7d0*/  FFMA.FTZ R30, R9, -UR19, R30 ;  /* 0x80000013091e7c23 */ /* 0x004fe2000801001e */
[----:B------:R-:W-:Y:S02]  /*f7e0*/  FMNMX.FTZ R14, R163, R14, !PT ;  /* 0x0000000ea30e7209 */ /* 0x000fe40007810000 */
[----:B------:R-:W-:Y:S02]  /*f7f0*/  IABS R6, R6 ;  /* 0x0000000600067213 */ /* 0x000fe40000000000 */
[----:B------:R-:W-:Y:S02]  /*f800*/  FSEL R159, R23, -INF , !P1 ;  /* 0xff800000179f7808 */ /* 0x000fe40004800000 */
[----:B------:R-:W-:Y:S02]  /*f810*/  FMNMX.FTZ R15, R151, R16, !PT ;  /* 0x00000010970f7209 */ /* 0x000fe40007810000 */
[----:B------:R-:W-:Y:S01]  /*f820*/  ISETP.GE.AND P1, PT, R132, R208, PT ;  /* 0x000000d08400720c */ /* 0x000fe20003f26270 */
[----:B------:R-:W2:Y:S01]  /*f830*/  I2F R6, R6 ;  /* 0x0000000600067306 */ /* 0x000ea20000201400 */
[----:B------:R-:W-:Y:S02]  /*f840*/  FMNMX.FTZ R14, R143, R14, !PT ;  /* 0x0000000e8f0e7209 */ /* 0x000fe40007810000 */
[----:B------:R-:W-:Y:S02]  /*f850*/  FMNMX.FTZ R15, R150, R15, !PT ;  /* 0x0000000f960f7209 */ /* 0x000fe40007810000 */
[----:B------:R-:W-:Y:S02]  /*f860*/  ISETP.GE.OR P1, PT, R132, R207, !P1 ;  /* 0x000000cf8400720c */ /* 0x000fe40004f26670 */
[----:B------:R-:W-:Y:S02]  /*f870*/  FSEL R161, R22, -INF , !P6 ;  /* 0xff80000016a17808 */ /* 0x000fe40007000000 */
[----:B------:R-:W-:Y:S01]  /*f880*/  FMNMX.FTZ R14, R141, R14, !PT ;  /* 0x0000000e8d0e7209 */ /* 0x000fe20007810000 */
[----:B------:R-:W-:Y:S01]  /*f890*/  LDSM.16.MT88.4 R20, [R186+0x12000] ;  /* 0x01200000ba14783b */ /* 0x000fe20000004200 */
[----:B------:R-:W-:Y:S01]  /*f8a0*/  ISETP.GE.AND P0, PT, R144, R205, PT ;  /* 0x000000cd9000720c */ /* 0x000fe20003f06270 */
[----:B-1----:R-:W-:Y:S01]  /*f8b0*/  FFMA.FTZ R34, R13, -UR19, R34 ;  /* 0x800000130d227c23 */ /* 0x002fe20008010022 */
[----:B------:R-:W-:Y:S02]  /*f8c0*/  FSEL R146, R33, -INF , !P1 ;  /* 0xff80000021927808 */ /* 0x000fe40004800000 */
[----:B------:R-:W-:Y:S02]  /*f8d0*/  FMNMX.FTZ R15, R148, R15, !PT ;  /* 0x0000000f940f7209 */ /* 0x000fe40007810000 */
[----:B------:R-:W-:Y:S02]  /*f8e0*/  FMNMX.FTZ R14, R161, R14, !PT ;  /* 0x0000000ea10e7209 */ /* 0x000fe40007810000 */
[----:B------:R-:W-:Y:S02]  /*f8f0*/  ISETP.GE.OR P0, PT, R144, R204, !P0 ;  /* 0x000000cc9000720c */ /* 0x000fe40004706670 */
[-C--:B------:R-:W-:Y:S02]  /*f900*/  ISETP.GE.AND P6, PT, R133, R205.reuse, PT ;  /* 0x000000cd8500720c */ /* 0x080fe40003fc6270 */
[----:B------:R-:W-:Y:S01]  /*f910*/  ISETP.GE.AND P1, PT, R4, R205, PT ;  /* 0x000000cd0400720c */ /* 0x000fe20003f26270 */
[----:B--2---:R-:W-:Y:S01]  /*f920*/  FFMA.FTZ R35, R6, -UR19, R35 ;  /* 0x8000001306237c23 */ /* 0x004fe20008010023 */
[----:B------:R-:W-:Y:S02]  /*f930*/  FMNMX.FTZ R3, R146, R15, !PT ;  /* 0x0000000f92037209 */ /* 0x000fe40007810000 */
[----:B------:R-:W-:Y:S02]  /*f940*/  FSEL R157, R26, -INF , !P0 ;  /* 0xff8000001a9d7808 */ /* 0x000fe40004000000 */
[----:B------:R-:W-:Y:S02]  /*f950*/  FMNMX.FTZ R14, R159, R14, !PT ;  /* 0x0000000e9f0e7209 */ /* 0x000fe40007810000 */
[-C--:B------:R-:W-:Y:S02]  /*f960*/  ISETP.GE.OR P6, PT, R133, R204.reuse, !P6 ;  /* 0x000000cc8500720c */ /* 0x080fe400077c6670 */
[----:B------:R-:W-:Y:S02]  /*f970*/  ISETP.GE.OR P1, PT, R4, R204, !P1 ;  /* 0x000000cc0400720c */ /* 0x000fe40004f26670 */
[----:B------:R-:W1:Y:S01]  /*f980*/  SHFL.BFLY PT, R4, R3, 0x2, 0x1f ;  /* 0x0c401f0003047f89 */ /* 0x000e6200000e0000 */
[----:B------:R-:W-:Y:S02]  /*f990*/  FSEL R155, R27, -INF , !P6 ;  /* 0xff8000001b9b7808 */ /* 0x000fe40007000000 */
[----:B------:R-:W-:Y:S02]  /*f9a0*/  FMNMX.FTZ R14, R157, R14, !PT ;  /* 0x0000000e9d0e7209 */ /* 0x000fe40007810000 */
[----:B------:R-:W-:Y:S02]  /*f9b0*/  FSEL R149, R30, -INF , !P5 ;  /* 0xff8000001e957808 */ /* 0x000fe40006800000 */
[----:B------:R-:W-:Y:S02]  /*f9c0*/  FMNMX.FTZ R14, R155, R14, !PT ;  /* 0x0000000e9b0e7209 */ /* 0x000fe40007810000 */
[CC--:B------:R-:W-:Y:S02]  /*f9d0*/  ISETP.GE.AND P0, PT, R8.reuse, R205.reuse, PT ;  /* 0x000000cd0800720c */ /* 0x0c0fe40003f06270 */
[----:B------:R-:W-:Y:S02]  /*f9e0*/  FSEL R147, R31, -INF , !P1 ;  /* 0xff8000001f937808 */ /* 0x000fe40004800000 */
[----:B------:R-:W-:Y:S01]  /*f9f0*/  FMNMX.FTZ R14, R149, R14, !PT ;  /* 0x0000000e950e7209 */ /* 0x000fe20007810000 */
[----:B------:R-:W-:Y:S01]  /*fa00*/  LDSM.16.MT88.4 R28, [R185+0x12000] ;  /* 0x01200000b91c783b */ /* 0x000fe20000004200 */
[----:B------:R-:W-:Y:S02]  /*fa10*/  ISETP.GE.OR P0, PT, R8, R204, !P0 ;  /* 0x000000cc0800720c */ /* 0x000fe40004706670 */
[----:B------:R-:W-:Y:S02]  /*fa20*/  ISETP.GE.AND P5, PT, R132, R205, PT ;  /* 0x000000cd8400720c */ /* 0x000fe40003fa6270 */
[----:B------:R-:W-:Y:S02]  /*fa30*/  FSEL R145, R34, -INF , !P0 ;  /* 0xff80000022917808 */ /* 0x000fe40004000000 */
[----:B------:R-:W-:Y:S02]  /*fa40*/  FMNMX.FTZ R8, R147, R14, !PT ;  /* 0x0000000e93087209 */ /* 0x000fe40007810000 */
[----:B------:R-:W-:Y:S01]  /*fa50*/  ISETP.GE.OR P5, PT, R132, R204, !P5 ;  /* 0x000000cc8400720c */ /* 0x000fe20006fa6670 */
[----:B------:R-:W-:Y:S01]  /*fa60*/  LDSM.16.MT88.4 R12, [R188+0x12000] ;  /* 0x01200000bc0c783b */ /* 0x000fe20000004200 */
[----:B------:R-:W-:Y:S02]  /*fa70*/  FMNMX.FTZ R8, R145, R8, !PT ;  /* 0x0000000891087209 */ /* 0x000fe40007810000 */
[----:B------:R-:W-:Y:S02]  /*fa80*/  FSEL R133, R35, -INF , !P5 ;  /* 0xff80000023857808 */ /* 0x000fe40006800000 */
[----:B-1----:R-:W-:Y:S02]  /*fa90*/  FMNMX.FTZ R9, R3, R4, !PT ;  /* 0x0000000403097209 */ /* 0x002fe40007810000 */
[----:B------:R-:W-:Y:S03]  /*faa0*/  FMNMX.FTZ R6, R133, R8, !PT ;  /* 0x0000000885067209 */ /* 0x000fe60007810000 */
[----:B------:R-:W1:Y:S08]  /*fab0*/  SHFL.BFLY PT, R132, R9, 0x1, 0x1f ;  /* 0x0c201f0009847f89 */ /* 0x000e7000000e0000 */
[----:B------:R-:W2:Y:S01]  /*fac0*/  SHFL.BFLY PT, R3, R6, 0x2, 0x1f ;  /* 0x0c401f0006037f89 */ /* 0x000ea200000e0000 */
[----:B-1----:R-:W-:Y:S04]  /*fad0*/  FMNMX.FTZ R132, R9, R132, !PT ;  /* 0x0000008409847209 */ /* 0x002fe80007810000 */
[C---:B------:R-:W-:Y:S01]  /*fae0*/  FSETP.NEU.FTZ.AND P1, PT, R132.reuse, -INF , PT ;  /* 0xff8000008400780b */ /* 0x040fe20003f3d000 */
[----:B------:R-:W-:Y:S01]  /*faf0*/  FMUL.FTZ R153, R132, c[0x0][0x23c] ;  /* 0x00008f0084997a20 */ /* 0x000fe20000410000 */
[----:B--2---:R-:W-:Y:S04]  /*fb00*/  FMNMX.FTZ R4, R6, R3, !PT ;  /* 0x0000000306047209 */ /* 0x004fe80007810000 */
[----:B------:R-:W-:Y:S01]  /*fb10*/  FSEL R153, R153, RZ, P1 ;  /* 0x000000ff99997208 */ /* 0x000fe20000800000 */
[----:B------:R-:W1:Y:S04]  /*fb20*/  SHFL.BFLY PT, R3, R4, 0x1, 0x1f ;  /* 0x0c201f0004037f89 */ /* 0x000e6800000e0000 */
        /* <DEDUP_REMOVED lines=8> */
[--C-:B------:R-:W-:Y:S02]  /*fbb0*/  FFMA.FTZ R223, R140, c[0x0][0x23c], -R153.reuse ;  /* 0x00008f008cdf7a23 */ /* 0x100fe40000010899 */
[--C-:B------:R-:W-:Y:S01]  /*fbc0*/  FFMA.FTZ R224, R158, c[0x0][0x23c], -R153.reuse ;  /* 0x00008f009ee07a23 */ /* 0x100fe20000010899 */
[----:B------:R-:W2:Y:S01]  /*fbd0*/  MUFU.EX2 R134, R134 ;  /* 0x0000008600867308 */ /* 0x000ea20000000800 */
[--C-:B------:R-:W-:Y:S02]  /*fbe0*/  FFMA.FTZ R229, R154, c[0x0][0x23c], -R153.reuse ;  /* 0x00008f009ae57a23 */ /* 0x100fe40000010899 */
[--C-:B------:R-:W-:Y:S01]  /*fbf0*/  FFMA.FTZ R226, R156, c[0x0][0x23c], -R153.reuse ;  /* 0x00008f009ce27a23 */ /* 0x100fe20000010899 */
[----:B-1----:R-:W-:Y:S01]  /*fc00*/  FMNMX.FTZ R3, R4, R3, !PT ;  /* 0x0000000304037209 */ /* 0x002fe20007810000 */
[--C-:B------:R-:W-:Y:S02]  /*fc10*/  FFMA.FTZ R231, R152, c[0x0][0x23c], -R153.reuse ;  /* 0x00008f0098e77a23 */ /* 0x100fe40000010899 */
[--C-:B------:R-:W-:Y:S01]  /*fc20*/  FFMA.FTZ R232, R151, c[0x0][0x23c], -R153.reuse ;  /* 0x00008f0097e87a23 */ /* 0x100fe20000010899 */
[C---:B------:R-:W-:Y:S01]  /*fc30*/  FSETP.NEU.FTZ.AND P0, PT, R3.reuse, -INF , PT ;  /* 0xff8000000300780b */ /* 0x040fe20003f1d000 */
[----:B------:R-:W-:Y:S01]  /*fc40*/  FMUL.FTZ R144, R3, c[0x0][0x23c] ;  /* 0x00008f0003907a20 */ /* 0x000fe20000410000 */
[----:B------:R-:W-:Y:S01]  /*fc50*/  MUFU.EX2 R212, R212 ;  /* 0x000000d400d47308 */ /* 0x000fe20000000800 */
[--C-:B------:R-:W-:Y:S02]  /*fc60*/  FFMA.FTZ R237, R150, c[0x0][0x23c], -R153.reuse ;  /* 0x00008f0096ed7a23 */ /* 0x100fe40000010899 */
[--C-:B------:R-:W-:Y:S01]  /*fc70*/  FFMA.FTZ R234, R148, c[0x0][0x23c], -R153.reuse ;  /* 0x00008f0094ea7a23 */ /* 0x100fe20000010899 */
[----:B------:R-:W-:Y:S01]  /*fc80*/  FSEL R144, R144, RZ, P0 ;  /* 0x000000ff90907208 */ /* 0x000fe20000000000 */
[----:B------:R-:W-:Y:S04]  /*fc90*/  FFMA.FTZ R153, R146, c[0x0][0x23c], -R153 ;  /* 0x00008f0092997a23 */ /* 0x000fe80000010899 */
[--C-:B------:R-:W-:Y:S01]  /*fca0*/  FFMA.FTZ R168, R5, c[0x0][0x23c], -R144.reuse ;  /* 0x00008f0005a87a23 */ /* 0x100fe20000010890 */
[----:B------:R-:W-:Y:S01]  /*fcb0*/  FSEL R5, R132, RZ, P1 ;  /* 0x000000ff84057208 */ /* 0x000fe20000800000 */
[--C-:B------:R-:W-:Y:S01]  /*fcc0*/  FFMA.FTZ R170, R135, c[0x0][0x23c], -R144.reuse ;  /* 0x00008f0087aa7a23 */ /* 0x100fe20000010890 */
[----:B------:R-:W1:Y:S01]  /*fcd0*/  MUFU.EX2 R171, R171 ;  /* 0x000000ab00ab7308 */ /* 0x000e620000000800 */
[----:B------:R-:W-:Y:S01]  /*fce0*/  FFMA.FTZ R169, R7, c[0x0][0x23c], -R144 ;  /* 0x00008f0007a97a23 */ /* 0x000fe20000010890 */
[----:B--2---:R-:W-:Y:S01]  /*fcf0*/  F2FP.BF16.PACK_AB R136, R134, R219 ;  /* 0x000000db8688723e */ /* 0x004fe200000010ff */
        /* <DEDUP_REMOVED lines=8> */
[----:B------:R-:W-:Y:S01]  /*fd80*/  FMUL.FTZ R0, R5, c[0x0][0x23c] ;  /* 0x00008f0005007a20 */ /* 0x000fe20000410000 */
[----:B------:R-:W-:Y:S01]  /*fd90*/  LDSM.16.MT88.4 R164, [R188+0x17800] ;  /* 0x01780000bca4783b */ /* 0x000fe20000004200 */
[--C-:B------:R-:W-:Y:S02]  /*fda0*/  FFMA.FTZ R225, R163, c[0x0][0x23c], -R144.reuse ;  /* 0x00008f00a3e17a23 */ /* 0x100fe40000010890 */
[--C-:B------:R-:W-:Y:S02]  /*fdb0*/  FFMA.FTZ R222, R143, c[0x0][0x23c], -R144.reuse ;  /* 0x00008f008fde7a23 */ /* 0x100fe40000010890 */
[--C-:B------:R-:W-:Y:S01]  /*fdc0*/  FFMA.FTZ R227, R141, c[0x0][0x23c], -R144.reuse ;  /* 0x00008f008de37a23 */ /* 0x100fe20000010890 */
[----:B------:R-:W2:Y:S01]  /*fdd0*/  MUFU.EX2 R169, R169 ;  /* 0x000000a900a97308 */ /* 0x000ea20000000800 */
[--C-:B------:R-:W-:Y:S01]  /*fde0*/  FFMA.FTZ R228, R161, c[0x0][0x23c], -R144.reuse ;  /* 0x00008f00a1e47a23 */ /* 0x100fe20000010890 */
[----:B------:R-:W-:Y:S01]  /*fdf0*/  LDSM.16.MT88.4 R140, [R185+0x14800] ;  /* 0x01480000b98c783b */ /* 0x000fe20000004200 */
[--C-:B------:R-:W-:Y:S01]  /*fe00*/  FFMA.FTZ R233, R159, c[0x0][0x23c], -R144.reuse ;  /* 0x00008f009fe97a23 */ /* 0x100fe20000010890 */
[----:B-1----:R-:W-:Y:S01]  /*fe10*/  F2FP.BF16.PACK_AB R138, R171, R212 ;  /* 0x000000d4ab8a723e */ /* 0x002fe200000010ff */
[--C-:B------:R-:W-:Y:S02]  /*fe20*/  FFMA.FTZ R230, R157, c[0x0][0x23c], -R144.reuse ;  /* 0x00008f009de67a23 */ /* 0x100fe40000010890 */
[--C-:B------:R-:W-:Y:S02]  /*fe30*/  FFMA.FTZ R235, R155, c[0x0][0x23c], -R144.reuse ;  /* 0x00008f009beb7a23 */ /* 0x100fe40000010890 */
[--C-:B------:R-:W-:Y:S01]  /*fe40*/  FFMA.FTZ R236, R149, c[0x0][0x23c], -R144.reuse ;  /* 0x00008f0095ec7a23 */ /* 0x100fe20000010890 */
[----:B------:R-:W-:Y:S01]  /*fe50*/  MUFU.EX2 R168, R168 ;  /* 0x000000a800a87308 */ /* 0x000fe20000000800 */
[----:B------:R-:W-:Y:S01]  /*fe60*/  LDSM.16.MT88.4 R148, [R188+0x15800] ;  /* 0x01580000bc94783b */ /* 0x000fe20000004200 */
[--C-:B------:R-:W-:Y:S02]  /*fe70*/  FFMA.FTZ R241, R147, c[0x0][0x23c], -R144.reuse ;  /* 0x00008f0093f17a23 */ /* 0x100fe40000010890 */
[--C-:B------:R-:W-:Y:S02]  /*fe80*/  FFMA.FTZ R238, R145, c[0x0][0x23c], -R144.reuse ;  /* 0x00008f0091ee7a23 */ /* 0x100fe40000010890 */
[----:B------:R-:W-:Y:S03]  /*fe90*/  FFMA.FTZ R144, R133, c[0x0][0x23c], -R144 ;  /* 0x00008f0085907a23 */ /* 0x000fe60000010890 */
[----:B------:R-:W-:Y:S01]  /*fea0*/  LDSM.16.MT88.4 R156, [R185+0x15800] ;  /* 0x01580000b99c783b */ /* 0x000fe20000004200 */
[----:B------:R-:W1:Y:S01]  /*feb0*/  MUFU.EX2 R135, R135 ;  /* 0x0000008700877308 */ /* 0x000e620000000800 */
[----:B--2---:R-:W-:Y:S06]  /*fec0*/  F2FP.BF16.PACK_AB R137, R169, R170 ;  /* 0x000000aaa989723e */ /* 0x004fec00000010ff */
[----:B------:R-:W-:Y:S03]  /*fed0*/  LDSM.16.MT88.4 R160, [R184+0x15800] ;  /* 0x01580000b8a0783b */ /* 0x000fe60000004200 */
[----:B------:R-:W2:Y:S10]  /*fee0*/  MUFU.EX2 R2, R2 ;  /* 0x0000000200027308 */ /* 0x000eb40000000800 */
[----:B------:R-:W3:Y:S01]  /*fef0*/  MUFU.EX2 R0, R0 ;  /* 0x0000000000007308 */ /* 0x000ee20000000800 */
[----:B-1----:R-:W-:Y:S09]  /*ff00*/  F2FP.BF16.PACK_AB R139, R135, R168 ;  /* 0x000000a8878b723e */ /* 0x002ff200000010ff */
[----:B------:R-:W-:Y:S01]  /*ff10*/  MUFU.EX2 R239, R153 ;  /* 0x0000009900ef7308 */ /* 0x000fe20000000800 */
[C---:B--2---:R-:W-:Y:S02]  /*ff20*/  FMUL.FTZ R4, R2.reuse, R128 ;  /* 0x0000008002047220 */ /* 0x044fe40000410000 */
        /* <DEDUP_REMOVED lines=11> */
[C---:B------:R-:W-:Y:S01]  /*ffe0*/  HMMA.16816.F32.BF16 R4, R136.reuse, R12, R4 ;  /* 0x0000000c8804723c */ /* 0x040fe20000041804 */
[----:B------:R-:W-:Y:S02]  /*fff0*/  FMUL.FTZ R17, R2, R117 ;  /* 0x0000007502117220 */ /* 0x000fe40000410000 */
[----:B------:R-:W-:Y:S01]  /*10000*/  LDSM.16.MT88.4 R124, [R188+0x14800] ;  /* 0x01480000bc7c783b */ /* 0x000fe20000004200 */
[C---:B------:R-:W-:Y:S02]  /*10010*/  FMUL.FTZ R18, R0.reuse, R118 ;  /* 0x0000007600127220 */ /* 0x040fe40000410000 */
[----:B------:R-:W-:Y:S02]  /*10020*/  FMUL.FTZ R19, R0, R119 ;  /* 0x0000007700137220 */ /* 0x000fe40000410000 */
[C---:B------:R-:W-:Y:S01]  /*10030*/  HMMA.16816.F32.BF16 R8, R136.reuse, R14, R8 ;  /* 0x0000000e8808723c */ /* 0x040fe20000041808 */
[C---:B------:R-:W-:Y:S01]  /*10040*/  FMUL.FTZ R12, R2.reuse, R120 ;  /* 0x00000078020c7220 */ /* 0x040fe20000410000 */
[----:B------:R-:W2:Y:S01]  /*10050*/  MUFU.EX2 R221, R221 ;  /* 0x000000dd00dd7308 */ /* 0x000ea20000000800 */
[----:B------:R-:W-:Y:S01]  /*10060*/  LDSM.16.MT88.4 R116, [R186+0x12800] ;  /* 0x01280000ba74783b */ /* 0x000fe20000004200 */
[C---:B------:R-:W-:Y:S02]  /*10070*/  FMUL.FTZ R13, R2.reuse, R121 ;  /* 0x00000079020d7220 */ /* 0x040fe40000410000 */
[----:B------:R-:W-:Y:S02]  /*10080*/  FMUL.FTZ R24, R2, R108 ;  /* 0x0000006c02187220 */ /* 0x000fe40000410000 */
[C---:B------:R-:W-:Y:S03]  /*10090*/  FMUL.FTZ R14, R0.reuse, R122 ;  /* 0x0000007a000e7220 */ /* 0x040fe60000410000 */
[----:B-1----:R-:W-:Y:S01]  /*100a0*/  LDSM.16.MT88.4 R144, [R184+0x13800] ;  /* 0x01380000b890783b */ /* 0x002fe20000004200 */
[----:B------:R-:W-:Y:S01]  /*100b0*/  FMUL.FTZ R15, R0, R123 ;  /* 0x0000007b000f7220 */ /* 0x000fe20000410000 */
[----:B------:R-:W-:Y:S01]  /*100c0*/  MUFU.EX2 R218, R218 ;  /* 0x000000da00da7308 */ /* 0x000fe20000000800 */
[----:B------:R-:W-:Y:S02]  /*100d0*/  FMUL.FTZ R25, R2, R109 ;  /* 0x0000006d02197220 */ /* 0x000fe40000410000 */
[C---:B------:R-:W-:Y:S02]  /*100e0*/  FMUL.FTZ R26, R0.reuse, R110 ;  /* 0x0000006e001a7220 */ /* 0x040fe40000410000 */
[----:B------:R-:W-:Y:S01]  /*100f0*/  FMUL.FTZ R27, R0, R111 ;  /* 0x0000006f001b7220 */ /* 0x000fe20000410000 */
[C---:B------:R-:W-:Y:S01]  /*10100*/  HMMA.16816.F32.BF16 R12, R136.reuse, R20, R12 ;  /* 0x00000014880c723c */ /* 0x040fe2000004180c */
[----:B------:R-:W1:Y:S01]  /*10110*/  LDSM.16.MT88.4 R120, [R184+0x12000] ;  /* 0x01200000b878783b */ /* 0x000e620000004200 */
[C---:B------:R-:W-:Y:S02]  /*10120*/  FMUL.FTZ R32, R2.reuse, R100 ;  /* 0x0000006402207220 */ /* 0x040fe40000410000 */
[----:B------:R-:W-:Y:S01]  /*10130*/  FMUL.FTZ R33, R2, R101 ;  /* 0x0000006502217220 */ /* 0x000fe20000410000 */
[----:B------:R-:W-:Y:S01]  /*10140*/  MUFU.EX2 R223, R223 ;  /* 0x000000df00df7308 */ /* 0x000fe20000000800 */
[----:B------:R-:W-:Y:S02]  /*10150*/  FMUL.FTZ R34, R0, R102 ;  /* 0x0000006600227220 */ /* 0x000fe40000410000 */
[C---:B------:R-:W-:Y:S01]  /*10160*/  HMMA.16816.F32.BF16 R16, R136.reuse, R22, R16 ;  /* 0x000000168810723c */ /* 0x040fe20000041810 */
[C---:B------:R-:W-:Y:S01]  /*10170*/  FMUL.FTZ R20, R2.reuse, R112 ;  /* 0x0000007002147220 */ /* 0x040fe20000410000 */
[----:B------:R-:W-:Y:S02]  /*10180*/  LDSM.16.MT88.4 R108, [R184+0x14000] ;  /* 0x01400000b86c783b */ /* 0x000fe40000004200 */
[----:B------:R-:W-:Y:S02]  /*10190*/  FMUL.FTZ R21, R2, R113 ;  /* 0x0000007102157220 */ /* 0x000fe40000410000 */
[C---:B------:R-:W-:Y:S01]  /*101a0*/  FMUL.FTZ R35, R0.reuse, R103 ;  /* 0x0000006700237220 */ /* 0x040fe20000410000 */
[----:B------:R-:W-:Y:S01]  /*101b0*/  MUFU.EX2 R220, R220 ;  /* 0x000000dc00dc7308 */ /* 0x000fe20000000800 */
[C---:B------:R-:W-:Y:S02]  /*101c0*/  FMUL.FTZ R22, R0.reuse, R114 ;  /* 0x0000007200167220 */ /* 0x040fe40000410000 */
[----:B------:R-:W-:Y:S02]  /*101d0*/  LDSM.16.MT88.4 R100, [R185+0x14000] ;  /* 0x01400000b964783b */ /* 0x000fe40000004200 */
[----:B------:R-:W-:Y:S02]  /*101e0*/  FMUL.FTZ R23, R0, R115 ;  /* 0x0000007300177220 */ /* 0x000fe40000410000 */
[C---:B------:R-:W-:Y:S02]  /*101f0*/  FMUL.FTZ R36, R2.reuse, R36 ;  /* 0x0000002402247220 */ /* 0x040fe40000410000 */
[----:B------:R-:W-:Y:S01]  /*10200*/  FMUL.FTZ R37, R2, R37 ;  /* 0x0000002502257220 */ /* 0x000fe20000410000 */
[----:B------:R-:W3:Y:S01]  /*10210*/  MUFU.EX2 R225, R225 ;  /* 0x000000e100e17308 */ /* 0x000ee20000000800 */
[----:B------:R-:W4:Y:S01]  /*10220*/  LDSM.16.MT88.4 R112, [R188+0x14000] ;  /* 0x01400000bc70783b */ /* 0x000f220000004200 */
[C---:B------:R-:W-:Y:S01]  /*10230*/  HMMA.16816.F32.BF16 R20, R136.reuse, R28, R20 ;  /* 0x0000001c8814723c */ /* 0x040fe20000041814 */
[C---:B------:R-:W-:Y:S02]  /*10240*/  FMUL.FTZ R38, R0.reuse, R38 ;  /* 0x0000002600267220 */ /* 0x040fe40000410000 */
[----:B------:R-:W-:Y:S02]  /*10250*/  FMUL.FTZ R39, R0, R39 ;  /* 0x0000002700277220 */ /* 0x000fe40000410000 */
[C---:B------:R-:W-:Y:S02]  /*10260*/  FMUL.FTZ R40, R2.reuse, R40 ;  /* 0x0000002802287220 */ /* 0x040fe40000410000 */
[----:B------:R-:W-:Y:S01]  /*10270*/  LDSM.16.MT88.4 R152, [R186+0x15800] ;  /* 0x01580000ba98783b */ /* 0x000fe20000004200 */
[C---:B------:R-:W-:Y:S01]  /*10280*/  HMMA.16816.F32.BF16 R24, R136.reuse, R30, R24 ;  /* 0x0000001e8818723c */ /* 0x040fe20000041818 */
[C---:B------:R-:W-:Y:S01]  /*10290*/  FMUL.FTZ R28, R2.reuse, R104 ;  /* 0x00000068021c7220 */ /* 0x040fe20000410000 */
[----:B------:R-:W-:Y:S02]  /*102a0*/  MUFU.EX2 R222, R222 ;  /* 0x000000de00de7308 */ /* 0x000fe40000000800 */
[C---:B------:R-:W-:Y:S02]  /*102b0*/  FMUL.FTZ R29, R2.reuse, R105 ;  /* 0x00000069021d7220 */ /* 0x040fe40000410000 */
[----:B------:R-:W-:Y:S02]  /*102c0*/  FMUL.FTZ R41, R2, R41 ;  /* 0x0000002902297220 */ /* 0x000fe40000410000 */
[C---:B------:R-:W-:Y:S04]  /*102d0*/  FMUL.FTZ R30, R0.reuse, R106 ;  /* 0x0000006a001e7220 */ /* 0x040fe80000410000 */
[C---:B------:R-:W-:Y:S01]  /*102e0*/  FMUL.FTZ R31, R0.reuse, R107 ;  /* 0x0000006b001f7220 */ /* 0x040fe20000410000 */
[----:B------:R-:W5:Y:S01]  /*102f0*/  MUFU.EX2 R227, R227 ;  /* 0x000000e300e37308 */ /* 0x000f620000000800 */
[----:B------:R-:W2:Y:S01]  /*10300*/  LDSM.16.MT88.4 R104, [R186+0x14000] ;  /* 0x01400000ba68783b */ /* 0x000ea20000004200 */
[C---:B------:R-:W-:Y:S02]  /*10310*/  FMUL.FTZ R42, R0.reuse, R42 ;  /* 0x0000002a002a7220 */ /* 0x040fe40000410000 */
[----:B------:R-:W-:Y:S02]  /*10320*/  FMUL.FTZ R43, R0, R43 ;  /* 0x0000002b002b7220 */ /* 0x000fe40000410000 */
[C---:B-1----:R-:W-:Y:S01]  /*10330*/  HMMA.16816.F32.BF16 R28, R136.reuse, R120, R28 ;  /* 0x00000078881c723c */ /* 0x042fe2000004181c */
[C---:B------:R-:W-:Y:S02]  /*10340*/  FMUL.FTZ R44, R2.reuse, R44 ;  /* 0x0000002c022c7220 */ /* 0x040fe40000410000 */
        /* <DEDUP_REMOVED lines=9> */
[C---:B----4-:R-:W-:Y:S01]  /*103e0*/  HMMA.16816.F32.BF16 R36, R136.reuse, R112, R36 ;  /* 0x000000708824723c */ /* 0x050fe20000041824 */
[C---:B------:R-:W-:Y:S03]  /*103f0*/  FMUL.FTZ R50, R0.reuse, R50 ;  /* 0x0000003200327220 */ /* 0x040fe60000410000 */
[----:B------:R-:W-:Y:S02]  /*10400*/  FMUL.FTZ R51, R0, R51 ;  /* 0x0000003300337220 */ /* 0x000fe40000410000 */
[C---:B------:R-:W-:Y:S02]  /*10410*/  FMUL.FTZ R52, R2.reuse, R52 ;  /* 0x0000003402347220 */ /* 0x040fe40000410000 */
[C---:B------:R-:W-:Y:S01]  /*10420*/  HMMA.16816.F32.BF16 R40, R136.reuse, R114, R40 ;  /* 0x000000728828723c */ /* 0x040fe20000041828 */
[----:B------:R-:W-:Y:S01]  /*10430*/  LDSM.16.MT88.4 R112, [R188+0x12800] ;  /* 0x01280000bc70783b */ /* 0x000fe20000004200 */
        /* <DEDUP_REMOVED lines=8> */
[C---:B------:R-:W-:Y:S02]  /*104c0*/  FMUL.FTZ R58, R0.reuse, R58 ;  /* 0x0000003a003a7220 */ /* 0x040fe40000410000 */
[----:B------:R-:W-:Y:S01]  /*104d0*/  FMUL.FTZ R59, R0, R59 ;  /* 0x0000003b003b7220 */ /* 0x000fe20000410000 */
[C---:B------:R-:W-:Y:S01]  /*104e0*/  HMMA.16816.F32.BF16 R48, R136.reuse, R106, R48 ;  /* 0x0000006a8830723c */ /* 0x040fe20000041830 */
[----:B------:R-:W4:Y:S01]  /*104f0*/  LDSM.16.MT88.4 R104, [R188+0x16000] ;  /* 0x01600000bc68783b */ /* 0x000f220000004200 */
[C---:B------:R-:W-:Y:S02]  /*10500*/  FMUL.FTZ R60, R2.reuse, R60 ;  /* 0x0000003c023c7220 */ /* 0x040fe40000410000 */
[----:B------:R-:W-:Y:S01]  /*10510*/  MUFU.EX2 R228, R228 ;  /* 0x000000e400e47308 */ /* 0x000fe20000000800 */
[----:B------:R-:W-:Y:S03]  /*10520*/  FMUL.FTZ R61, R2, R61 ;  /* 0x0000003d023d7220 */ /* 0x000fe60000410000 */
[C---:B------:R-:W-:Y:S01]  /*10530*/  HMMA.16816.F32.BF16 R52, R136.reuse, R100, R52 ;  /* 0x000000648834723c */ /* 0x040fe20000041834 */
[C---:B------:R-:W-:Y:S03]  /*10540*/  FMUL.FTZ R62, R0.reuse, R62 ;  /* 0x0000003e003e7220 */ /* 0x040fe60000410000 */
[----:B------:R-:W-:Y:S02]  /*10550*/  FMUL.FTZ R63, R0, R63 ;  /* 0x0000003f003f7220 */ /* 0x000fe40000410000 */
[C---:B------:R-:W-:Y:S01]  /*10560*/  FMUL.FTZ R64, R2.reuse, R64 ;  /* 0x0000004002407220 */ /* 0x040fe20000410000 */
[----:B------:R-:W1:Y:S01]  /*10570*/  MUFU.EX2 R233, R233 ;  /* 0x000000e900e97308 */ /* 0x000e620000000800 */
[C---:B------:R-:W-:Y:S01]  /*10580*/  HMMA.16816.F32.BF16 R56, R136.reuse, R102, R56 ;  /* 0x000000668838723c */ /* 0x040fe20000041838 */
[----:B------:R-:W1:Y:S03]  /*10590*/  LDSM.16.MT88.4 R100, [R186+0x16000] ;  /* 0x01600000ba64783b */ /* 0x000e660000004200 */
[----:B------:R-:W-:Y:S02]  /*105a0*/  FMUL.FTZ R65, R2, R65 ;  /* 0x0000004102417220 */ /* 0x000fe40000410000 */
[C---:B------:R-:W-:Y:S02]  /*105b0*/  FMUL.FTZ R66, R0.reuse, R66 ;  /* 0x0000004200427220 */ /* 0x040fe40000410000 */
[C---:B------:R-:W-:Y:S01]  /*105c0*/  HMMA.16816.F32.BF16 R60, R136.reuse, R108, R60 ;  /* 0x0000006c883c723c */ /* 0x040fe2000004183c */
[----:B------:R-:W-:Y:S01]  /*105d0*/  FMUL.FTZ R67, R0, R67 ;  /* 0x0000004300437220 */ /* 0x000fe20000410000 */
[----:B------:R-:W-:Y:S02]  /*105e0*/  MUFU.EX2 R230, R230 ;  /* 0x000000e600e67308 */ /* 0x000fe40000000800 */
[C---:B------:R-:W-:Y:S02]  /*105f0*/  FMUL.FTZ R68, R2.reuse, R68 ;  /* 0x0000004402447220 */ /* 0x040fe40000410000 */
[----:B------:R-:W-:Y:S02]  /*10600*/  FMUL.FTZ R69, R2, R69 ;  /* 0x0000004502457220 */ /* 0x000fe40000410000 */
[C---:B------:R-:W-:Y:S01]  /*10610*/  HMMA.16816.F32.BF16 R64, R136.reuse, R110, R64 ;  /* 0x0000006e8840723c */ /* 0x040fe20000041840 */
[----:B------:R-:W2:Y:S03]  /*10620*/  LDSM.16.MT88.4 R108, [R185+0x16000] ;  /* 0x01600000b96c783b */ /* 0x000ea60000004200 */
[C---:B------:R-:W-:Y:S01]  /*10630*/  FMUL.FTZ R70, R0.reuse, R70 ;  /* 0x0000004600467220 */ /* 0x040fe20000410000 */
[----:B------:R-:W1:Y:S01]  /*10640*/  MUFU.EX2 R235, R235 ;  /* 0x000000eb00eb7308 */ /* 0x000e620000000800 */
[----:B------:R-:W-:Y:S02]  /*10650*/  FMUL.FTZ R71, R0, R71 ;  /* 0x0000004700477220 */ /* 0x000fe40000410000 */
[C---:B------:R-:W-:Y:S04]  /*10660*/  FMUL.FTZ R72, R2.reuse, R72 ;  /* 0x0000004802487220 */ /* 0x040fe80000410000 */
[----:B------:R-:W-:Y:S01]  /*10670*/  FMUL.FTZ R73, R2, R73 ;  /* 0x0000004902497220 */ /* 0x000fe20000410000 */
[C---:B----4-:R-:W-:Y:S01]  /*10680*/  HMMA.16816.F32.BF16 R68, R136.reuse, R104, R68 ;  /* 0x000000688844723c */ /* 0x050fe20000041844 */
[C---:B------:R-:W-:Y:S01]  /*10690*/  FMUL.FTZ R74, R0.reuse, R74 ;  /* 0x0000004a004a7220 */ /* 0x040fe20000410000 */
[----:B------:R-:W-:Y:S01]  /*106a0*/  MUFU.EX2 R232, R232 ;  /* 0x000000e800e87308 */ /* 0x000fe20000000800 */
[----:B------:R-:W-:Y:S02]  /*106b0*/  FMUL.FTZ R75, R0, R75 ;  /* 0x0000004b004b7220 */ /* 0x000fe40000410000 */
[C---:B------:R-:W-:Y:S02]  /*106c0*/  FMUL.FTZ R76, R2.reuse, R76 ;  /* 0x0000004c024c7220 */ /* 0x040fe40000410000 */
[----:B------:R-:W-:Y:S02]  /*106d0*/  FMUL.FTZ R77, R2, R77 ;  /* 0x0000004d024d7220 */ /* 0x000fe40000410000 */
[C---:B------:R-:W-:Y:S01]  /*106e0*/  FMUL.FTZ R78, R0.reuse, R78 ;  /* 0x0000004e004e7220 */ /* 0x040fe20000410000 */
[C---:B------:R-:W-:Y:S01]  /*106f0*/  HMMA.16816.F32.BF16 R72, R136.reuse, R106, R72 ;  /* 0x0000006a8848723c */ /* 0x040fe20000041848 */
[----:B------:R-:W4:Y:S01]  /*10700*/  LDSM.16.MT88.4 R104, [R184+0x16000] ;  /* 0x01600000b868783b */ /* 0x000f220000004200 */
[----:B------:R-:W-:Y:S01]  /*10710*/  FMUL.FTZ R79, R0, R79 ;  /* 0x0000004f004f7220 */ /* 0x000fe20000410000 */
[----:B------:R-:W2:Y:S01]  /*10720*/  MUFU.EX2 R237, R237 ;  /* 0x000000ed00ed7308 */ /* 0x000ea20000000800 */
[C---:B------:R-:W-:Y:S02]  /*10730*/  FMUL.FTZ R80, R2.reuse, R80 ;  /* 0x0000005002507220 */ /* 0x040fe40000410000 */
[----:B------:R-:W-:Y:S02]  /*10740*/  FMUL.FTZ R81, R2, R81 ;  /* 0x0000005102517220 */ /* 0x000fe40000410000 */
[C---:B------:R-:W-:Y:S01]  /*10750*/  FMUL.FTZ R82, R0.reuse, R82 ;  /* 0x0000005200527220 */ /* 0x040fe20000410000 */
[C---:B-1----:R-:W-:Y:S03]  /*10760*/  HMMA.16816.F32.BF16 R76, R136.reuse, R100, R76 ;  /* 0x00000064884c723c */ /* 0x042fe6000004184c */
[----:B------:R-:W-:Y:S01]  /*10770*/  FMUL.FTZ R83, R0, R83 ;  /* 0x0000005300537220 */ /* 0x000fe20000410000 */
[----:B------:R-:W-:Y:S01]  /*10780*/  MUFU.EX2 R234, R234 ;  /* 0x000000ea00ea7308 */ /* 0x000fe20000000800 */
[C---:B------:R-:W-:Y:S02]  /*10790*/  FMUL.FTZ R84, R2.reuse, R84 ;  /* 0x0000005402547220 */ /* 0x040fe40000410000 */
[----:B------:R-:W-:Y:S01]  /*107a0*/  FMUL.FTZ R85, R2, R85 ;  /* 0x0000005502557220 */ /* 0x000fe20000410000 */
[----:B------:R-:W-:Y:S01]  /*107b0*/  F2FP.BF16.PACK_AB R100, R221, R216 ;  /* 0x000000d8dd64723e */ /* 0x000fe200000010ff */
[C---:B------:R-:W-:Y:S01]  /*107c0*/  FMUL.FTZ R86, R0.reuse, R86 ;  /* 0x0000005600567220 */ /* 0x040fe20000410000 */
[C---:B------:R-:W-:Y:S02]  /*107d0*/  HMMA.16816.F32.BF16 R80, R136.reuse, R102, R80 ;  /* 0x000000668850723c */ /* 0x040fe40000041850 */
[----:B------:R-:W-:Y:S01]  /*107e0*/  FMUL.FTZ R87, R0, R87 ;  /* 0x0000005700577220 */ /* 0x000fe20000410000 */
[----:B---3--:R-:W-:Y:S01]  /*107f0*/  F2FP.BF16.PACK_AB R101, R225, R220 ;  /* 0x000000dce165723e */ /* 0x008fe200000010ff */
[C---:B------:R-:W-:Y:S01]  /*10800*/  FMUL.FTZ R88, R2.reuse, R88 ;  /* 0x0000005802587220 */ /* 0x040fe20000410000 */
[----:B------:R-:W-:Y:S01]  /*10810*/  MUFU.EX2 R236, R236 ;  /* 0x000000ec00ec7308 */ /* 0x000fe20000000800 */
[----:B------:R-:W-:Y:S01]  /*10820*/  FMUL.FTZ R89, R2, R89 ;  /* 0x0000005902597220 */ /* 0x000fe20000410000 */
[----:B------:R-:W-:Y:S01]  /*10830*/  F2FP.BF16.PACK_AB R102, R223, R218 ;  /* 0x000000dadf66723e */ /* 0x000fe200000010ff */
[C---:B------:R-:W-:Y:S01]  /*10840*/  FMUL.FTZ R90, R0.reuse, R90 ;  /* 0x0000005a005a7220 */ /* 0x040fe20000410000 */
[C---:B--2---:R-:W-:Y:S03]  /*10850*/  HMMA.16816.F32.BF16 R84, R136.reuse, R108, R84 ;  /* 0x0000006c8854723c */ /* 0x044fe60000041854 */
[----:B------:R-:W-:Y:S01]  /*10860*/  FMUL.FTZ R91, R0, R91 ;  /* 0x0000005b005b7220 */ /* 0x000fe20000410000 */
[----:B-----5:R-:W-:Y:S01]  /*10870*/  F2FP.BF16.PACK_AB R103, R227, R222 ;  /* 0x000000dee367723e */ /* 0x020fe200000010ff */
[C---:B------:R-:W-:Y:S01]  /*10880*/  FMUL.FTZ R92, R2.reuse, R92 ;  /* 0x0000005c025c7220 */ /* 0x040fe20000410000 */
[----:B------:R-:W1:Y:S01]  /*10890*/  MUFU.EX2 R241, R241 ;  /* 0x000000f100f17308 */ /* 0x000e620000000800 */
[----:B------:R-:W-:Y:S02]  /*108a0*/  FMUL.FTZ R93, R2, R93 ;  /* 0x0000005d025d7220 */ /* 0x000fe40000410000 */
[C---:B------:R-:W-:Y:S01]  /*108b0*/  FMUL.FTZ R94, R0.reuse, R94 ;  /* 0x0000005e005e7220 */ /* 0x040fe20000410000 */
[C---:B------:R-:W-:Y:S01]  /*108c0*/  HMMA.16816.F32.BF16 R88, R136.reuse, R110, R88 ;  /* 0x0000006e8858723c */ /* 0x040fe20000041858 */
[----:B------:R-:W2:Y:S01]  /*108d0*/  LDSM.16.MT88.4 R108, [R185+0x12800] ;  /* 0x01280000b96c783b */ /* 0x000ea20000004200 */
[----:B------:R-:W-:Y:S02]  /*108e0*/  FMUL.FTZ R95, R0, R95 ;  /* 0x0000005f005f7220 */ /* 0x000fe40000410000 */
[C---:B------:R-:W-:Y:S02]  /*108f0*/  FMUL.FTZ R96, R2.reuse, R96 ;  /* 0x0000006002607220 */ /* 0x040fe40000410000 */
[----:B------:R-:W-:Y:S01]  /*10900*/  FMUL.FTZ R97, R2, R97 ;  /* 0x0000006102617220 */ /* 0x000fe20000410000 */
[----:B------:R-:W3:Y:S01]  /*10910*/  MUFU.EX2 R238, R238 ;  /* 0x000000ee00ee7308 */ /* 0x000ee20000000800 */
[C---:B------:R-:W-:Y:S01]  /*10920*/  FMUL.FTZ R98, R0.reuse, R98 ;  /* 0x0000006200627220 */ /* 0x040fe20000410000 */
[C---:B----4-:R-:W-:Y:S03]  /*10930*/  HMMA.16816.F32.BF16 R92, R136.reuse, R104, R92 ;  /* 0x00000068885c723c */ /* 0x050fe6000004185c */
[----:B------:R-:W-:Y:S02]  /*10940*/  FMUL.FTZ R99, R0, R99 ;  /* 0x0000006300637220 */ /* 0x000fe40000410000 */
[----:B------:R-:W-:Y:S01]  /*10950*/  FFMA.FTZ R219, R2, R217, R219 ;  /* 0x000000d902db7223 */ /* 0x000fe200000100db */
[----:B------:R-:W-:Y:S01]  /*10960*/  MOV R2, R132 ;  /* 0x0000008400027202 */ /* 0x000fe20000000f00 */
[----:B------:R-:W-:Y:S02]  /*10970*/  FFMA.FTZ R170, R0, R213, R170 ;  /* 0x000000d500aa7223 */ /* 0x000fe400000100aa */
[----:B------:R-:W-:Y:S01]  /*10980*/  FADD.FTZ R219, R134, R219 ;  /* 0x000000db86db7221 */ /* 0x000fe20000010000 */
[----:B------:R-:W-:Y:S01]  /*10990*/  HMMA.16816.F32.BF16 R96, R136, R106, R96 ;  /* 0x0000006a8860723c */ /* 0x000fe20000041860 */
[----:B------:R-:W4:Y:S01]  /*109a0*/  LDSM.16.MT88.4 R104, [R184+0x14800] ;  /* 0x01480000b868783b */ /* 0x000f220000004200 */
[----:B------:R-:W-:Y:S02]  /*109b0*/  FADD.FTZ R169, R169, R170 ;  /* 0x000000aaa9a97221 */ /* 0x000fe40000010000 */
[----:B------:R-:W-:Y:S02]  /*109c0*/  FADD.FTZ R212, R212, R219 ;  /* 0x000000dbd4d47221 */ /* 0x000fe40000010000 */
[----:B------:R-:W-:Y:S02]  /*109d0*/  FADD.FTZ R168, R168, R169 ;  /* 0x000000a9a8a87221 */ /* 0x000fe40000010000 */
[C---:B------:R-:W-:Y:S01]  /*109e0*/  HMMA.16816.F32.BF16 R4, R100.reuse, R112, R4 ;  /* 0x000000706404723c */ /* 0x040fe20000041804 */
[----:B------:R-:W-:Y:S03]  /*109f0*/  LDSM.16.MT88.4 R136, [R185+0x15000] ;  /* 0x01500000b988783b */ /* 0x000fe60000004200 */
[----:B------:R-:W-:Y:S02]  /*10a00*/  FADD.FTZ R171, R171, R212 ;  /* 0x000000d4abab7221 */ /* 0x000fe40000010000 */
[----:B------:R-:W-:Y:S02]  /*10a10*/  FADD.FTZ R135, R135, R168 ;  /* 0x000000a887877221 */ /* 0x000fe40000010000 */
[C---:B------:R-:W-:Y:S01]  /*10a20*/  HMMA.16816.F32.BF16 R8, R100.reuse, R114, R8 ;  /* 0x000000726408723c */ /* 0x040fe20000041808 */
[----:B------:R-:W-:Y:S03]  /*10a30*/  LDSM.16.MT88.4 R112, [R186+0x16800] ;  /* 0x01680000ba70783b */ /* 0x000fe60000004200 */
[----:B------:R-:W-:Y:S02]  /*10a40*/  FADD.FTZ R216, R216, R171 ;  /* 0x000000abd8d87221 */ /* 0x000fe40000010000 */
[----:B------:R-:W-:Y:S02]  /*10a50*/  FADD.FTZ R220, R220, R135 ;  /* 0x00000087dcdc7221 */ /* 0x000fe40000010000 */
[C---:B------:R-:W-:Y:S01]  /*10a60*/  HMMA.16816.F32.BF16 R12, R100.reuse, R116, R12 ;  /* 0x00000074640c723c */ /* 0x040fe2000004180c */
[----:B------:R-:W-:Y:S03]  /*10a70*/  FADD.FTZ R221, R221, R216 ;  /* 0x000000d8dddd7221 */ /* 0x000fe60000010000 */
[----:B------:R-:W-:Y:S02]  /*10a80*/  FADD.FTZ R225, R225, R220 ;  /* 0x000000dce1e17221 */ /* 0x000fe40000010000 */
[----:B------:R-:W-:Y:S02]  /*10a90*/  FADD.FTZ R218, R218, R221 ;  /* 0x000000dddada7221 */ /* 0x000fe40000010000 */
[C---:B------:R-:W-:Y:S01]  /*10aa0*/  HMMA.16816.F32.BF16 R16, R100.reuse, R118, R16 ;  /* 0x000000766410723c */ /* 0x040fe20000041810 */
[----:B------:R-:W-:Y:S03]  /*10ab0*/  LDSM.16.MT88.4 R116, [R185+0x16800] ;  /* 0x01680000b974783b */ /* 0x000fe60000004200 */
[----:B------:R-:W-:Y:S02]  /*10ac0*/  FADD.FTZ R222, R222, R225 ;  /* 0x000000e1dede7221 */ /* 0x000fe40000010000 */
[----:B------:R-:W-:Y:S02]  /*10ad0*/  FADD.FTZ R223, R223, R218 ;  /* 0x000000dadfdf7221 */ /* 0x000fe40000010000 */
[C---:B--2---:R-:W-:Y:S01]  /*10ae0*/  HMMA.16816.F32.BF16 R20, R100.reuse, R108, R20 ;  /* 0x0000006c6414723c */ /* 0x044fe20000041814 */
[----:B------:R-:W-:Y:S03]  /*10af0*/  FADD.FTZ R227, R227, R222 ;  /* 0x000000dee3e37221 */ /* 0x000fe60000010000 */
[----:B------:R-:W-:Y:S04]  /*10b00*/  IMAD.MOV.U32 R0, RZ, RZ, R3 ;  /* 0x000000ffff007224 */ /* 0x000fe800078e0003 */
        /* <DEDUP_REMOVED lines=16> */
[----:B------:R-:W4:Y:S07]  /*10c10*/  LDSM.16.MT88.4 R104, [R184+0x16800] ;  /* 0x01680000b868783b */ /* 0x000f2e0000004200 */
        /* <DEDUP_REMOVED lines=8> */
[----:B------:R-:W1:Y:S07]  /*10ca0*/  LDSM.16.MT88.4 R116, [R188+0x15000] ;  /* 0x01500000bc74783b */ /* 0x000e6e0000004200 */
[C---:B----4-:R-:W-:Y:S08]  /*10cb0*/  HMMA.16816.F32.BF16 R92, R100.reuse, R104, R92 ;  /* 0x00000068645c723c */ /* 0x050ff0000004185c */
[----:B------:R-:W-:Y:S01]  /*10cc0*/  HMMA.16816.F32.BF16 R96, R100, R106, R96 ;  /* 0x0000006a6460723c */ /* 0x000fe20000041860 */
[----:B------:R-:W4:Y:S06]  /*10cd0*/  LDSM.16.MT88.4 R104, [R184+0x15000] ;  /* 0x01500000b868783b */ /* 0x000f2c0000004200 */
        /* <DEDUP_REMOVED lines=9> */
[C---:B--2---:R-:W-:Y:S01]  /*10d70*/  HMMA.16816.F32.BF16 R4, R100.reuse, R108, R4 ;  /* 0x0000006c6404723c */ /* 0x044fe20000041804 */
[----:B------:R-:W-:Y:S02]  /*10d80*/  FADD.FTZ R230, R230, R233 ;  /* 0x000000e9e6e67221 */ /* 0x000fe40000010000 */
[----:B------:R-:W-:Y:S02]  /*10d90*/  FADD.FTZ R231, R231, R226 ;  /* 0x000000e2e7e77221 */ /* 0x000fe40000010000 */
[----:B------:R-:W-:Y:S03]  /*10da0*/  FADD.FTZ R235, R235, R230 ;  /* 0x000000e6ebeb7221 */ /* 0x000fe60000010000 */
[C---:B------:R-:W-:Y:S01]  /*10db0*/  HMMA.16816.F32.BF16 R8, R100.reuse, R110, R8 ;  /* 0x0000006e6408723c */ /* 0x040fe20000041808 */
[----:B------:R-:W2:Y:S07]  /*10dc0*/  LDSM.16.MT88.4 R108, [R188+0x17000] ;  /* 0x01700000bc6c783b */ /* 0x000eae0000004200 */
        /* <DEDUP_REMOVED lines=15> */
[C---:B------:R-:W-:Y:S01]  /*10ec0*/  HMMA.16816.F32.BF16 R56, R100.reuse, R138, R56 ;  /* 0x0000008a6438723c */ /* 0x040fe20000041838 */
[----:B------:R-:W-:Y:S03]  /*10ed0*/  F2FP.BF16.PACK_AB R137, R241, R236 ;  /* 0x000000ecf189723e */ /* 0x000fe600000010ff */
[----:B------:R-:W-:Y:S02]  /*10ee0*/  FADD.FTZ R232, R232, R231 ;  /* 0x000000e7e8e87221 */ /* 0x000fe40000010000 */
[----:B------:R-:W-:Y:S01]  /*10ef0*/  FADD.FTZ R236, R236, R235 ;  /* 0x000000ebecec7221 */ /* 0x000fe20000010000 */
[----:B------:R-:W-:Y:S01]  /*10f00*/  F2FP.BF16.PACK_AB R138, R239, R234 ;  /* 0x000000eaef8a723e */ /* 0x000fe200000010ff */
[C---:B----4-:R-:W-:Y:S01]  /*10f10*/  HMMA.16816.F32.BF16 R60, R100.reuse, R104, R60 ;  /* 0x00000068643c723c */ /* 0x050fe2000004183c */
[----:B---3--:R-:W-:Y:S03]  /*10f20*/  F2FP.BF16.PACK_AB R139, R133, R238 ;  /* 0x000000ee858b723e */ /* 0x008fe600000010ff */
[----:B------:R-:W-:Y:S02]  /*10f30*/  FADD.FTZ R237, R237, R232 ;  /* 0x000000e8eded7221 */ /* 0x000fe40000010000 */
[----:B------:R-:W-:Y:S02]  /*10f40*/  FADD.FTZ R241, R241, R236 ;  /* 0x000000ecf1f17221 */ /* 0x000fe40000010000 */
[C---:B------:R-:W-:Y:S01]  /*10f50*/  HMMA.16816.F32.BF16 R64, R100.reuse, R106, R64 ;  /* 0x0000006a6440723c */ /* 0x040fe20000041840 */
[----:B------:R-:W3:Y:S03]  /*10f60*/  LDSM.16.MT88.4 R104, [R184+0x17000] ;  /* 0x01700000b868783b */ /* 0x000ee60000004200 */
[----:B------:R-:W-:Y:S02]  /*10f70*/  FADD.FTZ R234, R234, R237 ;  /* 0x000000edeaea7221 */ /* 0x000fe40000010000 */
[----:B------:R-:W-:Y:S02]  /*10f80*/  FADD.FTZ R238, R238, R241 ;  /* 0x000000f1eeee7221 */ /* 0x000fe40000010000 */
[C---:B--2---:R-:W-:Y:S01]  /*10f90*/  HMMA.16816.F32.BF16 R68, R100.reuse, R108, R68 ;  /* 0x0000006c6444723c */ /* 0x044fe20000041844 */
[----:B------:R-:W-:Y:S03]  /*10fa0*/  FADD.FTZ R217, R239, R234 ;  /* 0x000000eaefd97221 */ /* 0x000fe60000010000 */
[----:B------:R-:W-:Y:S04]  /*10fb0*/  FADD.FTZ R213, R133, R238 ;  /* 0x000000ee85d57221 */ /* 0x000fe80000010000 */
[C---:B------:R-:W-:Y:S01]  /*10fc0*/  HMMA.16816.F32.BF16 R72, R100.reuse, R110, R72 ;  /* 0x0000006e6448723c */ /* 0x040fe20000041848 */
[----:B------:R-:W2:Y:S07]  /*10fd0*/  LDSM.16.MT88.4 R108, [R186+0x13800] ;  /* 0x01380000ba6c783b */ /* 0x000eae0000004200 */
[C---:B-----5:R-:W-:Y:S08]  /*10fe0*/  HMMA.16816.F32.BF16 R76, R100.reuse, R112, R76 ;  /* 0x00000070644c723c */ /* 0x060ff0000004184c */
[C---:B------:R-:W-:Y:S08]  /*10ff0*/  HMMA.16816.F32.BF16 R80, R100.reuse, R114, R80 ;  /* 0x000000726450723c */ /* 0x040ff00000041850 */
[C---:B-1----:R-:W-:Y:S08]  /*11000*/  HMMA.16816.F32.BF16 R84, R100.reuse, R116, R84 ;  /* 0x000000746454723c */ /* 0x042ff00000041854 */
[C---:B------:R-:W-:Y:S08]  /*11010*/  HMMA.16816.F32.BF16 R88, R100.reuse, R118, R88 ;  /* 0x000000766458723c */ /* 0x040ff00000041858 */
[C---:B---3--:R-:W-:Y:S08]  /*11020*/  HMMA.16816.F32.BF16 R92, R100.reuse, R104, R92 ;  /* 0x00000068645c723c */ /* 0x048ff0000004185c */
        /* <DEDUP_REMOVED lines=29> */
.L_x_437:
        /* <DEDUP_REMOVED lines=16> */
[----:B------:R-:W-:Y:S01]  /*11300*/  @UP1 ULDC UR17, c[0x0][0x210] ;  /* 0x0000840000111ab9 */ /* 0x000fe20000000800 */
        /* <DEDUP_REMOVED lines=8> */
[----:B------:R-:W-:-:S02]  /*11390*/  @UP1 UIMAD UR17, UR17, UR9, URZ ;  /* 0x00000009111112a4 */ /* 0x000fc4000f8e023f */
[----:B------:R-:W-:Y:S02]  /*113a0*/  ULDC.U8 UR4, c[0x0][0x328] ;  /* 0x0000ca0000047ab9 */ /* 0x000fe40000000000 */
[----:B------:R-:W-:Y:S02]  /*113b0*/  UISETP.NE.AND UP3, UPT, UR4, URZ, UPT ;  /* 0x0000003f0400728c */ /* 0x000fe4000bf65270 */
[----:B------:R-:W-:Y:S02]  /*113c0*/  @!UP4 UIMAD UR18, UR7, UR5, UR18 ;  /* 0x000000050712c2a4 */ /* 0x000fe4000f8e0212 */
[----:B------:R-:W-:Y:S01]  /*113d0*/  UISETP.NE.OR UP2, UPT, UR13, URZ, !UP3 ;  /* 0x0000003f0d00728c */ /* 0x000fe2000df45670 */
[----:B------:R-:W3:Y:S01]  /*113e0*/  S2UR UR13, SR_CTAID.X ;  /* 0x00000000000d79c3 */ /* 0x000ee20000002500 */
[----:B------:R-:W-:Y:S02]  /*113f0*/  ULDC UR5, c[0x0][0x234] ;  /* 0x00008d0000057ab9 */ /* 0x000fe40000000800 */
[----:B------:R-:W-:-:S02]  /*11400*/  UISETP.NE.OR UP0, UPT, UR10, -0x1, UP2 ;  /* 0xffffffff0a00788c */ /* 0x000fc40009705670 */
[----:B------:R-:W-:Y:S02]  /*11410*/  @!UP1 USEL UR17, UR9, UR5, !UP3 ;  /* 0x0000000509119287 */ /* 0x000fe4000d800000 */
[----:B------:R-:W-:Y:S02]  /*11420*/  ULDC UR4, c[0x0][0x1c0] ;  /* 0x0000700000047ab9 */ /* 0x000fe40000000800 */
[----:B------:R-:W-:Y:S01]  /*11430*/  @UP1 UMOV UR19, 0x1 ;  /* 0x0000000100131882 */ /* 0x000fe20000000000 */
        /* <DEDUP_REMOVED lines=23> */
[----:B------:R-:W1:Y:S01]  /*115b0*/  @P4 MUFU.LG2 R2, R2 ;  /* 0x0000000200024308 */ /* 0x000e620000000c00 */
[C---:B------:R-:W-:Y:S01]  /*115c0*/  FMUL.FTZ R129, R4.reuse, R129 ;  /* 0x0000008104817220 */ /* 0x040fe20000410000 */
[----:B------:R-:W-:Y:S01]  /*115d0*/  @!UP4 UMOV UR20, UR22 ;  /* 0x000000160014cc82 */ /* 0x000fe20008000000 */
[C---:B------:R-:W-:Y:S02]  /*115e0*/  FMUL.FTZ R124, R4.reuse, R124 ;  /* 0x0000007c047c7220 */ /* 0x040fe40000410000 */
[C---:B------:R-:W-:Y:S01]  /*115f0*/  FMUL.FTZ R125, R4.reuse, R125 ;  /* 0x0000007d047d7220 */ /* 0x040fe20000410000 */
[----:B------:R-:W-:Y:S01]  /*11600*/  F2FP.BF16.PACK_AB R128, R129, R128 ;  /* 0x000000808180723e */ /* 0x000fe200000010ff */
[C---:B------:R-:W-:Y:S01]  /*11610*/  FMUL.FTZ R120, R4.reuse, R120 ;  /* 0x0000007804787220 */ /* 0x040fe20000410000 */
[----:B------:R-:W3:Y:S01]  /*11620*/  @P3 MUFU.LG2 R0, R0 ;  /* 0x0000000000003308 */ /* 0x000ee20000000c00 */
        /* <DEDUP_REMOVED lines=65> */
[----:B------:R-:W4:Y:S01]  /*11a40*/  S2R R4, SR_TID.X ;  /* 0x0000000000047919 */ /* 0x000f220000002100 */
        /* <DEDUP_REMOVED lines=17> */
[----:B----4-:R-:W-:Y:S01]  /*11b60*/  SHF.R.S32.HI R7, RZ, 0x1f, R4 ;  /* 0x0000001fff077819 */ /* 0x010fe20000011404 */
[----:B------:R-:W-:Y:S01]  /*11b70*/  FMUL.FTZ R107, R5, R107 ;  /* 0x0000006b056b7220 */ /* 0x000fe20000410000 */
[----:B------:R-:W-:Y:S01]  /*11b80*/  F2FP.BF16.PACK_AB R114, R115, R114 ;  /* 0x000000727372723e */ /* 0x000fe200000010ff */
[----:B------:R-:W-:Y:S01]  /*11b90*/  FMUL.FTZ R106, R5, R106 ;  /* 0x0000006a056a7220 */ /* 0x000fe20000410000 */
[----:B------:R-:W-:Y:S01]  /*11ba0*/  LEA.HI R6, R7, R4, RZ, 0x2 ;  /* 0x0000000407067211 */ /* 0x000fe200078f10ff */
[----:B------:R-:W-:Y:S01]  /*11bb0*/  FMUL.FTZ R103, R5, R103 ;  /* 0x0000006705677220 */ /* 0x000fe20000410000 */
[----:B------:R-:W-:Y:S01]  /*11bc0*/  F2FP.BF16.PACK_AB R110, R111, R110 ;  /* 0x0000006e6f6e723e */ /* 0x000fe200000010ff */
        /* <DEDUP_REMOVED lines=16> */
[C---:B------:R-:W-:Y:S01]  /*11cd0*/  FMUL.FTZ R50, R5.reuse, R50 ;  /* 0x0000003205327220 */ /* 0x040fe20000410000 */
[----:B------:R-:W-:Y:S01]  /*11ce0*/  LOP3.LUT R9, R6, 0x3ffffffc, RZ, 0xc0, !PT ;  /* 0x3ffffffc06097812 */ /* 0x000fe200078ec0ff */
[C---:B------:R-:W-:Y:S01]  /*11cf0*/  FMUL.FTZ R55, R5.reuse, R55 ;  /* 0x0000003705377220 */ /* 0x040fe20000410000 */
[----:B------:R-:W-:Y:S01]  /*11d00*/  SHF.L.U32 R10, R8, 0x6, RZ ;  /* 0x00000006080a7819 */ /* 0x000fe200000006ff */
[----:B------:R-:W-:Y:S01]  /*11d10*/  FMUL.FTZ R54, R5, R54 ;  /* 0x0000003605367220 */ /* 0x000fe20000410000 */
[----:B------:R-:W-:Y:S01]  /*11d20*/  IADD3 R9, -R9, R4, RZ ;  /* 0x0000000409097210 */ /* 0x000fe20007ffe1ff */
[C---:B------:R-:W-:Y:S01]  /*11d30*/  FMUL.FTZ R59, R5.reuse, R59 ;  /* 0x0000003b053b7220 */ /* 0x040fe20000410000 */
[----:B------:R-:W-:Y:S01]  /*11d40*/  LOP3.LUT R10, R10, 0x1c0, RZ, 0xc0, !PT ;  /* 0x000001c00a0a7812 */ /* 0x000fe200078ec0ff */
[C---:B------:R-:W-:Y:S01]  /*11d50*/  FMUL.FTZ R58, R5.reuse, R58 ;  /* 0x0000003a053a7220 */ /* 0x040fe20000410000 */
[----:B------:R-:W-:Y:S01]  /*11d60*/  LOP3.LUT R11, R8, 0x1, RZ, 0xc0, !PT ;  /* 0x00000001080b7812 */ /* 0x000fe200078ec0ff */
[C---:B------:R-:W-:Y:S01]  /*11d70*/  FMUL.FTZ R63, R5.reuse, R63 ;  /* 0x0000003f053f7220 */ /* 0x040fe20000410000 */
[----:B------:R-:W-:Y:S01]  /*11d80*/  LEA.HI R10, R10, R10, RZ, 0x1d ;  /* 0x0000000a0a0a7211 */ /* 0x000fe200078fe8ff */
[----:B------:R-:W-:Y:S01]  /*11d90*/  FMUL.FTZ R62, R5, R62 ;  /* 0x0000003e053e7220 */ /* 0x000fe20000410000 */
[----:B------:R-:W-:Y:S01]  /*11da0*/  ISETP.NE.U32.AND P0, PT, R11, 0x1, PT ;  /* 0x000000010b00780c */ /* 0x000fe20003f05070 */
[----:B------:R-:W-:Y:S01]  /*11db0*/  FMUL.FTZ R67, R5, R67 ;  /* 0x0000004305437220 */ /* 0x000fe20000410000 */
[----:B------:R-:W-:Y:S01]  /*11dc0*/  F2FP.BF16.PACK_AB R42, R43, R42 ;  /* 0x0000002a2b2a723e */ /* 0x000fe200000010ff */
[C---:B------:R-:W-:Y:S01]  /*11dd0*/  FMUL.FTZ R66, R5.reuse, R66 ;  /* 0x0000004205427220 */ /* 0x040fe20000410000 */
[----:B------:R-:W-:Y:S01]  /*11de0*/  R2P PR, R8, 0x6 ;  /* 0x0000000608007804 */ /* 0x000fe20000000000 */
[C---:B------:R-:W-:Y:S01]  /*11df0*/  FMUL.FTZ R71, R5.reuse, R71 ;  /* 0x0000004705477220 */ /* 0x040fe20000410000 */
[----:B------:R-:W-:Y:S01]  /*11e00*/  MOV R8, 0x20 ;  /* 0x0000002000087802 */ /* 0x000fe20000000f00 */
[----:B------:R-:W-:Y:S01]  /*11e10*/  FMUL.FTZ R70, R5, R70 ;  /* 0x0000004605467220 */ /* 0x000fe20000410000 */
[----:B------:R-:W-:Y:S01]  /*11e20*/  F2FP.BF16.PACK_AB R46, R47, R46 ;  /* 0x0000002e2f2e723e */ /* 0x000fe200000010ff */
        /* <DEDUP_REMOVED lines=24> */
[----:B------:R-:W-:-:S02]  /*11fb0*/  FMUL.FTZ R99, R5, R99 ;  /* 0x0000006305637220 */ /* 0x000fc40000410000 */
[----:B------:R-:W-:Y:S01]  /*11fc0*/  FMUL.FTZ R98, R5, R98 ;  /* 0x0000006205627220 */ /* 0x000fe20000410000 */
[----:B------:R-:W-:Y:S01]  /*11fd0*/  LEA.HI R5, R7, R4, RZ, 0x5 ;  /* 0x0000000407057211 */ /* 0x000fe200078f28ff */
[----:B-1----:R-:W-:Y:S01]  /*11fe0*/  @P4 FMUL.FTZ R61, R2, 0.69314718246459960938 ;  /* 0x3f317218023d4820 */ /* 0x002fe20000410000 */
[----:B------:R-:W-:Y:S01]  /*11ff0*/  F2FP.BF16.PACK_AB R94, R95, R94 ;  /* 0x0000005e5f5e723e */ /* 0x000fe200000010ff */
[----:B---3--:R-:W-:Y:S01]  /*12000*/  @P3 FMUL.FTZ R0, R0, 0.69314718246459960938 ;  /* 0x3f31721800003820 */ /* 0x008fe20000410000 */
[----:B------:R-:W-:Y:S02]  /*12010*/  SHF.R.S32.HI R6, RZ, 0x5, R5 ;  /* 0x00000005ff067819 */ /* 0x000fe40000011405 */
[----:B------:R-:W-:Y:S02]  /*12020*/  F2FP.BF16.PACK_AB R98, R99, R98 ;  /* 0x000000626362723e */ /* 0x000fe400000010ff */
[----:B------:R-:W-:Y:S02]  /*12030*/  LEA R9, R6, R9, 0x9 ;  /* 0x0000000906097211 */ /* 0x000fe400078e48ff */
[----:B------:R-:W-:-:S02]  /*12040*/  SHF.R.S32.HI R59, RZ, 0x1f, R6 ;  /* 0x0000001fff3b7819 */ /* 0x000fc40000011406 */
[----:B------:R-:W-:Y:S02]  /*12050*/  LEA R9, R9, R10, 0x1 ;  /* 0x0000000a09097211 */ /* 0x000fe400078e08ff */
[----:B------:R-:W-:Y:S02]  /*12060*/  MOV R10, 0x40 ;  /* 0x00000040000a7802 */ /* 0x000fe40000000f00 */
[----:B------:R-:W-:Y:S02]  /*12070*/  SHF.L.U32 R9, R9, 0x1, RZ ;  /* 0x0000000109097819 */ /* 0x000fe400000006ff */
[----:B------:R-:W-:Y:S02]  /*12080*/  SEL R10, R10, 0xffffffc0, !P2 ;  /* 0xffffffc00a0a7807 */ /* 0x000fe40005000000 */
[C---:B------:R-:W-:Y:S01]  /*12090*/  IADD3 R11, R9.reuse, -0x10, RZ ;  /* 0xfffffff0090b7810 */ /* 0x040fe20007ffe0ff */
[----:B------:R-:W-:Y:S01]  /*120a0*/  STS [R9], R128 ;  /* 0x0000008009007388 */ /* 0x000fe20000000800 */
[----:B------:R-:W-:-:S02]  /*120b0*/  @P0 IADD3 R11, R9, 0x10, RZ ;  /* 0x00000010090b0810 */ /* 0x000fc40007ffe0ff */
[C---:B------:R-:W-:Y:S01]  /*120c0*/  IADD3 R13, R9.reuse, R8, RZ ;  /* 0x00000008090d7210 */ /* 0x040fe20007ffe0ff */
[----:B------:R-:W-:Y:S01]  /*120d0*/  STS [R9+0x400], R130 ;  /* 0x0004008209007388 */ /* 0x000fe20000000800 */
[-C--:B------:R-:W-:Y:S02]  /*120e0*/  IADD3 R15, R8, R11.reuse, RZ ;  /* 0x0000000b080f7210 */ /* 0x080fe40007ffe0ff */
[-C--:B------:R-:W-:Y:S01]  /*120f0*/  IADD3 R17, R9, R10.reuse, RZ ;  /* 0x0000000a09117210 */ /* 0x080fe20007ffe0ff */
[----:B------:R-:W-:Y:S01]  /*12100*/  STS [R11], R124 ;  /* 0x0000007c0b007388 */ /* 0x000fe20000000800 */
[----:B------:R-:W-:Y:S02]  /*12110*/  IADD3 R19, R10, R11, RZ ;  /* 0x0000000b0a137210 */ /* 0x000fe40007ffe0ff */
[-C--:B------:R-:W-:Y:S01]  /*12120*/  IADD3 R21, R13, R10.reuse, RZ ;  /* 0x0000000a0d157210 */ /* 0x080fe20007ffe0ff */
[----:B------:R-:W-:Y:S01]  /*12130*/  STS [R11+0x400], R126 ;  /* 0x0004007e0b007388 */ /* 0x000fe20000000800 */
[----:B------:R-:W-:-:S02]  /*12140*/  IADD3 R23, R15, R10, RZ ;  /* 0x0000000a0f177210 */ /* 0x000fc40007ffe0ff */
[----:B------:R-:W-:Y:S01]  /*12150*/  LEA.HI R59, R59, R6, RZ, 0x3 ;  /* 0x000000063b3b7211 */ /* 0x000fe200078f18ff */
[----:B------:R-:W-:Y:S03]  /*12160*/  STS [R13], R120 ;  /* 0x000000780d007388 */ /* 0x000fe60000000800 */
[----:B------:R-:W-:Y:S01]  /*12170*/  LOP3.LUT R59, R59, 0xffffff8, RZ, 0xc0, !PT ;  /* 0x0ffffff83b3b7812 */ /* 0x000fe200078ec0ff */
[----:B------:R-:W-:Y:S03]  /*12180*/  STS [R13+0x400], R122 ;  /* 0x0004007a0d007388 */ /* 0x000fe60000000800 */
[----:B------:R-:W-:Y:S01]  /*12190*/  IADD3 R6, R6, -R59, RZ ;  /* 0x8000003b06067210 */ /* 0x000fe20007ffe0ff */
[----:B------:R-:W-:Y:S01]  /*121a0*/  STS [R15], R116 ;  /* 0x000000740f007388 */ /* 0x000fe20000000800 */
[----:B------:R-:W-:Y:S01]  /*121b0*/  MOV R59, 0x7f800000 ;  /* 0x7f800000003b7802 */ /* 0x000fe20000000f00 */
[----:B------:R-:W-:-:S02]  /*121c0*/  @P3 FFMA.FTZ R59, R3, c[0x0][0x238], R0 ;  /* 0x00008e00033b3a23 */ /* 0x000fc40000010000 */
        /* <DEDUP_REMOVED lines=33> */
[----:B-1----:R-:W-:-:S03]  /*123e0*/  LOP3.LUT R9, R5, 0xffffffe0, RZ, 0xc0, !PT ;  /* 0xffffffe005097812 */ /* 0x002fc600078ec0ff */
[----:B------:R2:W-:Y:S01]  /*123f0*/  STS [R17+0x8000], R84 ;  /* 0x0080005411007388 */ /* 0x0005e20000000800 */
[----:B------:R-:W-:-:S03]  /*12400*/  IADD3 R58, -R9, R4, RZ ;  /* 0x00000004093a7210 */ /* 0x000fc60007ffe1ff */
[----:B------:R2:W-:Y:S01]  /*12410*/  STS [R17+0x8400], R86 ;  /* 0x0084005611007388 */ /* 0x0005e20000000800 */
[----:B------:R-:W-:-:S03]  /*12420*/  LOP3.LUT P0, RZ, R58, 0x3, RZ, 0xc0, !PT ;  /* 0x000000033aff7812 */ /* 0x000fc6000780c0ff */
[----:B------:R2:W-:Y:S04]  /*12430*/  STS [R19+0x8000], R88 ;  /* 0x0080005813007388 */ /* 0x0005e80000000800 */
[----:B------:R2:W-:Y:S04]  /*12440*/  STS [R19+0x8400], R90 ;  /* 0x0084005a13007388 */ /* 0x0005e80000000800 */
[----:B------:R2:W-:Y:S04]  /*12450*/  STS [R21+0x8000], R92 ;  /* 0x0080005c15007388 */ /* 0x0005e80000000800 */
[----:B------:R2:W-:Y:S04]  /*12460*/  STS [R21+0x8400], R94 ;  /* 0x0084005e15007388 */ /* 0x0005e80000000800 */
[----:B------:R2:W-:Y:S04]  /*12470*/  STS [R23+0x8000], R96 ;  /* 0x0080006017007388 */ /* 0x0005e80000000800 */
[----:B------:R2:W-:Y:S04]  /*12480*/  STS [R23+0x8400], R98 ;  /* 0x0084006217007388 */ /* 0x0005e80000000800 */
[----:B------:R-:W-:Y:S06]  /*12490*/  BAR.SYNC.DEFER_BLOCKING 0x0 ;  /* 0x0000000000007b1d */ /* 0x000fec0000010000 */
[----:B------:R-:W1:Y:S04]  /*124a0*/  S2R R56, SR_TID.X ;  /* 0x0000000000387919 */ /* 0x000e680000002100 */
[----:B------:R2:W3:Y:S04]  /*124b0*/  LDS.128 R48, [R199] ;  /* 0x00000000c7307984 */ /* 0x0004e80000000c00 */
[----:B------:R2:W4:Y:S01]  /*124c0*/  LDS.128 R44, [R199+0x1000] ;  /* 0x00100000c72c7984 */ /* 0x0005220000000c00 */
[----:B-1----:R-:W-:-:S03]  /*124d0*/  SHF.R.S32.HI R57, RZ, 0x1f, R56 ;  /* 0x0000001fff397819 */ /* 0x002fc60000011438 */
[----:B------:R2:W1:Y:S01]  /*124e0*/  LDS.128 R40, [R199+0x2000] ;  /* 0x00200000c7287984 */ /* 0x0004620000000c00 */
[----:B------:R-:W-:-:S03]  /*124f0*/  LEA.HI R5, R57, R56, RZ, 0x5 ;  /* 0x0000003839057211 */ /* 0x000fc600078f28ff */
[----:B------:R2:W1:Y:S01]  /*12500*/  LDS.128 R36, [R199+0x3000] ;  /* 0x00300000c7247984 */ /* 0x0004620000000c00 */
[----:B------:R-:W-:-:S03]  /*12510*/  LOP3.LUT R5, R5, 0xffffffe0, RZ, 0xc0, !PT ;  /* 0xffffffe005057812 */ /* 0x000fc600078ec0ff */
[----:B------:R2:W1:Y:S01]  /*12520*/  LDS.128 R32, [R199+0x4000] ;  /* 0x00400000c7207984 */ /* 0x0004620000000c00 */
[----:B------:R-:W-:-:S03]  /*12530*/  IADD3 R5, -R5, R56, RZ ;  /* 0x0000003805057210 */ /* 0x000fc60007ffe1ff */
[----:B------:R2:W1:Y:S01]  /*12540*/  LDS.128 R28, [R199+0x5000] ;  /* 0x00500000c71c7984 */ /* 0x0004620000000c00 */
[----:B------:R-:W-:-:S03]  /*12550*/  SHF.R.S32.HI R58, RZ, 0x1f, R5 ;  /* 0x0000001fff3a7819 */ /* 0x000fc60000011405 */
[----:B------:R2:W1:Y:S01]  /*12560*/  LDS.128 R24, [R199+0x6000] ;  /* 0x00600000c7187984 */ /* 0x0004620000000c00 */
[----:B------:R-:W-:-:S03]  /*12570*/  LEA.HI R5, R58, R5, RZ, 0x2 ;  /* 0x000000053a057211 */ /* 0x000fc600078f10ff */
[----:B------:R2:W1:Y:S01]  /*12580*/  LDS.128 R20, [R199+0x7000] ;  /* 0x00700000c7147984 */ /* 0x0004620000000c00 */
[----:B------:R-:W-:Y:S01]  /*12590*/  MOV R58, 0x7f800000 ;  /* 0x7f800000003a7802 */ /* 0x000fe20000000f00 */
[----:B------:R-:W-:Y:S01]  /*125a0*/  @P4 FFMA.FTZ R58, R132, c[0x0][0x238], R61 ;  /* 0x00008e00843a4a23 */ /* 0x000fe2000001003d */
[----:B------:R-:W-:Y:S01]  /*125b0*/  SHF.R.S32.HI R5, RZ, 0x2, R5 ;  /* 0x00000002ff057819 */ /* 0x000fe20000011405 */
[----:B------:R2:W1:Y:S03]  /*125c0*/  LDS.128 R16, [R199+0x8000] ;  /* 0x00800000c7107984 */ /* 0x0004660000000c00 */
[----:B------:R-:W-:Y:S01]  /*125d0*/  LEA R5, R6, R5, 0x4 ;  /* 0x0000000506057211 */ /* 0x000fe200078e20ff */
[----:B------:R2:W1:Y:S04]  /*125e0*/  LDS.128 R12, [R199+0x9000] ;  /* 0x00900000c70c7984 */ /* 0x0004680000000c00 */
[----:B------:R2:W1:Y:S04]  /*125f0*/  LDS.128 R8, [R199+0xa000] ;  /* 0x00a00000c7087984 */ /* 0x0004680000000c00 */
[----:B------:R2:W1:Y:S01]  /*12600*/  LDS.128 R52, [R199+0xb000] ;  /* 0x00b00000c7347984 */ /* 0x0004620000000c00 */
[----:B------:R-:W-:Y:S05]  /*12610*/  @P0 BRA `(.L_x_442) ;  /* 0x0000010000000947 */ /* 0x000fea0003800000 */
[----:B---34-:R-:W-:Y:S01]  /*12620*/  UIMAD UR7, UR13, -0x80, UR12 ;  /* 0xffffff800d0778a4 */ /* 0x018fe2000f8e020c */
        /* <DEDUP_REMOVED lines=15> */
.L_x_442:
[----:B---34-:R-:W-:Y:S05]  /*12720*/  BSYNC B0 ;  /* 0x0000000000007941 */ /* 0x018fea0003800000 */
.L_x_441:
[----:B------:R-:W3:Y:S01]  /*12730*/  S2R R0, SR_CTAID.Z ;  /* 0x0000000000007919 */ /* 0x000ee20000002700 */
[----:B------:R-:W-:Y:S01]  /*12740*/  LEA.HI R3, R7, R4, RZ, 0x3 ;  /* 0x0000000407037211 */ /* 0x000fe200078f18ff */
[----:B------:R-:W-:Y:S01]  /*12750*/  UIMAD UR12, UR13, -0x80, UR12 ;  /* 0xffffff800d0c78a4 */ /* 0x000fe2000f8e020c */
[----:B------:R-:W-:Y:S01]  /*12760*/  SHF.R.S32.HI R2, RZ, 0x1f, R210 ;  /* 0x0000001fff027819 */ /* 0x000fe200000114d2 */
[----:B------:R-:W-:Y:S01]  /*12770*/  USHF.R.S32.HI UR7, URZ, 0x1f, UR16 ;  /* 0x0000001f3f077899 */ /* 0x000fe20008011410 */
[----:B------:R-:W-:Y:S01]  /*12780*/  IADD3 R4, P0, R210, UR20, RZ ;  /* 0x00000014d2047c10 */ /* 0x000fe2000ff1e0ff */
[----:B------:R-:W-:Y:S01]  /*12790*/  ULDC.64 UR4, c[0x0][0x1f0] ;  /* 0x00007c0000047ab9 */ /* 0x000fe20000000a00 */
[----:B------:R-:W-:Y:S01]  /*127a0*/  SHF.R.S32.HI R3, RZ, 0x3, R3 ;  /* 0x00000003ff037819 */ /* 0x000fe20000011403 */
[----:B------:R-:W-:Y:S01]  /*127b0*/  UIMAD UR4, UR7, UR4, URZ ;  /* 0x00000004070472a4 */ /* 0x000fe2000f8e023f */
[----:B------:R-:W-:Y:S01]  /*127c0*/  IADD3.X R5, R2, UR8, RZ, P0, !PT ;  /* 0x0000000802057c10 */ /* 0x000fe200087fe4ff */
[----:B------:R-:W-:Y:S01]  /*127d0*/  IMAD.U32 R2, RZ, RZ, UR11 ;  /* 0x0000000bff027e24 */ /* 0x000fe2000f8e00ff */
[----:B------:R-:W-:Y:S01]  /*127e0*/  ISETP.GE.AND P0, PT, R3, UR12, PT ;  /* 0x0000000c03007c0c */ /* 0x000fe2000bf06270 */
[----:B------:R-:W-:Y:S01]  /*127f0*/  UIMAD UR4, UR16, UR5, UR4 ;  /* 0x00000005100472a4 */ /* 0x000fe2000f8e0204 */
[----:B------:R-:W-:Y:S01]  /*12800*/  LEA.HI R56, R57, R56, RZ, 0x3 ;  /* 0x0000003839387211 */ /* 0x000fe200078f18ff */
[----:B------:R-:W-:Y:S03]  /*12810*/  BSSY B0, `(.L_x_443) ;  /* 0x0000014000007945 */ /* 0x000fe60003800000 */
[----:B------:R-:W-:-:S04]  /*12820*/  SHF.R.S32.HI R56, RZ, 0x3, R56 ;  /* 0x00000003ff387819 */ /* 0x000fc80000011438 */
[----:B------:R-:W-:Y:S01]  /*12830*/  SHF.R.S32.HI R57, RZ, 0x1f, R56 ;  /* 0x0000001fff397819 */ /* 0x000fe20000011438 */
[----:B---3--:R-:W-:-:S04]  /*12840*/  IMAD.WIDE.U32 R4, R0, c[0x0][0x1f0], R4 ;  /* 0x00007c0000047a25 */ /* 0x008fc800078e0004 */
[----:B------:R-:W-:Y:S01]  /*12850*/  IMAD.WIDE R6, R2, 0x80, R56 ;  /* 0x0000008002067825 */ /* 0x000fe200078e0238 */
[----:B------:R-:W-:Y:S01]  /*12860*/  IADD3 R59, R5, UR4, RZ ;  /* 0x00000004053b7c10 */ /* 0x000fe2000fffe0ff */
        /* <DEDUP_REMOVED lines=12> */
[----:B-1----:R3:W-:Y:S04]  /*12930*/  @!P1 STG.E.128 [R60.64+0x80], R32 ;  /* 0x000080203c009986 */ /* 0x0027e8000c101d0e */
[----:B------:R3:W-:Y:S02]  /*12940*/  @!P0 STG.E.128 [R60.64+0x100], R16 ;  /* 0x000100103c008986 */ /* 0x0007e4000c101d0e */
.L_x_444:
[----:B------:R-:W-:Y:S05]  /*12950*/  BSYNC B0 ;  /* 0x0000000000007941 */ /* 0x000fea0003800000 */
.L_x_443:
[----:B------:R-:W-:Y:S01]  /*12960*/  IADD3 R0, R56, 0x20, RZ ;  /* 0x0000002038007810 */ /* 0x000fe20007ffe0ff */
[----:B------:R-:W-:Y:S03]  /*12970*/  BSSY B0, `(.L_x_445) ;  /* 0x0000013000007945 */ /* 0x000fe60003800000 */
[----:B------:R-:W-:-:S13]  /*12980*/  ISETP.GE.AND P0, PT, R0, UR6, PT ;  /* 0x0000000600007c0c */ /* 0x000fda000bf06270 */
[----:B------:R-:W-:Y:S05]  /*12990*/  @P0 BRA `(.L_x_446) ;  /* 0x0000010000000947 */ /* 0x000fea0003800000 */
[----:B------:R-:W-:Y:S01]  /*129a0*/  IADD3 R2, P0, R6, 0x20, RZ ;  /* 0x0000002006027810 */ /* 0x000fe20007f1e0ff */
[----:B-1-3--:R-:W-:Y:S01]  /*129b0*/  IMAD.MOV.U32 R16, RZ, RZ, R4 ;  /* 0x000000ffff107224 */ /* 0x00afe200078e0004 */
[----:B--2---:R-:W-:Y:S02]  /*129c0*/  MOV R17, R59 ;  /* 0x0000003b00117202 */ /* 0x004fe40000000f00 */
        /* <DEDUP_REMOVED lines=13> */
.L_x_446:
[----:B------:R-:W-:Y:S05]  /*12aa0*/  BSYNC B0 ;  /* 0x0000000000007941 */ /* 0x000fea0003800000 */
.L_x_445:
[----:B------:R-:W-:Y:S01]  /*12ab0*/  IADD3 R0, R56, 0x40, RZ ;  /* 0x0000004038007810 */ /* 0x000fe20007ffe0ff */
[----:B------:R-:W-:Y:S03]  /*12ac0*/  BSSY B0, `(.L_x_447) ;  /* 0x0000013000007945 */ /* 0x000fe60003800000 */
[----:B------:R-:W-:-:S13]  /*12ad0*/  ISETP.GE.AND P0, PT, R0, UR6, PT ;  /* 0x0000000600007c0c */ /* 0x000fda000bf06270 */
[----:B------:R-:W-:Y:S05]  /*12ae0*/  @P0 BRA `(.L_x_448) ;  /* 0x0000010000000947 */ /* 0x000fea0003800000 */
[----:B-1----:R-:W-:Y:S01]  /*12af0*/  IADD3 R2, P0, R6, 0x40, RZ ;  /* 0x0000004006027810 */ /* 0x002fe20007f1e0ff */
[----:B------:R-:W-:Y:S01]  /*12b00*/  IMAD.MOV.U32 R12, RZ, RZ, R4 ;  /* 0x000000ffff0c7224 */ /* 0x000fe200078e0004 */
        /* <DEDUP_REMOVED lines=14> */
.L_x_448:
[----:B------:R-:W-:Y:S05]  /*12bf0*/  BSYNC B0 ;  /* 0x0000000000007941 */ /* 0x000fea0003800000 */
.L_x_447:
[----:B------:R-:W-:-:S04]  /*12c00*/  IADD3 R56, R56, 0x60, RZ ;  /* 0x0000006038387810 */ /* 0x000fc80007ffe0ff */
[----:B------:R-:W-:-:S13]  /*12c10*/  ISETP.GE.AND P0, PT, R56, UR6, PT ;  /* 0x0000000638007c0c */ /* 0x000fda000bf06270 */
        /* <DEDUP_REMOVED lines=18> */
.L_x_449:
        /* <DEDUP_REMOVED lines=12> */
.L_x_1284:


//--------------------- .text._ZN5flash16flash_fwd_kernelI23Flash_fwd_kernel_traitsILi192ELi128ELi64ELi8ELb0ELb0EN7cutlass10bfloat16_tE19Flash_kernel_traitsILi192ELi128ELi64ELi8ES3_EELb0ELb0ELb1ELb1ELb0ELb0ELb1ELb0EEEvNS_16Flash_fwd_paramsE --------------------------
	.section	.text._ZN5flash16flash_fwd_kernelI23Flash_fwd_kernel_traitsILi192ELi128ELi64ELi8ELb0ELb0EN7cutlass10bfloat16_tE19Flash_kernel_traitsILi192ELi128ELi64ELi8ES3_EELb0ELb0ELb1ELb1ELb0ELb0ELb1ELb0EEEvNS_16Flash_fwd_paramsE,"ax",@progbits
	.sectioninfo	@"SHI_REGISTERS=255"
	.align	128
        .global         _ZN5flash16flash_fwd_kernelI23Flash_fwd_kernel_traitsILi192ELi128ELi64ELi8ELb0ELb0EN7cutlass10bfloat16_tE19Flash_kernel_traitsILi192ELi128ELi64ELi8ES3_EELb0ELb0ELb1ELb1ELb0ELb0ELb1ELb0EEEvNS_16Flash_fwd_paramsE
        .type           _ZN5flash16flash_fwd_kernelI23Flash_fwd_kernel_traitsILi192ELi128ELi64ELi8ELb0ELb0EN7cutlass10bfloat16_tE19Flash_kernel_traitsILi192ELi128ELi64ELi8ES3_EELb0ELb0ELb1ELb1ELb0ELb0ELb1ELb0EEEvNS_16Flash_fwd_paramsE,@function
        .size           _ZN5flash16flash_fwd_kernelI23Flash_fwd_kernel_traitsILi192ELi128ELi64ELi8ELb0ELb0EN7cutlass10bfloat16_tE19Flash_kernel_traitsILi192ELi128ELi64ELi8ES3_EELb0ELb0ELb1ELb1ELb0ELb0ELb1ELb0EEEvNS_16Flash_fwd_paramsE,(.L_x_1285 - _ZN5flash16flash_fwd_kernelI23Flash_fwd_kernel_traitsILi192ELi128ELi64ELi8ELb0ELb0EN7cutlass10bfloat16_tE19Flash_kernel_traitsILi192ELi128ELi64ELi8ES3_EELb0ELb0ELb1ELb1ELb0ELb0ELb1ELb0EEEvNS_16Flash_fwd_paramsE)
        .other          _ZN5flash16flash_fwd_kernelI23Flash_fwd_kernel_traitsILi192ELi128ELi64ELi8ELb0ELb0EN7cutlass10bfloat16_tE19Flash_kernel_traitsILi192ELi128ELi64ELi8ES3_EELb0ELb0ELb1ELb1ELb0ELb0ELb1ELb0EEEvNS_16Flash_fwd_paramsE,@"STO_CUDA_ENTRY STV_DEFAULT"
_ZN5flash16flash_fwd_kernelI23Flash_fwd_kernel_traitsILi192ELi128ELi64ELi8ELb0ELb0EN7cutlass10bfloat16_tE19Flash_kernel_traitsILi192ELi128ELi64ELi8ES3_EELb0ELb0ELb1ELb1ELb0ELb0ELb1ELb0EEEvNS_16Flash_fwd_paramsE:
.text._ZN5flash16flash_fwd_kernelI23Flash_fwd_kernel_traitsILi192ELi128ELi64ELi8ELb0ELb0EN7cutlass10bfloat16_tE19Flash_kernel_traitsILi192ELi128ELi64ELi8ES3_EELb0ELb0ELb1ELb1ELb0ELb0ELb1ELb0EEEvNS_16Flash_fwd_paramsE:
        /* <DEDUP_REMOVED lines=55> */
.L_x_450:
[----:B------:R-:W-:Y:S02]  /*0370*/  ULDC UR6, c[0x0][0x218] ;  /* 0x0000860000067ab9 */ /* 0x000fe40000000800 */
.L_x_451:
        /* <DEDUP_REMOVED lines=122> */
.L_x_454:
[----:B------:R-:W-:Y:S05]  /*0b20*/  BSYNC B0 ;  /* 0x0000000000007941 */ /* 0x000fea0003800000 */
.L_x_453:
        /* <DEDUP_REMOVED lines=20> */
.L_x_456:
[----:B------:R-:W-:Y:S05]  /*0c70*/  BSYNC B0 ;  /* 0x0000000000007941 */ /* 0x000fea0003800000 */
.L_x_455:
        /* <DEDUP_REMOVED lines=20> */
.L_x_458:
[----:B------:R-:W-:Y:S05]  /*0dc0*/  BSYNC B0 ;  /* 0x0000000000007941 */ /* 0x000fea0003800000 */
.L_x_457:
        /* <DEDUP_REMOVED lines=19> */
.L_x_460:
[----:B------:R-:W-:Y:S05]  /*0f00*/  BSYNC B0 ;  /* 0x0000000000007941 */ /* 0x000fea0003800000 */
.L_x_459:
        /* <DEDUP_REMOVED lines=35> */
.L_x_452:
        /* <DEDUP_REMOVED lines=32> */
.L_x_461:
        /* <DEDUP_REMOVED lines=44> */
.L_x_462:
        /* <DEDUP_REMOVED lines=111> */
.L_x_464:
[----:B------:R-:W-:Y:S05]  /*1cf0*/  BSYNC B0 ;  /* 0x0000000000007941 */ /* 0x000fea0003800000 */
.L_x_463:
        /* <DEDUP_REMOVED lines=37> */
.L_x_466:
[----:B------:R-:W-:Y:S05]  /*1f50*/  BSYNC B0 ;  /* 0x0000000000007941 */ /* 0x000fea0003800000 */
.L_x_465:
        /* <DEDUP_REMOVED lines=37> */
.L_x_468:
[----:B------:R-:W-:Y:S05]  /*21b0*/  BSYNC B0 ;  /* 0x0000000000007941 */ /* 0x000fea0003800000 */
.L_x_467:
        /* <DEDUP_REMOVED lines=40> */
.L_x_470:
[----:B------:R-:W-:Y:S05]  /*2440*/  BSYNC B0 ;  /* 0x0000000000007941 */ /* 0x000fea0003800000 */
.L_x_469:
        /* <DEDUP_REMOVED lines=37> */
.L_x_472:
[----:B------:R-:W-:Y:S05]  /*26a0*/  BSYNC B0 ;  /* 0x0000000000007941 */ /* 0x000fea0003800000 */
.L_x_471:
        /* <DEDUP_REMOVED lines=34> */
.L_x_474:
[----:B------:R-:W-:Y:S05]  /*28d0*/  BSYNC B0 ;  /* 0x0000000000007941 */ /* 0x000fea0003800000 */
.L_x_473:
        /* <DEDUP_REMOVED lines=70> */
.L_x_476:
[----:B--2---:R-:W-:Y:S05]  /*2d40*/  BSYNC B0 ;  /* 0x0000000000007941 */ /* 0x004fea0003800000 */
.L_x_475:
        /* <DEDUP_REMOVED lines=36> */
.L_x_478:
[----:B------:R-:W-:Y:S05]  /*2f90*/  BSYNC B0 ;  /* 0x0000000000007941 */ /* 0x000fea0003800000 */
.L_x_477:
        /* <DEDUP_REMOVED lines=19> */
[----:B------:R-:W-:Y:S02]  /*30d0*/  IMAD R201, R201, 0x200, R6 ;  /* 0x00000200c9c97824 */ /* 0x000fe400078e0206 */
[----:B------:R-:W-:Y:S01]  /*30e0*/  IMAD.IADD R4, R4, 0x1, R77 ;  /* 0x0000000104047824 */ /* 0x000fe200078e024d */
[----:B------:R-:W-:Y:S01]  /*30f0*/  LDSM.16.M88.4 R64, [R197] ;  /* 0x00000000c540783b */ /* 0x000fe20000000200 */
[----:B------:R-:W-:-:S03]  /*3100*/  IMAD.SHL.U32 R201, R201, 0x2, RZ ;  /* 0x00000002c9c97824 */ /* 0x000fc600078e00ff */
[----:B------:R-:W-:Y:S02]  /*3110*/  IADD3 R217, R4, UR4, RZ ;  /* 0x0000000404d97c10 */ /* 0x000fe4000fffe0ff */
[----:B------:R-:W3:Y:S01]  /*3120*/  LDSM.16.M88.4 R40, [R201+0xc000] ;  /* 0x00c00000c928783b */ /* 0x000ee20000000200 */
[C---:B------:R-:W-:Y:S02]  /*3130*/  IADD3 R2, R201.reuse, 0xc000, RZ ;  /* 0x0000c000c9027810 */ /* 0x040fe40007ffe0ff */
[----:B------:R-:W-:Y:S01]  /*3140*/  IADD3 R199, R201, 0xc020, RZ ;  /* 0x0000c020c9c77810 */ /* 0x000fe20007ffe0ff */
[----:B------:R-:W4:Y:S01]  /*3150*/  LDSM.16.M88.4 R32, [R201+0xc800] ;  /* 0x00c80000c920783b */ /* 0x000f220000000200 */
[----:B------:R-:W-:Y:S01]  /*3160*/  @P1 IADD3 R199, R2, -0x20, RZ ;  /* 0xffffffe002c71810 */ /* 0x000fe20007ffe0ff */
[----:B------:R-:W-:Y:S01]  /*3170*/  IMAD.MOV.U32 R2, RZ, RZ, 0x40 ;  /* 0x00000040ff027424 */ /* 0x000fe200078e00ff */
[----:B------:R-:W-:Y:S01]  /*3180*/  IADD3 R107, R4, 0x8, RZ ;  /* 0x00000008046b7810 */ /* 0x000fe20007ffe0ff */
[----:B------:R-:W5:Y:S01]  /*3190*/  LDSM.16.M88.4 R24, [R201+0xd000] ;  /* 0x00d00000c918783b */ /* 0x000f620000000200 */
[----:B------:R-:W-:-:S02]  /*31a0*/  IADD3 R216, R217, -c[0x0][0x2e4], RZ ;  /* 0x8000b900d9d87a10 */ /* 0x000fc40007ffe0ff */
[----:B------:R-:W-:Y:S01]  /*31b0*/  SEL R2, R2, 0xffffffc0, !P2 ;  /* 0xffffffc002027807 */ /* 0x000fe20005000000 */
[----:B------:R-:W1:Y:S01]  /*31c0*/  LDSM.16.M88.4 R48, [R201+0xd800] ;  /* 0x00d80000c930783b */ /* 0x000e620000000200 */
[----:B------:R-:W-:Y:S01]  /*31d0*/  IADD3 R214, R107, UR4, RZ ;  /* 0x000000046bd67c10 */ /* 0x000fe2000fffe0ff */
[----:B------:R-:W-:Y:S01]  /*31e0*/  ULDC UR4, c[0x0][0x2e8] ;  /* 0x0000ba0000047ab9 */ /* 0x000fe20000000800 */
[----:B------:R-:W-:Y:S01]  /*31f0*/  IMNMX R216, RZ, R216, !PT ;  /* 0x000000d8ffd87217 */ /* 0x000fe20007800200 */
[----:B------:R-:W2:Y:S01]  /*3200*/  LDSM.16.M88.4 R20, [R199] ;  /* 0x00000000c714783b */ /* 0x000ea20000000200 */
[----:B------:R-:W-:Y:S01]  /*3210*/  IMAD.IADD R195, R201, 0x1, R2 ;  /* 0x00000001c9c37824 */ /* 0x000fe200078e0202 */
[----:B------:R-:W-:Y:S01]  /*3220*/  UIADD3 UR4, UR5, UR4, URZ ;  /* 0x0000000405047290 */ /* 0x000fe2000fffe03f */
[----:B------:R-:W-:Y:S01]  /*3230*/  IMAD.IADD R188, R2, 0x1, R199 ;  /* 0x0000000102bc7824 */ /* 0x000fe200078e02c7 */
[----:B-1----:R-:W1:Y:S01]  /*3240*/  LDSM.16.M88.4 R12, [R199+0x800] ;  /* 0x00080000c70c783b */ /* 0x002e620000000200 */
[----:B------:R-:W-:-:S02]  /*3250*/  IADD3 R213, R214, -c[0x0][0x2e4], RZ ;  /* 0x8000b900d6d57a10 */ /* 0x000fc40007ffe0ff */
[----:B------:R-:W-:Y:S01]  /*3260*/  IADD3 R191, R199, 0x800, RZ ;  /* 0x00000800c7bf7810 */ /* 0x000fe20007ffe0ff */
[----:B------:R-:W1:Y:S01]  /*3270*/  LDSM.16.M88.4 R16, [R199+0x1000] ;  /* 0x00100000c710783b */ /* 0x000e620000000200 */
[----:B------:R-:W-:Y:S02]  /*3280*/  IADD3 R215, R4, UR4, RZ ;  /* 0x0000000404d77c10 */ /* 0x000fe4000fffe0ff */
[----:B------:R-:W-:Y:S01]  /*3290*/  IADD3 R212, R107, UR4, RZ ;  /* 0x000000046bd47c10 */ /* 0x000fe2000fffe0ff */
[----:B------:R-:W1:Y:S01]  /*32a0*/  LDSM.16.M88.4 R56, [R199+0x1800] ;  /* 0x00180000c738783b */ /* 0x000e620000000200 */
[----:B------:R-:W-:Y:S02]  /*32b0*/  IMNMX R215, R215, UR21, PT ;  /* 0x00000015d7d77c17 */ /* 0x000fe4000b800200 */
[----:B------:R-:W-:Y:S01]  /*32c0*/  IMNMX R212, R212, UR21, PT ;  /* 0x00000015d4d47c17 */ /* 0x000fe2000b800200 */
[----:B------:R-:W-:Y:S01]  /*32d0*/  LDSM.16.M88.4 R60, [R188] ;  /* 0x00000000bc3c783b */ /* 0x000fe20000000200 */
[----:B------:R-:W-:-:S02]  /*32e0*/  IMNMX R213, RZ, R213, !PT ;  /* 0x000000d5ffd57217 */ /* 0x000fc40007800200 */
[C---:B------:R-:W-:Y:S01]  /*32f0*/  IADD3 R190, R199.reuse, 0x1000, RZ ;  /* 0x00001000c7be7810 */ /* 0x040fe20007ffe0ff */
[----:B------:R-:W-:Y:S01]  /*3300*/  LDSM.16.M88.4 R72, [R195+0xd800] ;  /* 0x00d80000c348783b */ /* 0x000fe20000000200 */
[C---:B------:R-:W-:Y:S02]  /*3310*/  IADD3 R189, R199.reuse, 0x1800, RZ ;  /* 0x00001800c7bd7810 */ /* 0x040fe40007ffe0ff */
[C---:B------:R-:W-:Y:S01]  /*3320*/  IADD3 R187, R199.reuse, 0x2000, RZ ;  /* 0x00002000c7bb7810 */ /* 0x040fe20007ffe0ff */
[----:B---3--:R-:W-:Y:S01]  /*3330*/  HMMA.16816.F32.BF16 R44, R68, R40, RZ ;  /* 0x00000028442c723c */ /* 0x008fe200000418ff */
[C---:B------:R-:W-:Y:S02]  /*3340*/  IADD3 R186, R199.reuse, 0x2800, RZ ;  /* 0x00002800c7ba7810 */ /* 0x040fe40007ffe0ff */
[C---:B------:R-:W-:Y:S02]  /*3350*/  IADD3 R185, R199.reuse, 0x3000, RZ ;  /* 0x00003000c7b97810 */ /* 0x040fe40007ffe0ff */
[----:B------:R-:W-:-:S02]  /*3360*/  IADD3 R184, R199, 0x3800, RZ ;  /* 0x00003800c7b87810 */ /* 0x000fc40007ffe0ff */
[C---:B------:R-:W-:Y:S01]  /*3370*/  IADD3 R183, R199.reuse, 0x4000, RZ ;  /* 0x00004000c7b77810 */ /* 0x040fe20007ffe0ff */
[----:B----4-:R-:W-:Y:S01]  /*3380*/  HMMA.16816.F32.BF16 R36, R68, R32, RZ ;  /* 0x000000204424723c */ /* 0x010fe200000418ff */
[C---:B------:R-:W-:Y:S02]  /*3390*/  IADD3 R182, R199.reuse, 0x4800, RZ ;  /* 0x00004800c7b67810 */ /* 0x040fe40007ffe0ff */
[C---:B------:R-:W-:Y:S02]  /*33a0*/  IADD3 R181, R199.reuse, 0x5000, RZ ;  /* 0x00005000c7b57810 */ /* 0x040fe40007ffe0ff */
[----:B------:R-:W-:-:S03]  /*33b0*/  IADD3 R180, R199, 0x5800, RZ ;  /* 0x00005800c7b47810 */ /* 0x000fc60007ffe0ff */
[C---:B------:R-:W-:Y:S08]  /*33c0*/  HMMA.16816.F32.BF16 R40, R68.reuse, R42, RZ ;  /* 0x0000002a4428723c */ /* 0x040ff000000418ff */
[C---:B------:R-:W-:Y:S08]  /*33d0*/  HMMA.16816.F32.BF16 R32, R68.reuse, R34, RZ ;  /* 0x000000224420723c */ /* 0x040ff000000418ff */
[C---:B-----5:R-:W-:Y:S08]  /*33e0*/  HMMA.16816.F32.BF16 R28, R68.reuse, R24, RZ ;  /* 0x00000018441c723c */ /* 0x060ff000000418ff */
[C---:B------:R-:W-:Y:S08]  /*33f0*/  HMMA.16816.F32.BF16 R24, R68.reuse, R26, RZ ;  /* 0x0000001a4418723c */ /* 0x040ff000000418ff */
[C---:B------:R-:W-:Y:S08]  /*3400*/  HMMA.16816.F32.BF16 R8, R68.reuse, R48, RZ ;  /* 0x000000304408723c */ /* 0x040ff000000418ff */
[----:B------:R-:W-:Y:S01]  /*3410*/  HMMA.16816.F32.BF16 R68, R68, R50, RZ ;  /* 0x000000324444723c */ /* 0x000fe200000418ff */
[----:B------:R-:W-:Y:S07]  /*3420*/  LDSM.16.M88.4 R48, [R195+0xc000] ;  /* 0x00c00000c330783b */ /* 0x000fee0000000200 */
[C---:B--2---:R-:W-:Y:S08]  /*3430*/  HMMA.16816.F32.BF16 R44, R52.reuse, R20, R44 ;  /* 0x00000014342c723c */ /* 0x044ff0000004182c */
[C---:B------:R-:W-:Y:S01]  /*3440*/  HMMA.16816.F32.BF16 R40, R52.reuse, R22, R40 ;  /* 0x000000163428723c */ /* 0x040fe20000041828 */
[----:B------:R-:W-:Y:S07]  /*3450*/  LDSM.16.M88.4 R20, [R195+0xc800] ;  /* 0x00c80000c314783b */ /* 0x000fee0000000200 */
[C---:B-1----:R-:W-:Y:S08]  /*3460*/  HMMA.16816.F32.BF16 R36, R52.reuse, R12, R36 ;  /* 0x0000000c3424723c */ /* 0x042ff00000041824 */
[C---:B------:R-:W-:Y:S01]  /*3470*/  HMMA.16816.F32.BF16 R32, R52.reuse, R14, R32 ;  /* 0x0000000e3420723c */ /* 0x040fe20000041820 */
[----:B------:R-:W1:Y:S07]  /*3480*/  LDSM.16.M88.4 R12, [R198] ;  /* 0x00000000c60c783b */ /* 0x000e6e0000000200 */
[C---:B------:R-:W-:Y:S08]  /*3490*/  HMMA.16816.F32.BF16 R28, R52.reuse, R16, R28 ;  /* 0x00000010341c723c */ /* 0x040ff0000004181c */
[C---:B------:R-:W-:Y:S01]  /*34a0*/  HMMA.16816.F32.BF16 R24, R52.reuse, R18, R24 ;  /* 0x000000123418723c */ /* 0x040fe20000041818 */
[----:B------:R-:W2:Y:S07]  /*34b0*/  LDSM.16.M88.4 R16, [R195+0xd000] ;  /* 0x00d00000c310783b */ /* 0x000eae0000000200 */
[C---:B------:R-:W-:Y:S08]  /*34c0*/  HMMA.16816.F32.BF16 R8, R52.reuse, R56, R8 ;  /* 0x000000383408723c */ /* 0x040ff00000041808 */
        /* <DEDUP_REMOVED lines=9> */
[C---:B--2---:R-:W-:Y:S08]  /*3560*/  HMMA.16816.F32.BF16 R28, R12.reuse, R16, R28 ;  /* 0x000000100c1c723c */ /* 0x044ff0000004181c */
[----:B------:R-:W-:Y:S01]  /*3570*/  HMMA.16816.F32.BF16 R24, R12, R18, R24 ;  /* 0x000000120c18723c */ /* 0x000fe20000041818 */
[----:B------:R-:W1:Y:S07]  /*3580*/  LDSM.16.M88.4 R16, [R201+0xe000] ;  /* 0x00e00000c910783b */ /* 0x000e6e0000000200 */
[C---:B---3--:R-:W-:Y:S08]  /*3590*/  HMMA.16816.F32.BF16 R36, R64.reuse, R56, R36 ;  /* 0x000000384024723c */ /* 0x048ff00000041824 */
[C---:B------:R-:W-:Y:S01]  /*35a0*/  HMMA.16816.F32.BF16 R32, R64.reuse, R58, R32 ;  /* 0x0000003a4020723c */ /* 0x040fe20000041820 */
[----:B------:R-:W2:Y:S07]  /*35b0*/  LDSM.16.M88.4 R56, [R201+0xf000] ;  /* 0x00f00000c938783b */ /* 0x000eae0000000200 */
[C---:B------:R-:W-:Y:S08]  /*35c0*/  HMMA.16816.F32.BF16 R44, R64.reuse, R60, R44 ;  /* 0x0000003c402c723c */ /* 0x040ff0000004182c */
[----:B------:R-:W-:Y:S01]  /*35d0*/  HMMA.16816.F32.BF16 R40, R64, R62, R40 ;  /* 0x0000003e4028723c */ /* 0x000fe20000041828 */
[----:B------:R-:W-:Y:S07]  /*35e0*/  LDSM.16.M88.4 R60, [R200+0x4000] ;  /* 0x00400000c83c783b */ /* 0x000fee0000000200 */
[C---:B------:R-:W-:Y:S08]  /*35f0*/  HMMA.16816.F32.BF16 R8, R12.reuse, R72, R8 ;  /* 0x000000480c08723c */ /* 0x040ff00000041808 */
[----:B------:R-:W-:Y:S01]  /*3600*/  HMMA.16816.F32.BF16 R68, R12, R74, R68 ;  /* 0x0000004a0c44723c */ /* 0x000fe20000041844 */
[----:B------:R-:W3:Y:S04]  /*3610*/  LDSM.16.M88.4 R12, [R201+0xe800] ;  /* 0x00e80000c90c783b */ /* 0x000ee80000000200 */
[----:B------:R-:W-:Y:S03]  /*3620*/  LDSM.16.M88.4 R72, [R199+0x3800] ;  /* 0x00380000c748783b */ /* 0x000fe60000000200 */
[C---:B----4-:R-:W-:Y:S08]  /*3630*/  HMMA.16816.F32.BF16 R28, R64.reuse, R52, R28 ;  /* 0x00000034401c723c */ /* 0x050ff0000004181c */
[----:B------:R-:W-:Y:S01]  /*3640*/  HMMA.16816.F32.BF16 R24, R64, R54, R24 ;  /* 0x000000364018723c */ /* 0x000fe20000041818 */
[----:B------:R-:W4:Y:S07]  /*3650*/  LDSM.16.M88.4 R52, [R201+0xf800] ;  /* 0x00f80000c934783b */ /* 0x000f2e0000000200 */
[C---:B-1----:R-:W-:Y:S08]  /*3660*/  HMMA.16816.F32.BF16 R44, R20.reuse, R16, R44 ;  /* 0x00000010142c723c */ /* 0x042ff0000004182c */
[----:B------:R-:W-:Y:S01]  /*3670*/  HMMA.16816.F32.BF16 R40, R20, R18, R40 ;  /* 0x000000121428723c */ /* 0x000fe20000041828 */
        /* <DEDUP_REMOVED lines=14> */
[----:B------:R-:W-:Y:S03]  /*3760*/  LDSM.16.M88.4 R52, [R197+0x4000] ;  /* 0x00400000c534783b */ /* 0x000fe60000000200 */
[C---:B-1----:R-:W-:Y:S08]  /*3770*/  HMMA.16816.F32.BF16 R28, R60.reuse, R16, R28 ;  /* 0x000000103c1c723c */ /* 0x042ff0000004181c */
[C---:B------:R-:W-:Y:S01]  /*3780*/  HMMA.16816.F32.BF16 R56, R60.reuse, R18, R56 ;  /* 0x000000123c38723c */ /* 0x040fe20000041838 */
[----:B------:R-:W1:Y:S07]  /*3790*/  LDSM.16.M88.4 R16, [R195+0xf000] ;  /* 0x00f00000c310783b */ /* 0x000e6e0000000200 */
[C---:B-----5:R-:W-:Y:S07]  /*37a0*/  HMMA.16816.F32.BF16 R44, R60.reuse, R48, R44 ;  /* 0x000000303c2c723c */ /* 0x060fee000004182c */
[----:B------:R-:W-:Y:S01]  /*37b0*/  IMAD.U32 R49, RZ, RZ, UR22 ;  /* 0x00000016ff317e24 */ /* 0x000fe2000f8e00ff */
[----:B------:R-:W-:Y:S03]  /*37c0*/  HMMA.16816.F32.BF16 R36, R60, R64, R36 ;  /* 0x000000403c24723c */ /* 0x000fe60000041824 */
[----:B------:R-:W-:-:S05]  /*37d0*/  IMAD R2, R49, 0x40, R206 ;  /* 0x0000004031027824 */ /* 0x000fca00078e02ce */
[C---:B------:R-:W-:Y:S01]  /*37e0*/  HMMA.16816.F32.BF16 R40, R60.reuse, R50, R40 ;  /* 0x000000323c28723c */ /* 0x040fe20000041828 */
[C---:B------:R-:W-:Y:S01]  /*37f0*/  IADD3 R6, R2.reuse, 0x1, RZ ;  /* 0x0000000102067810 */ /* 0x040fe20007ffe0ff */
[----:B------:R-:W4:Y:S01]  /*3800*/  LDSM.16.M88.4 R48, [R195+0xf800] ;  /* 0x00f80000c330783b */ /* 0x000f220000000200 */
[C---:B------:R-:W-:Y:S02]  /*3810*/  IADD3 R76, R2.reuse, 0x8, RZ ;  /* 0x00000008024c7810 */ /* 0x040fe40007ffe0ff */
[C---:B------:R-:W-:Y:S02]  /*3820*/  IADD3 R78, R2.reuse, 0x9, RZ ;  /* 0x00000009024e7810 */ /* 0x040fe40007ffe0ff */
[C---:B------:R-:W-:Y:S01]  /*3830*/  IADD3 R80, R2.reuse, 0x10, RZ ;  /* 0x0000001002507810 */ /* 0x040fe20007ffe0ff */
[----:B------:R-:W-:Y:S01]  /*3840*/  HMMA.16816.F32.BF16 R32, R60, R66, R32 ;  /* 0x000000423c20723c */ /* 0x000fe20000041820 */
[C---:B------:R-:W-:Y:S01]  /*3850*/  IADD3 R84, R2.reuse, 0x18, RZ ;  /* 0x0000001802547810 */ /* 0x040fe20007ffe0ff */
[----:B------:R-:W-:Y:S01]  /*3860*/  LDSM.16.M88.4 R64, [R199+0x4800] ;  /* 0x00480000c740783b */ /* 0x000fe20000000200 */
[----:B------:R-:W-:-:S02]  /*3870*/  IADD3 R86, R2, 0x19, RZ ;  /* 0x0000001902567810 */ /* 0x000fc40007ffe0ff */
[----:B------:R-:W-:Y:S01]  /*3880*/  IADD3 R88, R2, 0x20, RZ ;  /* 0x0000002002587810 */ /* 0x000fe20007ffe0ff */
[----:B------:R-:W-:Y:S01]  /*3890*/  IMAD.IADD R112, R214, 0x1, -R84 ;  /* 0x00000001d6707824 */ /* 0x000fe200078e0a54 */
[C---:B------:R-:W-:Y:S01]  /*38a0*/  IADD3 R90, R2.reuse, 0x21, RZ ;  /* 0x00000021025a7810 */ /* 0x040fe20007ffe0ff */
[C---:B--2---:R-:W-:Y:S01]  /*38b0*/  HMMA.16816.F32.BF16 R44, R12.reuse, R24, R44 ;  /* 0x000000180c2c723c */ /* 0x044fe2000004182c */
[C---:B------:R-:W-:Y:S02]  /*38c0*/  IADD3 R94, R2.reuse, 0x29, RZ ;  /* 0x00000029025e7810 */ /* 0x040fe40007ffe0ff */
[C---:B------:R-:W-:Y:S02]  /*38d0*/  IADD3 R82, R2.reuse, 0x11, RZ ;  /* 0x0000001102527810 */ /* 0x040fe40007ffe0ff */
[C---:B------:R-:W-:Y:S02]  /*38e0*/  IADD3 R92, R2.reuse, 0x28, RZ ;  /* 0x00000028025c7810 */ /* 0x040fe40007ffe0ff */
[----:B------:R-:W-:Y:S01]  /*38f0*/  IMAD.IADD R24, R217, 0x1, -R2 ;  /* 0x00000001d9187824 */ /* 0x000fe200078e0a02 */
[----:B---3--:R-:W-:Y:S01]  /*3900*/  HMMA.16816.F32.BF16 R36, R12, R20, R36 ;  /* 0x000000140c24723c */ /* 0x008fe20000041824 */
[----:B------:R-:W-:Y:S01]  /*3910*/  IADD3 R96, R2, 0x30, RZ ;  /* 0x0000003002607810 */ /* 0x000fe20007ffe0ff */
[----:B------:R-:W-:Y:S01]  /*3920*/  IMAD.IADD R113, R214, 0x1, -R82 ;  /* 0x00000001d6717824 */ /* 0x000fe200078e0a52 */
[----:B------:R-:W-:-:S02]  /*3930*/  IADD3 R98, R2, 0x31, RZ ;  /* 0x0000003102627810 */ /* 0x000fc40007ffe0ff */
[----:B------:R-:W-:Y:S02]  /*3940*/  IABS R24, R24 ;  /* 0x0000001800187213 */ /* 0x000fe40000000000 */
[C---:B------:R-:W-:Y:S01]  /*3950*/  IMAD.IADD R20, R217.reuse, 0x1, -R6 ;  /* 0x00000001d9147824 */ /* 0x040fe200078e0a06 */
[C---:B------:R-:W-:Y:S01]  /*3960*/  HMMA.16816.F32.BF16 R40, R12.reuse, R26, R40 ;  /* 0x0000001a0c28723c */ /* 0x040fe20000041828 */
[C---:B------:R-:W-:Y:S01]  /*3970*/  IMAD.IADD R21, R217.reuse, 0x1, -R76 ;  /* 0x00000001d9157824 */ /* 0x040fe200078e0a4c */
[C---:B------:R-:W-:Y:S01]  /*3980*/  IADD3 R102, R2.reuse, 0x39, RZ ;  /* 0x0000003902667810 */ /* 0x040fe20007ffe0ff */
[----:B------:R-:W-:Y:S01]  /*3990*/  IMAD.MOV.U32 R77, RZ, RZ, R24 ;  /* 0x000000ffff4d7224 */ /* 0x000fe200078e0018 */
[----:B------:R-:W-:Y:S01]  /*39a0*/  IABS R20, R20 ;  /* 0x0000001400147213 */ /* 0x000fe20000000000 */
[----:B------:R-:W2:Y:S01]  /*39b0*/  LDSM.16.M88.4 R24, [R188+0x2000] ;  /* 0x00200000bc18783b */ /* 0x000ea20000000200 */
[----:B------:R-:W-:Y:S01]  /*39c0*/  IADD3 R100, R2, 0x38, RZ ;  /* 0x0000003802647810 */ /* 0x000fe20007ffe0ff */
[----:B------:R-:W-:Y:S01]  /*39d0*/  IMAD.IADD R119, R214, 0x1, -R98 ;  /* 0x00000001d6777824 */ /* 0x000fe200078e0a62 */
[C---:B-1----:R-:W-:Y:S01]  /*39e0*/  HMMA.16816.F32.BF16 R28, R12.reuse, R16, R28 ;  /* 0x000000100c1c723c */ /* 0x042fe2000004181c */
[----:B------:R-:W-:Y:S01]  /*39f0*/  IMAD.MOV.U32 R79, RZ, RZ, R20 ;  /* 0x000000ffff4f7224 */ /* 0x000fe200078e0014 */
[----:B------:R-:W-:Y:S01]  /*3a00*/  IABS R20, R21 ;  /* 0x0000001500147213 */ /* 0x000fe20000000000 */
[----:B------:R-:W-:Y:S01]  /*3a10*/  I2F R77, R77 ;  /* 0x0000004d004d7306 */ /* 0x000fe20000201400 */
[----:B------:R-:W-:Y:S01]  /*3a20*/  IABS R113, R113 ;  /* 0x0000007100717213 */ /* 0x000fe20000000000 */
[C---:B------:R-:W-:Y:S01]  /*3a30*/  IMAD.IADD R103, R217.reuse, 0x1, -R100 ;  /* 0x00000001d9677824 */ /* 0x040fe200078e0a64 */
[C---:B------:R-:W-:Y:S01]  /*3a40*/  ISETP.GE.AND P6, PT, R6.reuse, R215, PT ;  /* 0x000000d70600720c */ /* 0x040fe20003fc6270 */
[C---:B------:R-:W-:Y:S01]  /*3a50*/  IMAD.IADD R16, R217.reuse, 0x1, -R78 ;  /* 0x00000001d9107824 */ /* 0x040fe200078e0a4e */
[----:B------:R-:W-:Y:S01]  /*3a60*/  HMMA.16816.F32.BF16 R32, R12, R22, R32 ;  /* 0x000000160c20723c */ /* 0x000fe20000041820 */
[----:B------:R-:W-:Y:S01]  /*3a70*/  IMAD.MOV.U32 R81, RZ, RZ, R20 ;  /* 0x000000ffff517224 */ /* 0x000fe200078e0014 */
[----:B------:R-:W-:Y:S01]  /*3a80*/  ISETP.GE.AND P2, PT, R6, R212, PT ;  /* 0x000000d40600720c */ /* 0x000fe20003f46270 */
[----:B------:R-:W1:Y:S01]  /*3a90*/  LDSM.16.M88.4 R20, [R188+0x2800] ;  /* 0x00280000bc14783b */ /* 0x000e620000000200 */
[----:B------:R-:W-:Y:S01]  /*3aa0*/  IABS R16, R16 ;  /* 0x0000001000107213 */ /* 0x000fe20000000000 */
[----:B------:R-:W-:Y:S01]  /*3ab0*/  IMAD.IADD R17, R217, 0x1, -R80 ;  /* 0x00000001d9117824 */ /* 0x000fe200078e0a50 */
[----:B------:R-:W-:Y:S01]  /*3ac0*/  ISETP.GE.AND P0, PT, R76, R212, PT ;  /* 0x000000d44c00720c */ /* 0x000fe20003f06270 */
[----:B------:R-:W-:Y:S01]  /*3ad0*/  I2F R81, R81 ;  /* 0x0000005100517306 */ /* 0x000fe20000201400 */
[----:B------:R-:W-:Y:S01]  /*3ae0*/  HMMA.16816.F32.BF16 R8, R60, R72, R8 ;  /* 0x000000483c08723c */ /* 0x000fe20000041808 */
[----:B------:R-:W-:Y:S01]  /*3af0*/  IMAD.MOV.U32 R83, RZ, RZ, R16 ;  /* 0x000000ffff537224 */ /* 0x000fe200078e0010 */
[----:B------:R-:W-:-:S02]  /*3b00*/  IABS R16, R17 ;  /* 0x0000001100107213 */ /* 0x000fc40000000000 */
[C---:B------:R-:W-:Y:S02]  /*3b10*/  ISETP.GE.AND P4, PT, R2.reuse, R215, PT ;  /* 0x000000d70200720c */ /* 0x040fe40003f86270 */
[----:B------:R-:W-:Y:S01]  /*3b20*/  ISETP.GE.AND P5, PT, R2, R212, PT ;  /* 0x000000d40200720c */ /* 0x000fe20003fa6270 */
[----:B------:R-:W-:Y:S01]  /*3b30*/  IMAD.MOV.U32 R85, RZ, RZ, R16 ;  /* 0x000000ffff557224 */ /* 0x000fe200078e0010 */
[----:B------:R-:W-:Y:S01]  /*3b40*/  HMMA.16816.F32.BF16 R68, R60, R74, R68 ;  /* 0x0000004a3c44723c */ /* 0x000fe20000041844 */
[CC--:B------:R-:W-:Y:S01]  /*3b50*/  ISETP.LT.OR P6, PT, R6.reuse, R216.reuse, P6 ;  /* 0x000000d80600720c */ /* 0x0c0fe200037c1670 */
[----:B------:R-:W-:Y:S01]  /*3b60*/  I2F R79, R79 ;  /* 0x0000004f004f7306 */ /* 0x000fe20000201400 */
[-C--:B------:R-:W-:Y:S02]  /*3b70*/  ISETP.LT.OR P2, PT, R6, R213.reuse, P2 ;  /* 0x000000d50600720c */ /* 0x080fe40001741670 */
[----:B------:R-:W-:Y:S02]  /*3b80*/  ISETP.LT.OR P0, PT, R76, R213, P0 ;  /* 0x000000d54c00720c */ /* 0x000fe40000701670 */
[----:B------:R-:W-:Y:S01]  /*3b90*/  IMAD.IADD R60, R217, 0x1, -R102 ;  /* 0x00000001d93c7824 */ /* 0x000fe200078e0a66 */
[----:B------:R-:W-:Y:S01]  /*3ba0*/  HMMA.16816.F32.BF16 R56, R12, R18, R56 ;  /* 0x000000120c38723c */ /* 0x000fe20000041838 */
[----:B------:R-:W3:Y:S01]  /*3bb0*/  LDSM.16.M88.4 R16, [R188+0x3000] ;  /* 0x00300000bc10783b */ /* 0x000ee20000000200 */
[----:B------:R-:W-:Y:S01]  /*3bc0*/  I2F R83, R83 ;  /* 0x0000005300537306 */ /* 0x000fe20000201400 */
[----:B------:R-:W-:-:S02]  /*3bd0*/  ISETP.LT.OR P4, PT, R2, R216, P4 ;  /* 0x000000d80200720c */ /* 0x000fc40002781670 */
[----:B------:R-:W-:Y:S02]  /*3be0*/  IABS R60, R60 ;  /* 0x0000003c003c7213 */ /* 0x000fe40000000000 */
[----:B------:R-:W-:Y:S01]  /*3bf0*/  ISETP.LT.OR P5, PT, R2, R213, P5 ;  /* 0x000000d50200720c */ /* 0x000fe20002fa1670 */
[C---:B----4-:R-:W-:Y:S01]  /*3c00*/  HMMA.16816.F32.BF16 R8, R12.reuse, R48, R8 ;  /* 0x000000300c08723c */ /* 0x050fe20000041808 */
[----:B------:R-:W-:Y:S01]  /*3c10*/  IABS R112, R112 ;  /* 0x0000007000707213 */ /* 0x000fe20000000000 */
[----:B------:R4:W-:Y:S01]  /*3c20*/  I2F R105, R60 ;  /* 0x0000003c00697306 */ /* 0x0009e20000201400 */
[-C--:B------:R-:W-:Y:S02]  /*3c30*/  ISETP.GE.AND P1, PT, R76, R215.reuse, PT ;  /* 0x000000d74c00720c */ /* 0x080fe40003f26270 */
[----:B------:R-:W-:Y:S02]  /*3c40*/  ISETP.GE.AND P3, PT, R78, R215, PT ;  /* 0x000000d74e00720c */ /* 0x000fe40003f66270 */
[----:B------:R-:W-:Y:S01]  /*3c50*/  IMAD.IADD R48, R217, 0x1, -R82 ;  /* 0x00000001d9307824 */ /* 0x000fe200078e0a52 */
[----:B------:R-:W-:Y:S01]  /*3c60*/  HMMA.16816.F32.BF16 R68, R12, R50, R68 ;  /* 0x000000320c44723c */ /* 0x000fe20000041844 */
[-C--:B------:R-:W-:Y:S01]  /*3c70*/  ISETP.LT.OR P1, PT, R76, R216.reuse, P1 ;  /* 0x000000d84c00720c */ /* 0x080fe20000f21670 */
[----:B------:R-:W-:Y:S01]  /*3c80*/  I2F R85, R85 ;  /* 0x0000005500557306 */ /* 0x000fe20000201400 */
[----:B------:R-:W-:-:S02]  /*3c90*/  ISETP.LT.OR P3, PT, R78, R216, P3 ;  /* 0x000000d84e00720c */ /* 0x000fc40001f61670 */
[----:B------:R-:W-:Y:S02]  /*3ca0*/  IABS R48, R48 ;  /* 0x0000003000307213 */ /* 0x000fe40000000000 */
[C---:B------:R-:W-:Y:S01]  /*3cb0*/  IMAD.IADD R12, R217.reuse, 0x1, -R84 ;  /* 0x00000001d90c7824 */ /* 0x040fe200078e0a54 */
[C---:B--2---:R-:W-:Y:S01]  /*3cc0*/  HMMA.16816.F32.BF16 R44, R52.reuse, R24, R44 ;  /* 0x00000018342c723c */ /* 0x044fe2000004182c */
[----:B------:R-:W-:Y:S01]  /*3cd0*/  IABS R103, R103 ;  /* 0x0000006700677213 */ /* 0x000fe20000000000 */
[----:B------:R2:W-:Y:S01]  /*3ce0*/  I2F R87, R48 ;  /* 0x0000003000577306 */ /* 0x0005e20000201400 */
[----:B----4-:R-:W-:Y:S01]  /*3cf0*/  IMAD.IADD R60, R214, 0x1, -R78 ;  /* 0x00000001d63c7824 */ /* 0x010fe200078e0a4e */
[----:B------:R-:W-:Y:S02]  /*3d00*/  IABS R12, R12 ;  /* 0x0000000c000c7213 */ /* 0x000fe40000000000 */
[----:B------:R-:W-:Y:S01]  /*3d10*/  IABS R119, R119 ;  /* 0x0000007700777213 */ /* 0x000fe20000000000 */
[C---:B------:R-:W-:Y:S01]  /*3d20*/  IMAD.IADD R24, R217.reuse, 0x1, -R86 ;  /* 0x00000001d9187824 */ /* 0x040fe200078e0a56 */
[C---:B-1----:R-:W-:Y:S01]  /*3d30*/  HMMA.16816.F32.BF16 R36, R52.reuse, R20, R36 ;  /* 0x000000143424723c */ /* 0x042fe20000041824 */
[----:B------:R-:W-:Y:S01]  /*3d40*/  IMAD.MOV.U32 R89, RZ, RZ, R12 ;  /* 0x000000ffff597224 */ /* 0x000fe200078e000c */
[----:B------:R-:W-:Y:S01]  /*3d50*/  IABS R60, R60 ;  /* 0x0000003c003c7213 */ /* 0x000fe20000000000 */
[----:B------:R-:W1:Y:S01]  /*3d60*/  LDSM.16.M88.4 R12, [R188+0x3800] ;  /* 0x00380000bc0c783b */ /* 0x000e620000000200 */
[----:B------:R-:W-:Y:S01]  /*3d70*/  IABS R24, R24 ;  /* 0x0000001800187213 */ /* 0x000fe20000000000 */
[C---:B------:R-:W-:Y:S01]  /*3d80*/  IMAD.IADD R25, R217.reuse, 0x1, -R88 ;  /* 0x00000001d9197824 */ /* 0x040fe200078e0a58 */
[----:B------:R-:W-:Y:S01]  /*3d90*/  I2F R113, R113 ;  /* 0x0000007100717306 */ /* 0x000fe20000201400 */
[C---:B------:R-:W-:Y:S01]  /*3da0*/  IMAD.IADD R20, R217.reuse, 0x1, -R90 ;  /* 0x00000001d9147824 */ /* 0x040fe200078e0a5a */
[C---:B------:R-:W-:Y:S01]  /*3db0*/  HMMA.16816.F32.BF16 R40, R52.reuse, R26, R40 ;  /* 0x0000001a3428723c */ /* 0x040fe20000041828 */
[----:B------:R-:W-:Y:S01]  /*3dc0*/  IMAD.MOV.U32 R91, RZ, RZ, R24 ;  /* 0x000000ffff5b7224 */ /* 0x000fe200078e0018 */
[----:B------:R-:W-:Y:S01]  /*3dd0*/  IABS R24, R25 ;  /* 0x0000001900187213 */ /* 0x000fe20000000000 */
[C---:B--2---:R-:W-:Y:S01]  /*3de0*/  IMAD.IADD R48, R217.reuse, 0x1, -R92 ;  /* 0x00000001d9307824 */ /* 0x044fe200078e0a5c */
[----:B------:R-:W-:Y:S01]  /*3df0*/  IABS R20, R20 ;  /* 0x0000001400147213 */ /* 0x000fe20000000000 */
[----:B------:R-:W-:Y:S01]  /*3e00*/  IMAD.MOV.U32 R110, RZ, RZ, R60 ;  /* 0x000000ffff6e7224 */ /* 0x000fe200078e003c */
[----:B------:R2:W-:Y:S01]  /*3e10*/  I2F R93, R24 ;  /* 0x00000018005d7306 */ /* 0x0005e20000201400 */
[----:B------:R-:W-:Y:S01]  /*3e20*/  LDSM.16.M88.4 R60, [R201+0x11800] ;  /* 0x01180000c93c783b */ /* 0x000fe20000000200 */
[C---:B------:R-:W-:Y:S01]  /*3e30*/  HMMA.16816.F32.BF16 R32, R52.reuse, R22, R32 ;  /* 0x000000163420723c */ /* 0x040fe20000041820 */
[----:B------:R-:W-:Y:S01]  /*3e40*/  IMAD.MOV.U32 R95, RZ, RZ, R20 ;  /* 0x000000ffff5f7224 */ /* 0x000fe200078e0014 */
[----:B------:R-:W-:Y:S01]  /*3e50*/  IABS R48, R48 ;  /* 0x0000003000307213 */ /* 0x000fe20000000000 */
[----:B------:R-:W-:Y:S03]  /*3e60*/  LDSM.16.M88.4 R20, [R201+0x10000] ;  /* 0x01000000c914783b */ /* 0x000fe60000000200 */
[----:B------:R-:W-:Y:S01]  /*3e70*/  I2F R89, R89 ;  /* 0x0000005900597306 */ /* 0x000fe20000201400 */
[----:B------:R-:W-:Y:S01]  /*3e80*/  IMAD.MOV.U32 R97, RZ, RZ, R48 ;  /* 0x000000ffff617224 */ /* 0x000fe200078e0030 */
[C---:B---3--:R-:W-:Y:S01]  /*3e90*/  HMMA.16816.F32.BF16 R28, R52.reuse, R16, R28 ;  /* 0x00000010341c723c */ /* 0x048fe2000004181c */
[C---:B------:R-:W-:Y:S01]  /*3ea0*/  IMAD.IADD R48, R217.reuse, 0x1, -R96 ;  /* 0x00000001d9307824 */ /* 0x040fe200078e0a60 */
[----:B--2---:R-:W2:Y:S05]  /*3eb0*/  LDSM.16.M88.4 R24, [R202+0x8000] ;  /* 0x00800000ca18783b */ /* 0x004eaa0000000200 */
[----:B------:R-:W-:Y:S01]  /*3ec0*/  IMAD.IADD R16, R217, 0x1, -R94 ;  /* 0x00000001d9107824 */ /* 0x000fe200078e0a5e */
[----:B------:R-:W-:Y:S01]  /*3ed0*/  HMMA.16816.F32.BF16 R56, R52, R18, R56 ;  /* 0x000000123438723c */ /* 0x000fe20000041838 */
[----:B------:R-:W-:Y:S01]  /*3ee0*/  IABS R48, R48 ;  /* 0x0000003000307213 */ /* 0x000fe20000000000 */
[----:B------:R-:W-:Y:S02]  /*3ef0*/  I2F R110, R110 ;  /* 0x0000006e006e7306 */ /* 0x000fe40000201400 */
[----:B------:R-:W-:-:S05]  /*3f00*/  IABS R16, R16 ;  /* 0x0000001000107213 */ /* 0x000fca0000000000 */
[----:B------:R-:W-:Y:S01]  /*3f10*/  IMAD.MOV.U32 R99, RZ, RZ, R16 ;  /* 0x000000ffff637224 */ /* 0x000fe200078e0010 */
[----:B------:R3:W-:Y:S01]  /*3f20*/  I2F R101, R48 ;  /* 0x0000003000657306 */ /* 0x0007e20000201400 */
[----:B------:R-:W4:Y:S01]  /*3f30*/  LDSM.16.M88.4 R16, [R201+0x10800] ;  /* 0x01080000c910783b */ /* 0x000f220000000200 */
[C---:B-1----:R-:W-:Y:S06]  /*3f40*/  HMMA.16816.F32.BF16 R8, R52.reuse, R12, R8 ;  /* 0x0000000c3408723c */ /* 0x042fec0000041808 */
[----:B------:R-:W-:Y:S01]  /*3f50*/  I2F R95, R95 ;  /* 0x0000005f005f7306 */ /* 0x000fe20000201400 */
[----:B------:R-:W-:Y:S01]  /*3f60*/  IMAD.IADD R12, R217, 0x1, -R98 ;  /* 0x00000001d90c7824 */ /* 0x000fe200078e0a62 */
[----:B------:R-:W-:Y:S01]  /*3f70*/  HMMA.16816.F32.BF16 R68, R52, R14, R68 ;  /* 0x0000000e3444723c */ /* 0x000fe20000041844 */
[----:B------:R-:W1:Y:S03]  /*3f80*/  LDSM.16.M88.4 R52, [R201+0x11000] ;  /* 0x01100000c934783b */ /* 0x000e660000000200 */
[----:B------:R-:W-:Y:S01]  /*3f90*/  IABS R12, R12 ;  /* 0x0000000c000c7213 */ /* 0x000fe20000000000 */
[----:B---3--:R-:W3:Y:S01]  /*3fa0*/  LDSM.16.M88.4 R48, [R200+0x8000] ;  /* 0x00800000c830783b */ /* 0x008ee20000000200 */
[----:B------:R-:W-:Y:S08]  /*3fb0*/  I2F R91, R91 ;  /* 0x0000005b005b7306 */ /* 0x000ff00000201400 */
[----:B------:R5:W-:Y:S01]  /*3fc0*/  I2F R104, R12 ;  /* 0x0000000c00687306 */ /* 0x000be20000201400 */
[C---:B--2---:R-:W-:Y:S07]  /*3fd0*/  HMMA.16816.F32.BF16 R44, R24.reuse, R20, R44 ;  /* 0x00000014182c723c */ /* 0x044fee000004182c */
[----:B------:R-:W-:Y:S01]  /*3fe0*/  I2F R112, R112 ;  /* 0x0000007000707306 */ /* 0x000fe20000201400 */
[C---:B------:R-:W-:Y:S01]  /*3ff0*/  IMAD.IADD R20, R214.reuse, 0x1, -R2 ;  /* 0x00000001d6147824 */ /* 0x040fe200078e0a02 */
[----:B------:R-:W-:Y:S01]  /*4000*/  HMMA.16816.F32.BF16 R40, R24, R22, R40 ;  /* 0x000000161828723c */ /* 0x000fe20000041828 */
[----:B------:R-:W-:-:S03]  /*4010*/  IMAD.IADD R21, R214, 0x1, -R6 ;  /* 0x00000001d6157824 */ /* 0x000fc600078e0a06 */
[----:B------:R-:W-:Y:S01]  /*4020*/  IABS R20, R20 ;  /* 0x0000001400147213 */ /* 0x000fe20000000000 */
[----:B-----5:R-:W2:Y:S01]  /*4030*/  LDSM.16.M88.4 R12, [R199+0x4000] ;  /* 0x00400000c70c783b */ /* 0x020ea20000000200 */
[----:B------:R-:W-:Y:S02]  /*4040*/  I2F R97, R97 ;  /* 0x0000006100617306 */ /* 0x000fe40000201400 */
[----:B----4-:R-:W-:Y:S01]  /*4050*/  HMMA.16816.F32.BF16 R36, R24, R16, R36 ;  /* 0x000000101824723c */ /* 0x010fe20000041824 */
[----:B------:R-:W-:Y:S01]  /*4060*/  IMAD.MOV.U32 R106, RZ, RZ, R20 ;  /* 0x000000ffff6a7224 */ /* 0x000fe200078e0014 */
[----:B------:R-:W-:-:S04]  /*4070*/  IABS R20, R21 ;  /* 0x0000001500147213 */ /* 0x000fc80000000000 */
[----:B------:R-:W-:Y:S01]  /*4080*/  I2F R99, R99 ;  /* 0x0000006300637306 */ /* 0x000fe20000201400 */
[----:B------:R-:W-:Y:S01]  /*4090*/  IMAD.IADD R16, R214, 0x1, -R76 ;  /* 0x00000001d6107824 */ /* 0x000fe200078e0a4c */
[----:B------:R-:W-:Y:S01]  /*40a0*/  HMMA.16816.F32.BF16 R32, R24, R18, R32 ;  /* 0x000000121820723c */ /* 0x000fe20000041820 */
[----:B------:R-:W-:-:S03]  /*40b0*/  IMAD.MOV.U32 R108, RZ, RZ, R20 ;  /* 0x000000ffff6c7224 */ /* 0x000fc600078e0014 */
[----:B------:R-:W-:Y:S02]  /*40c0*/  IABS R20, R16 ;  /* 0x0000001000147213 */ /* 0x000fe40000000000 */
[----:B------:R-:W-:Y:S01]  /*40d0*/  LDSM.16.M88.4 R16, [R198+0x8000] ;  /* 0x00800000c610783b */ /* 0x000fe20000000200 */
[----:B------:R-:W-:Y:S01]  /*40e0*/  I2F R106, R106 ;  /* 0x0000006a006a7306 */ /* 0x000fe20000201400 */
[C---:B-1----:R-:W-:Y:S01]  /*40f0*/  HMMA.16816.F32.BF16 R28, R24.reuse, R52, R28 ;  /* 0x00000034181c723c */ /* 0x042fe2000004181c */
[----:B------:R-:W-:Y:S02]  /*4100*/  IMAD.MOV.U32 R109, RZ, RZ, R20 ;  /* 0x000000ffff6d7224 */ /* 0x000fe400078e0014 */
[----:B------:R-:W1:Y:S04]  /*4110*/  LDSM.16.M88.4 R20, [R195+0x10000] ;  /* 0x01000000c314783b */ /* 0x000e680000000200 */
[----:B------:R-:W-:Y:S01]  /*4120*/  IMAD.IADD R52, R214, 0x1, -R80 ;  /* 0x00000001d6347824 */ /* 0x000fe200078e0a50 */
[----:B------:R-:W-:Y:S01]  /*4130*/  HMMA.16816.F32.BF16 R72, R24, R54, R56 ;  /* 0x000000361848723c */ /* 0x000fe20000041838 */
[----:B------:R-:W-:Y:S01]  /*4140*/  LDSM.16.M88.4 R56, [R188+0x4000] ;  /* 0x00400000bc38783b */ /* 0x000fe20000000200 */
[----:B------:R-:W-:Y:S02]  /*4150*/  I2F R109, R109 ;  /* 0x0000006d006d7306 */ /* 0x000fe40000201400 */
[----:B------:R-:W-:-:S04]  /*4160*/  IABS R52, R52 ;  /* 0x0000003400347213 */ /* 0x000fc80000000000 */
[C---:B---3--:R-:W-:Y:S02]  /*4170*/  HMMA.16816.F32.BF16 R36, R48.reuse, R64, R36 ;  /* 0x000000403024723c */ /* 0x048fe40000041824 */
[----:B------:R3:W-:Y:S06]  /*4180*/  I2F R111, R52 ;  /* 0x00000034006f7306 */ /* 0x0007ec0000201400 */
[C---:B--2---:R-:W-:Y:S02]  /*4190*/  HMMA.16816.F32.BF16 R44, R48.reuse, R12, R44 ;  /* 0x0000000c302c723c */ /* 0x044fe4000004182c */
[----:B------:R-:W-:Y:S05]  /*41a0*/  I2F R108, R108 ;  /* 0x0000006c006c7306 */ /* 0x000fea0000201400 */
[C---:B------:R-:W-:Y:S01]  /*41b0*/  IMAD.IADD R12, R214.reuse, 0x1, -R86 ;  /* 0x00000001d60c7824 */ /* 0x040fe200078e0a56 */
[----:B------:R-:W-:Y:S01]  /*41c0*/  HMMA.16816.F32.BF16 R40, R48, R14, R40 ;  /* 0x0000000e3028723c */ /* 0x000fe20000041828 */
[----:B------:R-:W-:Y:S01]  /*41d0*/  IMAD.IADD R13, R214, 0x1, -R88 ;  /* 0x00000001d60d7824 */ /* 0x000fe200078e0a58 */
[----:B---3--:R-:W2:Y:S01]  /*41e0*/  LDSM.16.M88.4 R52, [R197+0x8000] ;  /* 0x00800000c534783b */ /* 0x008ea20000000200 */
[----:B------:R-:W-:Y:S01]  /*41f0*/  I2F R103, R103 ;  /* 0x0000006700677306 */ /* 0x000fe20000201400 */
[----:B------:R-:W-:-:S04]  /*4200*/  IABS R12, R12 ;  /* 0x0000000c000c7213 */ /* 0x000fc80000000000 */
[----:B------:R-:W-:Y:S01]  /*4210*/  HMMA.16816.F32.BF16 R32, R48, R66, R32 ;  /* 0x000000423020723c */ /* 0x000fe20000041820 */
[----:B------:R-:W-:Y:S01]  /*4220*/  IMAD.MOV.U32 R114, RZ, RZ, R12 ;  /* 0x000000ffff727224 */ /* 0x000fe200078e000c */
[----:B------:R-:W-:Y:S01]  /*4230*/  IABS R12, R13 ;  /* 0x0000000d000c7213 */ /* 0x000fe20000000000 */
[----:B------:R-:W-:Y:S05]  /*4240*/  I2F R119, R119 ;  /* 0x0000007700777306 */ /* 0x000fea0000201400 */
[C---:B-1----:R-:W-:Y:S03]  /*4250*/  HMMA.16816.F32.BF16 R44, R16.reuse, R20, R44 ;  /* 0x00000014102c723c */ /* 0x042fe6000004182c */
[----:B------:R1:W-:Y:S04]  /*4260*/  I2F R115, R12 ;  /* 0x0000000c00737306 */ /* 0x0003e80000201400 */
[C---:B------:R-:W-:Y:S01]  /*4270*/  IMAD.IADD R20, R214.reuse, 0x1, -R90 ;  /* 0x00000001d6147824 */ /* 0x040fe200078e0a5a */
[----:B------:R-:W-:Y:S01]  /*4280*/  HMMA.16816.F32.BF16 R40, R16, R22, R40 ;  /* 0x000000161028723c */ /* 0x000fe20000041828 */
[----:B------:R-:W-:-:S02]  /*4290*/  IMAD.IADD R21, R214, 0x1, -R92 ;  /* 0x00000001d6157824 */ /* 0x000fc400078e0a5c */
[----:B------:R-:W-:Y:S01]  /*42a0*/  I2F R114, R114 ;  /* 0x0000007200727306 */ /* 0x000fe20000201400 */
[----:B------:R-:W-:-:S04]  /*42b0*/  IABS R20, R20 ;  /* 0x0000001400147213 */ /* 0x000fc80000000000 */
[----:B------:R-:W-:Y:S01]  /*42c0*/  HMMA.16816.F32.BF16 R68, R24, R62, R68 ;  /* 0x0000003e1844723c */ /* 0x000fe20000041844 */
[----:B------:R-:W-:Y:S01]  /*42d0*/  IMAD.MOV.U32 R116, RZ, RZ, R20 ;  /* 0x000000ffff747224 */ /* 0x000fe200078e0014 */
[----:B------:R-:W-:Y:S01]  /*42e0*/  IABS R20, R21 ;  /* 0x0000001500147213 */ /* 0x000fe20000000000 */
[----:B------:R-:W-:-:S04]  /*42f0*/  IMAD.IADD R21, R214, 0x1, -R94 ;  /* 0x00000001d6157824 */ /* 0x000fc800078e0a5e */
[----:B------:R-:W-:Y:S01]  /*4300*/  IMAD.MOV.U32 R64, RZ, RZ, R20 ;  /* 0x000000ffff407224 */ /* 0x000fe200078e0014 */
[----:B------:R-:W-:Y:S01]  /*4310*/  IABS R20, R21 ;  /* 0x0000001500147213 */ /* 0x000fe20000000000 */
[----:B-1----:R-:W-:Y:S01]  /*4320*/  HMMA.16816.F32.BF16 R12, R24, R60, R8 ;  /* 0x0000003c180c723c */ /* 0x002fe20000041808 */
[----:B------:R-:W1:Y:S01]  /*4330*/  LDSM.16.M88.4 R8, [R195+0x10800] ;  /* 0x01080000c308783b */ /* 0x000e620000000200 */
[----:B------:R-:W-:Y:S03]  /*4340*/  I2F R116, R116 ;  /* 0x0000007400747306 */ /* 0x000fe60000201400 */
[----:B------:R-:W3:Y:S02]  /*4350*/  LDSM.16.M88.4 R24, [R188+0x4800] ;  /* 0x00480000bc18783b */ /* 0x000ee40000000200 */
[----:B------:R-:W-:Y:S01]  /*4360*/  IMAD.IADD R60, R214, 0x1, -R96 ;  /* 0x00000001d63c7824 */ /* 0x000fe200078e0a60 */
[----:B--2---:R-:W-:Y:S02]  /*4370*/  HMMA.16816.F32.BF16 R44, R52, R56, R44 ;  /* 0x00000038342c723c */ /* 0x004fe4000004182c */
[----:B------:R2:W-:Y:S02]  /*4380*/  I2F R65, R20 ;  /* 0x0000001400417306 */ /* 0x0005e40000201400 */
[----:B------:R-:W-:-:S03]  /*4390*/  IABS R60, R60 ;  /* 0x0000003c003c7213 */ /* 0x000fc60000000000 */
[C---:B------:R-:W-:Y:S01]  /*43a0*/  IMAD.IADD R56, R214.reuse, 0x1, -R100 ;  /* 0x00000001d6387824 */ /* 0x040fe200078e0a64 */
[----:B------:R-:W-:Y:S01]  /*43b0*/  HMMA.16816.F32.BF16 R40, R52, R58, R40 ;  /* 0x0000003a3428723c */ /* 0x000fe20000041828 */
[----:B------:R-:W-:Y:S01]  /*43c0*/  IMAD.IADD R57, R214, 0x1, -R102 ;  /* 0x00000001d6397824 */ /* 0x000fe200078e0a66 */
[----:B------:R4:W-:Y:S02]  /*43d0*/  I2F R117, R60 ;  /* 0x0000003c00757306 */ /* 0x0009e40000201400 */
[----:B------:R-:W-:-:S05]  /*43e0*/  IABS R56, R56 ;  /* 0x0000003800387213 */ /* 0x000fca0000000000 */
[----:B------:R-:W-:Y:S01]  /*43f0*/  IMAD.MOV.U32 R118, RZ, RZ, R56 ;  /* 0x000000ffff767224 */ /* 0x000fe200078e0038 */
[----:B--2---:R-:W2:Y:S01]  /*4400*/  LDSM.16.M88.4 R20, [R199+0x5000] ;  /* 0x00500000c714783b */ /* 0x004ea20000000200 */
[----:B------:R-:W-:Y:S01]  /*4410*/  IABS R56, R57 ;  /* 0x0000003900387213 */ /* 0x000fe20000000000 */
[----:B------:R-:W-:Y:S04]  /*4420*/  I2F R64, R64 ;  /* 0x0000004000407306 */ /* 0x000fe80000201400 */
[----:B------:R-:W-:Y:S01]  /*4430*/  FMUL.FTZ R66, R45, c[0x0][0x2ec] ;  /* 0x0000bb002d427a20 */ /* 0x000fe20000410000 */
[----:B----4-:R-:W-:Y:S01]  /*4440*/  LDSM.16.M88.4 R60, [R195+0x11000] ;  /* 0x01100000c33c783b */ /* 0x010fe20000000200 */
[----:B------:R-:W-:Y:S02]  /*4450*/  FMUL.FTZ R44, R44, c[0x0][0x2ec] ;  /* 0x0000bb002c2c7a20 */ /* 0x000fe40000410000 */
[----:B------:R4:W-:Y:S01]  /*4460*/  I2F R120, R56 ;  /* 0x0000003800787306 */ /* 0x0009e20000201400 */
[----:B------:R-:W-:-:S02]  /*4470*/  FMUL.FTZ R45, R46, c[0x0][0x2ec] ;  /* 0x0000bb002e2d7a20 */ /* 0x000fc40000410000 */
[----:B------:R-:W-:Y:S01]  /*4480*/  FMUL.FTZ R47, R47, c[0x0][0x2ec] ;  /* 0x0000bb002f2f7a20 */ /* 0x000fe20000410000 */
[C---:B-1----:R-:W-:Y:S01]  /*4490*/  HMMA.16816.F32.BF16 R36, R16.reuse, R8, R36 ;  /* 0x000000081024723c */ /* 0x042fe20000041824 */
[----:B------:R-:W-:Y:S02]  /*44a0*/  FMUL.FTZ R42, R42, c[0x0][0x2ec] ;  /* 0x0000bb002a2a7a20 */ /* 0x000fe40000410000 */
[----:B------:R-:W-:Y:S01]  /*44b0*/  FMUL.FTZ R40, R40, c[0x0][0x2ec] ;  /* 0x0000bb0028287a20 */ /* 0x000fe20000410000 */
[----:B------:R-:W-:Y:S01]  /*44c0*/  MUFU.TANH R44, R44 ;  /* 0x0000002c002c7308 */ /* 0x000fe20000002400 */
[----:B------:R-:W-:Y:S02]  /*44d0*/  FMUL.FTZ R46, R41, c[0x0][0x2ec] ;  /* 0x0000bb00292e7a20 */ /* 0x000fe40000410000 */
[----:B------:R-:W-:Y:S01]  /*44e0*/  FMUL.FTZ R41, R43, c[0x0][0x2ec] ;  /* 0x0000bb002b297a20 */ /* 0x000fe20000410000 */
[----:B------:R-:W-:Y:S01]  /*44f0*/  HMMA.16816.F32.BF16 R32, R16, R10, R32 ;  /* 0x0000000a1020723c */ /* 0x000fe20000041820 */
[----:B------:R-:W-:Y:S03]  /*4500*/  LDSM.16.M88.4 R8, [R188+0x5000] ;  /* 0x00500000bc08783b */ /* 0x000fe60000000200 */
[----:B------:R-:W1:Y:S01]  /*4510*/  MUFU.TANH R42, R42 ;  /* 0x0000002a002a7308 */ /* 0x000e620000002400 */
[----:B----4-:R-:W4:Y:S07]  /*4520*/  LDSM.16.M88.4 R56, [R199+0x5800] ;  /* 0x00580000c738783b */ /* 0x010f2e0000000200 */
[----:B------:R-:W-:Y:S04]  /*4530*/  MUFU.TANH R45, R45 ;  /* 0x0000002d002d7308 */ /* 0x000fe80000002400 */
[----:B---3--:R-:W-:Y:S04]  /*4540*/  HMMA.16816.F32.BF16 R36, R52, R24, R36 ;  /* 0x000000183424723c */ /* 0x008fe80000041824 */
[----:B------:R-:W3:Y:S01]  /*4550*/  MUFU.TANH R47, R47 ;  /* 0x0000002f002f7308 */ /* 0x000ee20000002400 */
[----:B-1----:R-:W-:-:S03]  /*4560*/  FFMA.FTZ R6, R109, -UR19, R42 ;  /* 0x800000136d067c23 */ /* 0x002fc6000801002a */
[----:B--2---:R-:W-:Y:S02]  /*4570*/  HMMA.16816.F32.BF16 R28, R48, R20, R28 ;  /* 0x00000014301c723c */ /* 0x004fe4000004181c */
[----:B------:R-:W-:Y:S02]  /*4580*/  FSEL R6, R6, -INF , !P0 ;  /* 0xff80000006067808 */ /* 0x000fe40004000000 */
[----:B------:R-:W1:Y:S01]  /*4590*/  MUFU.TANH R40, R40 ;  /* 0x0000002800287308 */ /* 0x000e620000002400 */
[----:B------:R-:W-:-:S03]  /*45a0*/  ISETP.GE.AND P0, PT, R84, R215, PT ;  /* 0x000000d75400720c */ /* 0x000fc60003f06270 */
[----:B------:R-:W-:Y:S01]  /*45b0*/  HMMA.16816.F32.BF16 R72, R48, R22, R72 ;  /* 0x000000163048723c */ /* 0x000fe20000041848 */
[----:B------:R-:W2:Y:S01]  /*45c0*/  LDSM.16.M88.4 R20, [R195+0x11800] ;  /* 0x01180000c314783b */ /* 0x000ea20000000200 */
[----:B------:R-:W-:Y:S02]  /*45d0*/  ISETP.LT.OR P0, PT, R84, R216, P0 ;  /* 0x000000d85400720c */ /* 0x000fe40000701670 */
[----:B------:R-:W5:Y:S01]  /*45e0*/  MUFU.TANH R66, R66 ;  /* 0x0000004200427308 */ /* 0x000f620000002400 */
[----:B---3--:R-:W-:-:S03]  /*45f0*/  FFMA.FTZ R4, R108, -UR19, R47 ;  /* 0x800000136c047c23 */ /* 0x008fc6000801002f */
[----:B------:R-:W-:Y:S01]  /*4600*/  HMMA.16816.F32.BF16 R32, R52, R26, R32 ;  /* 0x0000001a3420723c */ /* 0x000fe20000041820 */
[----:B------:R-:W3:Y:S01]  /*4610*/  LDSM.16.M88.4 R24, [R188+0x5800] ;  /* 0x00580000bc18783b */ /* 0x000ee20000000200 */
[----:B------:R-:W-:Y:S01]  /*4620*/  FMUL.FTZ R36, R36, c[0x0][0x2ec] ;  /* 0x0000bb0024247a20 */ /* 0x000fe20000410000 */
[----:B------:R-:W-:Y:S01]  /*4630*/  FSEL R4, R4, -INF , !P2 ;  /* 0xff80000004047808 */ /* 0x000fe20005000000 */
[----:B------:R-:W-:Y:S01]  /*4640*/  FMUL.FTZ R38, R38, c[0x0][0x2ec] ;  /* 0x0000bb0026267a20 */ /* 0x000fe20000410000 */
[----:B------:R-:W-:Y:S01]  /*4650*/  MUFU.TANH R46, R46 ;  /* 0x0000002e002e7308 */ /* 0x000fe20000002400 */
[----:B------:R-:W-:Y:S01]  /*4660*/  FMUL.FTZ R39, R39, c[0x0][0x2ec] ;  /* 0x0000bb0027277a20 */ /* 0x000fe20000410000 */
[----:B------:R-:W-:Y:S01]  /*4670*/  ISETP.GE.AND P2, PT, R80, R212, PT ;  /* 0x000000d45000720c */ /* 0x000fe20003f46270 */
[----:B----4-:R-:W-:Y:S01]  /*4680*/  HMMA.16816.F32.BF16 R12, R48, R56, R12 ;  /* 0x00000038300c723c */ /* 0x010fe2000004180c */
[----:B------:R-:W-:Y:S01]  /*4690*/  FMUL.FTZ R37, R37, c[0x0][0x2ec] ;  /* 0x0000bb0025257a20 */ /* 0x000fe20000410000 */
[----:B------:R-:W-:-:S04]  /*46a0*/  DEPBAR.LE SB0, 0x0 ;  /* 0x000080000000791a */ /* 0x000fc80000000000 */
[----:B------:R-:W-:Y:S01]  /*46b0*/  MUFU.TANH R41, R41 ;  /* 0x0000002900297308 */ /* 0x000fe20000002400 */
[----:B-1----:R-:W-:Y:S01]  /*46c0*/  FFMA.FTZ R81, R81, -UR19, R40 ;  /* 0x8000001351517c23 */ /* 0x002fe20008010028 */
[----:B------:R-:W-:Y:S01]  /*46d0*/  HMMA.16816.F32.BF16 R28, R16, R60, R28 ;  /* 0x0000003c101c723c */ /* 0x000fe2000004181c */
[----:B-----5:R-:W-:Y:S01]  /*46e0*/  FFMA.FTZ R66, R79, -UR19, R66 ;  /* 0x800000134f427c23 */ /* 0x020fe20008010042 */
[----:B------:R-:W-:-:S04]  /*46f0*/  ISETP.LT.OR P2, PT, R80, R213, P2 ;  /* 0x000000d55000720c */ /* 0x000fc80001741670 */
[----:B------:R-:W1:Y:S02]  /*4700*/  MUFU.TANH R36, R36 ;  /* 0x0000002400247308 */ /* 0x000e640000002400 */
[----:B------:R-:W-:Y:S01]  /*4710*/  HMMA.16816.F32.BF16 R68, R48, R58, R68 ;  /* 0x0000003a3044723c */ /* 0x000fe20000041844 */
[----:B------:R-:W-:Y:S02]  /*4720*/  FMUL.FTZ R32, R32, c[0x0][0x2ec] ;  /* 0x0000bb0020207a20 */ /* 0x000fe40000410000 */
[----:B------:R-:W-:-:S03]  /*4730*/  FMUL.FTZ R35, R35, c[0x0][0x2ec] ;  /* 0x0000bb0023237a20 */ /* 0x000fc60000410000 */
[----:B------:R-:W4:Y:S02]  /*4740*/  MUFU.TANH R38, R38 ;  /* 0x0000002600267308 */ /* 0x000f240000002400 */
[C---:B------:R-:W-:Y:S06]  /*4750*/  HMMA.16816.F32.BF16 R72, R16.reuse, R62, R72 ;  /* 0x0000003e1048723c */ /* 0x040fec0000041848 */
[----:B------:R-:W5:Y:S02]  /*4760*/  MUFU.TANH R32, R32 ;  /* 0x0000002000207308 */ /* 0x000f640000002400 */
[----:B--2---:R-:W-:Y:S06]  /*4770*/  HMMA.16816.F32.BF16 R12, R16, R20, R12 ;  /* 0x00000014100c723c */ /* 0x004fec000004180c */
[----:B------:R-:W2:Y:S01]  /*4780*/  MUFU.TANH R48, R39 ;  /* 0x0000002700307308 */ /* 0x000ea20000002400 */
[----:B------:R-:W-:Y:S01]  /*4790*/  FFMA.FTZ R21, R77, -UR19, R44 ;  /* 0x800000134d157c23 */ /* 0x000fe2000801002c */
[----:B------:R-:W-:Y:S01]  /*47a0*/  HMMA.16816.F32.BF16 R28, R52, R8, R28 ;  /* 0x00000008341c723c */ /* 0x000fe2000004181c */
[----:B------:R-:W-:-:S03]  /*47b0*/  FFMA.FTZ R20, R106, -UR19, R45 ;  /* 0x800000136a147c23 */ /* 0x000fc6000801002d */
[----:B------:R-:W-:Y:S02]  /*47c0*/  FSEL R21, R21, -INF , !P4 ;  /* 0xff80000015157808 */ /* 0x000fe40006000000 */
[----:B------:R-:W-:Y:S01]  /*47d0*/  MUFU.TANH R56, R37 ;  /* 0x0000002500387308 */ /* 0x000fe20000002400 */
[----:B------:R-:W-:Y:S01]  /*47e0*/  FMUL.FTZ R8, R33, c[0x0][0x2ec] ;  /* 0x0000bb0021087a20 */ /* 0x000fe20000410000 */
[----:B------:R-:W-:Y:S01]  /*47f0*/  HMMA.16816.F32.BF16 R68, R16, R22, R68 ;  /* 0x000000161044723c */ /* 0x000fe20000041844 */
[----:B------:R-:W-:Y:S01]  /*4800*/  FMUL.FTZ R33, R34, c[0x0][0x2ec] ;  /* 0x0000bb0022217a20 */ /* 0x000fe20000410000 */
[----:B------:R-:W-:Y:S01]  /*4810*/  FSEL R20, R20, -INF , !P5 ;  /* 0xff80000014147808 */ /* 0x000fe20006800000 */
[----:B-1----:R-:W-:Y:S01]  /*4820*/  FFMA.FTZ R9, R85, -UR19, R36 ;  /* 0x8000001355097c23 */ /* 0x002fe20008010024 */
[----:B------:R-:W-:Y:S02]  /*4830*/  ISETP.GE.AND P4, PT, R78, R212, PT ;  /* 0x000000d44e00720c */ /* 0x000fe40003f86270 */
[----:B------:R-:W-:Y:S01]  /*4840*/  MUFU.TANH R8, R8 ;  /* 0x0000000800087308 */ /* 0x000fe20000002400 */
[----:B------:R-:W-:Y:S01]  /*4850*/  ISETP.GE.AND P5, PT, R80, R215, PT ;  /* 0x000000d75000720c */ /* 0x000fe20003fa6270 */
[----:B------:R-:W-:Y:S01]  /*4860*/  HMMA.16816.F32.BF16 R72, R52, R10, R72 ;  /* 0x0000000a3448723c */ /* 0x000fe20000041848 */
[----:B----4-:R-:W-:Y:S01]  /*4870*/  FFMA.FTZ R16, R111, -UR19, R38 ;  /* 0x800000136f107c23 */ /* 0x010fe20008010026 */
[----:B------:R-:W-:-:S02]  /*4880*/  ISETP.LT.OR P4, PT, R78, R213, P4 ;  /* 0x000000d54e00720c */ /* 0x000fc40002781670 */
[----:B------:R-:W-:Y:S02]  /*4890*/  ISETP.LT.OR P5, PT, R80, R216, P5 ;  /* 0x000000d85000720c */ /* 0x000fe40002fa1670 */
[----:B------:R-:W-:Y:S01]  /*48a0*/  MUFU.TANH R33, R33 ;  /* 0x0000002100217308 */ /* 0x000fe20000002400 */
[----:B-----5:R-:W-:Y:S01]  /*48b0*/  FFMA.FTZ R11, R89, -UR19, R32 ;  /* 0x80000013590b7c23 */ /* 0x020fe20008010020 */
[C---:B---3--:R-:W-:Y:S01]  /*48c0*/  HMMA.16816.F32.BF16 R12, R52.reuse, R24, R12 ;  /* 0x00000018340c723c */ /* 0x048fe2000004180c */
[----:B------:R-:W-:Y:S01]  /*48d0*/  FMUL.FTZ R31, R31, c[0x0][0x2ec] ;  /* 0x0000bb001f1f7a20 */ /* 0x000fe20000410000 */
[----:B------:R-:W-:Y:S01]  /*48e0*/  FSEL R9, R9, -INF , !P5 ;  /* 0xff80000009097808 */ /* 0x000fe20006800000 */
[----:B------:R-:W-:Y:S01]  /*48f0*/  FMUL.FTZ R29, R29, c[0x0][0x2ec] ;  /* 0x0000bb001d1d7a20 */ /* 0x000fe20000410000 */
[----:B------:R-:W-:Y:S01]  /*4900*/  FSEL R11, R11, -INF , !P0 ;  /* 0xff8000000b0b7808 */ /* 0x000fe20004000000 */
[----:B------:R-:W-:Y:S01]  /*4910*/  FMUL.FTZ R2, R30, c[0x0][0x2ec] ;  /* 0x0000bb001e027a20 */ /* 0x000fe20000410000 */
[----:B------:R-:W-:Y:S01]  /*4920*/  MUFU.TANH R35, R35 ;  /* 0x0000002300237308 */ /* 0x000fe20000002400 */
[----:B------:R-:W-:Y:S01]  /*4930*/  FMUL.FTZ R28, R28, c[0x0][0x2ec] ;  /* 0x0000bb001c1c7a20 */ /* 0x000fe20000410000 */
[----:B------:R-:W-:Y:S01]  /*4940*/  HMMA.16816.F32.BF16 R68, R52, R26, R68 ;  /* 0x0000001a3444723c */ /* 0x000fe20000041844 */
[-C--:B------:R-:W-:Y:S01]  /*4950*/  ISETP.GE.AND P0, PT, R90, R212.reuse, PT ;  /* 0x000000d45a00720c */ /* 0x080fe20003f06270 */
[----:B------:R-:W-:Y:S01]  /*4960*/  FFMA.FTZ R25, R83, -UR19, R46 ;  /* 0x8000001353197c23 */ /* 0x000fe2000801002e */
[----:B------:R-:W-:Y:S01]  /*4970*/  FSEL R16, R16, -INF , !P2 ;  /* 0xff80000010107808 */ /* 0x000fe20005000000 */
[----:B--2---:R-:W-:Y:S01]  /*4980*/  FFMA.FTZ R10, R113, -UR19, R48 ;  /* 0x80000013710a7c23 */ /* 0x004fe20008010030 */
[----:B------:R-:W-:Y:S01]  /*4990*/  ISETP.LT.OR P0, PT, R90, R213, P0 ;  /* 0x000000d55a00720c */ /* 0x000fe20000701670 */
[----:B------:R-:W1:Y:S01]  /*49a0*/  MUFU.TANH R31, R31 ;  /* 0x0000001f001f7308 */ /* 0x000e620000002400 */
[----:B------:R-:W-:Y:S01]  /*49b0*/  FSEL R25, R25, -INF , !P3 ;  /* 0xff80000019197808 */ /* 0x000fe20005800000 */
[----:B------:R-:W-:Y:S01]  /*49c0*/  FMUL.FTZ R19, R74, c[0x0][0x2ec] ;  /* 0x0000bb004a137a20 */ /* 0x000fe20000410000 */
[-C--:B------:R-:W-:Y:S01]  /*49d0*/  ISETP.GE.AND P3, PT, R84, R212.reuse, PT ;  /* 0x000000d45400720c */ /* 0x080fe20003f66270 */
[----:B------:R-:W-:Y:S01]  /*49e0*/  FMUL.FTZ R42, R72, c[0x0][0x2ec] ;  /* 0x0000bb00482a7a20 */ /* 0x000fe20000410000 */
[----:B------:R-:W-:Y:S01]  /*49f0*/  ISETP.GE.AND P5, PT, R86, R212, PT ;  /* 0x000000d45600720c */ /* 0x000fe20003fa6270 */
[----:B------:R-:W-:Y:S01]  /*4a00*/  FMUL.FTZ R24, R73, c[0x0][0x2ec] ;  /* 0x0000bb0049187a20 */ /* 0x000fe20000410000 */
[----:B------:R-:W-:Y:S01]  /*4a10*/  ISETP.GE.AND P2, PT, R88, R215, PT ;  /* 0x000000d75800720c */ /* 0x000fe20003f46270 */
[----:B------:R2:W3:Y:S01]  /*4a20*/  MUFU.TANH R30, R29 ;  /* 0x0000001d001e7308 */ /* 0x0004e20000002400 */
[----:B------:R-:W-:Y:S01]  /*4a30*/  FMUL.FTZ R18, R75, c[0x0][0x2ec] ;  /* 0x0000bb004b127a20 */ /* 0x000fe20000410000 */
[-C--:B------:R-:W-:Y:S01]  /*4a40*/  ISETP.LT.OR P3, PT, R84, R213.reuse, P3 ;  /* 0x000000d55400720c */ /* 0x080fe20001f61670 */
[----:B------:R-:W-:Y:S01]  /*4a50*/  FMUL.FTZ R26, R14, c[0x0][0x2ec] ;  /* 0x0000bb000e1a7a20 */ /* 0x000fe20000410000 */
[----:B------:R-:W-:Y:S01]  /*4a60*/  ISETP.LT.OR P5, PT, R86, R213, P5 ;  /* 0x000000d55600720c */ /* 0x000fe20002fa1670 */
[----:B------:R-:W-:Y:S01]  /*4a70*/  FMUL.FTZ R12, R12, c[0x0][0x2ec] ;  /* 0x0000bb000c0c7a20 */ /* 0x000fe20000410000 */
[----:B------:R-:W-:Y:S01]  /*4a80*/  ISETP.LT.OR P2, PT, R88, R216, P2 ;  /* 0x000000d85800720c */ /* 0x000fe20001741670 */
[----:B------:R-:W-:Y:S01]  /*4a90*/  FMUL.FTZ R14, R15, c[0x0][0x2ec] ;  /* 0x0000bb000f0e7a20 */ /* 0x000fe20000410000 */
[----:B------:R4:W5:Y:S01]  /*4aa0*/  MUFU.TANH R34, R28 ;  /* 0x0000001c00227308 */ /* 0x0009620000002400 */
[----:B-1----:R-:W-:-:S02]  /*4ab0*/  FFMA.FTZ R31, R116, -UR19, R31 ;  /* 0x80000013741f7c23 */ /* 0x002fc4000801001f */
[----:B------:R-:W-:Y:S02]  /*4ac0*/  FMUL.FTZ R32, R69, c[0x0][0x2ec] ;  /* 0x0000bb0045207a20 */ /* 0x000fe40000410000 */
[----:B------:R-:W-:Y:S01]  /*4ad0*/  FMUL.FTZ R71, R71, c[0x0][0x2ec] ;  /* 0x0000bb0047477a20 */ /* 0x000fe20000410000 */
[----:B------:R-:W-:Y:S01]  /*4ae0*/  FSEL R174, R31, -INF , !P0 ;  /* 0xff8000001fae7808 */ /* 0x000fe20004000000 */
[----:B------:R-:W-:Y:S01]  /*4af0*/  FMUL.FTZ R23, R13, c[0x0][0x2ec] ;  /* 0x0000bb000d177a20 */ /* 0x000fe20000410000 */
[----:B------:R1:W1:Y:S01]  /*4b00*/  MUFU.TANH R40, R2 ;  /* 0x0000000200287308 */ /* 0x0002620000002400 */
[----:B--2---:R-:W-:Y:S01]  /*4b10*/  FSEL R29, R81, -INF , !P1 ;  /* 0xff800000511d7808 */ /* 0x004fe20004800000 */
[----:B---3--:R-:W-:Y:S01]  /*4b20*/  FFMA.FTZ R95, R95, -UR19, R30 ;  /* 0x800000135f5f7c23 */ /* 0x008fe2000801001e */
[-C--:B------:R-:W-:Y:S01]  /*4b30*/  ISETP.GE.AND P1, PT, R82, R212.reuse, PT ;  /* 0x000000d45200720c */ /* 0x080fe20003f26270 */
[----:B------:R-:W-:Y:S01]  /*4b40*/  FMUL.FTZ R30, R68, c[0x0][0x2ec] ;  /* 0x0000bb00441e7a20 */ /* 0x000fe20000410000 */
[-C--:B------:R-:W-:Y:S01]  /*4b50*/  ISETP.GE.AND P0, PT, R96, R212.reuse, PT ;  /* 0x000000d46000720c */ /* 0x080fe20003f06270 */
[----:B------:R-:W-:Y:S01]  /*4b60*/  FMUL.FTZ R70, R70, c[0x0][0x2ec] ;  /* 0x0000bb0046467a20 */ /* 0x000fe20000410000 */
[----:B------:R-:W-:Y:S01]  /*4b70*/  ISETP.LT.OR P1, PT, R82, R213, P1 ;  /* 0x000000d55200720c */ /* 0x000fe20000f21670 */
[----:B------:R-:W2:Y:S01]  /*4b80*/  MUFU.TANH R19, R19 ;  /* 0x0000001300137308 */ /* 0x000ea20000002400 */
[----:B----4-:R-:W-:Y:S01]  /*4b90*/  FSEL R28, R66, -INF , !P6 ;  /* 0xff800000421c7808 */ /* 0x010fe20007000000 */
[----:B------:R-:W-:Y:S01]  /*4ba0*/  FFMA.FTZ R13, R91, -UR19, R8 ;  /* 0x800000135b0d7c23 */ /* 0x000fe20008010008 */
[----:B------:R-:W-:Y:S01]  /*4bb0*/  FSEL R10, R10, -INF , !P1 ;  /* 0xff8000000a0a7808 */ /* 0x000fe20004800000 */
[----:B------:R-:W-:Y:S01]  /*4bc0*/  FFMA.FTZ R17, R87, -UR19, R56 ;  /* 0x8000001357117c23 */ /* 0x000fe20008010038 */
[----:B------:R-:W-:Y:S01]  /*4bd0*/  ISETP.GE.AND P6, PT, R82, R215, PT ;  /* 0x000000d75200720c */ /* 0x000fe20003fc6270 */
[----:B------:R-:W-:Y:S01]  /*4be0*/  FFMA.FTZ R33, R112, -UR19, R33 ;  /* 0x8000001370217c23 */ /* 0x000fe20008010021 */
[----:B------:R-:W-:Y:S01]  /*4bf0*/  ISETP.GE.AND P1, PT, R88, R212, PT ;  /* 0x000000d45800720c */ /* 0x000fe20003f26270 */
[----:B------:R-:W3:Y:S01]  /*4c00*/  MUFU.TANH R26, R26 ;  /* 0x0000001a001a7308 */ /* 0x000ee20000002400 */
[----:B-1----:R-:W-:Y:S01]  /*4c10*/  FFMA.FTZ R2, R110, -UR19, R41 ;  /* 0x800000136e027c23 */ /* 0x002fe20008010029 */
[----:B------:R-:W-:Y:S01]  /*4c20*/  ISETP.LT.OR P6, PT, R82, R216, P6 ;  /* 0x000000d85200720c */ /* 0x000fe200037c1670 */
[----:B------:R-:W-:Y:S01]  /*4c30*/  FFMA.FTZ R8, R114, -UR19, R35 ;  /* 0x8000001372087c23 */ /* 0x000fe20008010023 */
[----:B------:R-:W-:Y:S01]  /*4c40*/  ISETP.LT.OR P1, PT, R88, R213, P1 ;  /* 0x000000d55800720c */ /* 0x000fe20000f21670 */
[----:B-----5:R-:W-:Y:S01]  /*4c50*/  FFMA.FTZ R34, R93, -UR19, R34 ;  /* 0x800000135d227c23 */ /* 0x020fe20008010022 */
[----:B------:R-:W-:Y:S01]  /*4c60*/  FSEL R2, R2, -INF , !P4 ;  /* 0xff80000002027808 */ /* 0x000fe20006000000 */
[----:B------:R-:W-:Y:S01]  /*4c70*/  FFMA.FTZ R40, R115, -UR19, R40 ;  /* 0x8000001373287c23 */ /* 0x000fe20008010028 */
[----:B------:R-:W1:Y:S01]  /*4c80*/  MUFU.TANH R42, R42 ;  /* 0x0000002a002a7308 */ /* 0x000e620000002400 */
[----:B------:R-:W-:Y:S01]  /*4c90*/  ISETP.GE.AND P4, PT, R86, R215, PT ;  /* 0x000000d75600720c */ /* 0x000fe20003f86270 */
[----:B--2---:R-:W-:Y:S01]  /*4ca0*/  FFMA.FTZ R64, R64, -UR19, R19 ;  /* 0x8000001340407c23 */ /* 0x004fe20008010013 */
[----:B------:R-:W-:-:S02]  /*4cb0*/  ISETP.LT.OR P0, PT, R96, R213, P0 ;  /* 0x000000d56000720c */ /* 0x000fc40000701670 */
[----:B------:R-:W-:Y:S02]  /*4cc0*/  ISETP.LT.OR P4, PT, R86, R216, P4 ;  /* 0x000000d85600720c */ /* 0x000fe40002781670 */
[----:B------:R-:W-:Y:S01]  /*4cd0*/  FSEL R17, R17, -INF , !P6 ;  /* 0xff80000011117808 */ /* 0x000fe20007000000 */
[----:B------:R-:W2:Y:S01]  /*4ce0*/  MUFU.TANH R24, R24 ;  /* 0x0000001800187308 */ /* 0x000ea20000002400 */
[----:B---3--:R-:W-:Y:S01]  /*4cf0*/  FFMA.FTZ R26, R117, -UR19, R26 ;  /* 0x80000013751a7c23 */ /* 0x008fe2000801001a */
[----:B------:R-:W-:Y:S02]  /*4d00*/  FSEL R13, R13, -INF , !P4 ;  /* 0xff8000000d0d7808 */ /* 0x000fe40006000000 */
[----:B------:R-:W-:Y:S02]  /*4d10*/  FSEL R8, R8, -INF , !P5 ;  /* 0xff80000008087808 */ /* 0x000fe40006800000 */
[----:B------:R-:W-:Y:S02]  /*4d20*/  FSEL R169, R34, -INF , !P2 ;  /* 0xff80000022a97808 */ /* 0x000fe40005000000 */
[----:B------:R-:W3:Y:S01]  /*4d30*/  MUFU.TANH R18, R18 ;  /* 0x0000001200127308 */ /* 0x000ee20000002400 */
[----:B------:R-:W-:Y:S01]  /*4d40*/  FSEL R164, R40, -INF , !P1 ;  /* 0xff80000028a47808 */ /* 0x000fe20004800000 */
[----:B-1----:R-:W-:Y:S01]  /*4d50*/  FFMA.FTZ R42, R97, -UR19, R42 ;  /* 0x80000013612a7c23 */ /* 0x002fe2000801002a */
[----:B------:R-:W-:-:S02]  /*4d60*/  ISETP.GE.AND P6, PT, R90, R215, PT ;  /* 0x000000d75a00720c */ /* 0x000fc40003fc6270 */
[-C--:B------:R-:W-:Y:S02]  /*4d70*/  ISETP.GE.AND P4, PT, R94, R215.reuse, PT ;  /* 0x000000d75e00720c */ /* 0x080fe40003f86270 */
[-C--:B------:R-:W-:Y:S01]  /*4d80*/  ISETP.GE.AND P5, PT, R92, R212.reuse, PT ;  /* 0x000000d45c00720c */ /* 0x080fe20003fa6270 */
[----:B------:R1:W4:Y:S01]  /*4d90*/  MUFU.TANH R22, R12 ;  /* 0x0000000c00167308 */ /* 0x0003220000002400 */
[----:B------:R-:W-:Y:S01]  /*4da0*/  ISETP.GE.AND P2, PT, R94, R212, PT ;  /* 0x000000d45e00720c */ /* 0x000fe20003f46270 */
[----:B--2---:R-:W-:Y:S01]  /*4db0*/  FFMA.FTZ R24, R99, -UR19, R24 ;  /* 0x8000001363187c23 */ /* 0x004fe20008010018 */
[----:B------:R-:W-:Y:S02]  /*4dc0*/  ISETP.GE.AND P1, PT, R96, R215, PT ;  /* 0x000000d76000720c */ /* 0x000fe40003f26270 */
[----:B------:R-:W-:Y:S02]  /*4dd0*/  FSEL R166, R26, -INF , !P0 ;  /* 0xff8000001aa67808 */ /* 0x000fe40004000000 */
[----:B------:R-:W-:Y:S01]  /*4de0*/  PLOP3.LUT P0, PT, PT, PT, UP0, 0x80, 0x0 ;  /* 0x000000000000781c */ /* 0x000fe20003f0f008 */
[----:B------:R-:W-:Y:S01]  /*4df0*/  I2F R118, R118 ;  /* 0x0000007600767306 */ /* 0x000fe20000201400 */
[----:B---3--:R-:W-:Y:S01]  /*4e00*/  FFMA.FTZ R18, R65, -UR19, R18 ;  /* 0x8000001341127c23 */ /* 0x008fe20008010012 */
[----:B------:R-:W-:-:S02]  /*4e10*/  ISETP.LT.OR P6, PT, R90, R216, P6 ;  /* 0x000000d85a00720c */ /* 0x000fc400037c1670 */
[----:B------:R-:W-:Y:S02]  /*4e20*/  ISETP.LT.OR P5, PT, R92, R213, P5 ;  /* 0x000000d55c00720c */ /* 0x000fe40002fa1670 */
[-C--:B------:R-:W-:Y:S02]  /*4e30*/  ISETP.LT.OR P4, PT, R94, R216.reuse, P4 ;  /* 0x000000d85e00720c */ /* 0x080fe40002781670 */
[----:B------:R-:W2:Y:S01]  /*4e40*/  MUFU.TANH R15, R23 ;  /* 0x00000017000f7308 */ /* 0x000ea20000002400 */
[----:B-1----:R-:W-:Y:S01]  /*4e50*/  FSEL R12, R33, -INF , !P3 ;  /* 0xff800000210c7808 */ /* 0x002fe20005800000 */
[----:B----4-:R-:W-:Y:S01]  /*4e60*/  FFMA.FTZ R22, R101, -UR19, R22 ;  /* 0x8000001365167c23 */ /* 0x010fe20008010016 */
[----:B------:R-:W-:Y:S02]  /*4e70*/  ISETP.GE.AND P3, PT, R92, R215, PT ;  /* 0x000000d75c00720c */ /* 0x000fe40003f66270 */
[----:B------:R-:W-:Y:S02]  /*4e80*/  ISETP.LT.OR P2, PT, R94, R213, P2 ;  /* 0x000000d55e00720c */ /* 0x000fe40001741670 */
[-C--:B------:R-:W-:Y:S01]  /*4e90*/  ISETP.LT.OR P3, PT, R92, R216.reuse, P3 ;  /* 0x000000d85c00720c */ /* 0x080fe20001f61670 */
[----:B------:R-:W1:Y:S01]  /*4ea0*/  MUFU.TANH R14, R14 ;  /* 0x0000000e000e7308 */ /* 0x000e620000002400 */
[----:B------:R-:W-:-:S02]  /*4eb0*/  ISETP.LT.OR P1, PT, R96, R216, P1 ;  /* 0x000000d86000720c */ /* 0x000fc40000f21670 */
[----:B------:R-:W-:Y:S02]  /*4ec0*/  FSEL R161, R95, -INF , !P6 ;  /* 0xff8000005fa17808 */ /* 0x000fe40007000000 */
[----:B------:R-:W-:Y:S02]  /*4ed0*/  FSEL R167, R42, -INF , !P3 ;  /* 0xff8000002aa77808 */ /* 0x000fe40005800000 */
[----:B------:R-:W-:Y:S01]  /*4ee0*/  FSEL R168, R64, -INF , !P5 ;  /* 0xff80000040a87808 */ /* 0x000fe20006800000 */
[----:B------:R-:W3:Y:S01]  /*4ef0*/  MUFU.TANH R30, R30 ;  /* 0x0000001e001e7308 */ /* 0x000ee20000002400 */
[----:B------:R-:W-:Y:S01]  /*4f00*/  FSEL R163, R24, -INF , !P4 ;  /* 0xff80000018a37808 */ /* 0x000fe20006000000 */
[----:B--2---:R-:W-:Y:S01]  /*4f10*/  FFMA.FTZ R15, R104, -UR19, R15 ;  /* 0x80000013680f7c23 */ /* 0x004fe2000801000f */
[----:B------:R-:W-:Y:S02]  /*4f20*/  FSEL R172, R18, -INF , !P2 ;  /* 0xff80000012ac7808 */ /* 0x000fe40005000000 */
[----:B------:R-:W-:-:S02]  /*4f30*/  FSEL R173, R22, -INF , !P1 ;  /* 0xff80000016ad7808 */ /* 0x000fc40004800000 */
[CC--:B------:R-:W-:Y:S01]  /*4f40*/  ISETP.GE.AND P6, PT, R98.reuse, R215.reuse, PT ;  /* 0x000000d76200720c */ /* 0x0c0fe20003fc6270 */
[----:B------:R-:W2:Y:S01]  /*4f50*/  MUFU.TANH R32, R32 ;  /* 0x0000002000207308 */ /* 0x000ea20000002400 */
[-C--:B------:R-:W-:Y:S01]  /*4f60*/  ISETP.GE.AND P3, PT, R98, R212.reuse, PT ;  /* 0x000000d46200720c */ /* 0x080fe20003f66270 */
[----:B-1----:R-:W-:Y:S01]  /*4f70*/  FFMA.FTZ R14, R119, -UR19, R14 ;  /* 0x80000013770e7c23 */ /* 0x002fe2000801000e */
[-C--:B------:R-:W-:Y:S02]  /*4f80*/  ISETP.GE.AND P5, PT, R100, R215.reuse, PT ;  /* 0x000000d76400720c */ /* 0x080fe40003fa6270 */
[----:B------:R-:W-:Y:S02]  /*4f90*/  ISETP.GE.AND P4, PT, R102, R215, PT ;  /* 0x000000d76600720c */ /* 0x000fe40003f86270 */
[-C--:B------:R-:W-:Y:S01]  /*4fa0*/  ISETP.GE.AND P2, PT, R100, R212.reuse, PT ;  /* 0x000000d46400720c */ /* 0x080fe20003f46270 */
[----:B------:R-:W1:Y:S01]  /*4fb0*/  MUFU.TANH R19, R70 ;  /* 0x0000004600137308 */ /* 0x000e620000002400 */
[----:B------:R-:W-:Y:S01]  /*4fc0*/  ISETP.GE.AND P1, PT, R102, R212, PT ;  /* 0x000000d46600720c */ /* 0x000fe20003f26270 */
[----:B---3--:R-:W-:Y:S01]  /*4fd0*/  FFMA.FTZ R30, R103, -UR19, R30 ;  /* 0x80000013671e7c23 */ /* 0x008fe2000801001e */
[----:B------:R-:W-:-:S02]  /*4fe0*/  ISETP.LT.OR P6, PT, R98, R216, P6 ;  /* 0x000000d86200720c */ /* 0x000fc400037c1670 */
[-C--:B------:R-:W-:Y:S02]  /*4ff0*/  ISETP.LT.OR P3, PT, R98, R213.reuse, P3 ;  /* 0x000000d56200720c */ /* 0x080fe40001f61670 */
[CC--:B------:R-:W-:Y:S01]  /*5000*/  ISETP.LT.OR P5, PT, R100.reuse, R216.reuse, P5 ;  /* 0x000000d86400720c */ /* 0x0c0fe20002fa1670 */
[----:B------:R-:W3:Y:S01]  /*5010*/  MUFU.TANH R71, R71 ;  /* 0x0000004700477308 */ /* 0x000ee20000002400 */
[----:B--2---:R-:W-:Y:S01]  /*5020*/  FFMA.FTZ R32, R105, -UR19, R32 ;  /* 0x8000001369207c23 */ /* 0x004fe20008010020 */
[-C--:B------:R-:W-:Y:S01]  /*5030*/  ISETP.LT.OR P2, PT, R100, R213.reuse, P2 ;  /* 0x000000d56400720c */ /* 0x080fe20001741670 */
[----:B------:R-:W-:Y:S01]  /*5040*/  BAR.SYNC.DEFER_BLOCKING 0x0 ;  /* 0x0000000000007b1d */ /* 0x000fe20000010000 */
[C---:B------:R-:W-:Y:S02]  /*5050*/  ISETP.LT.OR P4, PT, R102.reuse, R216, P4 ;  /* 0x000000d86600720c */ /* 0x040fe40002781670 */
[----:B------:R-:W-:Y:S01]  /*5060*/  ISETP.LT.OR P1, PT, R102, R213, P1 ;  /* 0x000000d56600720c */ /* 0x000fe20000f21670 */
[----:B-1----:R-:W-:Y:S01]  /*5070*/  FFMA.FTZ R118, R118, -UR19, R19 ;  /* 0x8000001376767c23 */ /* 0x002fe20008010013 */
[----:B------:R-:W-:-:S02]  /*5080*/  FSEL R171, R15, -INF , !P6 ;  /* 0xff8000000fab7808 */ /* 0x000fc40007000000 */
[----:B------:R-:W-:Y:S02]  /*5090*/  FSEL R146, R14, -INF , !P3 ;  /* 0xff8000000e927808 */ /* 0x000fe40005800000 */
[----:B------:R-:W-:Y:S02]  /*50a0*/  FSEL R147, R30, -INF , !P5 ;  /* 0xff8000001e937808 */ /* 0x000fe40006800000 */
[----:B------:R-:W-:Y:S01]  /*50b0*/  FSEL R144, R118, -INF , !P2 ;  /* 0xff80000076907808 */ /* 0x000fe20005000000 */
[----:B---3--:R-:W-:Y:S01]  /*50c0*/  FFMA.FTZ R120, R120, -UR19, R71 ;  /* 0x8000001378787c23 */ /* 0x008fe20008010047 */
[----:B------:R-:W-:-:S04]  /*50d0*/  FSEL R145, R32, -INF , !P4 ;  /* 0xff80000020917808 */ /* 0x000fc80006000000 */
        /* <DEDUP_REMOVED lines=57> */
.L_x_481:
[----:B------:R-:W-:Y:S05]  /*5470*/  BSYNC B0 ;  /* 0x0000000000007941 */ /* 0x000fea0003800000 */
.L_x_480:
[----:B------:R-:W0:Y:S02]  /*5480*/  LDGDEPBAR ;  /* 0x00000000000079af */ /* 0x000e240000000000 */
.L_x_479:
        /* <DEDUP_REMOVED lines=76> */
[----:B------:R-:W-:Y:S01]  /*5950*/  FFMA.FTZ R139, R11, c[0x0][0x23c], -R170 ;  /* 0x00008f000b8b7a23 */ /* 0x000fe200000108aa */
[----:B------:R-:W-:Y:S01]  /*5960*/  LDSM.16.MT88.4 R24, [R194+0x14800] ;  /* 0x01480000c218783b */ /* 0x000fe20000004200 */
[--C-:B------:R-:W-:Y:S01]  /*5970*/  FFMA.FTZ R150, R16, c[0x0][0x23c], -R165.reuse ;  /* 0x00008f0010967a23 */ /* 0x100fe200000108a5 */
[----:B------:R-:W-:Y:S01]  /*5980*/  MUFU.EX2 R155, R155 ;  /* 0x0000009b009b7308 */ /* 0x000fe20000000800 */
[--C-:B------:R-:W-:Y:S01]  /*5990*/  FFMA.FTZ R133, R10, c[0x0][0x23c], -R165.reuse ;  /* 0x00008f000a857a23 */ /* 0x100fe200000108a5 */
        /* <DEDUP_REMOVED lines=224> */
[----:B------:R-:W-:Y:S01]  /*67a0*/  ISETP.GE.AND P4, PT, R218, c[0x0][0x220], PT ;  /* 0x00008800da007a0c */ /* 0x000fe20003f86270 */
[----:B------:R-:W-:Y:S01]  /*67b0*/  BAR.SYNC.DEFER_BLOCKING 0x0 ;  /* 0x0000000000007b1d */ /* 0x000fe20000010000 */
[----:B------:R-:W-:Y:S01]  /*67c0*/  ISETP.GE.AND P3, PT, R205, c[0x0][0x220], PT ;  /* 0x00008800cd007a0c */ /* 0x000fe20003f66270 */
[----:B------:R-:W-:Y:S01]  /*67d0*/  USHF.R.S32.HI UR5, URZ, 0x1f, UR22 ;  /* 0x0000001f3f057899 */ /* 0x000fe20008011416 */
[----:B------:R-:W-:Y:S01]  /*67e0*/  ISETP.GE.AND P2, PT, R204, c[0x0][0x220], PT ;  /* 0x00008800cc007a0c */ /* 0x000fe20003f46270 */
[----:B------:R-:W-:Y:S01]  /*67f0*/  UIMAD UR4, UR17, UR22, URZ ;  /* 0x00000016110472a4 */ /* 0x000fe2000f8e023f */
[----:B------:R-:W-:Y:S01]  /*6800*/  IMAD.WIDE.U32 R4, R203, UR22, R136 ;  /* 0x00000016cb047c25 */ /* 0x000fe2000f8e0088 */
[----:B------:R-:W-:Y:S02]  /*6810*/  UISETP.GT.AND UP0, UPT, UR22, UR7, UPT ;  /* 0x000000071600728c */ /* 0x000fe4000bf04270 */
[----:B------:R-:W-:Y:S01]  /*6820*/  UIMAD UR4, UR5, UR16, UR4 ;  /* 0x00000010050472a4 */ /* 0x000fe2000f8e0204 */
[----:B------:R-:W-:-:S03]  /*6830*/  IMAD.U32 R133, RZ, RZ, UR22 ;  /* 0x00000016ff857e24 */ /* 0x000fc6000f8e00ff */
[C---:B------:R-:W-:Y:S02]  /*6840*/  @!P4 LEA R12, P6, R4.reuse, c[0x0][0x170], 0x1 ;  /* 0x00005c00040cca11 */ /* 0x040fe400078c08ff */
[----:B------:R-:W-:Y:S02]  /*6850*/  IADD3 R0, R5, UR4, RZ ;  /* 0x0000000405007c10 */ /* 0x000fe4000fffe0ff */
[C---:B------:R-:W-:Y:S02]  /*6860*/  @!P3 LEA R8, P1, R4.reuse, c[0x0][0x170], 0x1 ;  /* 0x00005c000408ba11 */ /* 0x040fe400078208ff */
[C---:B------:R-:W-:Y:S02]  /*6870*/  @!P2 LEA R6, P0, R4.reuse, c[0x0][0x170], 0x1 ;  /* 0x00005c000406aa11 */ /* 0x040fe400078008ff */
[C---:B------:R-:W-:Y:S02]  /*6880*/  IADD3 R5, P5, R4.reuse, UR18, RZ ;  /* 0x0000001204057c10 */ /* 0x040fe4000ffbe0ff */
[----:B------:R-:W-:-:S02]  /*6890*/  @!P4 LEA.HI.X R13, R4, c[0x0][0x174], R0, 0x1, P6 ;  /* 0x00005d00040dca11 */ /* 0x000fc400030f0c00 */
[C-C-:B------:R-:W-:Y:S01]  /*68a0*/  @!P3 LEA.HI.X R9, R4.reuse, c[0x0][0x174], R0.reuse, 0x1, P1 ;  /* 0x00005d000409ba11 */ /* 0x140fe200008f0c00 */
[----:B------:R-:W-:Y:S01]  /*68b0*/  @P4 STS.128 [R207+0x12000], RZ ;  /* 0x012000ffcf004388 */ /* 0x000fe20000000c00 */
[----:B------:R-:W-:Y:S02]  /*68c0*/  @!P2 LEA.HI.X R7, R4, c[0x0][0x174], R0, 0x1, P0 ;  /* 0x00005d000407aa11 */ /* 0x000fe400000f0c00 */
        /* <DEDUP_REMOVED lines=8> */
[----:B------:R-:W-:-:S02]  /*6950*/  @!P2 LEA R4, P1, R5, c[0x0][0x170], 0x1 ;  /* 0x00005c000504aa11 */ /* 0x000fc400078208ff */
[C-C-:B------:R-:W-:Y:S01]  /*6960*/  @!P4 LEA.HI.X R11, R5.reuse, c[0x0][0x174], R0.reuse, 0x1, P0 ;  /* 0x00005d00050bca11 */ /* 0x140fe200000f0c00 */
[----:B------:R-:W-:Y:S01]  /*6970*/  @!PT LDS RZ, [RZ] ;  /* 0x00000000fffff984 */ /* 0x000fe20000000800 */
[----:B------:R-:W-:Y:S01]  /*6980*/  @!PT LDS RZ, [RZ] ;  /* 0x00000000fffff984 */ /* 0x000fe20000000800 */
[----:B------:R-:W-:Y:S01]  /*6990*/  @!PT LDS RZ, [RZ] ;  /* 0x00000000fffff984 */ /* 0x000fe20000000800 */
[----:B------:R2:W-:Y:S01]  /*69a0*/  @!P3 LDGSTS.E.BYPASS.LTC128B.128 [R207+0x14000], [R8.64+0x80] ;  /* 0x1400008008cfbfae */ /* 0x0005e2000b901d4e */
[C-C-:B------:R-:W-:Y:S02]  /*69b0*/  @!P3 LEA.HI.X R17, R5.reuse, c[0x0][0x174], R0.reuse, 0x1, P5 ;  /* 0x00005d000511ba11 */ /* 0x140fe400028f0c00 */
[----:B------:R-:W-:Y:S01]  /*69c0*/  @!P2 LEA.HI.X R5, R5, c[0x0][0x174], R0, 0x1, P1 ;  /* 0x00005d000505aa11 */ /* 0x000fe200008f0c00 */
[----:B------:R-:W-:Y:S01]  /*69d0*/  @P2 STS.128 [R207+0x16000], RZ ;  /* 0x016000ffcf002388 */ /* 0x000fe20000000c00 */
[----:B------:R-:W-:-:S03]  /*69e0*/  IMAD R0, R133, 0x40, R206 ;  /* 0x0000004085007824 */ /* 0x000fc600078e02ce */
[----:B------:R-:W-:Y:S01]  /*69f0*/  @!PT LDS RZ, [RZ] ;  /* 0x00000000fffff984 */ /* 0x000fe20000000800 */
[----:B------:R-:W-:Y:S01]  /*6a00*/  @!PT LDS RZ, [RZ] ;  /* 0x00000000fffff984 */ /* 0x000fe20000000800 */
[----:B------:R-:W-:Y:S01]  /*6a10*/  @!PT LDS RZ, [RZ] ;  /* 0x00000000fffff984 */ /* 0x000fe20000000800 */
[----:B------:R3:W-:Y:S01]  /*6a20*/  @!P2 LDGSTS.E.BYPASS.LTC128B.128 [R207+0x16000], [R6.64+0x100] ;  /* 0x1600010006cfafae */ /* 0x0007e2000b901d4e */
[C-C-:B------:R-:W-:Y:S01]  /*6a30*/  IMAD.IADD R2, R217.reuse, 0x1, -R0.reuse ;  /* 0x00000001d9027824 */ /* 0x140fe200078e0a00 */
[----:B------:R-:W-:Y:S01]  /*6a40*/  IADD3 R176, R0, 0x18, RZ ;  /* 0x0000001800b07810 */ /* 0x000fe20007ffe0ff */
[----:B------:R-:W-:Y:S01]  /*6a50*/  IMAD.IADD R138, R214, 0x1, -R0 ;  /* 0x00000001d68a7824 */ /* 0x000fe200078e0a00 */
[----:B------:R-:W-:Y:S01]  /*6a60*/  @P4 STS.128 [R207+0x13000], RZ ;  /* 0x013000ffcf004388 */ /* 0x000fe20000000c00 */
[C---:B------:R-:W-:Y:S02]  /*6a70*/  IADD3 R222, R0.reuse, 0x20, RZ ;  /* 0x0000002000de7810 */ /* 0x040fe40007ffe0ff */
[----:B------:R-:W-:Y:S01]  /*6a80*/  IABS R2, R2 ;  /* 0x0000000200027213 */ /* 0x000fe20000000000 */
[----:B------:R-:W-:Y:S01]  /*6a90*/  @!PT LDS RZ, [RZ] ;  /* 0x00000000fffff984 */ /* 0x000fe20000000800 */
[----:B------:R-:W-:Y:S01]  /*6aa0*/  @!PT LDS RZ, [RZ] ;  /* 0x00000000fffff984 */ /* 0x000fe20000000800 */
[----:B------:R-:W-:Y:S01]  /*6ab0*/  @!PT LDS RZ, [RZ] ;  /* 0x00000000fffff984 */ /* 0x000fe20000000800 */
[----:B------:R2:W-:Y:S01]  /*6ac0*/  @!P4 LDGSTS.E.BYPASS.LTC128B.128 [R207+0x13000], [R10.64] ;  /* 0x130000000acfcfae */ /* 0x0005e2000b901d4e */
[C---:B------:R-:W-:Y:S02]  /*6ad0*/  IADD3 R178, R0.reuse, 0x19, RZ ;  /* 0x0000001900b27810 */ /* 0x040fe40007ffe0ff */
[C---:B------:R-:W-:Y:S01]  /*6ae0*/  IADD3 R226, R0.reuse, 0x21, RZ ;  /* 0x0000002100e27810 */ /* 0x040fe20007ffe0ff */
[----:B------:R-:W-:Y:S01]  /*6af0*/  @P3 STS.128 [R207+0x15000], RZ ;  /* 0x015000ffcf003388 */ /* 0x000fe20000000c00 */
[----:B------:R-:W-:Y:S01]  /*6b00*/  IMAD.MOV.U32 R133, RZ, RZ, R2 ;  /* 0x000000ffff857224 */ /* 0x000fe200078e0002 */
[C---:B------:R-:W-:Y:S01]  /*6b10*/  IADD3 R2, R0.reuse, 0x1, RZ ;  /* 0x0000000100027810 */ /* 0x040fe20007ffe0ff */
[C---:B------:R-:W-:Y:S01]  /*6b20*/  IMAD.IADD R179, R217.reuse, 0x1, -R178 ;  /* 0x00000001d9b37824 */ /* 0x040fe200078e0ab2 */
[----:B------:R-:W-:Y:S01]  /*6b30*/  @!PT LDS RZ, [RZ] ;  /* 0x00000000fffff984 */ /* 0x000fe20000000800 */
[----:B------:R-:W-:Y:S01]  /*6b40*/  @!PT LDS RZ, [RZ] ;  /* 0x00000000fffff984 */ /* 0x000fe20000000800 */
[----:B------:R-:W-:Y:S01]  /*6b50*/  @!PT LDS RZ, [RZ] ;  /* 0x00000000fffff984 */ /* 0x000fe20000000800 */
[----:B------:R4:W-:Y:S01]  /*6b60*/  @!P3 LDGSTS.E.BYPASS.LTC128B.128 [R207+0x15000], [R16.64+0x80] ;  /* 0x1500008010cfbfae */ /* 0x0009e2000b901d4e */
[----:B------:R-:W-:Y:S01]  /*6b70*/  IADD3 R229, R0, 0x28, RZ ;  /* 0x0000002800e57810 */ /* 0x000fe20007ffe0ff */
[----:B------:R-:W-:Y:S01]  /*6b80*/  IMAD.IADD R232, R214, 0x1, -R226 ;  /* 0x00000001d6e87824 */ /* 0x000fe200078e0ae2 */
[C---:B------:R-:W-:Y:S01]  /*6b90*/  IADD3 R231, R0.reuse, 0x29, RZ ;  /* 0x0000002900e77810 */ /* 0x040fe20007ffe0ff */
[----:B------:R-:W-:Y:S01]  /*6ba0*/  @P2 STS.128 [R207+0x17000], RZ ;  /* 0x017000ffcf002388 */ /* 0x000fe20000000c00 */
[C---:B------:R-:W-:Y:S01]  /*6bb0*/  IMAD.IADD R139, R217.reuse, 0x1, -R2 ;  /* 0x00000001d98b7824 */ /* 0x040fe200078e0a02 */
[----:B------:R-:W-:Y:S01]  /*6bc0*/  I2F R133, R133 ;  /* 0x0000008500857306 */ /* 0x000fe20000201400 */
[----:B------:R-:W-:Y:S01]  /*6bd0*/  IABS R138, R138 ;  /* 0x0000008a008a7213 */ /* 0x000fe20000000000 */
[----:B------:R-:W-:Y:S01]  /*6be0*/  @!PT LDS RZ, [RZ] ;  /* 0x00000000fffff984 */ /* 0x000fe20000000800 */
[----:B------:R-:W-:Y:S01]  /*6bf0*/  @!PT LDS RZ, [RZ] ;  /* 0x00000000fffff984 */ /* 0x000fe20000000800 */
[----:B------:R-:W-:Y:S01]  /*6c00*/  @!PT LDS RZ, [RZ] ;  /* 0x00000000fffff984 */ /* 0x000fe20000000800 */
[----:B------:R3:W-:Y:S01]  /*6c10*/  @!P2 LDGSTS.E.BYPASS.LTC128B.128 [R207+0x17000], [R4.64+0x100] ;  /* 0x1700010004cfafae */ /* 0x0007e2000b901d4e */
[--C-:B------:R-:W-:Y:S01]  /*6c20*/  IMAD.IADD R235, R217, 0x1, -R231.reuse ;  /* 0x00000001d9eb7824 */ /* 0x100fe200078e0ae7 */
[----:B------:R-:W-:Y:S01]  /*6c30*/  ISETP.GE.AND P0, PT, R0, R215, PT ;  /* 0x000000d70000720c */ /* 0x000fe20003f06270 */
[----:B------:R-:W-:Y:S01]  /*6c40*/  IMAD.IADD R236, R214, 0x1, -R231 ;  /* 0x00000001d6ec7824 */ /* 0x000fe200078e0ae7 */
[----:B------:R-:W-:Y:S01]  /*6c50*/  LDSM.16.M88.4 R160, [R202] ;  /* 0x00000000caa0783b */ /* 0x000fe20000000200 */
[C---:B------:R-:W-:Y:S01]  /*6c60*/  ISETP.GE.AND P5, PT, R0.reuse, R212, PT ;  /* 0x000000d40000720c */ /* 0x040fe20003fa6270 */
[----:B------:R-:W-:Y:S01]  /*6c70*/  I2F R138, R138 ;  /* 0x0000008a008a7306 */ /* 0x000fe20000201400 */
[----:B------:R-:W-:Y:S01]  /*6c80*/  IABS R235, R235 ;  /* 0x000000eb00eb7213 */ /* 0x000fe20000000000 */
[----:B------:R-:W5:Y:S01]  /*6c90*/  LDSM.16.M88.4 R28, [R201+0xc000] ;  /* 0x00c00000c91c783b */ /* 0x000f620000000200 */
[----:B------:R-:W-:Y:S01]  /*6ca0*/  IADD3 R237, R0, 0x39, RZ ;  /* 0x0000003900ed7810 */ /* 0x000fe20007ffe0ff */
[----:B------:R-:W-:Y:S01]  /*6cb0*/  IMAD.IADD R233, R214, 0x1, -R229 ;  /* 0x00000001d6e97824 */ /* 0x000fe200078e0ae5 */
[C---:B------:R-:W-:Y:S01]  /*6cc0*/  ISETP.LT.OR P0, PT, R0.reuse, R216, P0 ;  /* 0x000000d80000720c */ /* 0x040fe20000701670 */
[----:B-1----:R-:W4:Y:S01]  /*6cd0*/  LDSM.16.M88.4 R12, [R201+0xd000] ;  /* 0x00d00000c90c783b */ /* 0x002f220000000200 */
[----:B------:R-:W-:-:S02]  /*6ce0*/  ISETP.LT.OR P5, PT, R0, R213, P5 ;  /* 0x000000d50000720c */ /* 0x000fc40002fa1670 */
[C---:B------:R-:W-:Y:S01]  /*6cf0*/  ISETP.GE.AND P6, PT, R2.reuse, R215, PT ;  /* 0x000000d70200720c */ /* 0x040fe20003fc6270 */
[----:B------:R-:W1:Y:S01]  /*6d00*/  LDSM.16.M88.4 R20, [R201+0xc800] ;  /* 0x00c80000c914783b */ /* 0x000e620000000200 */
[C---:B------:R-:W-:Y:S02]  /*6d10*/  ISETP.GE.AND P1, PT, R2.reuse, R212, PT ;  /* 0x000000d40200720c */ /* 0x040fe40003f26270 */
[C---:B------:R-:W-:Y:S01]  /*6d20*/  ISETP.LT.OR P6, PT, R2.reuse, R216, P6 ;  /* 0x000000d80200720c */ /* 0x040fe200037c1670 */
[----:B------:R-:W1:Y:S01]  /*6d30*/  LDSM.16.M88.4 R144, [R201+0xd800] ;  /* 0x00d80000c990783b */ /* 0x000e620000000200 */
[----:B------:R-:W-:Y:S02]  /*6d40*/  ISETP.LT.OR P1, PT, R2, R213, P1 ;  /* 0x000000d50200720c */ /* 0x000fe40000f21670 */
[----:B------:R-:W-:Y:S01]  /*6d50*/  IABS R179, R179 ;  /* 0x000000b300b37213 */ /* 0x000fe20000000000 */
[----:B------:R-:W-:Y:S01]  /*6d60*/  LDSM.16.M88.4 R172, [R200] ;  /* 0x00000000c8ac783b */ /* 0x000fe20000000200 */
[----:B------:R-:W-:-:S02]  /*6d70*/  IABS R233, R233 ;  /* 0x000000e900e97213 */ /* 0x000fc40000000000 */
[----:B------:R-:W-:Y:S01]  /*6d80*/  IABS R232, R232 ;  /* 0x000000e800e87213 */ /* 0x000fe20000000000 */
[----:B------:R-:W1:Y:S01]  /*6d90*/  LDSM.16.M88.4 R140, [R199] ;  /* 0x00000000c78c783b */ /* 0x000e620000000200 */
[----:B------:R-:W-:Y:S03]  /*6da0*/  I2F R179, R179 ;  /* 0x000000b300b37306 */ /* 0x000fe60000201400 */
[----:B---3--:R-:W3:Y:S04]  /*6db0*/  LDSM.16.M88.4 R4, [R190] ;  /* 0x00000000be04783b */ /* 0x008ee80000000200 */
[----:B--2---:R-:W2:Y:S01]  /*6dc0*/  LDSM.16.M88.4 R8, [R191] ;  /* 0x00000000bf08783b */ /* 0x004ea20000000200 */
[----:B------:R-:W-:Y:S03]  /*6dd0*/  I2F R233, R233 ;  /* 0x000000e900e97306 */ /* 0x000fe60000201400 */
[----:B------:R-:W1:Y:S04]  /*6de0*/  LDSM.16.M88.4 R168, [R189] ;  /* 0x00000000bda8783b */ /* 0x000e680000000200 */
[----:B------:R-:W-:Y:S01]  /*6df0*/  LDSM.16.M88.4 R156, [R198] ;  /* 0x00000000c69c783b */ /* 0x000fe20000000200 */
[----:B------:R-:W-:Y:S01]  /*6e00*/  I2F R232, R232 ;  /* 0x000000e800e87306 */ /* 0x000fe20000201400 */
[C---:B-----5:R-:W-:Y:S02]  /*6e10*/  HMMA.16816.F32.BF16 R32, R160.reuse, R28, RZ ;  /* 0x0000001ca020723c */ /* 0x060fe400000418ff */
[----:B------:R-:W5:Y:S04]  /*6e20*/  LDSM.16.M88.4 R152, [R195+0xc000] ;  /* 0x00c00000c398783b */ /* 0x000f680000000200 */
[----:B------:R-:W-:Y:S02]  /*6e30*/  LDSM.16.M88.4 R148, [R195+0xc800] ;  /* 0x00c80000c394783b */ /* 0x000fe40000000200 */
[C---:B----4-:R-:W-:Y:S02]  /*6e40*/  HMMA.16816.F32.BF16 R16, R160.reuse, R12, RZ ;  /* 0x0000000ca010723c */ /* 0x050fe400000418ff */
[----:B------:R-:W0:Y:S06]  /*6e50*/  LDGDEPBAR ;  /* 0x00000000000079af */ /* 0x000e2c0000000000 */
[C---:B------:R-:W-:Y:S08]  /*6e60*/  HMMA.16816.F32.BF16 R28, R160.reuse, R30, RZ ;  /* 0x0000001ea01c723c */ /* 0x040ff000000418ff */
[C---:B------:R-:W-:Y:S08]  /*6e70*/  HMMA.16816.F32.BF16 R12, R160.reuse, R14, RZ ;  /* 0x0000000ea00c723c */ /* 0x040ff000000418ff */
[C---:B-1----:R-:W-:Y:S08]  /*6e80*/  HMMA.16816.F32.BF16 R24, R160.reuse, R20, RZ ;  /* 0x00000014a018723c */ /* 0x042ff000000418ff */
[C---:B------:R-:W-:Y:S08]  /*6e90*/  HMMA.16816.F32.BF16 R20, R160.reuse, R22, RZ ;  /* 0x00000016a014723c */ /* 0x040ff000000418ff */
[C---:B------:R-:W-:Y:S08]  /*6ea0*/  HMMA.16816.F32.BF16 R164, R160.reuse, R144, RZ ;  /* 0x00000090a0a4723c */ /* 0x040ff000000418ff */
[----:B------:R-:W-:Y:S01]  /*6eb0*/  HMMA.16816.F32.BF16 R160, R160, R146, RZ ;  /* 0x00000092a0a0723c */ /* 0x000fe200000418ff */
[----:B------:R-:W1:Y:S07]  /*6ec0*/  LDSM.16.M88.4 R144, [R195+0xd000] ;  /* 0x00d00000c390783b */ /* 0x000e6e0000000200 */
[C---:B------:R-:W-:Y:S08]  /*6ed0*/  HMMA.16816.F32.BF16 R32, R172.reuse, R140, R32 ;  /* 0x0000008cac20723c */ /* 0x040ff00000041820 */
[C---:B------:R-:W-:Y:S01]  /*6ee0*/  HMMA.16816.F32.BF16 R28, R172.reuse, R142, R28 ;  /* 0x0000008eac1c723c */ /* 0x040fe2000004181c */
[----:B------:R-:W4:Y:S07]  /*6ef0*/  LDSM.16.M88.4 R140, [R195+0xd800] ;  /* 0x00d80000c38c783b */ /* 0x000f2e0000000200 */
[C---:B---3--:R-:W-:Y:S08]  /*6f00*/  HMMA.16816.F32.BF16 R16, R172.reuse, R4, R16 ;  /* 0x00000004ac10723c */ /* 0x048ff00000041810 */
[C---:B------:R-:W-:Y:S01]  /*6f10*/  HMMA.16816.F32.BF16 R12, R172.reuse, R6, R12 ;  /* 0x00000006ac0c723c */ /* 0x040fe2000004180c */
[----:B------:R-:W-:Y:S07]  /*6f20*/  LDSM.16.M88.4 R4, [R188] ;  /* 0x00000000bc04783b */ /* 0x000fee0000000200 */
[C---:B--2---:R-:W-:Y:S08]  /*6f30*/  HMMA.16816.F32.BF16 R24, R172.reuse, R8, R24 ;  /* 0x00000008ac18723c */ /* 0x044ff00000041818 */
[C---:B------:R-:W-:Y:S01]  /*6f40*/  HMMA.16816.F32.BF16 R20, R172.reuse, R10, R20 ;  /* 0x0000000aac14723c */ /* 0x040fe20000041814 */
[----:B------:R-:W2:Y:S07]  /*6f50*/  LDSM.16.M88.4 R8, [R197] ;  /* 0x00000000c508783b */ /* 0x000eae0000000200 */
[C---:B------:R-:W-:Y:S08]  /*6f60*/  HMMA.16816.F32.BF16 R164, R172.reuse, R168, R164 ;  /* 0x000000a8aca4723c */ /* 0x040ff000000418a4 */
[----:B------:R-:W-:Y:S01]  /*6f70*/  HMMA.16816.F32.BF16 R168, R172, R170, R160 ;  /* 0x000000aaaca8723c */ /* 0x000fe200000418a0 */
[----:B------:R-:W3:Y:S07]  /*6f80*/  LDSM.16.M88.4 R160, [R188+0x800] ;  /* 0x00080000bca0783b */ /* 0x000eee0000000200 */
        /* <DEDUP_REMOVED lines=11> */
[----:B------:R-:W4:Y:S04]  /*7040*/  LDSM.16.M88.4 R140, [R201+0xe000] ;  /* 0x00e00000c98c783b */ /* 0x000f280000000200 */
[----:B------:R-:W-:Y:S03]  /*7050*/  LDSM.16.M88.4 R156, [R201+0xe800] ;  /* 0x00e80000c99c783b */ /* 0x000fe60000000200 */
[C---:B--2---:R-:W-:Y:S08]  /*7060*/  HMMA.16816.F32.BF16 R32, R8.reuse, R4, R32 ;  /* 0x000000040820723c */ /* 0x044ff00000041820 */
[C---:B------:R-:W-:Y:S01]  /*7070*/  HMMA.16816.F32.BF16 R28, R8.reuse, R6, R28 ;  /* 0x00000006081c723c */ /* 0x040fe2000004181c */
[----:B------:R-:W2:Y:S07]  /*7080*/  LDSM.16.M88.4 R4, [R201+0xf000] ;  /* 0x00f00000c904783b */ /* 0x000eae0000000200 */
[C---:B---3--:R-:W-:Y:S08]  /*7090*/  HMMA.16816.F32.BF16 R24, R8.reuse, R160, R24 ;  /* 0x000000a00818723c */ /* 0x048ff00000041818 */
[C---:B------:R-:W-:Y:S01]  /*70a0*/  HMMA.16816.F32.BF16 R20, R8.reuse, R162, R20 ;  /* 0x000000a20814723c */ /* 0x040fe20000041814 */
[----:B------:R-:W3:Y:S07]  /*70b0*/  LDSM.16.M88.4 R160, [R201+0xf800] ;  /* 0x00f80000c9a0783b */ /* 0x000eee0000000200 */
[C---:B-1----:R-:W-:Y:S08]  /*70c0*/  HMMA.16816.F32.BF16 R16, R8.reuse, R144, R16 ;  /* 0x000000900810723c */ /* 0x042ff00000041810 */
[C---:B------:R-:W-:Y:S01]  /*70d0*/  HMMA.16816.F32.BF16 R12, R8.reuse, R146, R12 ;  /* 0x00000092080c723c */ /* 0x040fe2000004180c */
[----:B------:R-:W-:Y:S07]  /*70e0*/  LDSM.16.M88.4 R144, [R185] ;  /* 0x00000000b990783b */ /* 0x000fee0000000200 */
[C---:B------:R-:W-:Y:S08]  /*70f0*/  HMMA.16816.F32.BF16 R164, R8.reuse, R152, R164 ;  /* 0x0000009808a4723c */ /* 0x040ff000000418a4 */
[----:B------:R-:W-:Y:S01]  /*7100*/  HMMA.16816.F32.BF16 R168, R8, R154, R168 ;  /* 0x0000009a08a8723c */ /* 0x000fe200000418a8 */
[----:B------:R-:W-:Y:S04]  /*7110*/  LDSM.16.M88.4 R8, [R187] ;  /* 0x00000000bb08783b */ /* 0x000fe80000000200 */
[----:B------:R-:W-:Y:S03]  /*7120*/  LDSM.16.M88.4 R152, [R186] ;  /* 0x00000000ba98783b */ /* 0x000fe60000000200 */
[C---:B----4-:R-:W-:Y:S08]  /*7130*/  HMMA.16816.F32.BF16 R32, R148.reuse, R140, R32 ;  /* 0x0000008c9420723c */ /* 0x050ff00000041820 */
[C---:B------:R-:W-:Y:S01]  /*7140*/  HMMA.16816.F32.BF16 R28, R148.reuse, R142, R28 ;  /* 0x0000008e941c723c */ /* 0x040fe2000004181c */
[----:B------:R-:W1:Y:S07]  /*7150*/  LDSM.16.M88.4 R140, [R200+0x4000] ;  /* 0x00400000c88c783b */ /* 0x000e6e0000000200 */
[C---:B--2---:R-:W-:Y:S08]  /*7160*/  HMMA.16816.F32.BF16 R16, R148.reuse, R4, R16 ;  /* 0x000000049410723c */ /* 0x044ff00000041810 */
[C---:B------:R-:W-:Y:S01]  /*7170*/  HMMA.16816.F32.BF16 R12, R148.reuse, R6, R12 ;  /* 0x00000006940c723c */ /* 0x040fe2000004180c */
[----:B------:R-:W2:Y:S07]  /*7180*/  LDSM.16.M88.4 R4, [R184] ;  /* 0x00000000b804783b */ /* 0x000eae0000000200 */
[C---:B---3--:R-:W-:Y:S01]  /*7190*/  HMMA.16816.F32.BF16 R172, R148.reuse, R160, R164 ;  /* 0x000000a094ac723c */ /* 0x048fe200000418a4 */
[----:B------:R-:W-:Y:S07]  /*71a0*/  LDSM.16.M88.4 R164, [R198+0x4000] ;  /* 0x00400000c6a4783b */ /* 0x000fee0000000200 */
[C---:B------:R-:W-:Y:S07]  /*71b0*/  HMMA.16816.F32.BF16 R168, R148.reuse, R162, R168 ;  /* 0x000000a294a8723c */ /* 0x040fee00000418a8 */
[C---:B------:R-:W-:Y:S01]  /*71c0*/  IADD3 R162, R0.reuse, 0x10, RZ ;  /* 0x0000001000a27810 */ /* 0x040fe20007ffe0ff */
        /* <DEDUP_REMOVED lines=9> */
[----:B------:R-:W2:Y:S07]  /*7260*/  LDSM.16.M88.4 R4, [R195+0xf800] ;  /* 0x00f80000c304783b */ /* 0x000eae0000000200 */
[C---:B------:R-:W-:Y:S08]  /*7270*/  HMMA.16816.F32.BF16 R24, R140.reuse, R152, R24 ;  /* 0x000000988c18723c */ /* 0x040ff00000041818 */
[C---:B------:R-:W-:Y:S01]  /*7280*/  HMMA.16816.F32.BF16 R20, R140.reuse, R154, R20 ;  /* 0x0000009a8c14723c */ /* 0x040fe20000041814 */
[----:B------:R-:W-:Y:S07]  /*7290*/  LDSM.16.M88.4 R152, [R197+0x4000] ;  /* 0x00400000c598783b */ /* 0x000fee0000000200 */
[C---:B------:R-:W-:Y:S08]  /*72a0*/  HMMA.16816.F32.BF16 R16, R140.reuse, R144, R16 ;  /* 0x000000908c10723c */ /* 0x040ff00000041810 */
[----:B------:R-:W-:Y:S01]  /*72b0*/  HMMA.16816.F32.BF16 R12, R140, R146, R12 ;  /* 0x000000928c0c723c */ /* 0x000fe2000004180c */
[----:B------:R-:W4:Y:S04]  /*72c0*/  LDSM.16.M88.4 R144, [R188+0x2000] ;  /* 0x00200000bc90783b */ /* 0x000f280000000200 */
[----:B------:R-:W5:Y:S03]  /*72d0*/  LDSM.16.M88.4 R140, [R188+0x2800] ;  /* 0x00280000bc8c783b */ /* 0x000f660000000200 */
[C---:B---3--:R-:W-:Y:S08]  /*72e0*/  HMMA.16816.F32.BF16 R32, R164.reuse, R156, R32 ;  /* 0x0000009ca420723c */ /* 0x048ff00000041820 */
[C---:B------:R-:W-:Y:S01]  /*72f0*/  HMMA.16816.F32.BF16 R28, R164.reuse, R158, R28 ;  /* 0x0000009ea41c723c */ /* 0x040fe2000004181c */
[----:B------:R-:W-:Y:S07]  /*7300*/  LDSM.16.M88.4 R156, [R188+0x3000] ;  /* 0x00300000bc9c783b */ /* 0x000fee0000000200 */
[C---:B-1----:R-:W-:Y:S08]  /*7310*/  HMMA.16816.F32.BF16 R16, R164.reuse, R8, R16 ;  /* 0x00000008a410723c */ /* 0x042ff00000041810 */
[C---:B------:R-:W-:Y:S01]  /*7320*/  HMMA.16816.F32.BF16 R12, R164.reuse, R10, R12 ;  /* 0x0000000aa40c723c */ /* 0x040fe2000004180c */
[----:B------:R-:W-:Y:S07]  /*7330*/  LDSM.16.M88.4 R8, [R202+0x8000] ;  /* 0x00800000ca08783b */ /* 0x000fee0000000200 */
[C---:B--2---:R-:W-:Y:S08]  /*7340*/  HMMA.16816.F32.BF16 R172, R164.reuse, R4, R172 ;  /* 0x00000004a4ac723c */ /* 0x044ff000000418ac */
[C---:B------:R-:W-:Y:S01]  /*7350*/  HMMA.16816.F32.BF16 R168, R164.reuse, R6, R168 ;  /* 0x00000006a4a8723c */ /* 0x040fe200000418a8 */
[----:B------:R-:W1:Y:S07]  /*7360*/  LDSM.16.M88.4 R4, [R201+0x10000] ;  /* 0x01000000c904783b */ /* 0x000e6e0000000200 */
[C---:B------:R-:W-:Y:S08]  /*7370*/  HMMA.16816.F32.BF16 R24, R164.reuse, R148, R24 ;  /* 0x00000094a418723c */ /* 0x040ff00000041818 */
[----:B------:R-:W-:Y:S01]  /*7380*/  HMMA.16816.F32.BF16 R20, R164, R150, R20 ;  /* 0x00000096a414723c */ /* 0x000fe20000041814 */
[----:B------:R-:W2:Y:S06]  /*7390*/  LDSM.16.M88.4 R148, [R188+0x3800] ;  /* 0x00380000bc94783b */ /* 0x000eac0000000200 */
[----:B------:R-:W-:Y:S01]  /*73a0*/  IADD3 R164, R0, 0x11, RZ ;  /* 0x0000001100a47810 */ /* 0x000fe20007ffe0ff */
[C---:B----4-:R-:W-:Y:S08]  /*73b0*/  HMMA.16816.F32.BF16 R32, R152.reuse, R144, R32 ;  /* 0x000000909820723c */ /* 0x050ff00000041820 */
[C---:B------:R-:W-:Y:S01]  /*73c0*/  HMMA.16816.F32.BF16 R28, R152.reuse, R146, R28 ;  /* 0x00000092981c723c */ /* 0x040fe2000004181c */
[----:B------:R-:W-:Y:S07]  /*73d0*/  LDSM.16.M88.4 R144, [R201+0x11000] ;  /* 0x01100000c990783b */ /* 0x000fee0000000200 */
[C---:B-----5:R-:W-:Y:S08]  /*73e0*/  HMMA.16816.F32.BF16 R24, R152.reuse, R140, R24 ;  /* 0x0000008c9818723c */ /* 0x060ff00000041818 */
[----:B------:R-:W-:Y:S01]  /*73f0*/  HMMA.16816.F32.BF16 R20, R152, R142, R20 ;  /* 0x0000008e9814723c */ /* 0x000fe20000041814 */
[----:B------:R-:W3:Y:S07]  /*7400*/  LDSM.16.M88.4 R140, [R201+0x10800] ;  /* 0x01080000c98c783b */ /* 0x000eee0000000200 */
[----:B-1----:R-:W-:Y:S07]  /*7410*/  HMMA.16816.F32.BF16 R32, R8, R4, R32 ;  /* 0x000000040820723c */ /* 0x002fee0000041820 */
[----:B------:R-:W-:Y:S01]  /*7420*/  IMAD.IADD R4, R214, 0x1, -R2 ;  /* 0x00000001d6047824 */ /* 0x000fe200078e0a02 */
[C---:B--2---:R-:W-:Y:S08]  /*7430*/  HMMA.16816.F32.BF16 R172, R152.reuse, R148, R172 ;  /* 0x0000009498ac723c */ /* 0x044ff000000418ac */
[C---:B------:R-:W-:Y:S01]  /*7440*/  HMMA.16816.F32.BF16 R168, R152.reuse, R150, R168 ;  /* 0x0000009698a8723c */ /* 0x040fe200000418a8 */
[----:B------:R-:W1:Y:S07]  /*7450*/  LDSM.16.M88.4 R148, [R201+0x11800] ;  /* 0x01180000c994783b */ /* 0x000e6e0000000200 */
[C---:B------:R-:W-:Y:S07]  /*7460*/  HMMA.16816.F32.BF16 R12, R152.reuse, R158, R12 ;  /* 0x0000009e980c723c */ /* 0x040fee000004180c */
[----:B------:R-:W-:Y:S01]  /*7470*/  IABS R158, R4 ;  /* 0x00000004009e7213 */ /* 0x000fe20000000000 */
[----:B------:R-:W-:Y:S01]  /*7480*/  HMMA.16816.F32.BF16 R16, R152, R156, R16 ;  /* 0x0000009c9810723c */ /* 0x000fe20000041810 */
[----:B------:R-:W-:Y:S04]  /*7490*/  LDSM.16.M88.4 R152, [R200+0x8000] ;  /* 0x00800000c898783b */ /* 0x000fe80000000200 */
[----:B------:R-:W-:Y:S02]  /*74a0*/  I2F R158, R158 ;  /* 0x0000009e009e7306 */ /* 0x000fe40000201400 */
[----:B------:R-:W-:Y:S01]  /*74b0*/  IABS R156, R139 ;  /* 0x0000008b009c7213 */ /* 0x000fe20000000000 */
[----:B------:R-:W-:Y:S01]  /*74c0*/  HMMA.16816.F32.BF16 R28, R8, R6, R28 ;  /* 0x00000006081c723c */ /* 0x000fe2000004181c */
[----:B------:R-:W2:Y:S01]  /*74d0*/  LDSM.16.M88.4 R4, [R183] ;  /* 0x00000000b704783b */ /* 0x000ea20000000200 */
[----:B------:R-:W-:-:S02]  /*74e0*/  IADD3 R139, R0, 0x8, RZ ;  /* 0x00000008008b7810 */ /* 0x000fc40007ffe0ff */
[----:B------:R-:W-:Y:S01]  /*74f0*/  IADD3 R157, R0, 0x9, RZ ;  /* 0x00000009009d7810 */ /* 0x000fe20007ffe0ff */
[----:B------:R-:W-:Y:S02]  /*7500*/  I2F R156, R156 ;  /* 0x0000009c009c7306 */ /* 0x000fe40000201400 */
[----:B------:R-:W-:Y:S01]  /*7510*/  IMAD.IADD R159, R217, 0x1, -R139 ;  /* 0x00000001d99f7824 */ /* 0x000fe200078e0a8b */
[----:B---3--:R-:W-:Y:S04]  /*7520*/  HMMA.16816.F32.BF16 R24, R8, R140, R24 ;  /* 0x0000008c0818723c */ /* 0x008fe80000041818 */
[----:B------:R-:W-:-:S03]  /*7530*/  IABS R159, R159 ;  /* 0x0000009f009f7213 */ /* 0x000fc60000000000 */
[----:B------:R-:W-:Y:S01]  /*7540*/  IMAD.IADD R140, R214, 0x1, -R139 ;  /* 0x00000001d68c7824 */ /* 0x000fe200078e0a8b */
[----:B------:R-:W-:Y:S01]  /*7550*/  HMMA.16816.F32.BF16 R20, R8, R142, R20 ;  /* 0x0000008e0814723c */ /* 0x000fe20000041814 */
[----:B------:R-:W-:Y:S01]  /*7560*/  IMAD.IADD R141, R217, 0x1, -R157 ;  /* 0x00000001d98d7824 */ /* 0x000fe200078e0a9d */
[----:B------:R-:W-:Y:S02]  /*7570*/  I2F R159, R159 ;  /* 0x0000009f009f7306 */ /* 0x000fe40000201400 */
[----:B------:R-:W-:-:S04]  /*7580*/  IABS R140, R140 ;  /* 0x0000008c008c7213 */ /* 0x000fc80000000000 */
[----:B------:R-:W-:Y:S01]  /*7590*/  HMMA.16816.F32.BF16 R16, R8, R144, R16 ;  /* 0x000000900810723c */ /* 0x000fe20000041810 */
[----:B------:R-:W-:Y:S01]  /*75a0*/  IMAD.MOV.U32 R160, RZ, RZ, R140 ;  /* 0x000000ffffa07224 */ /* 0x000fe200078e008c */
[----:B------:R-:W-:-:S05]  /*75b0*/  IABS R140, R141 ;  /* 0x0000008d008c7213 */ /* 0x000fca0000000000 */
[----:B------:R-:W-:Y:S01]  /*75c0*/  IMAD.MOV.U32 R161, RZ, RZ, R140 ;  /* 0x000000ffffa17224 */ /* 0x000fe200078e008c */
[----:B------:R-:W-:Y:S01]  /*75d0*/  HMMA.16816.F32.BF16 R12, R8, R146, R12 ;  /* 0x00000092080c723c */ /* 0x000fe2000004180c */
[----:B------:R-:W3:Y:S01]  /*75e0*/  LDSM.16.M88.4 R140, [R182] ;  /* 0x00000000b68c783b */ /* 0x000ee20000000200 */
[----:B------:R-:W-:Y:S01]  /*75f0*/  IMAD.IADD R144, R214, 0x1, -R157 ;  /* 0x00000001d6907824 */ /* 0x000fe200078e0a9d */
[----:B------:R-:W-:Y:S01]  /*7600*/  I2F R160, R160 ;  /* 0x000000a000a07306 */ /* 0x000fe20000201400 */
[----:B------:R-:W-:-:S03]  /*7610*/  IMAD.IADD R145, R217, 0x1, -R162 ;  /* 0x00000001d9917824 */ /* 0x000fc600078e0aa2 */
[----:B------:R-:W-:Y:S01]  /*7620*/  IABS R144, R144 ;  /* 0x0000009000907213 */ /* 0x000fe20000000000 */
[C---:B-1----:R-:W-:Y:S03]  /*7630*/  HMMA.16816.F32.BF16 R172, R8.reuse, R148, R172 ;  /* 0x0000009408ac723c */ /* 0x042fe600000418ac */
[----:B------:R-:W-:Y:S01]  /*7640*/  I2F R161, R161 ;  /* 0x000000a100a17306 */ /* 0x000fe20000201400 */
[----:B------:R-:W-:Y:S01]  /*7650*/  IMAD.MOV.U32 R163, RZ, RZ, R144 ;  /* 0x000000ffffa37224 */ /* 0x000fe200078e0090 */
[----:B------:R-:W-:Y:S01]  /*7660*/  IABS R144, R145 ;  /* 0x0000009100907213 */ /* 0x000fe20000000000 */
[C---:B------:R-:W-:Y:S02]  /*7670*/  IMAD.IADD R145, R214.reuse, 0x1, -R162 ;  /* 0x00000001d6917824 */ /* 0x040fe400078e0aa2 */
[----:B------:R-:W-:Y:S01]  /*7680*/  HMMA.16816.F32.BF16 R168, R8, R150, R168 ;  /* 0x0000009608a8723c */ /* 0x000fe200000418a8 */
[----:B------:R-:W1:Y:S01]  /*7690*/  LDSM.16.M88.4 R8, [R181] ;  /* 0x00000000b508783b */ /* 0x000e620000000200 */
[----:B------:R-:W-:Y:S01]  /*76a0*/  IMAD.MOV.U32 R165, RZ, RZ, R144 ;  /* 0x000000ffffa57224 */ /* 0x000fe200078e0090 */
[----:B------:R-:W-:Y:S01]  /*76b0*/  IABS R144, R145 ;  /* 0x0000009100907213 */ /* 0x000fe20000000000 */
[----:B------:R-:W-:Y:S01]  /*76c0*/  IMAD.IADD R145, R217, 0x1, -R164 ;  /* 0x00000001d9917824 */ /* 0x000fe200078e0aa4 */
[----:B------:R-:W-:Y:S01]  /*76d0*/  I2F R163, R163 ;  /* 0x000000a300a37306 */ /* 0x000fe20000201400 */
[----:B------:R-:W-:-:S02]  /*76e0*/  IMAD.IADD R148, R214, 0x1, -R178 ;  /* 0x00000001d6947824 */ /* 0x000fc400078e0ab2 */
[C---:B--2---:R-:W-:Y:S01]  /*76f0*/  HMMA.16816.F32.BF16 R32, R152.reuse, R4, R32 ;  /* 0x000000049820723c */ /* 0x044fe20000041820 */
[----:B------:R-:W-:Y:S01]  /*7700*/  IMAD.MOV.U32 R166, RZ, RZ, R144 ;  /* 0x000000ffffa67224 */ /* 0x000fe200078e0090 */
[----:B------:R-:W-:Y:S01]  /*7710*/  IABS R144, R145 ;  /* 0x0000009100907213 */ /* 0x000fe20000000000 */
[----:B------:R-:W-:Y:S01]  /*7720*/  IMAD.IADD R145, R217, 0x1, -R176 ;  /* 0x00000001d9917824 */ /* 0x000fe200078e0ab0 */
[----:B------:R-:W-:Y:S01]  /*7730*/  IABS R148, R148 ;  /* 0x0000009400947213 */ /* 0x000fe20000000000 */
[----:B------:R-:W-:Y:S02]  /*7740*/  I2F R165, R165 ;  /* 0x000000a500a57306 */ /* 0x000fe40000201400 */
[----:B------:R-:W-:Y:S01]  /*7750*/  IMAD.IADD R4, R214, 0x1, -R164 ;  /* 0x00000001d6047824 */ /* 0x000fe200078e0aa4 */
[----:B------:R-:W-:Y:S01]  /*7760*/  HMMA.16816.F32.BF16 R28, R152, R6, R28 ;  /* 0x00000006981c723c */ /* 0x000fe2000004181c */
[----:B------:R-:W-:Y:S01]  /*7770*/  IABS R145, R145 ;  /* 0x0000009100917213 */ /* 0x000fe20000000000 */
[----:B------:R-:W-:-:S02]  /*7780*/  IMAD.MOV.U32 R223, RZ, RZ, R148 ;  /* 0x000000ffffdf7224 */ /* 0x000fc400078e0094 */
[----:B------:R-:W-:Y:S01]  /*7790*/  IABS R4, R4 ;  /* 0x0000000400047213 */ /* 0x000fe20000000000 */
[----:B------:R2:W-:Y:S01]  /*77a0*/  I2F R167, R144 ;  /* 0x0000009000a77306 */ /* 0x0005e20000201400 */
[----:B------:R-:W-:-:S03]  /*77b0*/  IMAD.IADD R148, R214, 0x1, -R222 ;  /* 0x00000001d6947824 */ /* 0x000fc600078e0ade */
[----:B------:R-:W-:Y:S01]  /*77c0*/  IMAD.MOV.U32 R177, RZ, RZ, R4 ;  /* 0x000000ffffb17224 */ /* 0x000fe200078e0004 */
[C---:B---3--:R-:W-:Y:S01]  /*77d0*/  HMMA.16816.F32.BF16 R24, R152.reuse, R140, R24 ;  /* 0x0000008c9818723c */ /* 0x048fe20000041818 */
[----:B------:R-:W3:Y:S01]  /*77e0*/  LDSM.16.M88.4 R4, [R180] ;  /* 0x00000000b404783b */ /* 0x000ee20000000200 */
[----:B------:R-:W-:Y:S01]  /*77f0*/  IABS R148, R148 ;  /* 0x0000009400947213 */ /* 0x000fe20000000000 */
[----:B------:R4:W-:Y:S05]  /*7800*/  I2F R220, R145 ;  /* 0x0000009100dc7306 */ /* 0x0009ea0000201400 */
[C---:B------:R-:W-:Y:S01]  /*7810*/  HMMA.16816.F32.BF16 R20, R152.reuse, R142, R20 ;  /* 0x0000008e9814723c */ /* 0x040fe20000041814 */
[----:B------:R-:W-:Y:S01]  /*7820*/  LDSM.16.M88.4 R140, [R195+0x10000] ;  /* 0x01000000c38c783b */ /* 0x000fe20000000200 */
[----:B--2---:R-:W-:Y:S01]  /*7830*/  IMAD.IADD R144, R214, 0x1, -R176 ;  /* 0x00000001d6907824 */ /* 0x004fe200078e0ab0 */
[----:B------:R2:W-:Y:S05]  /*7840*/  I2F R228, R148 ;  /* 0x0000009400e47306 */ /* 0x0005ea0000201400 */
[----:B-1----:R-:W-:Y:S01]  /*7850*/  HMMA.16816.F32.BF16 R16, R152, R8, R16 ;  /* 0x000000089810723c */ /* 0x002fe20000041810 */
[----:B------:R-:W-:-:S02]  /*7860*/  IABS R224, R144 ;  /* 0x0000009000e07213 */ /* 0x000fc40000000000 */
[----:B----4-:R-:W1:Y:S01]  /*7870*/  LDSM.16.M88.4 R144, [R198+0x8000] ;  /* 0x00800000c690783b */ /* 0x010e620000000200 */
[----:B------:R-:W-:Y:S03]  /*7880*/  I2F R166, R166 ;  /* 0x000000a600a67306 */ /* 0x000fe60000201400 */
[C---:B------:R-:W-:Y:S01]  /*7890*/  IMAD.IADD R8, R217.reuse, 0x1, -R222 ;  /* 0x00000001d9087824 */ /* 0x040fe200078e0ade */
[C---:B------:R-:W-:Y:S04]  /*78a0*/  HMMA.16816.F32.BF16 R12, R152.reuse, R10, R12 ;  /* 0x0000000a980c723c */ /* 0x040fe8000004180c */
[----:B------:R-:W-:Y:S01]  /*78b0*/  IABS R8, R8 ;  /* 0x0000000800087213 */ /* 0x000fe20000000000 */
[C---:B--2---:R-:W-:Y:S01]  /*78c0*/  IMAD.IADD R148, R217.reuse, 0x1, -R229 ;  /* 0x00000001d9947824 */ /* 0x044fe200078e0ae5 */
[----:B------:R-:W-:Y:S03]  /*78d0*/  I2F R224, R224 ;  /* 0x000000e000e07306 */ /* 0x000fe60000201400 */
[----:B------:R-:W-:Y:S01]  /*78e0*/  IMAD.MOV.U32 R227, RZ, RZ, R8 ;  /* 0x000000ffffe37224 */ /* 0x000fe200078e0008 */
[----:B------:R-:W-:Y:S01]  /*78f0*/  IABS R234, R148 ;  /* 0x0000009400ea7213 */ /* 0x000fe20000000000 */
[----:B------:R-:W2:Y:S03]  /*7900*/  LDSM.16.M88.4 R8, [R195+0x10800] ;  /* 0x01080000c308783b */ /* 0x000ea60000000200 */
[----:B------:R-:W-:Y:S01]  /*7910*/  I2F R177, R177 ;  /* 0x000000b100b17306 */ /* 0x000fe20000201400 */
[----:B------:R-:W4:Y:S01]  /*7920*/  LDSM.16.M88.4 R148, [R195+0x11800] ;  /* 0x01180000c394783b */ /* 0x000f220000000200 */
[C---:B---3--:R-:W-:Y:S06]  /*7930*/  HMMA.16816.F32.BF16 R172, R152.reuse, R4, R172 ;  /* 0x0000000498ac723c */ /* 0x048fec00000418ac */
[----:B------:R-:W-:Y:S01]  /*7940*/  I2F R227, R227 ;  /* 0x000000e300e37306 */ /* 0x000fe20000201400 */
[----:B------:R-:W-:Y:S01]  /*7950*/  IMAD.IADD R4, R217, 0x1, -R226 ;  /* 0x00000001d9047824 */ /* 0x000fe200078e0ae2 */
[----:B------:R-:W-:Y:S01]  /*7960*/  HMMA.16816.F32.BF16 R168, R152, R6, R168 ;  /* 0x0000000698a8723c */ /* 0x000fe200000418a8 */
[----:B------:R-:W-:Y:S03]  /*7970*/  LDSM.16.M88.4 R152, [R197+0x8000] ;  /* 0x00800000c598783b */ /* 0x000fe60000000200 */
[----:B------:R-:W-:-:S02]  /*7980*/  IABS R4, R4 ;  /* 0x0000000400047213 */ /* 0x000fc40000000000 */
[----:B------:R-:W-:Y:S03]  /*7990*/  I2F R234, R234 ;  /* 0x000000ea00ea7306 */ /* 0x000fe60000201400 */
[----:B------:R-:W-:Y:S01]  /*79a0*/  IMAD.MOV.U32 R230, RZ, RZ, R4 ;  /* 0x000000ffffe67224 */ /* 0x000fe200078e0004 */
[C---:B-1----:R-:W-:Y:S01]  /*79b0*/  HMMA.16816.F32.BF16 R32, R144.reuse, R140, R32 ;  /* 0x0000008c9020723c */ /* 0x042fe20000041820 */
[----:B------:R-:W1:Y:S03]  /*79c0*/  LDSM.16.M88.4 R4, [R195+0x11000] ;  /* 0x01100000c304783b */ /* 0x000e660000000200 */
[----:B------:R-:W-:Y:S04]  /*79d0*/  I2F R223, R223 ;  /* 0x000000df00df7306 */ /* 0x000fe80000201400 */
[C---:B------:R-:W-:Y:S01]  /*79e0*/  HMMA.16816.F32.BF16 R28, R144.reuse, R142, R28 ;  /* 0x0000008e901c723c */ /* 0x040fe2000004181c */
[----:B------:R-:W3:Y:S03]  /*79f0*/  LDSM.16.M88.4 R140, [R188+0x4000] ;  /* 0x00400000bc8c783b */ /* 0x000ee60000000200 */
[----:B------:R-:W-:Y:S04]  /*7a00*/  I2F R230, R230 ;  /* 0x000000e600e67306 */ /* 0x000fe80000201400 */
[C---:B--2---:R-:W-:Y:S07]  /*7a10*/  HMMA.16816.F32.BF16 R24, R144.reuse, R8, R24 ;  /* 0x000000089018723c */ /* 0x044fee0000041818 */
[----:B------:R-:W-:Y:S01]  /*7a20*/  IADD3 R8, R0, 0x30, RZ ;  /* 0x0000003000087810 */ /* 0x000fe20007ffe0ff */
[----:B------:R-:W-:Y:S01]  /*7a30*/  HMMA.16816.F32.BF16 R20, R144, R10, R20 ;  /* 0x0000000a9014723c */ /* 0x000fe20000041814 */
[----:B------:R-:W-:Y:S01]  /*7a40*/  IMAD.MOV.U32 R9, RZ, RZ, R235 ;  /* 0x000000ffff097224 */ /* 0x000fe200078e00eb */
[----:B------:R-:W-:-:S05]  /*7a50*/  IABS R235, R236 ;  /* 0x000000ec00eb7213 */ /* 0x000fca0000000000 */
[----:B------:R-:W-:Y:S01]  /*7a60*/  IMAD.IADD R11, R217, 0x1, -R8 ;  /* 0x00000001d90b7824 */ /* 0x000fe200078e0a08 */
[----:B----4-:R-:W-:Y:S01]  /*7a70*/  HMMA.16816.F32.BF16 R172, R144, R148, R172 ;  /* 0x0000009490ac723c */ /* 0x010fe200000418ac */
[----:B------:R-:W-:Y:S01]  /*7a80*/  IMAD.MOV.U32 R10, RZ, RZ, R235 ;  /* 0x000000ffff0a7224 */ /* 0x000fe200078e00eb */
[----:B------:R-:W-:Y:S02]  /*7a90*/  I2F R9, R9 ;  /* 0x0000000900097306 */ /* 0x000fe40000201400 */
[----:B------:R-:W-:-:S03]  /*7aa0*/  IABS R11, R11 ;  /* 0x0000000b000b7213 */ /* 0x000fc60000000000 */
[C---:B------:R-:W-:Y:S01]  /*7ab0*/  IADD3 R148, R0.reuse, 0x38, RZ ;  /* 0x0000003800947810 */ /* 0x040fe20007ffe0ff */
[C---:B------:R-:W-:Y:S01]  /*7ac0*/  HMMA.16816.F32.BF16 R168, R144.reuse, R150, R168 ;  /* 0x0000009690a8723c */ /* 0x040fe200000418a8 */
[----:B------:R-:W-:Y:S01]  /*7ad0*/  IMAD.MOV.U32 R235, RZ, RZ, R11 ;  /* 0x000000ffffeb7224 */ /* 0x000fe200078e000b */
[----:B------:R-:W-:Y:S01]  /*7ae0*/  IADD3 R11, R0, 0x31, RZ ;  /* 0x00000031000b7810 */ /* 0x000fe20007ffe0ff */
[----:B------:R-:W-:Y:S05]  /*7af0*/  I2F R10, R10 ;  /* 0x0000000a000a7306 */ /* 0x000fea0000201400 */
[----:B-1----:R-:W-:Y:S03]  /*7b00*/  HMMA.16816.F32.BF16 R16, R144, R4, R16 ;  /* 0x000000049010723c */ /* 0x002fe60000041810 */
[----:B------:R-:W-:Y:S04]  /*7b10*/  I2F R235, R235 ;  /* 0x000000eb00eb7306 */ /* 0x000fe80000201400 */
[----:B------:R-:W-:Y:S01]  /*7b20*/  IMAD.IADD R4, R214, 0x1, -R8 ;  /* 0x00000001d6047824 */ /* 0x000fe200078e0a08 */
[----:B---3--:R-:W-:Y:S01]  /*7b30*/  HMMA.16816.F32.BF16 R32, R152, R140, R32 ;  /* 0x0000008c9820723c */ /* 0x008fe20000041820 */
[----:B------:R-:W-:-:S03]  /*7b40*/  IMAD.IADD R5, R217, 0x1, -R11 ;  /* 0x00000001d9057824 */ /* 0x000fc600078e0a0b */
[----:B------:R-:W-:-:S03]  /*7b50*/  IABS R4, R4 ;  /* 0x0000000400047213 */ /* 0x000fc60000000000 */
[----:B------:R-:W-:Y:S01]  /*7b60*/  IMAD.IADD R141, R217, 0x1, -R148 ;  /* 0x00000001d98d7824 */ /* 0x000fe200078e0a94 */
[----:B------:R-:W-:Y:S01]  /*7b70*/  HMMA.16816.F32.BF16 R12, R144, R6, R12 ;  /* 0x00000006900c723c */ /* 0x000fe2000004180c */
[----:B------:R-:W-:Y:S01]  /*7b80*/  IMAD.MOV.U32 R236, RZ, RZ, R4 ;  /* 0x000000ffffec7224 */ /* 0x000fe200078e0004 */
[----:B------:R-:W-:Y:S01]  /*7b90*/  IABS R4, R5 ;  /* 0x0000000500047213 */ /* 0x000fe20000000000 */
[----:B------:R-:W-:Y:S01]  /*7ba0*/  IMAD.IADD R5, R214, 0x1, -R11 ;  /* 0x00000001d6057824 */ /* 0x000fe200078e0a0b */
[----:B------:R-:W-:-:S03]  /*7bb0*/  IABS R141, R141 ;  /* 0x0000008d008d7213 */ /* 0x000fc60000000000 */
[----:B------:R-:W-:Y:S01]  /*7bc0*/  IMAD.MOV.U32 R149, RZ, RZ, R4 ;  /* 0x000000ffff957224 */ /* 0x000fe200078e0004 */
[----:B------:R-:W-:Y:S01]  /*7bd0*/  IABS R4, R5 ;  /* 0x0000000500047213 */ /* 0x000fe20000000000 */
[----:B------:R-:W-:Y:S01]  /*7be0*/  HMMA.16816.F32.BF16 R28, R152, R142, R28 ;  /* 0x0000008e981c723c */ /* 0x000fe2000004181c */
[----:B------:R-:W-:Y:S01]  /*7bf0*/  I2F R236, R236 ;  /* 0x000000ec00ec7306 */ /* 0x000fe20000201400 */
[----:B------:R-:W-:Y:S02]  /*7c00*/  IMAD.MOV.U32 R238, RZ, RZ, R141 ;  /* 0x000000ffffee7224 */ /* 0x000fe400078e008d */
[----:B------:R-:W-:-:S03]  /*7c10*/  IMAD.IADD R141, R214, 0x1, -R237 ;  /* 0x00000001d68d7824 */ /* 0x000fc600078e0aed */
[----:B------:R-:W-:Y:S02]  /*7c20*/  FMUL.FTZ R32, R32, c[0x0][0x2ec] ;  /* 0x0000bb0020207a20 */ /* 0x000fe40000410000 */
[----:B------:R1:W-:Y:S01]  /*7c30*/  I2F R140, R4 ;  /* 0x00000004008c7306 */ /* 0x0003e20000201400 */
[----:B------:R-:W-:Y:S01]  /*7c40*/  FMUL.FTZ R239, R34, c[0x0][0x2ec] ;  /* 0x0000bb0022ef7a20 */ /* 0x000fe20000410000 */
[----:B------:R-:W-:Y:S01]  /*7c50*/  IABS R141, R141 ;  /* 0x0000008d008d7213 */ /* 0x000fe20000000000 */
[----:B------:R-:W-:Y:S02]  /*7c60*/  FMUL.FTZ R33, R33, c[0x0][0x2ec] ;  /* 0x0000bb0021217a20 */ /* 0x000fe40000410000 */
[----:B------:R-:W-:Y:S02]  /*7c70*/  FMUL.FTZ R35, R35, c[0x0][0x2ec] ;  /* 0x0000bb0023237a20 */ /* 0x000fe40000410000 */
[----:B------:R-:W-:Y:S01]  /*7c80*/  IMAD.IADD R142, R214, 0x1, -R148 ;  /* 0x00000001d68e7824 */ /* 0x000fe200078e0a94 */
[----:B------:R-:W2:Y:S01]  /*7c90*/  MUFU.TANH R240, R32 ;  /* 0x0000002000f07308 */ /* 0x000ea20000002400 */
[----:B------:R-:W-:-:S03]  /*7ca0*/  IMAD.IADD R143, R217, 0x1, -R237 ;  /* 0x00000001d98f7824 */ /* 0x000fc600078e0aed */
[----:B------:R-:W-:Y:S02]  /*7cb0*/  IABS R142, R142 ;  /* 0x0000008e008e7213 */ /* 0x000fe40000000000 */
[----:B------:R-:W-:Y:S01]  /*7cc0*/  IABS R143, R143 ;  /* 0x0000008f008f7213 */ /* 0x000fe20000000000 */
[----:B------:R-:W-:Y:S01]  /*7cd0*/  FMUL.FTZ R28, R28, c[0x0][0x2ec] ;  /* 0x0000bb001c1c7a20 */ /* 0x000fe20000410000 */
[----:B-1----:R-:W1:Y:S01]  /*7ce0*/  LDSM.16.M88.4 R4, [R188+0x4800] ;  /* 0x00480000bc04783b */ /* 0x002e620000000200 */
[----:B------:R-:W-:Y:S01]  /*7cf0*/  MUFU.TANH R239, R239 ;  /* 0x000000ef00ef7308 */ /* 0x000fe20000002400 */
[----:B------:R-:W-:Y:S02]  /*7d00*/  FMUL.FTZ R34, R29, c[0x0][0x2ec] ;  /* 0x0000bb001d227a20 */ /* 0x000fe40000410000 */
[----:B------:R-:W-:Y:S02]  /*7d10*/  FMUL.FTZ R29, R30, c[0x0][0x2ec] ;  /* 0x0000bb001e1d7a20 */ /* 0x000fe40000410000 */
[----:B------:R-:W-:-:S02]  /*7d20*/  FMUL.FTZ R31, R31, c[0x0][0x2ec] ;  /* 0x0000bb001f1f7a20 */ /* 0x000fc40000410000 */
[----:B--2---:R-:W-:Y:S01]  /*7d30*/  FFMA.FTZ R0, R133, -UR19, R240 ;  /* 0x8000001385007c23 */ /* 0x004fe200080100f0 */
[----:B------:R-:W2:Y:S04]  /*7d40*/  MUFU.TANH R246, R28 ;  /* 0x0000001c00f67308 */ /* 0x000ea80000002400 */
[----:B------:R-:W-:Y:S02]  /*7d50*/  FSEL R0, R0, -INF , !P0 ;  /* 0xff80000000007808 */ /* 0x000fe40004000000 */
[C---:B------:R-:W-:Y:S02]  /*7d60*/  ISETP.GE.AND P0, PT, R139.reuse, R215, PT ;  /* 0x000000d78b00720c */ /* 0x040fe40003f06270 */
[----:B------:R-:W3:Y:S02]  /*7d70*/  MUFU.TANH R29, R29 ;  /* 0x0000001d001d7308 */ /* 0x000ee40000002400 */
[----:B------:R-:W-:-:S06]  /*7d80*/  ISETP.LT.OR P0, PT, R139, R216, P0 ;  /* 0x000000d88b00720c */ /* 0x000fcc0000701670 */
[----:B------:R-:W4:Y:S01]  /*7d90*/  MUFU.TANH R33, R33 ;  /* 0x0000002100217308 */ /* 0x000f220000002400 */
[----:B--2---:R-:W-:Y:S02]  /*7da0*/  FFMA.FTZ R159, R159, -UR19, R246 ;  /* 0x800000139f9f7c23 */ /* 0x004fe400080100f6 */
[----:B------:R-:W-:-:S05]  /*7db0*/  FFMA.FTZ R28, R138, -UR19, R239 ;  /* 0x800000138a1c7c23 */ /* 0x000fca00080100ef */
[----:B------:R-:W2:Y:S01]  /*7dc0*/  MUFU.TANH R35, R35 ;  /* 0x0000002300237308 */ /* 0x000ea20000002400 */
[----:B------:R-:W-:Y:S01]  /*7dd0*/  FSEL R28, R28, -INF , !P5 ;  /* 0xff8000001c1c7808 */ /* 0x000fe20006800000 */
[----:B---3--:R-:W-:Y:S01]  /*7de0*/  FFMA.FTZ R29, R160, -UR19, R29 ;  /* 0x80000013a01d7c23 */ /* 0x008fe2000801001d */
[C---:B------:R-:W-:Y:S01]  /*7df0*/  ISETP.GE.AND P5, PT, R139.reuse, R212, PT ;  /* 0x000000d48b00720c */ /* 0x040fe20003fa6270 */
[----:B-1----:R-:W-:Y:S04]  /*7e00*/  HMMA.16816.F32.BF16 R24, R152, R4, R24 ;  /* 0x000000049818723c */ /* 0x002fe80000041818 */
[----:B------:R-:W-:Y:S01]  /*7e10*/  MUFU.TANH R34, R34 ;  /* 0x0000002200227308 */ /* 0x000fe20000002400 */
[----:B------:R-:W-:Y:S01]  /*7e20*/  ISETP.LT.OR P5, PT, R139, R213, P5 ;  /* 0x000000d58b00720c */ /* 0x000fe20002fa1670 */
[----:B----4-:R-:W-:-:S03]  /*7e30*/  FFMA.FTZ R30, R156, -UR19, R33 ;  /* 0x800000139c1e7c23 */ /* 0x010fc60008010021 */
[----:B------:R-:W-:Y:S01]  /*7e40*/  FSEL R29, R29, -INF , !P5 ;  /* 0xff8000001d1d7808 */ /* 0x000fe20006800000 */
[----:B------:R-:W-:Y:S01]  /*7e50*/  HMMA.16816.F32.BF16 R20, R152, R6, R20 ;  /* 0x000000069814723c */ /* 0x000fe20000041814 */
[----:B------:R-:W1:Y:S01]  /*7e60*/  LDSM.16.M88.4 R4, [R188+0x5000] ;  /* 0x00500000bc04783b */ /* 0x000e620000000200 */
[----:B------:R2:W3:Y:S01]  /*7e70*/  MUFU.TANH R242, R31 ;  /* 0x0000001f00f27308 */ /* 0x0004e20000002400 */
[----:B------:R-:W-:Y:S02]  /*7e80*/  FSEL R30, R30, -INF , !P6 ;  /* 0xff8000001e1e7808 */ /* 0x000fe40007000000 */
[C---:B------:R-:W-:Y:S02]  /*7e90*/  ISETP.GE.AND P5, PT, R162.reuse, R212, PT ;  /* 0x000000d4a200720c */ /* 0x040fe40003fa6270 */
[C---:B------:R-:W-:Y:S02]  /*7ea0*/  ISETP.GE.AND P6, PT, R157.reuse, R215, PT ;  /* 0x000000d79d00720c */ /* 0x040fe40003fc6270 */
[----:B------:R-:W-:Y:S01]  /*7eb0*/  ISETP.LT.OR P5, PT, R162, R213, P5 ;  /* 0x000000d5a200720c */ /* 0x000fe20002fa1670 */
[----:B------:R-:W-:Y:S01]  /*7ec0*/  I2F R238, R238 ;  /* 0x000000ee00ee7306 */ /* 0x000fe20000201400 */
[----:B------:R-:W-:-:S03]  /*7ed0*/  ISETP.LT.OR P6, PT, R157, R216, P6 ;  /* 0x000000d89d00720c */ /* 0x000fc600037c1670 */
[----:B------:R-:W-:Y:S02]  /*7ee0*/  FMUL.FTZ R244, R24, c[0x0][0x2ec] ;  /* 0x0000bb0018f47a20 */ /* 0x000fe40000410000 */
[----:B------:R-:W-:Y:S02]  /*7ef0*/  FMUL.FTZ R32, R27, c[0x0][0x2ec] ;  /* 0x0000bb001b207a20 */ /* 0x000fe40000410000 */
[----:B------:R-:W-:Y:S01]  /*7f00*/  I2F R149, R149 ;  /* 0x0000009500957306 */ /* 0x000fe20000201400 */
[----:B------:R-:W-:Y:S02]  /*7f10*/  FMUL.FTZ R24, R25, c[0x0][0x2ec] ;  /* 0x0000bb0019187a20 */ /* 0x000fe40000410000 */
[----:B------:R-:W-:-:S03]  /*7f20*/  FMUL.FTZ R25, R26, c[0x0][0x2ec] ;  /* 0x0000bb001a197a20 */ /* 0x000fc60000410000 */
[----:B------:R-:W-:Y:S02]  /*7f30*/  FMUL.FTZ R27, R20, c[0x0][0x2ec] ;  /* 0x0000bb00141b7a20 */ /* 0x000fe40000410000 */
[----:B------:R-:W-:Y:S01]  /*7f40*/  FMUL.FTZ R20, R21, c[0x0][0x2ec] ;  /* 0x0000bb0015147a20 */ /* 0x000fe20000410000 */
[----:B------:R-:W4:Y:S01]  /*7f50*/  MUFU.TANH R244, R244 ;  /* 0x000000f400f47308 */ /* 0x000f220000002400 */
[----:B------:R-:W-:Y:S02]  /*7f60*/  FMUL.FTZ R21, R22, c[0x0][0x2ec] ;  /* 0x0000bb0016157a20 */ /* 0x000fe40000410000 */
[----:B--2---:R-:W-:Y:S02]  /*7f70*/  FFMA.FTZ R31, R158, -UR19, R35 ;  /* 0x800000139e1f7c23 */ /* 0x004fe40008010023 */
[----:B------:R-:W-:Y:S02]  /*7f80*/  FMUL.FTZ R2, R23, c[0x0][0x2ec] ;  /* 0x0000bb0017027a20 */ /* 0x000fe40000410000 */
[----:B---3--:R-:W-:Y:S01]  /*7f90*/  FFMA.FTZ R33, R163, -UR19, R242 ;  /* 0x80000013a3217c23 */ /* 0x008fe200080100f2 */
[----:B------:R-:W2:Y:S01]  /*7fa0*/  MUFU.TANH R27, R27 ;  /* 0x0000001b001b7308 */ /* 0x000ea20000002400 */
[----:B------:R-:W-:-:S02]  /*7fb0*/  FSEL R31, R31, -INF , !P1 ;  /* 0xff8000001f1f7808 */ /* 0x000fc40004800000 */
[CC--:B------:R-:W-:Y:S01]  /*7fc0*/  ISETP.GE.AND P1, PT, R157.reuse, R212.reuse, PT ;  /* 0x000000d49d00720c */ /* 0x0c0fe20003f26270 */
[C---:B-1----:R-:W-:Y:S03]  /*7fd0*/  HMMA.16816.F32.BF16 R16, R152.reuse, R4, R16 ;  /* 0x000000049810723c */ /* 0x042fe60000041810 */
[-C--:B------:R-:W-:Y:S01]  /*7fe0*/  ISETP.LT.OR P1, PT, R157, R213.reuse, P1 ;  /* 0x000000d59d00720c */ /* 0x080fe20000f21670 */
[----:B------:R-:W1:Y:S01]  /*7ff0*/  MUFU.TANH R25, R25 ;  /* 0x0000001900197308 */ /* 0x000e620000002400 */
[----:B----4-:R-:W-:Y:S02]  /*8000*/  FFMA.FTZ R26, R165, -UR19, R244 ;  /* 0x80000013a51a7c23 */ /* 0x010fe400080100f4 */
[----:B------:R-:W-:Y:S02]  /*8010*/  FSEL R33, R33, -INF , !P1 ;  /* 0xff80000021217808 */ /* 0x000fe40004800000 */
[----:B------:R-:W-:Y:S01]  /*8020*/  ISETP.GE.AND P1, PT, R164, R212, PT ;  /* 0x000000d4a400720c */ /* 0x000fe20003f26270 */
[----:B------:R-:W-:Y:S01]  /*8030*/  HMMA.16816.F32.BF16 R12, R152, R6, R12 ;  /* 0x00000006980c723c */ /* 0x000fe2000004180c */
[----:B------:R-:W3:Y:S01]  /*8040*/  LDSM.16.M88.4 R4, [R188+0x5800] ;  /* 0x00580000bc04783b */ /* 0x000ee20000000200 */
[----:B------:R-:W4:Y:S01]  /*8050*/  MUFU.TANH R24, R24 ;  /* 0x0000001800187308 */ /* 0x000f220000002400 */
[----:B--2---:R-:W-:Y:S01]  /*8060*/  FFMA.FTZ R22, R220, -UR19, R27 ;  /* 0x80000013dc167c23 */ /* 0x004fe2000801001b */
[----:B------:R-:W-:Y:S01]  /*8070*/  ISETP.LT.OR P1, PT, R164, R213, P1 ;  /* 0x000000d5a400720c */ /* 0x000fe20000f21670 */
[----:B------:R-:W-:-:S05]  /*8080*/  DEPBAR.LE SB0, 0x0 ;  /* 0x000080000000791a */ /* 0x000fca0000000000 */
[----:B------:R-:W2:Y:S01]  /*8090*/  MUFU.TANH R21, R21 ;  /* 0x0000001500157308 */ /* 0x000ea20000002400 */
[----:B-1----:R-:W-:-:S03]  /*80a0*/  FFMA.FTZ R25, R166, -UR19, R25 ;  /* 0x80000013a6197c23 */ /* 0x002fc60008010019 */
[----:B------:R-:W-:Y:S01]  /*80b0*/  FMUL.FTZ R138, R16, c[0x0][0x2ec] ;  /* 0x0000bb00108a7a20 */ /* 0x000fe20000410000 */
[----:B------:R-:W-:-:S03]  /*80c0*/  FSEL R16, R159, -INF , !P0 ;  /* 0xff8000009f107808 */ /* 0x000fc60004000000 */
[----:B------:R-:W1:Y:S01]  /*80d0*/  MUFU.TANH R32, R32 ;  /* 0x0000002000207308 */ /* 0x000e620000002400 */
[-C--:B------:R-:W-:Y:S01]  /*80e0*/  ISETP.GE.AND P0, PT, R162, R215.reuse, PT ;  /* 0x000000d7a200720c */ /* 0x080fe20003f06270 */
[----:B------:R-:W-:Y:S01]  /*80f0*/  FMUL.FTZ R23, R18, c[0x0][0x2ec] ;  /* 0x0000bb0012177a20 */ /* 0x000fe20000410000 */
[----:B------:R-:W-:Y:S01]  /*8100*/  FSEL R25, R25, -INF , !P5 ;  /* 0xff80000019197808 */ /* 0x000fe20006800000 */
[----:B------:R-:W-:Y:S01]  /*8110*/  FFMA.FTZ R18, R161, -UR19, R34 ;  /* 0x80000013a1127c23 */ /* 0x000fe20008010022 */
[----:B------:R-:W-:Y:S01]  /*8120*/  ISETP.LT.OR P0, PT, R162, R216, P0 ;  /* 0x000000d8a200720c */ /* 0x000fe20000701670 */
[----:B------:R-:W-:Y:S01]  /*8130*/  FMUL.FTZ R12, R12, c[0x0][0x2ec] ;  /* 0x0000bb000c0c7a20 */ /* 0x000fe20000410000 */
[----:B------:R-:W-:Y:S01]  /*8140*/  ISETP.GE.AND P5, PT, R176, R212, PT ;  /* 0x000000d4b000720c */ /* 0x000fe20003fa6270 */
[----:B------:R-:W5:Y:S01]  /*8150*/  MUFU.TANH R138, R138 ;  /* 0x0000008a008a7308 */ /* 0x000f620000002400 */
[----:B------:R-:W-:Y:S01]  /*8160*/  FSEL R26, R26, -INF , !P0 ;  /* 0xff8000001a1a7808 */ /* 0x000fe20004000000 */
[----:B------:R-:W-:Y:S01]  /*8170*/  FMUL.FTZ R17, R17, c[0x0][0x2ec] ;  /* 0x0000bb0011117a20 */ /* 0x000fe20000410000 */
[-C--:B------:R-:W-:Y:S01]  /*8180*/  ISETP.GE.AND P0, PT, R176, R215.reuse, PT ;  /* 0x000000d7b000720c */ /* 0x080fe20003f06270 */
[----:B------:R-:W-:Y:S01]  /*8190*/  FMUL.FTZ R19, R19, c[0x0][0x2ec] ;  /* 0x0000bb0013137a20 */ /* 0x000fe20000410000 */
[----:B------:R-:W-:Y:S01]  /*81a0*/  FSEL R18, R18, -INF , !P6 ;  /* 0xff80000012127808 */ /* 0x000fe20007000000 */
[----:B----4-:R-:W-:Y:S01]  /*81b0*/  FFMA.FTZ R24, R167, -UR19, R24 ;  /* 0x80000013a7187c23 */ /* 0x010fe20008010018 */
[-C--:B------:R-:W-:Y:S01]  /*81c0*/  ISETP.LT.OR P0, PT, R176, R216.reuse, P0 ;  /* 0x000000d8b000720c */ /* 0x080fe20000701670 */
[----:B------:R-:W4:Y:S01]  /*81d0*/  MUFU.TANH R20, R20 ;  /* 0x0000001400147308 */ /* 0x000f220000002400 */
[-C--:B------:R-:W-:Y:S01]  /*81e0*/  ISETP.GE.AND P6, PT, R164, R215.reuse, PT ;  /* 0x000000d7a400720c */ /* 0x080fe20003fc6270 */
[----:B--2---:R-:W-:Y:S01]  /*81f0*/  FFMA.FTZ R21, R224, -UR19, R21 ;  /* 0x80000013e0157c23 */ /* 0x004fe20008010015 */
[----:B------:R-:W-:Y:S01]  /*8200*/  FSEL R22, R22, -INF , !P0 ;  /* 0xff80000016167808 */ /* 0x000fe20004000000 */
[----:B-1----:R-:W-:Y:S01]  /*8210*/  FFMA.FTZ R32, R177, -UR19, R32 ;  /* 0x80000013b1207c23 */ /* 0x002fe20008010020 */
[C---:B------:R-:W-:Y:S01]  /*8220*/  ISETP.GE.AND P0, PT, R222.reuse, R215, PT ;  /* 0x000000d7de00720c */ /* 0x040fe20003f06270 */
[----:B------:R-:W-:Y:S01]  /*8230*/  FMUL.FTZ R15, R15, c[0x0][0x2ec] ;  /* 0x0000bb000f0f7a20 */ /* 0x000fe20000410000 */
[----:B---3--:R-:W-:Y:S01]  /*8240*/  HMMA.16816.F32.BF16 R172, R152, R4, R172 ;  /* 0x0000000498ac723c */ /* 0x008fe200000418ac */
[----:B------:R1:W2:Y:S01]  /*8250*/  MUFU.TANH R5, R12 ;  /* 0x0000000c00057308 */ /* 0x0002a20000002400 */
[----:B-----5:R-:W-:Y:S01]  /*8260*/  FFMA.FTZ R138, R227, -UR19, R138 ;  /* 0x80000013e38a7c23 */ /* 0x020fe2000801008a */
[----:B------:R-:W-:-:S02]  /*8270*/  ISETP.LT.OR P0, PT, R222, R216, P0 ;  /* 0x000000d8de00720c */ /* 0x000fc40000701670 */
[----:B------:R-:W-:Y:S02]  /*8280*/  ISETP.LT.OR P5, PT, R176, R213, P5 ;  /* 0x000000d5b000720c */ /* 0x000fe40002fa1670 */
[----:B------:R-:W-:Y:S01]  /*8290*/  ISETP.LT.OR P6, PT, R164, R216, P6 ;  /* 0x000000d8a400720c */ /* 0x000fe200037c1670 */
[----:B------:R-:W-:Y:S01]  /*82a0*/  HMMA.16816.F32.BF16 R168, R152, R6, R168 ;  /* 0x0000000698a8723c */ /* 0x000fe200000418a8 */
[----:B------:R-:W3:Y:S01]  /*82b0*/  MUFU.TANH R23, R23 ;  /* 0x0000001700177308 */ /* 0x000ee20000002400 */
[----:B------:R-:W-:Y:S01]  /*82c0*/  FSEL R176, R138, -INF , !P0 ;  /* 0xff8000008ab07808 */ /* 0x000fe20004000000 */
[----:B------:R-:W-:Y:S01]  /*82d0*/  FMUL.FTZ R4, R13, c[0x0][0x2ec] ;  /* 0x0000bb000d047a20 */ /* 0x000fe20000410000 */
[-C--:B------:R-:W-:Y:S01]  /*82e0*/  ISETP.GE.AND P0, PT, R229, R215.reuse, PT ;  /* 0x000000d7e500720c */ /* 0x080fe20003f06270 */
[----:B----4-:R-:W-:Y:S01]  /*82f0*/  FFMA.FTZ R20, R179, -UR19, R20 ;  /* 0x80000013b3147c23 */ /* 0x010fe20008010014 */
[----:B------:R-:W-:Y:S02]  /*8300*/  FSEL R24, R24, -INF , !P6 ;  /* 0xff80000018187808 */ /* 0x000fe40007000000 */
[----:B------:R-:W-:Y:S01]  /*8310*/  FSEL R21, R21, -INF , !P5 ;  /* 0xff80000015157808 */ /* 0x000fe20006800000 */
[----:B------:R-:W4:Y:S01]  /*8320*/  MUFU.TANH R2, R2 ;  /* 0x0000000200027308 */ /* 0x000f220000002400 */
[----:B-1----:R-:W-:Y:S01]  /*8330*/  FMUL.FTZ R12, R14, c[0x0][0x2ec] ;  /* 0x0000bb000e0c7a20 */ /* 0x002fe20000410000 */
[----:B------:R-:W-:Y:S01]  /*8340*/  ISETP.GE.AND P6, PT, R178, R215, PT ;  /* 0x000000d7b200720c */ /* 0x000fe20003fc6270 */
[----:B--2---:R-:W-:Y:S01]  /*8350*/  FFMA.FTZ R5, R234, -UR19, R5 ;  /* 0x80000013ea057c23 */ /* 0x004fe20008010005 */
[----:B------:R-:W-:-:S02]  /*8360*/  ISETP.GE.AND P5, PT, R222, R212, PT ;  /* 0x000000d4de00720c */ /* 0x000fc40003fa6270 */
[----:B------:R-:W-:Y:S01]  /*8370*/  ISETP.LT.OR P0, PT, R229, R216, P0 ;  /* 0x000000d8e500720c */ /* 0x000fe20000701670 */
[----:B------:R-:W-:Y:S01]  /*8380*/  FMUL.FTZ R6, R172, c[0x0][0x2ec] ;  /* 0x0000bb00ac067a20 */ /* 0x000fe20000410000 */
[----:B------:R-:W1:Y:S01]  /*8390*/  MUFU.TANH R17, R17 ;  /* 0x0000001100117308 */ /* 0x000e620000002400 */
[----:B------:R-:W-:Y:S01]  /*83a0*/  FMUL.FTZ R7, R174, c[0x0][0x2ec] ;  /* 0x0000bb00ae077a20 */ /* 0x000fe20000410000 */
[----:B------:R-:W-:Y:S01]  /*83b0*/  FSEL R27, R32, -INF , !P1 ;  /* 0xff800000201b7808 */ /* 0x000fe20004800000 */
[----:B---3--:R-:W-:Y:S01]  /*83c0*/  FFMA.FTZ R177, R228, -UR19, R23 ;  /* 0x80000013e4b17c23 */ /* 0x008fe20008010017 */
[C---:B------:R-:W-:Y:S01]  /*83d0*/  ISETP.GE.AND P1, PT, R178.reuse, R212, PT ;  /* 0x000000d4b200720c */ /* 0x040fe20003f26270 */
[----:B------:R-:W-:Y:S01]  /*83e0*/  FMUL.FTZ R175, R175, c[0x0][0x2ec] ;  /* 0x0000bb00afaf7a20 */ /* 0x000fe20000410000 */
[----:B------:R-:W-:Y:S01]  /*83f0*/  ISETP.LT.OR P6, PT, R178, R216, P6 ;  /* 0x000000d8b200720c */ /* 0x000fe200037c1670 */
[----:B------:R-:W-:Y:S01]  /*8400*/  FMUL.FTZ R169, R169, c[0x0][0x2ec] ;  /* 0x0000bb00a9a97a20 */ /* 0x000fe20000410000 */
[----:B------:R-:W2:Y:S01]  /*8410*/  MUFU.TANH R12, R12 ;  /* 0x0000000c000c7308 */ /* 0x000ea20000002400 */
[-C--:B------:R-:W-:Y:S01]  /*8420*/  ISETP.LT.OR P5, PT, R222, R213.reuse, P5 ;  /* 0x000000d5de00720c */ /* 0x080fe20002fa1670 */
[----:B----4-:R-:W-:Y:S01]  /*8430*/  FFMA.FTZ R2, R223, -UR19, R2 ;  /* 0x80000013df027c23 */ /* 0x010fe20008010002 */
[----:B------:R-:W-:Y:S01]  /*8440*/  FSEL R174, R5, -INF , !P0 ;  /* 0xff80000005ae7808 */ /* 0x000fe20004000000 */
[----:B------:R-:W-:Y:S01]  /*8450*/  FMUL.FTZ R5, R168, c[0x0][0x2ec] ;  /* 0x0000bb00a8057a20 */ /* 0x000fe20000410000 */
[----:B------:R-:W-:Y:S01]  /*8460*/  ISETP.LT.OR P1, PT, R178, R213, P1 ;  /* 0x000000d5b200720c */ /* 0x000fe20000f21670 */
[----:B------:R-:W-:Y:S01]  /*8470*/  FMUL.FTZ R170, R170, c[0x0][0x2ec] ;  /* 0x0000bb00aaaa7a20 */ /* 0x000fe20000410000 */
[----:B------:R-:W-:Y:S01]  /*8480*/  FSEL R20, R20, -INF , !P6 ;  /* 0xff80000014147808 */ /* 0x000fe20007000000 */
[----:B------:R-:W3:Y:S01]  /*8490*/  MUFU.TANH R19, R19 ;  /* 0x0000001300137308 */ /* 0x000ee20000002400 */
[----:B------:R-:W-:Y:S01]  /*84a0*/  FSEL R177, R177, -INF , !P5 ;  /* 0xff800000b1b17808 */ /* 0x000fe20006800000 */
[----:B-1----:R-:W-:Y:S01]  /*84b0*/  FFMA.FTZ R17, R230, -UR19, R17 ;  /* 0x80000013e6117c23 */ /* 0x002fe20008010011 */
[----:B------:R-:W-:Y:S01]  /*84c0*/  ISETP.GE.AND P6, PT, R226, R215, PT ;  /* 0x000000d7e200720c */ /* 0x000fe20003fc6270 */
[----:B------:R-:W-:Y:S01]  /*84d0*/  FMUL.FTZ R171, R171, c[0x0][0x2ec] ;  /* 0x0000bb00abab7a20 */ /* 0x000fe20000410000 */
[----:B------:R-:W-:-:S02]  /*84e0*/  ISETP.GE.AND P5, PT, R229, R212, PT ;  /* 0x000000d4e500720c */ /* 0x000fc40003fa6270 */
[----:B------:R-:W-:Y:S01]  /*84f0*/  FSEL R23, R2, -INF , !P1 ;  /* 0xff80000002177808 */ /* 0x000fe20004800000 */
[----:B------:R-:W1:Y:S01]  /*8500*/  MUFU.TANH R6, R6 ;  /* 0x0000000600067308 */ /* 0x000e620000002400 */
[----:B------:R-:W-:Y:S01]  /*8510*/  FMUL.FTZ R2, R173, c[0x0][0x2ec] ;  /* 0x0000bb00ad027a20 */ /* 0x000fe20000410000 */
[C---:B------:R-:W-:Y:S01]  /*8520*/  ISETP.GE.AND P1, PT, R226.reuse, R212, PT ;  /* 0x000000d4e200720c */ /* 0x040fe20003f26270 */
[----:B--2---:R-:W-:Y:S01]  /*8530*/  FFMA.FTZ R12, R233, -UR19, R12 ;  /* 0x80000013e90c7c23 */ /* 0x004fe2000801000c */
[----:B------:R-:W-:Y:S02]  /*8540*/  ISETP.LT.OR P6, PT, R226, R216, P6 ;  /* 0x000000d8e200720c */ /* 0x000fe400037c1670 */
[----:B------:R-:W-:Y:S02]  /*8550*/  ISETP.LT.OR P5, PT, R229, R213, P5 ;  /* 0x000000d5e500720c */ /* 0x000fe40002fa1670 */
[----:B------:R-:W2:Y:S01]  /*8560*/  MUFU.TANH R4, R4 ;  /* 0x0000000400047308 */ /* 0x000ea20000002400 */
[----:B------:R-:W-:Y:S01]  /*8570*/  ISETP.GE.AND P0, PT, R8, R215, PT ;  /* 0x000000d70800720c */ /* 0x000fe20003f06270 */
[----:B---3--:R-:W-:Y:S01]  /*8580*/  FFMA.FTZ R19, R232, -UR19, R19 ;  /* 0x80000013e8137c23 */ /* 0x008fe20008010013 */
[----:B------:R-:W-:-:S02]  /*8590*/  ISETP.LT.OR P1, PT, R226, R213, P1 ;  /* 0x000000d5e200720c */ /* 0x000fc40000f21670 */
[----:B------:R-:W-:Y:S02]  /*85a0*/  FSEL R178, R17, -INF , !P6 ;  /* 0xff80000011b27808 */ /* 0x000fe40007000000 */
[----:B------:R-:W-:Y:S01]  /*85b0*/  FSEL R167, R12, -INF , !P5 ;  /* 0xff8000000ca77808 */ /* 0x000fe20006800000 */
[----:B------:R-:W3:Y:S01]  /*85c0*/  MUFU.TANH R7, R7 ;  /* 0x0000000700077308 */ /* 0x000ee20000002400 */
[----:B------:R-:W-:Y:S01]  /*85d0*/  ISETP.GE.AND P6, PT, R231, R215, PT ;  /* 0x000000d7e700720c */ /* 0x000fe20003fc6270 */
[----:B-1----:R-:W-:Y:S01]  /*85e0*/  FFMA.FTZ R6, R235, -UR19, R6 ;  /* 0x80000013eb067c23 */ /* 0x002fe20008010006 */
[C---:B------:R-:W-:Y:S02]  /*85f0*/  ISETP.GE.AND P5, PT, R8.reuse, R212, PT ;  /* 0x000000d40800720c */ /* 0x040fe40003fa6270 */
[----:B------:R-:W-:Y:S02]  /*8600*/  ISETP.LT.OR P0, PT, R8, R216, P0 ;  /* 0x000000d80800720c */ /* 0x000fe40000701670 */
[----:B------:R-:W-:Y:S01]  /*8610*/  FSEL R173, R19, -INF , !P1 ;  /* 0xff80000013ad7808 */ /* 0x000fe20004800000 */
[----:B------:R-:W1:Y:S01]  /*8620*/  MUFU.TANH R15, R15 ;  /* 0x0000000f000f7308 */ /* 0x000e620000002400 */
[----:B--2---:R-:W-:Y:S01]  /*8630*/  FFMA.FTZ R4, R9, -UR19, R4 ;  /* 0x8000001309047c23 */ /* 0x004fe20008010004 */
[----:B------:R-:W-:-:S02]  /*8640*/  ISETP.GE.AND P1, PT, R231, R212, PT ;  /* 0x000000d4e700720c */ /* 0x000fc40003f26270 */
[C---:B------:R-:W-:Y:S02]  /*8650*/  ISETP.LT.OR P6, PT, R231.reuse, R216, P6 ;  /* 0x000000d8e700720c */ /* 0x040fe400037c1670 */
[----:B------:R-:W-:Y:S02]  /*8660*/  ISETP.LT.OR P5, PT, R8, R213, P5 ;  /* 0x000000d50800720c */ /* 0x000fe40002fa1670 */
[----:B------:R-:W2:Y:S01]  /*8670*/  MUFU.TANH R5, R5 ;  /* 0x0000000500057308 */ /* 0x000ea20000002400 */
[----:B---3--:R-:W-:Y:S01]  /*8680*/  FFMA.FTZ R7, R236, -UR19, R7 ;  /* 0x80000013ec077c23 */ /* 0x008fe20008010007 */
[----:B------:R-:W-:Y:S02]  /*8690*/  FSEL R160, R6, -INF , !P0 ;  /* 0xff80000006a07808 */ /* 0x000fe40004000000 */
[----:B------:R-:W-:Y:S02]  /*86a0*/  ISETP.GE.AND P0, PT, R148, R215, PT ;  /* 0x000000d79400720c */ /* 0x000fe40003f06270 */
[----:B------:R-:W-:-:S02]  /*86b0*/  ISETP.LT.OR P1, PT, R231, R213, P1 ;  /* 0x000000d5e700720c */ /* 0x000fc40000f21670 */
[----:B------:R-:W3:Y:S01]  /*86c0*/  MUFU.TANH R2, R2 ;  /* 0x0000000200027308 */ /* 0x000ee20000002400 */
[----:B-1----:R-:W-:Y:S01]  /*86d0*/  FFMA.FTZ R10, R10, -UR19, R15 ;  /* 0x800000130a0a7c23 */ /* 0x002fe2000801000f */
[----:B------:R-:W-:Y:S02]  /*86e0*/  FSEL R172, R4, -INF , !P6 ;  /* 0xff80000004ac7808 */ /* 0x000fe40007000000 */
[----:B------:R-:W-:Y:S02]  /*86f0*/  FSEL R155, R7, -INF , !P5 ;  /* 0xff800000079b7808 */ /* 0x000fe40006800000 */
[----:B------:R-:W-:Y:S02]  /*8700*/  ISETP.LT.OR P0, PT, R148, R216, P0 ;  /* 0x000000d89400720c */ /* 0x000fe40000701670 */
[----:B------:R-:W1:Y:S01]  /*8710*/  MUFU.TANH R175, R175 ;  /* 0x000000af00af7308 */ /* 0x000e620000002400 */
[----:B--2---:R-:W-:Y:S01]  /*8720*/  FFMA.FTZ R5, R238, -UR19, R5 ;  /* 0x80000013ee057c23 */ /* 0x004fe20008010005 */
[----:B------:R-:W-:-:S02]  /*8730*/  FSEL R165, R10, -INF , !P1 ;  /* 0xff8000000aa57808 */ /* 0x000fc40004800000 */
[C---:B------:R-:W-:Y:S02]  /*8740*/  ISETP.GE.AND P6, PT, R11.reuse, R215, PT ;  /* 0x000000d70b00720c */ /* 0x040fe40003fc6270 */
[----:B------:R-:W-:Y:S02]  /*8750*/  ISETP.GE.AND P1, PT, R11, R212, PT ;  /* 0x000000d40b00720c */ /* 0x000fe40003f26270 */
[----:B------:R-:W-:Y:S01]  /*8760*/  I2F R142, R142 ;  /* 0x0000008e008e7306 */ /* 0x000fe20000201400 */
[----:B------:R-:W-:Y:S01]  /*8770*/  FSEL R146, R5, -INF , !P0 ;  /* 0xff80000005927808 */ /* 0x000fe20004000000 */
[----:B---3--:R-:W-:Y:S01]  /*8780*/  FFMA.FTZ R2, R149, -UR19, R2 ;  /* 0x8000001395027c23 */ /* 0x008fe20008010002 */
[----:B------:R-:W-:Y:S02]  /*8790*/  PLOP3.LUT P0, PT, PT, PT, UP0, 0x80, 0x0 ;  /* 0x000000000000781c */ /* 0x000fe40003f0f008 */
[C---:B------:R-:W-:Y:S02]  /*87a0*/  ISETP.LT.OR P6, PT, R11.reuse, R216, P6 ;  /* 0x000000d80b00720c */ /* 0x040fe400037c1670 */
[----:B------:R-:W-:Y:S01]  /*87b0*/  ISETP.LT.OR P1, PT, R11, R213, P1 ;  /* 0x000000d50b00720c */ /* 0x000fe20000f21670 */
[----:B------:R-:W-:Y:S01]  /*87c0*/  I2F R143, R143 ;  /* 0x0000008f008f7306 */ /* 0x000fe20000201400 */
[----:B-1----:R-:W-:Y:S01]  /*87d0*/  FFMA.FTZ R140, R140, -UR19, R175 ;  /* 0x800000138c8c7c23 */ /* 0x002fe200080100af */
[----:B------:R-:W-:Y:S01]  /*87e0*/  FSEL R158, R2, -INF , !P6 ;  /* 0xff800000029e7808 */ /* 0x000fe20007000000 */
[----:B------:R-:W-:Y:S01]  /*87f0*/  BAR.SYNC.DEFER_BLOCKING 0x0 ;  /* 0x0000000000007b1d */ /* 0x000fe20000010000 */
[----:B------:R-:W-:-:S02]  /*8800*/  ISETP.GE.AND P5, PT, R148, R212, PT ;  /* 0x000000d49400720c */ /* 0x000fc40003fa6270 */
[----:B------:R-:W-:Y:S02]  /*8810*/  FSEL R147, R140, -INF , !P1 ;  /* 0xff8000008c937808 */ /* 0x000fe40004800000 */
[C---:B------:R-:W-:Y:S01]  /*8820*/  ISETP.GE.AND P6, PT, R237.reuse, R215, PT ;  /* 0x000000d7ed00720c */ /* 0x040fe20003fc6270 */
[----:B------:R-:W-:Y:S01]  /*8830*/  I2F R141, R141 ;  /* 0x0000008d008d7306 */ /* 0x000fe20000201400 */
[C---:B------:R-:W-:Y:S02]  /*8840*/  ISETP.GE.AND P1, PT, R237.reuse, R212, PT ;  /* 0x000000d4ed00720c */ /* 0x040fe40003f26270 */
[-C--:B------:R-:W-:Y:S02]  /*8850*/  ISETP.LT.OR P5, PT, R148, R213.reuse, P5 ;  /* 0x000000d59400720c */ /* 0x080fe40002fa1670 */
[C---:B------:R-:W-:Y:S02]  /*8860*/  ISETP.LT.OR P6, PT, R237.reuse, R216, P6 ;  /* 0x000000d8ed00720c */ /* 0x040fe400037c1670 */
[----:B------:R-:W-:Y:S01]  /*8870*/  ISETP.LT.OR P1, PT, R237, R213, P1 ;  /* 0x000000d5ed00720c */ /* 0x000fe20000f21670 */
[----:B------:R-:W1:Y:S08]  /*8880*/  MUFU.TANH R4, R169 ;  /* 0x000000a900047308 */ /* 0x000e700000002400 */
[----:B------:R-:W2:Y:S08]  /*8890*/  MUFU.TANH R7, R170 ;  /* 0x000000aa00077308 */ /* 0x000eb00000002400 */
[----:B------:R-:W3:Y:S01]  /*88a0*/  MUFU.TANH R6, R171 ;  /* 0x000000ab00067308 */ /* 0x000ee20000002400 */
[----:B-1----:R-:W-:-:S05]  /*88b0*/  FFMA.FTZ R4, R143, -UR19, R4 ;  /* 0x800000138f047c23 */ /* 0x002fca0008010004 */
[----:B------:R-:W-:Y:S01]  /*88c0*/  FSEL R144, R4, -INF , !P6 ;  /* 0xff80000004907808 */ /* 0x000fe20007000000 */
[----:B--2---:R-:W-:-:S05]  /*88d0*/  FFMA.FTZ R7, R142, -UR19, R7 ;  /* 0x800000138e077c23 */ /* 0x004fca0008010007 */
        /* <DEDUP_REMOVED lines=62> */
.L_x_485:
[----:B------:R-:W-:Y:S05]  /*8cc0*/  BSYNC B0 ;  /* 0x0000000000007941 */ /* 0x000fea0003800000 */
.L_x_484:
[----:B------:R-:W0:Y:S02]  /*8cd0*/  LDGDEPBAR ;  /* 0x00000000000079af */ /* 0x000e240000000000 */
.L_x_483:
[----:B--2---:R-:W-:Y:S01]  /*8ce0*/  FMNMX.FTZ R5, R132, R0, !PT ;  /* 0x0000000084057209 */ /* 0x004fe20007810000 */
[----:B-1----:R-:W-:Y:S01]  /*8cf0*/  LDSM.16.MT88.4 R12, [R194+0x12000] ;  /* 0x01200000c20c783b */ /* 0x002fe20000004200 */
        /* <DEDUP_REMOVED lines=34> */
[----:B-1----:R-:W-:-:S03]  /*8f20*/  FMNMX.FTZ R7, R8, R7, !PT ;  /* 0x0000000708077209 */ /* 0x002fc60007810000 */
[----:B------:R-:W-:Y:S01]  /*8f30*/  LDSM.16.MT88.4 R8, [R193+0x12000] ;  /* 0x01200000c108783b */ /* 0x000fe20000004200 */
[----:B--2---:R-:W-:-:S03]  /*8f40*/  FMNMX.FTZ R5, R6, R5, !PT ;  /* 0x0000000506057209 */ /* 0x004fc60007810000 */
[----:B------:R-:W1:Y:S04]  /*8f50*/  SHFL.BFLY PT, R2, R7, 0x1, 0x1f ;  /* 0x0c201f0007027f89 */ /* 0x000e6800000e0000 */
[----:B------:R-:W2:Y:S01]  /*8f60*/  SHFL.BFLY PT, R4, R5, 0x1, 0x1f ;  /* 0x0c201f0005047f89 */ /* 0x000ea200000e0000 */
[----:B-1----:R-:W-:-:S04]  /*8f70*/  FMNMX.FTZ R2, R7, R2, !PT ;  /* 0x0000000207027209 */ /* 0x002fc80007810000 */
[C---:B------:R-:W-:Y:S01]  /*8f80*/  FSETP.NEU.FTZ.AND P5, PT, R2.reuse, -INF , PT ;  /* 0xff8000000200780b */ /* 0x040fe20003fbd000 */
[----:B------:R-:W-:-:S05]  /*8f90*/  FMUL.FTZ R157, R2, c[0x0][0x23c] ;  /* 0x00008f00029d7a20 */ /* 0x000fca0000410000 */
[----:B------:R-:W-:-:S05]  /*8fa0*/  FSEL R157, R157, RZ, P5 ;  /* 0x000000ff9d9d7208 */ /* 0x000fca0002800000 */
[--C-:B------:R-:W-:Y:S01]  /*8fb0*/  FFMA.FTZ R151, R0, c[0x0][0x23c], -R157.reuse ;  /* 0x00008f0000977a23 */ /* 0x100fe2000001089d */
[----:B--2---:R-:W-:Y:S01]  /*8fc0*/  FMNMX.FTZ R0, R5, R4, !PT ;  /* 0x0000000405007209 */ /* 0x004fe20007810000 */
[--C-:B------:R-:W-:Y:S01]  /*8fd0*/  FFMA.FTZ R150, R30, c[0x0][0x23c], -R157.reuse ;  /* 0x00008f001e967a23 */ /* 0x100fe2000001089d */
[----:B------:R-:W-:Y:S01]  /*8fe0*/  FSEL R5, R2, RZ, P5 ;  /* 0x000000ff02057208 */ /* 0x000fe20002800000 */
[----:B------:R-:W-:Y:S01]  /*8ff0*/  FFMA.FTZ R149, R16, c[0x0][0x23c], -R157 ;  /* 0x00008f0010957a23 */ /* 0x000fe2000001089d */
[C---:B------:R-:W-:Y:S01]  /*9000*/  FSETP.NEU.FTZ.AND P1, PT, R0.reuse, -INF , PT ;  /* 0xff8000000000780b */ /* 0x040fe20003f3d000 */
[----:B------:R-:W-:Y:S01]  /*9010*/  FMUL.FTZ R156, R0, c[0x0][0x23c] ;  /* 0x00008f00009c7a20 */ /* 0x000fe20000410000 */
[----:B------:R-:W-:Y:S01]  /*9020*/  MUFU.EX2 R151, R151 ;  /* 0x0000009700977308 */ /* 0x000fe20000000800 */
[----:B------:R-:W-:Y:S01]  /*9030*/  FADD.FTZ R4, R132, -R5 ;  /* 0x8000000584047221 */ /* 0x000fe20000010000 */
[----:B------:R-:W-:Y:S01]  /*9040*/  FSEL R6, R0, RZ, P1 ;  /* 0x000000ff00067208 */ /* 0x000fe20000800000 */
[----:B------:R-:W-:Y:S01]  /*9050*/  FFMA.FTZ R148, R18, c[0x0][0x23c], -R157 ;  /* 0x00008f0012947a23 */ /* 0x000fe2000001089d */
[----:B------:R-:W-:Y:S01]  /*9060*/  FSEL R156, R156, RZ, P1 ;  /* 0x000000ff9c9c7208 */ /* 0x000fe20000800000 */
[----:B------:R-:W-:Y:S01]  /*9070*/  FMUL.FTZ R154, R4, c[0x0][0x23c] ;  /* 0x00008f00049a7a20 */ /* 0x000fe20000410000 */
[----:B------:R-:W1:Y:S01]  /*9080*/  LDSM.16.MT88.4 R16, [R196+0x12000] ;  /* 0x01200000c410783b */ /* 0x000e620000004200 */
[----:B------:R-:W-:Y:S01]  /*9090*/  FADD.FTZ R6, R3, -R6 ;  /* 0x8000000603067221 */ /* 0x000fe20000010000 */
[----:B------:R-:W2:Y:S01]  /*90a0*/  MUFU.EX2 R150, R150 ;  /* 0x0000009600967308 */ /* 0x000ea20000000800 */
[----:B------:R-:W-:-:S02]  /*90b0*/  FFMA.FTZ R139, R28, c[0x0][0x23c], -R156 ;  /* 0x00008f001c8b7a23 */ /* 0x000fc4000001089c */
[--C-:B------:R-:W-:Y:S02]  /*90c0*/  FFMA.FTZ R138, R31, c[0x0][0x23c], -R156.reuse ;  /* 0x00008f001f8a7a23 */ /* 0x100fe4000001089c */
[--C-:B------:R-:W-:Y:S02]  /*90d0*/  FFMA.FTZ R133, R29, c[0x0][0x23c], -R156.reuse ;  /* 0x00008f001d857a23 */ /* 0x100fe4000001089c */
[----:B------:R-:W-:Y:S01]  /*90e0*/  FFMA.FTZ R132, R33, c[0x0][0x23c], -R156 ;  /* 0x00008f0021847a23 */ /* 0x000fe2000001089c */
[----:B------:R-:W-:Y:S01]  /*90f0*/  MUFU.EX2 R149, R149 ;  /* 0x0000009500957308 */ /* 0x000fe20000000800 */
[----:B------:R-:W-:Y:S01]  /*9100*/  FMUL.FTZ R152, R6, c[0x0][0x23c] ;  /* 0x00008f0006987a20 */ /* 0x000fe20000410000 */
[----:B------:R-:W-:Y:S01]  /*9110*/  LDSM.16.MT88.4 R32, [R193+0x12800] ;  /* 0x01280000c120783b */ /* 0x000fe20000004200 */
[--C-:B------:R-:W-:Y:S02]  /*9120*/  FFMA.FTZ R3, R26, c[0x0][0x23c], -R157.reuse ;  /* 0x00008f001a037a23 */ /* 0x100fe4000001089d */
[--C-:B------:R-:W-:Y:S01]  /*9130*/  FFMA.FTZ R162, R24, c[0x0][0x23c], -R157.reuse ;  /* 0x00008f0018a27a23 */ /* 0x100fe2000001089d */
[----:B------:R-:W-:Y:S01]  /*9140*/  LDSM.16.MT88.4 R28, [R192+0x12800] ;  /* 0x01280000c01c783b */ /* 0x000fe20000004200 */
[--C-:B------:R-:W-:Y:S01]  /*9150*/  FFMA.FTZ R159, R22, c[0x0][0x23c], -R157.reuse ;  /* 0x00008f00169f7a23 */ /* 0x100fe2000001089d */
[----:B------:R-:W3:Y:S01]  /*9160*/  MUFU.EX2 R148, R148 ;  /* 0x0000009400947308 */ /* 0x000ee20000000800 */
[----:B--2---:R-:W-:Y:S01]  /*9170*/  F2FP.BF16.PACK_AB R4, R150, R151 ;  /* 0x000000979604723e */ /* 0x004fe200000010ff */
[----:B------:R-:W-:-:S02]  /*9180*/  FFMA.FTZ R164, R20, c[0x0][0x23c], -R157 ;  /* 0x00008f0014a47a23 */ /* 0x000fc4000001089d */
[--C-:B------:R-:W-:Y:S02]  /*9190*/  FFMA.FTZ R161, R25, c[0x0][0x23c], -R156.reuse ;  /* 0x00008f0019a17a23 */ /* 0x100fe4000001089c */
[--C-:B------:R-:W-:Y:S02]  /*91a0*/  FFMA.FTZ R166, R27, c[0x0][0x23c], -R156.reuse ;  /* 0x00008f001ba67a23 */ /* 0x100fe4000001089c */
[----:B------:R-:W-:Y:S01]  /*91b0*/  MUFU.EX2 R139, R139 ;  /* 0x0000008b008b7308 */ /* 0x000fe20000000800 */
[--C-:B------:R-:W-:Y:S01]  /*91c0*/  FFMA.FTZ R163, R21, c[0x0][0x23c], -R156.reuse ;  /* 0x00008f0015a37a23 */ /* 0x100fe2000001089c */
[----:B------:R-:W-:Y:S01]  /*91d0*/  LDSM.16.MT88.4 R24, [R196+0x14800] ;  /* 0x01480000c418783b */ /* 0x000fe20000004200 */
[----:B------:R-:W-:Y:S02]  /*91e0*/  FFMA.FTZ R168, R23, c[0x0][0x23c], -R156 ;  /* 0x00008f0017a87a23 */ /* 0x000fe4000001089c */
[--C-:B------:R-:W-:Y:S01]  /*91f0*/  FFMA.FTZ R169, R176, c[0x0][0x23c], -R157.reuse ;  /* 0x00008f00b0a97a23 */ /* 0x100fe2000001089d */
[----:B------:R-:W-:Y:S01]  /*9200*/  LDSM.16.MT88.4 R20, [R194+0x14800] ;  /* 0x01480000c214783b */ /* 0x000fe20000004200 */
        /* <DEDUP_REMOVED lines=18> */
[--C-:B------:R-:W-:Y:S02]  /*9330*/  FFMA.FTZ R175, R145, c[0x0][0x23c], -R156.reuse ;  /* 0x00008f0091af7a23 */ /* 0x100fe4000001089c */
[----:B------:R-:W-:Y:S02]  /*9340*/  FFMA.FTZ R157, R144, c[0x0][0x23c], -R157 ;  /* 0x00008f00909d7a23 */ /* 0x000fe4000001089d */
[----:B------:R-:W-:Y:S01]  /*9350*/  FFMA.FTZ R156, R153, c[0x0][0x23c], -R156 ;  /* 0x00008f00999c7a23 */ /* 0x000fe2000001089c */
[----:B------:R-:W4:Y:S01]  /*9360*/  MUFU.EX2 R152, R152 ;  /* 0x0000009800987308 */ /* 0x000f220000000800 */
[----:B---3--:R-:W-:Y:S01]  /*9370*/  F2FP.BF16.PACK_AB R7, R132, R133 ;  /* 0x000000858407723e */ /* 0x008fe200000010ff */
[----:B------:R-:W-:Y:S01]  /*9380*/  LDSM.16.MT88.4 R144, [R194+0x13800] ;  /* 0x01380000c290783b */ /* 0x000fe20000004200 */
[----:B--2---:R-:W-:-:S05]  /*9390*/  FMUL.FTZ R120, R120, R154 ;  /* 0x0000009a78787220 */ /* 0x004fca0000410000 */
        /* <DEDUP_REMOVED lines=214> */
[----:B------:R-:W-:-:S02]  /*a100*/  F2FP.BF16.PACK_AB R5, R173, R172 ;  /* 0x000000acad05723e */ /* 0x000fc400000010ff */
        /* <DEDUP_REMOVED lines=132> */
[----:B------:R-:W-:Y:S02]  /*a950*/  @P4 STS.128 [R207+0x13000], RZ ;  /* 0x013000ffcf004388 */ /* 0x000fe40000000c00 */
[--C-:B------:R-:W-:Y:S01]  /*a960*/  IMAD.IADD R132, R217, 0x1, -R3.reuse ;  /* 0x00000001d9847824 */ /* 0x100fe200078e0a03 */
[C---:B------:R-:W-:Y:S01]  /*a970*/  IADD3 R176, R3.reuse, 0x18, RZ ;  /* 0x0000001803b07810 */ /* 0x040fe20007ffe0ff */
[----:B------:R-:W-:Y:S01]  /*a980*/  @!PT LDS RZ, [RZ] ;  /* 0x00000000fffff984 */ /* 0x000fe20000000800 */
[----:B------:R-:W-:Y:S01]  /*a990*/  @!PT LDS RZ, [RZ] ;  /* 0x00000000fffff984 */ /* 0x000fe20000000800 */
[----:B------:R-:W-:Y:S01]  /*a9a0*/  @!PT LDS RZ, [RZ] ;  /* 0x00000000fffff984 */ /* 0x000fe20000000800 */
[----:B------:R3:W-:Y:S01]  /*a9b0*/  @!P4 LDGSTS.E.BYPASS.LTC128B.128 [R207+0x13000], [R16.64] ;  /* 0x1300000010cfcfae */ /* 0x0007e2000b901d4e */
[C---:B------:R-:W-:Y:S01]  /*a9c0*/  IADD3 R222, R3.reuse, 0x20, RZ ;  /* 0x0000002003de7810 */ /* 0x040fe20007ffe0ff */
[C---:B------:R-:W-:Y:S01]  /*a9d0*/  IMAD.IADD R138, R214.reuse, 0x1, -R3 ;  /* 0x00000001d68a7824 */ /* 0x040fe200078e0a03 */
[----:B------:R-:W-:Y:S01]  /*a9e0*/  IABS R132, R132 ;  /* 0x0000008400847213 */ /* 0x000fe20000000000 */
[----:B------:R-:W-:Y:S01]  /*a9f0*/  @P3 STS.128 [R207+0x15000], RZ ;  /* 0x015000ffcf003388 */ /* 0x000fe20000000c00 */
[C---:B------:R-:W-:Y:S02]  /*aa00*/  IADD3 R178, R3.reuse, 0x19, RZ ;  /* 0x0000001903b27810 */ /* 0x040fe40007ffe0ff */
[C---:B------:R-:W-:Y:S01]  /*aa10*/  IADD3 R226, R3.reuse, 0x21, RZ ;  /* 0x0000002103e27810 */ /* 0x040fe20007ffe0ff */
[----:B------:R-:W-:Y:S01]  /*aa20*/  @!PT LDS RZ, [RZ] ;  /* 0x00000000fffff984 */ /* 0x000fe20000000800 */
[----:B------:R-:W-:Y:S01]  /*aa30*/  @!PT LDS RZ, [RZ] ;  /* 0x00000000fffff984 */ /* 0x000fe20000000800 */
[----:B------:R-:W-:Y:S01]  /*aa40*/  @!PT LDS RZ, [RZ] ;  /* 0x00000000fffff984 */ /* 0x000fe20000000800 */
[----:B------:R4:W-:Y:S01]  /*aa50*/  @!P3 LDGSTS.E.BYPASS.LTC128B.128 [R207+0x15000], [R24.64+0x80] ;  /* 0x1500008018cfbfae */ /* 0x0009e2000b901d4e */
[----:B------:R-:W-:Y:S01]  /*aa60*/  IMAD.MOV.U32 R133, RZ, RZ, R132 ;  /* 0x000000ffff857224 */ /* 0x000fe200078e0084 */
[----:B------:R-:W-:Y:S01]  /*aa70*/  IADD3 R132, R3, 0x1, RZ ;  /* 0x0000000103847810 */ /* 0x000fe20007ffe0ff */
[----:B------:R-:W-:Y:S01]  /*aa80*/  IMAD.IADD R179, R217, 0x1, -R178 ;  /* 0x00000001d9b37824 */ /* 0x000fe200078e0ab2 */
[----:B------:R-:W-:Y:S01]  /*aa90*/  @P2 STS.128 [R207+0x17000], RZ ;  /* 0x017000ffcf002388 */ /* 0x000fe20000000c00 */
[C---:B------:R-:W-:Y:S01]  /*aaa0*/  IADD3 R229, R3.reuse, 0x28, RZ ;  /* 0x0000002803e57810 */ /* 0x040fe20007ffe0ff */
[C---:B------:R-:W-:Y:S01]  /*aab0*/  IMAD.IADD R232, R214.reuse, 0x1, -R226 ;  /* 0x00000001d6e87824 */ /* 0x040fe200078e0ae2 */
[----:B------:R-:W-:Y:S01]  /*aac0*/  IADD3 R231, R3, 0x29, RZ ;  /* 0x0000002903e77810 */ /* 0x000fe20007ffe0ff */
[----:B------:R-:W-:Y:S01]  /*aad0*/  @!PT LDS RZ, [RZ] ;  /* 0x00000000fffff984 */ /* 0x000fe20000000800 */
[----:B------:R-:W-:Y:S01]  /*aae0*/  @!PT LDS RZ, [RZ] ;  /* 0x00000000fffff984 */ /* 0x000fe20000000800 */
[----:B------:R-:W-:Y:S01]  /*aaf0*/  @!PT LDS RZ, [RZ] ;  /* 0x00000000fffff984 */ /* 0x000fe20000000800 */
[----:B------:R3:W-:Y:S01]  /*ab00*/  @!P2 LDGSTS.E.BYPASS.LTC128B.128 [R207+0x17000], [R18.64+0x100] ;  /* 0x1700010012cfafae */ /* 0x0007e2000b901d4e */
[C---:B------:R-:W-:Y:S01]  /*ab10*/  IMAD.IADD R139, R217.reuse, 0x1, -R132 ;  /* 0x00000001d98b7824 */ /* 0x040fe200078e0a84 */
[----:B------:R-:W-:Y:S01]  /*ab20*/  I2F R133, R133 ;  /* 0x0000008500857306 */ /* 0x000fe20000201400 */
[----:B------:R-:W-:Y:S01]  /*ab30*/  IABS R138, R138 ;  /* 0x0000008a008a7213 */ /* 0x000fe20000000000 */
[----:B------:R-:W-:Y:S01]  /*ab40*/  LDSM.16.M88.4 R160, [R202] ;  /* 0x00000000caa0783b */ /* 0x000fe20000000200 */
[--C-:B------:R-:W-:Y:S01]  /*ab50*/  IMAD.IADD R235, R217, 0x1, -R231.reuse ;  /* 0x00000001d9eb7824 */ /* 0x100fe200078e0ae7 */
[C---:B------:R-:W-:Y:S01]  /*ab60*/  ISETP.GE.AND P0, PT, R3.reuse, R215, PT ;  /* 0x000000d70300720c */ /* 0x040fe20003f06270 */
[C---:B------:R-:W-:Y:S01]  /*ab70*/  IMAD.IADD R236, R214.reuse, 0x1, -R231 ;  /* 0x00000001d6ec7824 */ /* 0x040fe200078e0ae7 */
[----:B------:R-:W5:Y:S01]  /*ab80*/  LDSM.16.M88.4 R28, [R201+0xc000] ;  /* 0x00c00000c91c783b */ /* 0x000f620000000200 */
[C---:B------:R-:W-:Y:S01]  /*ab90*/  ISETP.GE.AND P5, PT, R3.reuse, R212, PT ;  /* 0x000000d40300720c */ /* 0x040fe20003fa6270 */
[----:B------:R-:W-:Y:S01]  /*aba0*/  I2F R138, R138 ;  /* 0x0000008a008a7306 */ /* 0x000fe20000201400 */
[----:B------:R-:W-:Y:S01]  /*abb0*/  IABS R235, R235 ;  /* 0x000000eb00eb7213 */ /* 0x000fe20000000000 */
[----:B------:R-:W3:Y:S01]  /*abc0*/  LDSM.16.M88.4 R12, [R201+0xd000] ;  /* 0x00d00000c90c783b */ /* 0x000ee20000000200 */
[C---:B------:R-:W-:Y:S01]  /*abd0*/  IADD3 R237, R3.reuse, 0x39, RZ ;  /* 0x0000003903ed7810 */ /* 0x040fe20007ffe0ff */
[----:B------:R-:W-:Y:S01]  /*abe0*/  IMAD.IADD R233, R214, 0x1, -R229 ;  /* 0x00000001d6e97824 */ /* 0x000fe200078e0ae5 */
[C---:B------:R-:W-:Y:S01]  /*abf0*/  ISETP.LT.OR P0, PT, R3.reuse, R216, P0 ;  /* 0x000000d80300720c */ /* 0x040fe20000701670 */
[----:B------:R-:W4:Y:S01]  /*ac00*/  LDSM.16.M88.4 R20, [R201+0xc800] ;  /* 0x00c80000c914783b */ /* 0x000f220000000200 */
[----:B------:R-:W-:-:S02]  /*ac10*/  ISETP.LT.OR P5, PT, R3, R213, P5 ;  /* 0x000000d50300720c */ /* 0x000fc40002fa1670 */
[C---:B------:R-:W-:Y:S01]  /*ac20*/  ISETP.GE.AND P6, PT, R132.reuse, R215, PT ;  /* 0x000000d78400720c */ /* 0x040fe20003fc6270 */
[----:B------:R-:W4:Y:S01]  /*ac30*/  LDSM.16.M88.4 R144, [R201+0xd800] ;  /* 0x00d80000c990783b */ /* 0x000f220000000200 */
[C---:B------:R-:W-:Y:S02]  /*ac40*/  ISETP.GE.AND P1, PT, R132.reuse, R212, PT ;  /* 0x000000d48400720c */ /* 0x040fe40003f26270 */
[C---:B------:R-:W-:Y:S01]  /*ac50*/  ISETP.LT.OR P6, PT, R132.reuse, R216, P6 ;  /* 0x000000d88400720c */ /* 0x040fe200037c1670 */
[----:B------:R-:W-:Y:S01]  /*ac60*/  LDSM.16.M88.4 R172, [R200] ;  /* 0x00000000c8ac783b */ /* 0x000fe20000000200 */
[----:B------:R-:W-:Y:S02]  /*ac70*/  IABS R179, R179 ;  /* 0x000000b300b37213 */ /* 0x000fe40000000000 */
[----:B------:R-:W-:Y:S01]  /*ac80*/  ISETP.LT.OR P1, PT, R132, R213, P1 ;  /* 0x000000d58400720c */ /* 0x000fe20000f21670 */
[----:B------:R-:W4:Y:S01]  /*ac90*/  LDSM.16.M88.4 R140, [R199] ;  /* 0x00000000c78c783b */ /* 0x000f220000000200 */
[----:B------:R-:W-:-:S02]  /*aca0*/  IABS R232, R232 ;  /* 0x000000e800e87213 */ /* 0x000fc40000000000 */
[----:B------:R-:W-:Y:S01]  /*acb0*/  I2F R179, R179 ;  /* 0x000000b300b37306 */ /* 0x000fe20000201400 */
[----:B-1----:R-:W1:Y:S01]  /*acc0*/  LDSM.16.M88.4 R4, [R190] ;  /* 0x00000000be04783b */ /* 0x002e620000000200 */
[----:B------:R-:W-:-:S03]  /*acd0*/  IABS R233, R233 ;  /* 0x000000e900e97213 */ /* 0x000fc60000000000 */
[----:B--2---:R-:W2:Y:S03]  /*ace0*/  LDSM.16.M88.4 R8, [R191] ;  /* 0x00000000bf08783b */ /* 0x004ea60000000200 */
[----:B------:R-:W-:Y:S01]  /*acf0*/  I2F R232, R232 ;  /* 0x000000e800e87306 */ /* 0x000fe20000201400 */
[----:B------:R-:W1:Y:S04]  /*ad00*/  LDSM.16.M88.4 R168, [R189] ;  /* 0x00000000bda8783b */ /* 0x000e680000000200 */
[----:B------:R-:W-:Y:S03]  /*ad10*/  LDSM.16.M88.4 R156, [R198] ;  /* 0x00000000c69c783b */ /* 0x000fe60000000200 */
[----:B------:R-:W-:Y:S01]  /*ad20*/  I2F R233, R233 ;  /* 0x000000e900e97306 */ /* 0x000fe20000201400 */
[C---:B-----5:R-:W-:Y:S01]  /*ad30*/  HMMA.16816.F32.BF16 R32, R160.reuse, R28, RZ ;  /* 0x0000001ca020723c */ /* 0x060fe200000418ff */
[----:B------:R-:W5:Y:S04]  /*ad40*/  LDSM.16.M88.4 R152, [R195+0xc000] ;  /* 0x00c00000c398783b */ /* 0x000f680000000200 */
[----:B------:R-:W-:Y:S03]  /*ad50*/  LDSM.16.M88.4 R148, [R195+0xc800] ;  /* 0x00c80000c394783b */ /* 0x000fe60000000200 */
[C---:B---3--:R-:W-:Y:S01]  /*ad60*/  HMMA.16816.F32.BF16 R16, R160.reuse, R12, RZ ;  /* 0x0000000ca010723c */ /* 0x048fe200000418ff */
[----:B------:R-:W0:Y:S07]  /*ad70*/  LDGDEPBAR ;  /* 0x00000000000079af */ /* 0x000e2e0000000000 */
[C---:B------:R-:W-:Y:S08]  /*ad80*/  HMMA.16816.F32.BF16 R28, R160.reuse, R30, RZ ;  /* 0x0000001ea01c723c */ /* 0x040ff000000418ff */
[C---:B------:R-:W-:Y:S08]  /*ad90*/  HMMA.16816.F32.BF16 R12, R160.reuse, R14, RZ ;  /* 0x0000000ea00c723c */ /* 0x040ff000000418ff */
[C---:B----4-:R-:W-:Y:S08]  /*ada0*/  HMMA.16816.F32.BF16 R24, R160.reuse, R20, RZ ;  /* 0x00000014a018723c */ /* 0x050ff000000418ff */
[C---:B------:R-:W-:Y:S08]  /*adb0*/  HMMA.16816.F32.BF16 R20, R160.reuse, R22, RZ ;  /* 0x00000016a014723c */ /* 0x040ff000000418ff */
[C---:B------:R-:W-:Y:S08]  /*adc0*/  HMMA.16816.F32.BF16 R164, R160.reuse, R144, RZ ;  /* 0x00000090a0a4723c */ /* 0x040ff000000418ff */
[----:B------:R-:W-:Y:S01]  /*add0*/  HMMA.16816.F32.BF16 R160, R160, R146, RZ ;  /* 0x00000092a0a0723c */ /* 0x000fe200000418ff */
[----:B------:R-:W3:Y:S07]  /*ade0*/  LDSM.16.M88.4 R144, [R195+0xd000] ;  /* 0x00d00000c390783b */ /* 0x000eee0000000200 */
[C---:B------:R-:W-:Y:S08]  /*adf0*/  HMMA.16816.F32.BF16 R32, R172.reuse, R140, R32 ;  /* 0x0000008cac20723c */ /* 0x040ff00000041820 */
[C---:B------:R-:W-:Y:S01]  /*ae00*/  HMMA.16816.F32.BF16 R28, R172.reuse, R142, R28 ;  /* 0x0000008eac1c723c */ /* 0x040fe2000004181c */
[----:B------:R-:W4:Y:S07]  /*ae10*/  LDSM.16.M88.4 R140, [R195+0xd800] ;  /* 0x00d80000c38c783b */ /* 0x000f2e0000000200 */
[C---:B-1----:R-:W-:Y:S08]  /*ae20*/  HMMA.16816.F32.BF16 R16, R172.reuse, R4, R16 ;  /* 0x00000004ac10723c */ /* 0x042ff00000041810 */
[C---:B------:R-:W-:Y:S01]  /*ae30*/  HMMA.16816.F32.BF16 R12, R172.reuse, R6, R12 ;  /* 0x00000006ac0c723c */ /* 0x040fe2000004180c */
[----:B------:R-:W-:Y:S07]  /*ae40*/  LDSM.16.M88.4 R4, [R188] ;  /* 0x00000000bc04783b */ /* 0x000fee0000000200 */
[C---:B--2---:R-:W-:Y:S08]  /*ae50*/  HMMA.16816.F32.BF16 R24, R172.reuse, R8, R24 ;  /* 0x00000008ac18723c */ /* 0x044ff00000041818 */
[C---:B------:R-:W-:Y:S01]  /*ae60*/  HMMA.16816.F32.BF16 R20, R172.reuse, R10, R20 ;  /* 0x0000000aac14723c */ /* 0x040fe20000041814 */
[----:B------:R-:W1:Y:S07]  /*ae70*/  LDSM.16.M88.4 R8, [R197] ;  /* 0x00000000c508783b */ /* 0x000e6e0000000200 */
[C---:B------:R-:W-:Y:S08]  /*ae80*/  HMMA.16816.F32.BF16 R164, R172.reuse, R168, R164 ;  /* 0x000000a8aca4723c */ /* 0x040ff000000418a4 */
[----:B------:R-:W-:Y:S01]  /*ae90*/  HMMA.16816.F32.BF16 R168, R172, R170, R160 ;  /* 0x000000aaaca8723c */ /* 0x000fe200000418a0 */
[----:B------:R-:W2:Y:S07]  /*aea0*/  LDSM.16.M88.4 R160, [R188+0x800] ;  /* 0x00080000bca0783b */ /* 0x000eae0000000200 */
[C---:B-----5:R-:W-:Y:S08]  /*aeb0*/  HMMA.16816.F32.BF16 R32, R156.reuse, R152, R32 ;  /* 0x000000989c20723c */ /* 0x060ff00000041820 */
[C---:B------:R-:W-:Y:S01]  /*aec0*/  HMMA.16816.F32.BF16 R28, R156.reuse, R154, R28 ;  /* 0x0000009a9c1c723c */ /* 0x040fe2000004181c */
[----:B------:R-:W-:Y:S07]  /*aed0*/  LDSM.16.M88.4 R152, [R188+0x1800] ;  /* 0x00180000bc98783b */ /* 0x000fee0000000200 */
[C---:B---3--:R-:W-:Y:S08]  /*aee0*/  HMMA.16816.F32.BF16 R16, R156.reuse, R144, R16 ;  /* 0x000000909c10723c */ /* 0x048ff00000041810 */
[C---:B------:R-:W-:Y:S01]  /*aef0*/  HMMA.16816.F32.BF16 R12, R156.reuse, R146, R12 ;  /* 0x000000929c0c723c */ /* 0x040fe2000004180c */
[----:B------:R-:W3:Y:S07]  /*af00*/  LDSM.16.M88.4 R144, [R188+0x1000] ;  /* 0x00100000bc90783b */ /* 0x000eee0000000200 */
[C---:B------:R-:W-:Y:S08]  /*af10*/  HMMA.16816.F32.BF16 R24, R156.reuse, R148, R24 ;  /* 0x000000949c18723c */ /* 0x040ff00000041818 */
[C---:B------:R-:W-:Y:S01]  /*af20*/  HMMA.16816.F32.BF16 R20, R156.reuse, R150, R20 ;  /* 0x000000969c14723c */ /* 0x040fe20000041814 */
[----:B------:R-:W-:Y:S07]  /*af30*/  LDSM.16.M88.4 R148, [R202+0x4000] ;  /* 0x00400000ca94783b */ /* 0x000fee0000000200 */
[C---:B----4-:R-:W-:Y:S08]  /*af40*/  HMMA.16816.F32.BF16 R164, R156.reuse, R140, R164 ;  /* 0x0000008c9ca4723c */ /* 0x050ff000000418a4 */
[----:B------:R-:W-:Y:S01]  /*af50*/  HMMA.16816.F32.BF16 R168, R156, R142, R168 ;  /* 0x0000008e9ca8723c */ /* 0x000fe200000418a8 */
[----:B------:R-:W4:Y:S04]  /*af60*/  LDSM.16.M88.4 R140, [R201+0xe000] ;  /* 0x00e00000c98c783b */ /* 0x000f280000000200 */
[----:B------:R-:W-:Y:S03]  /*af70*/  LDSM.16.M88.4 R156, [R201+0xe800] ;  /* 0x00e80000c99c783b */ /* 0x000fe60000000200 */
[C---:B-1----:R-:W-:Y:S08]  /*af80*/  HMMA.16816.F32.BF16 R32, R8.reuse, R4, R32 ;  /* 0x000000040820723c */ /* 0x042ff00000041820 */
[C---:B------:R-:W-:Y:S01]  /*af90*/  HMMA.16816.F32.BF16 R28, R8.reuse, R6, R28 ;  /* 0x00000006081c723c */ /* 0x040fe2000004181c */
[----:B------:R-:W1:Y:S07]  /*afa0*/  LDSM.16.M88.4 R4, [R201+0xf000] ;  /* 0x00f00000c904783b */ /* 0x000e6e0000000200 */
[C---:B--2---:R-:W-:Y:S08]  /*afb0*/  HMMA.16816.F32.BF16 R24, R8.reuse, R160, R24 ;  /* 0x000000a00818723c */ /* 0x044ff00000041818 */
[C---:B------:R-:W-:Y:S01]  /*afc0*/  HMMA.16816.F32.BF16 R20, R8.reuse, R162, R20 ;  /* 0x000000a20814723c */ /* 0x040fe20000041814 */
[----:B------:R-:W2:Y:S07]  /*afd0*/  LDSM.16.M88.4 R160, [R201+0xf800] ;  /* 0x00f80000c9a0783b */ /* 0x000eae0000000200 */
[C---:B---3--:R-:W-:Y:S08]  /*afe0*/  HMMA.16816.F32.BF16 R16, R8.reuse, R144, R16 ;  /* 0x000000900810723c */ /* 0x048ff00000041810 */
        /* <DEDUP_REMOVED lines=8> */
[----:B------:R-:W3:Y:S07]  /*b070*/  LDSM.16.M88.4 R140, [R200+0x4000] ;  /* 0x00400000c88c783b */ /* 0x000eee0000000200 */
[C---:B-1----:R-:W-:Y:S08]  /*b080*/  HMMA.16816.F32.BF16 R16, R148.reuse, R4, R16 ;  /* 0x000000049410723c */ /* 0x042ff00000041810 */
[C---:B------:R-:W-:Y:S01]  /*b090*/  HMMA.16816.F32.BF16 R12, R148.reuse, R6, R12 ;  /* 0x00000006940c723c */ /* 0x040fe2000004180c */
[----:B------:R-:W1:Y:S07]  /*b0a0*/  LDSM.16.M88.4 R4, [R184] ;  /* 0x00000000b804783b */ /* 0x000e6e0000000200 */
[C---:B--2---:R-:W-:Y:S01]  /*b0b0*/  HMMA.16816.F32.BF16 R172, R148.reuse, R160, R164 ;  /* 0x000000a094ac723c */ /* 0x044fe200000418a4 */
[----:B------:R-:W-:Y:S07]  /*b0c0*/  LDSM.16.M88.4 R164, [R198+0x4000] ;  /* 0x00400000c6a4783b */ /* 0x000fee0000000200 */
[C---:B------:R-:W-:Y:S07]  /*b0d0*/  HMMA.16816.F32.BF16 R168, R148.reuse, R162, R168 ;  /* 0x000000a294a8723c */ /* 0x040fee00000418a8 */
[C---:B------:R-:W-:Y:S01]  /*b0e0*/  IADD3 R162, R3.reuse, 0x10, RZ ;  /* 0x0000001003a27810 */ /* 0x040fe20007ffe0ff */
[C---:B------:R-:W-:Y:S08]  /*b0f0*/  HMMA.16816.F32.BF16 R24, R148.reuse, R156, R24 ;  /* 0x0000009c9418723c */ /* 0x040ff00000041818 */
[----:B------:R-:W-:Y:S01]  /*b100*/  HMMA.16816.F32.BF16 R20, R148, R158, R20 ;  /* 0x0000009e9414723c */ /* 0x000fe20000041814 */
[----:B------:R-:W2:Y:S04]  /*b110*/  LDSM.16.M88.4 R156, [R195+0xe000] ;  /* 0x00e00000c39c783b */ /* 0x000ea80000000200 */
[----:B------:R-:W-:Y:S03]  /*b120*/  LDSM.16.M88.4 R148, [R195+0xe800] ;  /* 0x00e80000c394783b */ /* 0x000fe60000000200 */
[C---:B---3--:R-:W-:Y:S08]  /*b130*/  HMMA.16816.F32.BF16 R32, R140.reuse, R8, R32 ;  /* 0x000000088c20723c */ /* 0x048ff00000041820 */
[C---:B------:R-:W-:Y:S01]  /*b140*/  HMMA.16816.F32.BF16 R28, R140.reuse, R10, R28 ;  /* 0x0000000a8c1c723c */ /* 0x040fe2000004181c */
[----:B------:R-:W3:Y:S07]  /*b150*/  LDSM.16.M88.4 R8, [R195+0xf000] ;  /* 0x00f00000c308783b */ /* 0x000eee0000000200 */
[C---:B-1----:R-:W-:Y:S08]  /*b160*/  HMMA.16816.F32.BF16 R172, R140.reuse, R4, R172 ;  /* 0x000000048cac723c */ /* 0x042ff000000418ac */
[C---:B------:R-:W-:Y:S01]  /*b170*/  HMMA.16816.F32.BF16 R168, R140.reuse, R6, R168 ;  /* 0x000000068ca8723c */ /* 0x040fe200000418a8 */
[----:B------:R-:W1:Y:S07]  /*b180*/  LDSM.16.M88.4 R4, [R195+0xf800] ;  /* 0x00f80000c304783b */ /* 0x000e6e0000000200 */
[C---:B------:R-:W-:Y:S08]  /*b190*/  HMMA.16816.F32.BF16 R24, R140.reuse, R152, R24 ;  /* 0x000000988c18723c */ /* 0x040ff00000041818 */
[C---:B------:R-:W-:Y:S01]  /*b1a0*/  HMMA.16816.F32.BF16 R20, R140.reuse, R154, R20 ;  /* 0x0000009a8c14723c */ /* 0x040fe20000041814 */
[----:B------:R-:W-:Y:S07]  /*b1b0*/  LDSM.16.M88.4 R152, [R197+0x4000] ;  /* 0x00400000c598783b */ /* 0x000fee0000000200 */
[C---:B------:R-:W-:Y:S08]  /*b1c0*/  HMMA.16816.F32.BF16 R16, R140.reuse, R144, R16 ;  /* 0x000000908c10723c */ /* 0x040ff00000041810 */
[----:B------:R-:W-:Y:S01]  /*b1d0*/  HMMA.16816.F32.BF16 R12, R140, R146, R12 ;  /* 0x000000928c0c723c */ /* 0x000fe2000004180c */
[----:B------:R-:W4:Y:S04]  /*b1e0*/  LDSM.16.M88.4 R144, [R188+0x2000] ;  /* 0x00200000bc90783b */ /* 0x000f280000000200 */
[----:B------:R-:W5:Y:S03]  /*b1f0*/  LDSM.16.M88.4 R140, [R188+0x2800] ;  /* 0x00280000bc8c783b */ /* 0x000f660000000200 */
[C---:B--2---:R-:W-:Y:S08]  /*b200*/  HMMA.16816.F32.BF16 R32, R164.reuse, R156, R32 ;  /* 0x0000009ca420723c */ /* 0x044ff00000041820 */
[C---:B------:R-:W-:Y:S01]  /*b210*/  HMMA.16816.F32.BF16 R28, R164.reuse, R158, R28 ;  /* 0x0000009ea41c723c */ /* 0x040fe2000004181c */
[----:B------:R-:W-:Y:S07]  /*b220*/  LDSM.16.M88.4 R156, [R188+0x3000] ;  /* 0x00300000bc9c783b */ /* 0x000fee0000000200 */
[C---:B---3--:R-:W-:Y:S08]  /*b230*/  HMMA.16816.F32.BF16 R16, R164.reuse, R8, R16 ;  /* 0x00000008a410723c */ /* 0x048ff00000041810 */
[C---:B------:R-:W-:Y:S01]  /*b240*/  HMMA.16816.F32.BF16 R12, R164.reuse, R10, R12 ;  /* 0x0000000aa40c723c */ /* 0x040fe2000004180c */
[----:B------:R-:W-:Y:S07]  /*b250*/  LDSM.16.M88.4 R8, [R202+0x8000] ;  /* 0x00800000ca08783b */ /* 0x000fee0000000200 */
[C---:B-1----:R-:W-:Y:S08]  /*b260*/  HMMA.16816.F32.BF16 R172, R164.reuse, R4, R172 ;  /* 0x00000004a4ac723c */ /* 0x042ff000000418ac */
[C---:B------:R-:W-:Y:S01]  /*b270*/  HMMA.16816.F32.BF16 R168, R164.reuse, R6, R168 ;  /* 0x00000006a4a8723c */ /* 0x040fe200000418a8 */
[----:B------:R-:W1:Y:S07]  /*b280*/  LDSM.16.M88.4 R4, [R201+0x10000] ;  /* 0x01000000c904783b */ /* 0x000e6e0000000200 */
[C---:B------:R-:W-:Y:S08]  /*b290*/  HMMA.16816.F32.BF16 R24, R164.reuse, R148, R24 ;  /* 0x00000094a418723c */ /* 0x040ff00000041818 */
[----:B------:R-:W-:Y:S01]  /*b2a0*/  HMMA.16816.F32.BF16 R20, R164, R150, R20 ;  /* 0x00000096a414723c */ /* 0x000fe20000041814 */
[----:B------:R-:W2:Y:S06]  /*b2b0*/  LDSM.16.M88.4 R148, [R188+0x3800] ;  /* 0x00380000bc94783b */ /* 0x000eac0000000200 */
[C---:B------:R-:W-:Y:S01]  /*b2c0*/  IADD3 R164, R3.reuse, 0x11, RZ ;  /* 0x0000001103a47810 */ /* 0x040fe20007ffe0ff */
        /* <DEDUP_REMOVED lines=132> */
[----:B------:R-:W-:Y:S01]  /*bb10*/  IMAD.MOV.U32 R238, RZ, RZ, R141 ;  /* 0x000000ffffee7224 */ /* 0x000fe200078e008d */
[----:B------:R-:W-:Y:S01]  /*bb20*/  I2F R236, R236 ;  /* 0x000000ec00ec7306 */ /* 0x000fe20000201400 */
[----:B------:R-:W-:-:S04]  /*bb30*/  IMAD.IADD R141, R214, 0x1, -R237 ;  /* 0x00000001d68d7824 */ /* 0x000fc800078e0aed */
[----:B------:R-:W-:Y:S01]  /*bb40*/  FMUL.FTZ R32, R32, c[0x0][0x2ec] ;  /* 0x0000bb0020207a20 */ /* 0x000fe20000410000 */
[----:B------:R-:W-:Y:S01]  /*bb50*/  IABS R141, R141 ;  /* 0x0000008d008d7213 */ /* 0x000fe20000000000 */
[----:B------:R-:W-:Y:S01]  /*bb60*/  FMUL.FTZ R34, R34, c[0x0][0x2ec] ;  /* 0x0000bb0022227a20 */ /* 0x000fe20000410000 */
[----:B------:R1:W-:Y:S01]  /*bb70*/  I2F R140, R4 ;  /* 0x00000004008c7306 */ /* 0x0003e20000201400 */
[----:B------:R-:W-:Y:S02]  /*bb80*/  FMUL.FTZ R33, R33, c[0x0][0x2ec] ;  /* 0x0000bb0021217a20 */ /* 0x000fe40000410000 */
[----:B------:R-:W-:Y:S02]  /*bb90*/  FMUL.FTZ R35, R35, c[0x0][0x2ec] ;  /* 0x0000bb0023237a20 */ /* 0x000fe40000410000 */
[----:B------:R-:W-:Y:S02]  /*bba0*/  IMAD.IADD R142, R214, 0x1, -R148 ;  /* 0x00000001d68e7824 */ /* 0x000fe400078e0a94 */
[----:B------:R-:W-:Y:S01]  /*bbb0*/  IMAD.IADD R143, R217, 0x1, -R237 ;  /* 0x00000001d98f7824 */ /* 0x000fe200078e0aed */
[----:B------:R-:W2:Y:S02]  /*bbc0*/  MUFU.TANH R240, R32 ;  /* 0x0000002000f07308 */ /* 0x000ea40000002400 */
[----:B------:R-:W-:-:S02]  /*bbd0*/  IABS R142, R142 ;  /* 0x0000008e008e7213 */ /* 0x000fc40000000000 */
[----:B------:R-:W-:Y:S02]  /*bbe0*/  IABS R143, R143 ;  /* 0x0000008f008f7213 */ /* 0x000fe40000000000 */
[----:B------:R-:W-:Y:S01]  /*bbf0*/  FMUL.FTZ R28, R28, c[0x0][0x2ec] ;  /* 0x0000bb001c1c7a20 */ /* 0x000fe20000410000 */
[----:B-1----:R-:W1:Y:S01]  /*bc00*/  LDSM.16.M88.4 R4, [R188+0x4800] ;  /* 0x00480000bc04783b */ /* 0x002e620000000200 */
[----:B------:R-:W-:Y:S01]  /*bc10*/  MUFU.TANH R239, R34 ;  /* 0x0000002200ef7308 */ /* 0x000fe20000002400 */
[----:B------:R-:W-:Y:S02]  /*bc20*/  FMUL.FTZ R241, R30, c[0x0][0x2ec] ;  /* 0x0000bb001ef17a20 */ /* 0x000fe40000410000 */
[----:B------:R-:W-:Y:S02]  /*bc30*/  FMUL.FTZ R29, R29, c[0x0][0x2ec] ;  /* 0x0000bb001d1d7a20 */ /* 0x000fe40000410000 */
[----:B------:R-:W-:Y:S02]  /*bc40*/  FMUL.FTZ R31, R31, c[0x0][0x2ec] ;  /* 0x0000bb001f1f7a20 */ /* 0x000fe40000410000 */
[----:B--2---:R-:W-:Y:S01]  /*bc50*/  FFMA.FTZ R3, R133, -UR19, R240 ;  /* 0x8000001385037c23 */ /* 0x004fe200080100f0 */
[----:B------:R-:W2:Y:S04]  /*bc60*/  MUFU.TANH R28, R28 ;  /* 0x0000001c001c7308 */ /* 0x000ea80000002400 */
[----:B------:R-:W-:-:S02]  /*bc70*/  FSEL R3, R3, -INF , !P0 ;  /* 0xff80000003037808 */ /* 0x000fc40004000000 */
[C---:B------:R-:W-:Y:S02]  /*bc80*/  ISETP.GE.AND P0, PT, R139.reuse, R215, PT ;  /* 0x000000d78b00720c */ /* 0x040fe40003f06270 */
[----:B------:R-:W-:Y:S02]  /*bc90*/  MUFU.TANH R241, R241 ;  /* 0x000000f100f17308 */ /* 0x000fe40000002400 */
[----:B------:R-:W-:-:S06]  /*bca0*/  ISETP.LT.OR P0, PT, R139, R216, P0 ;  /* 0x000000d88b00720c */ /* 0x000fcc0000701670 */
[----:B------:R-:W3:Y:S01]  /*bcb0*/  MUFU.TANH R33, R33 ;  /* 0x0000002100217308 */ /* 0x000ee20000002400 */
[----:B--2---:R-:W-:-:S07]  /*bcc0*/  FFMA.FTZ R159, R159, -UR19, R28 ;  /* 0x800000139f9f7c23 */ /* 0x004fce000801001c */
[----:B------:R-:W2:Y:S01]  /*bcd0*/  MUFU.TANH R35, R35 ;  /* 0x0000002300237308 */ /* 0x000ea20000002400 */
[----:B-1----:R-:W-:Y:S07]  /*bce0*/  HMMA.16816.F32.BF16 R24, R152, R4, R24 ;  /* 0x000000049818723c */ /* 0x002fee0000041818 */
[----:B------:R1:W-:Y:S01]  /*bcf0*/  MUFU.TANH R32, R29 ;  /* 0x0000001d00207308 */ /* 0x0003e20000002400 */
[----:B---3--:R-:W-:-:S05]  /*bd00*/  FFMA.FTZ R33, R156, -UR19, R33 ;  /* 0x800000139c217c23 */ /* 0x008fca0008010021 */
[----:B------:R-:W-:Y:S01]  /*bd10*/  FSEL R28, R33, -INF , !P6 ;  /* 0xff800000211c7808 */ /* 0x000fe20007000000 */
[----:B------:R-:W-:Y:S01]  /*bd20*/  HMMA.16816.F32.BF16 R20, R152, R6, R20 ;  /* 0x000000069814723c */ /* 0x000fe20000041814 */
[----:B------:R-:W3:Y:S01]  /*bd30*/  LDSM.16.M88.4 R4, [R188+0x5000] ;  /* 0x00500000bc04783b */ /* 0x000ee20000000200 */
[----:B------:R4:W5:Y:S01]  /*bd40*/  MUFU.TANH R34, R31 ;  /* 0x0000001f00227308 */ /* 0x0009620000002400 */
[----:B--2---:R-:W-:Y:S01]  /*bd50*/  FFMA.FTZ R35, R158, -UR19, R35 ;  /* 0x800000139e237c23 */ /* 0x004fe20008010023 */
[----:B------:R-:W-:-:S04]  /*bd60*/  ISETP.GE.AND P6, PT, R157, R215, PT ;  /* 0x000000d79d00720c */ /* 0x000fc80003fc6270 */
[----:B------:R-:W-:Y:S01]  /*bd70*/  FSEL R33, R35, -INF , !P1 ;  /* 0xff80000023217808 */ /* 0x000fe20004800000 */
[----:B-1----:R-:W-:Y:S01]  /*bd80*/  FFMA.FTZ R29, R138, -UR19, R239 ;  /* 0x800000138a1d7c23 */ /* 0x002fe200080100ef */
[C---:B------:R-:W-:Y:S01]  /*bd90*/  ISETP.GE.AND P1, PT, R157.reuse, R212, PT ;  /* 0x000000d49d00720c */ /* 0x040fe20003f26270 */
[----:B------:R-:W-:Y:S01]  /*bda0*/  I2F R238, R238 ;  /* 0x000000ee00ee7306 */ /* 0x000fe20000201400 */
[----:B------:R-:W-:Y:S02]  /*bdb0*/  ISETP.LT.OR P6, PT, R157, R216, P6 ;  /* 0x000000d89d00720c */ /* 0x000fe400037c1670 */
[----:B------:R-:W-:Y:S01]  /*bdc0*/  FSEL R29, R29, -INF , !P5 ;  /* 0xff8000001d1d7808 */ /* 0x000fe20006800000 */
[----:B------:R-:W-:Y:S01]  /*bdd0*/  FMUL.FTZ R242, R24, c[0x0][0x2ec] ;  /* 0x0000bb0018f27a20 */ /* 0x000fe20000410000 */
[----:B------:R-:W-:Y:S01]  /*bde0*/  ISETP.GE.AND P5, PT, R139, R212, PT ;  /* 0x000000d48b00720c */ /* 0x000fe20003fa6270 */
[----:B------:R-:W-:Y:S01]  /*bdf0*/  FMUL.FTZ R30, R27, c[0x0][0x2ec] ;  /* 0x0000bb001b1e7a20 */ /* 0x000fe20000410000 */
[-C--:B------:R-:W-:Y:S01]  /*be00*/  ISETP.LT.OR P1, PT, R157, R213.reuse, P1 ;  /* 0x000000d59d00720c */ /* 0x080fe20000f21670 */
[----:B------:R-:W-:Y:S01]  /*be10*/  FMUL.FTZ R24, R25, c[0x0][0x2ec] ;  /* 0x0000bb0019187a20 */ /* 0x000fe20000410000 */
[----:B------:R-:W-:Y:S01]  /*be20*/  ISETP.LT.OR P5, PT, R139, R213, P5 ;  /* 0x000000d58b00720c */ /* 0x000fe20002fa1670 */
[----:B------:R-:W1:Y:S01]  /*be30*/  MUFU.TANH R242, R242 ;  /* 0x000000f200f27308 */ /* 0x000e620000002400 */
[----:B------:R-:W-:-:S02]  /*be40*/  FMUL.FTZ R25, R26, c[0x0][0x2ec] ;  /* 0x0000bb001a197a20 */ /* 0x000fc40000410000 */
[----:B------:R-:W-:Y:S02]  /*be50*/  FMUL.FTZ R27, R20, c[0x0][0x2ec] ;  /* 0x0000bb00141b7a20 */ /* 0x000fe40000410000 */
[----:B------:R-:W-:Y:S02]  /*be60*/  FMUL.FTZ R20, R21, c[0x0][0x2ec] ;  /* 0x0000bb0015147a20 */ /* 0x000fe40000410000 */
[----:B----4-:R-:W-:Y:S01]  /*be70*/  FFMA.FTZ R31, R160, -UR19, R241 ;  /* 0x80000013a01f7c23 */ /* 0x010fe200080100f1 */
[----:B------:R-:W2:Y:S01]  /*be80*/  MUFU.TANH R25, R25 ;  /* 0x0000001900197308 */ /* 0x000ea20000002400 */
[----:B------:R-:W-:Y:S02]  /*be90*/  FMUL.FTZ R21, R22, c[0x0][0x2ec] ;  /* 0x0000bb0016157a20 */ /* 0x000fe40000410000 */
[----:B------:R-:W-:Y:S01]  /*bea0*/  FMUL.FTZ R23, R23, c[0x0][0x2ec] ;  /* 0x0000bb0017177a20 */ /* 0x000fe20000410000 */
[----:B------:R-:W-:Y:S01]  /*beb0*/  FSEL R31, R31, -INF , !P5 ;  /* 0xff8000001f1f7808 */ /* 0x000fe20006800000 */
[----:B-----5:R-:W-:Y:S01]  /*bec0*/  FFMA.FTZ R34, R163, -UR19, R34 ;  /* 0x80000013a3227c23 */ /* 0x020fe20008010022 */
[----:B------:R-:W-:-:S02]  /*bed0*/  ISETP.GE.AND P5, PT, R162, R212, PT ;  /* 0x000000d4a200720c */ /* 0x000fc40003fa6270 */
[----:B------:R-:W4:Y:S01]  /*bee0*/  MUFU.TANH R27, R27 ;  /* 0x0000001b001b7308 */ /* 0x000f220000002400 */
[----:B-1----:R-:W-:Y:S01]  /*bef0*/  FFMA.FTZ R26, R165, -UR19, R242 ;  /* 0x80000013a51a7c23 */ /* 0x002fe200080100f2 */
[-C--:B------:R-:W-:Y:S01]  /*bf00*/  ISETP.LT.OR P5, PT, R162, R213.reuse, P5 ;  /* 0x000000d5a200720c */ /* 0x080fe20002fa1670 */
[C---:B---3--:R-:W-:Y:S01]  /*bf10*/  HMMA.16816.F32.BF16 R16, R152.reuse, R4, R16 ;  /* 0x000000049810723c */ /* 0x048fe20000041810 */
[----:B------:R-:W-:Y:S02]  /*bf20*/  FSEL R35, R34, -INF , !P1 ;  /* 0xff80000022237808 */ /* 0x000fe40004800000 */
[----:B------:R-:W-:Y:S02]  /*bf30*/  ISETP.GE.AND P1, PT, R164, R212, PT ;  /* 0x000000d4a400720c */ /* 0x000fe40003f26270 */
[----:B------:R-:W1:Y:S01]  /*bf40*/  MUFU.TANH R24, R24 ;  /* 0x0000001800187308 */ /* 0x000e620000002400 */
[----:B--2---:R-:W-:Y:S01]  /*bf50*/  FFMA.FTZ R25, R166, -UR19, R25 ;  /* 0x80000013a6197c23 */ /* 0x004fe20008010019 */
[----:B------:R-:W-:Y:S01]  /*bf60*/  ISETP.LT.OR P1, PT, R164, R213, P1 ;  /* 0x000000d5a400720c */ /* 0x000fe20000f21670 */
[----:B------:R-:W-:Y:S01]  /*bf70*/  HMMA.16816.F32.BF16 R12, R152, R6, R12 ;  /* 0x00000006980c723c */ /* 0x000fe2000004180c */
[----:B------:R-:W2:Y:S01]  /*bf80*/  LDSM.16.M88.4 R4, [R188+0x5800] ;  /* 0x00580000bc04783b */ /* 0x000ea20000000200 */
[----:B------:R-:W-:-:S04]  /*bf90*/  DEPBAR.LE SB0, 0x0 ;  /* 0x000080000000791a */ /* 0x000fc80000000000 */
[----:B----4-:R-:W-:Y:S01]  /*bfa0*/  FFMA.FTZ R22, R220, -UR19, R27 ;  /* 0x80000013dc167c23 */ /* 0x010fe2000801001b */
[----:B------:R-:W3:Y:S01]  /*bfb0*/  MUFU.TANH R30, R30 ;  /* 0x0000001e001e7308 */ /* 0x000ee20000002400 */
[----:B------:R-:W-:Y:S02]  /*bfc0*/  FSEL R25, R25, -INF , !P5 ;  /* 0xff80000019197808 */ /* 0x000fe40006800000 */
[----:B------:R-:W-:Y:S01]  /*bfd0*/  ISETP.GE.AND P5, PT, R176, R212, PT ;  /* 0x000000d4b000720c */ /* 0x000fe20003fa6270 */
[----:B-1----:R-:W-:-:S03]  /*bfe0*/  FFMA.FTZ R24, R167, -UR19, R24 ;  /* 0x80000013a7187c23 */ /* 0x002fc60008010018 */
[----:B------:R-:W-:Y:S01]  /*bff0*/  ISETP.LT.OR P5, PT, R176, R213, P5 ;  /* 0x000000d5b000720c */ /* 0x000fe20002fa1670 */
[----:B------:R-:W1:Y:S01]  /*c000*/  MUFU.TANH R21, R21 ;  /* 0x0000001500157308 */ /* 0x000e620000002400 */
[----:B------:R-:W-:Y:S01]  /*c010*/  FMUL.FTZ R138, R16, c[0x0][0x2ec] ;  /* 0x0000bb00108a7a20 */ /* 0x000fe20000410000 */
[----:B------:R-:W-:Y:S01]  /*c020*/  FSEL R16, R159, -INF , !P0 ;  /* 0xff8000009f107808 */ /* 0x000fe20004000000 */
[----:B------:R-:W-:Y:S01]  /*c030*/  FMUL.FTZ R17, R17, c[0x0][0x2ec] ;  /* 0x0000bb0011117a20 */ /* 0x000fe20000410000 */
[----:B------:R-:W-:Y:S01]  /*c040*/  ISETP.GE.AND P0, PT, R162, R215, PT ;  /* 0x000000d7a200720c */ /* 0x000fe20003f06270 */
[----:B------:R-:W-:-:S03]  /*c050*/  FMUL.FTZ R19, R19, c[0x0][0x2ec] ;  /* 0x0000bb0013137a20 */ /* 0x000fc60000410000 */
[-C--:B------:R-:W-:Y:S01]  /*c060*/  ISETP.LT.OR P0, PT, R162, R216.reuse, P0 ;  /* 0x000000d8a200720c */ /* 0x080fe20000701670 */
[----:B------:R-:W4:Y:S01]  /*c070*/  MUFU.TANH R138, R138 ;  /* 0x0000008a008a7308 */ /* 0x000f220000002400 */
[----:B------:R-:W-:Y:S02]  /*c080*/  FMUL.FTZ R12, R12, c[0x0][0x2ec] ;  /* 0x0000bb000c0c7a20 */ /* 0x000fe40000410000 */
[----:B------:R-:W-:Y:S01]  /*c090*/  FSEL R26, R26, -INF , !P0 ;  /* 0xff8000001a1a7808 */ /* 0x000fe20004000000 */
[----:B---3--:R-:W-:Y:S01]  /*c0a0*/  FFMA.FTZ R30, R177, -UR19, R30 ;  /* 0x80000013b11e7c23 */ /* 0x008fe2000801001e */
[C---:B------:R-:W-:Y:S01]  /*c0b0*/  ISETP.GE.AND P0, PT, R176.reuse, R215, PT ;  /* 0x000000d7b000720c */ /* 0x040fe20003f06270 */
[----:B------:R-:W-:Y:S02]  /*c0c0*/  FMUL.FTZ R15, R15, c[0x0][0x2ec] ;  /* 0x0000bb000f0f7a20 */ /* 0x000fe40000410000 */
[----:B------:R3:W-:Y:S01]  /*c0d0*/  MUFU.TANH R132, R23 ;  /* 0x0000001700847308 */ /* 0x0007e20000002400 */
[----:B------:R-:W-:Y:S01]  /*c0e0*/  ISETP.LT.OR P0, PT, R176, R216, P0 ;  /* 0x000000d8b000720c */ /* 0x000fe20000701670 */
[----:B-1----:R-:W-:Y:S01]  /*c0f0*/  FFMA.FTZ R21, R224, -UR19, R21 ;  /* 0x80000013e0157c23 */ /* 0x002fe20008010015 */
[----:B------:R-:W-:-:S02]  /*c100*/  FSEL R27, R30, -INF , !P1 ;  /* 0xff8000001e1b7808 */ /* 0x000fc40004800000 */
[----:B------:R-:W-:Y:S02]  /*c110*/  FSEL R22, R22, -INF , !P0 ;  /* 0xff80000016167808 */ /* 0x000fe40004000000 */
[CC--:B------:R-:W-:Y:S01]  /*c120*/  ISETP.GE.AND P0, PT, R222.reuse, R215.reuse, PT ;  /* 0x000000d7de00720c */ /* 0x0c0fe20003f06270 */
[----:B------:R-:W1:Y:S01]  /*c130*/  MUFU.TANH R20, R20 ;  /* 0x0000001400147308 */ /* 0x000e620000002400 */
[C---:B--2---:R-:W-:Y:S01]  /*c140*/  HMMA.16816.F32.BF16 R172, R152.reuse, R4, R172 ;  /* 0x0000000498ac723c */ /* 0x044fe200000418ac */
[----:B----4-:R-:W-:Y:S01]  /*c150*/  FFMA.FTZ R138, R227, -UR19, R138 ;  /* 0x80000013e38a7c23 */ /* 0x010fe2000801008a */
[----:B------:R-:W-:Y:S02]  /*c160*/  ISETP.LT.OR P0, PT, R222, R216, P0 ;  /* 0x000000d8de00720c */ /* 0x000fe40000701670 */
[----:B------:R-:W-:Y:S02]  /*c170*/  FSEL R21, R21, -INF , !P5 ;  /* 0xff80000015157808 */ /* 0x000fe40006800000 */
[----:B------:R-:W-:Y:S01]  /*c180*/  FSEL R176, R138, -INF , !P0 ;  /* 0xff8000008ab07808 */ /* 0x000fe20004000000 */
[----:B------:R2:W4:Y:S01]  /*c190*/  MUFU.TANH R5, R12 ;  /* 0x0000000c00057308 */ /* 0x0005220000002400 */
[----:B------:R-:W-:Y:S01]  /*c1a0*/  HMMA.16816.F32.BF16 R168, R152, R6, R168 ;  /* 0x0000000698a8723c */ /* 0x000fe200000418a8 */
[----:B---3--:R-:W-:Y:S01]  /*c1b0*/  FMUL.FTZ R23, R18, c[0x0][0x2ec] ;  /* 0x0000bb0012177a20 */ /* 0x008fe20000410000 */
[-C--:B------:R-:W-:Y:S01]  /*c1c0*/  ISETP.GE.AND P0, PT, R229, R215.reuse, PT ;  /* 0x000000d7e500720c */ /* 0x080fe20003f06270 */
[----:B------:R-:W-:Y:S01]  /*c1d0*/  FFMA.FTZ R18, R161, -UR19, R32 ;  /* 0x80000013a1127c23 */ /* 0x000fe20008010020 */
[----:B------:R-:W-:Y:S01]  /*c1e0*/  ISETP.GE.AND P1, PT, R178, R212, PT ;  /* 0x000000d4b200720c */ /* 0x000fe20003f26270 */
[----:B------:R-:W-:Y:S01]  /*c1f0*/  FMUL.FTZ R4, R13, c[0x0][0x2ec] ;  /* 0x0000bb000d047a20 */ /* 0x000fe20000410000 */
[----:B------:R-:W-:Y:S01]  /*c200*/  ISETP.LT.OR P0, PT, R229, R216, P0 ;  /* 0x000000d8e500720c */ /* 0x000fe20000701670 */
[----:B------:R-:W3:Y:S01]  /*c210*/  MUFU.TANH R23, R23 ;  /* 0x0000001700177308 */ /* 0x000ee20000002400 */
[----:B------:R-:W-:Y:S01]  /*c220*/  FSEL R18, R18, -INF , !P6 ;  /* 0xff80000012127808 */ /* 0x000fe20007000000 */
[----:B-1----:R-:W-:Y:S01]  /*c230*/  FFMA.FTZ R20, R179, -UR19, R20 ;  /* 0x80000013b3147c23 */ /* 0x002fe20008010014 */
[----:B------:R-:W-:Y:S01]  /*c240*/  ISETP.GE.AND P6, PT, R164, R215, PT ;  /* 0x000000d7a400720c */ /* 0x000fe20003fc6270 */
[----:B------:R-:W-:Y:S01]  /*c250*/  FFMA.FTZ R132, R223, -UR19, R132 ;  /* 0x80000013df847c23 */ /* 0x000fe20008010084 */
[----:B------:R-:W-:-:S02]  /*c260*/  ISETP.GE.AND P5, PT, R222, R212, PT ;  /* 0x000000d4de00720c */ /* 0x000fc40003fa6270 */
[-C--:B------:R-:W-:Y:S01]  /*c270*/  ISETP.LT.OR P6, PT, R164, R216.reuse, P6 ;  /* 0x000000d8a400720c */ /* 0x080fe200037c1670 */
[----:B--2---:R-:W-:Y:S01]  /*c280*/  FMUL.FTZ R12, R14, c[0x0][0x2ec] ;  /* 0x0000bb000e0c7a20 */ /* 0x004fe20000410000 */
[----:B------:R-:W1:Y:S01]  /*c290*/  MUFU.TANH R17, R17 ;  /* 0x0000001100117308 */ /* 0x000e620000002400 */
[----:B------:R-:W-:Y:S01]  /*c2a0*/  FMUL.FTZ R14, R172, c[0x0][0x2ec] ;  /* 0x0000bb00ac0e7a20 */ /* 0x000fe20000410000 */
[----:B------:R-:W-:Y:S01]  /*c2b0*/  FSEL R24, R24, -INF , !P6 ;  /* 0xff80000018187808 */ /* 0x000fe20007000000 */
[----:B----4-:R-:W-:Y:S01]  /*c2c0*/  FFMA.FTZ R5, R234, -UR19, R5 ;  /* 0x80000013ea057c23 */ /* 0x010fe20008010005 */
[C---:B------:R-:W-:Y:S01]  /*c2d0*/  ISETP.GE.AND P6, PT, R178.reuse, R215, PT ;  /* 0x000000d7b200720c */ /* 0x040fe20003fc6270 */
[----:B------:R-:W-:Y:S01]  /*c2e0*/  FMUL.FTZ R6, R173, c[0x0][0x2ec] ;  /* 0x0000bb00ad067a20 */ /* 0x000fe20000410000 */
[-C--:B------:R-:W-:Y:S01]  /*c2f0*/  ISETP.LT.OR P1, PT, R178, R213.reuse, P1 ;  /* 0x000000d5b200720c */ /* 0x080fe20000f21670 */
[----:B---3--:R-:W-:Y:S01]  /*c300*/  FFMA.FTZ R177, R228, -UR19, R23 ;  /* 0x80000013e4b17c23 */ /* 0x008fe20008010017 */
[----:B------:R-:W2:Y:S01]  /*c310*/  MUFU.TANH R19, R19 ;  /* 0x0000001300137308 */ /* 0x000ea20000002400 */
[----:B------:R-:W-:Y:S01]  /*c320*/  ISETP.LT.OR P6, PT, R178, R216, P6 ;  /* 0x000000d8b200720c */ /* 0x000fe200037c1670 */
[----:B------:R-:W-:Y:S01]  /*c330*/  FMUL.FTZ R13, R174, c[0x0][0x2ec] ;  /* 0x0000bb00ae0d7a20 */ /* 0x000fe20000410000 */
[----:B------:R-:W-:Y:S01]  /*c340*/  FSEL R172, R5, -INF , !P0 ;  /* 0xff80000005ac7808 */ /* 0x000fe20004000000 */
[----:B------:R-:W-:Y:S01]  /*c350*/  FMUL.FTZ R5, R168, c[0x0][0x2ec] ;  /* 0x0000bb00a8057a20 */ /* 0x000fe20000410000 */
[----:B------:R-:W-:Y:S01]  /*c360*/  ISETP.LT.OR P5, PT, R222, R213, P5 ;  /* 0x000000d5de00720c */ /* 0x000fe20002fa1670 */
[----:B------:R-:W-:Y:S01]  /*c370*/  FMUL.FTZ R7, R175, c[0x0][0x2ec] ;  /* 0x0000bb00af077a20 */ /* 0x000fe20000410000 */
[----:B------:R-:W-:Y:S01]  /*c380*/  FSEL R20, R20, -INF , !P6 ;  /* 0xff80000014147808 */ /* 0x000fe20007000000 */
[----:B------:R-:W3:Y:S01]  /*c390*/  MUFU.TANH R12, R12 ;  /* 0x0000000c000c7308 */ /* 0x000ee20000002400 */
[----:B------:R-:W-:Y:S01]  /*c3a0*/  ISETP.GE.AND P6, PT, R226, R215, PT ;  /* 0x000000d7e200720c */ /* 0x000fe20003fc6270 */
[----:B-1----:R-:W-:Y:S01]  /*c3b0*/  FFMA.FTZ R17, R230, -UR19, R17 ;  /* 0x80000013e6117c23 */ /* 0x002fe20008010011 */
[----:B------:R-:W-:Y:S01]  /*c3c0*/  FSEL R23, R132, -INF , !P1 ;  /* 0xff80000084177808 */ /* 0x000fe20004800000 */
[----:B------:R-:W-:Y:S01]  /*c3d0*/  FMUL.FTZ R169, R169, c[0x0][0x2ec] ;  /* 0x0000bb00a9a97a20 */ /* 0x000fe20000410000 */
[----:B------:R-:W-:Y:S01]  /*c3e0*/  FSEL R177, R177, -INF , !P5 ;  /* 0xff800000b1b17808 */ /* 0x000fe20006800000 */
[----:B------:R-:W-:Y:S01]  /*c3f0*/  FMUL.FTZ R171, R171, c[0x0][0x2ec] ;  /* 0x0000bb00abab7a20 */ /* 0x000fe20000410000 */
[-C--:B------:R-:W-:Y:S01]  /*c400*/  ISETP.GE.AND P1, PT, R226, R212.reuse, PT ;  /* 0x000000d4e200720c */ /* 0x080fe20003f26270 */
[----:B------:R-:W1:Y:S01]  /*c410*/  MUFU.TANH R14, R14 ;  /* 0x0000000e000e7308 */ /* 0x000e620000002400 */
[----:B------:R-:W-:Y:S01]  /*c420*/  ISETP.GE.AND P5, PT, R229, R212, PT ;  /* 0x000000d4e500720c */ /* 0x000fe20003fa6270 */
[----:B--2---:R-:W-:Y:S01]  /*c430*/  FFMA.FTZ R19, R232, -UR19, R19 ;  /* 0x80000013e8137c23 */ /* 0x004fe20008010013 */
[----:B------:R-:W-:-:S02]  /*c440*/  ISETP.LT.OR P6, PT, R226, R216, P6 ;  /* 0x000000d8e200720c */ /* 0x000fc400037c1670 */
[----:B------:R-:W-:Y:S02]  /*c450*/  ISETP.GE.AND P0, PT, R8, R215, PT ;  /* 0x000000d70800720c */ /* 0x000fe40003f06270 */
[-C--:B------:R-:W-:Y:S01]  /*c460*/  ISETP.LT.OR P1, PT, R226, R213.reuse, P1 ;  /* 0x000000d5e200720c */ /* 0x080fe20000f21670 */
[----:B------:R-:W2:Y:S01]  /*c470*/  MUFU.TANH R4, R4 ;  /* 0x0000000400047308 */ /* 0x000ea20000002400 */
[----:B---3--:R-:W-:Y:S01]  /*c480*/  FFMA.FTZ R12, R233, -UR19, R12 ;  /* 0x80000013e90c7c23 */ /* 0x008fe2000801000c */
[----:B------:R-:W-:Y:S02]  /*c490*/  ISETP.LT.OR P5, PT, R229, R213, P5 ;  /* 0x000000d5e500720c */ /* 0x000fe40002fa1670 */
[----:B------:R-:W-:Y:S02]  /*c4a0*/  FSEL R174, R17, -INF , !P6 ;  /* 0xff80000011ae7808 */ /* 0x000fe40007000000 */
[----:B------:R-:W-:Y:S02]  /*c4b0*/  ISETP.GE.AND P6, PT, R231, R215, PT ;  /* 0x000000d7e700720c */ /* 0x000fe40003fc6270 */
[----:B------:R-:W3:Y:S01]  /*c4c0*/  MUFU.TANH R15, R15 ;  /* 0x0000000f000f7308 */ /* 0x000ee20000002400 */
[----:B-1----:R-:W-:Y:S01]  /*c4d0*/  FFMA.FTZ R14, R235, -UR19, R14 ;  /* 0x80000013eb0e7c23 */ /* 0x002fe2000801000e */
[----:B------:R-:W-:-:S02]  /*c4e0*/  ISETP.LT.OR P0, PT, R8, R216, P0 ;  /* 0x000000d80800720c */ /* 0x000fc40000701670 */
[----:B------:R-:W-:Y:S02]  /*c4f0*/  FSEL R175, R19, -INF , !P1 ;  /* 0xff80000013af7808 */ /* 0x000fe40004800000 */
[----:B------:R-:W-:Y:S02]  /*c500*/  FSEL R173, R12, -INF , !P5 ;  /* 0xff8000000cad7808 */ /* 0x000fe40006800000 */
[----:B------:R-:W1:Y:S01]  /*c510*/  MUFU.TANH R5, R5 ;  /* 0x0000000500057308 */ /* 0x000e620000002400 */
[----:B--2---:R-:W-:Y:S01]  /*c520*/  FFMA.FTZ R4, R9, -UR19, R4 ;  /* 0x8000001309047c23 */ /* 0x004fe20008010004 */
[CC--:B------:R-:W-:Y:S01]  /*c530*/  ISETP.GE.AND P1, PT, R231.reuse, R212.reuse, PT ;  /* 0x000000d4e700720c */ /* 0x0c0fe20003f26270 */
[----:B------:R-:W-:Y:S01]  /*c540*/  FMUL.FTZ R9, R170, c[0x0][0x2ec] ;  /* 0x0000bb00aa097a20 */ /* 0x000fe20000410000 */
[----:B------:R-:W-:Y:S02]  /*c550*/  ISETP.GE.AND P5, PT, R8, R212, PT ;  /* 0x000000d40800720c */ /* 0x000fe40003fa6270 */
[----:B------:R-:W-:-:S02]  /*c560*/  ISETP.LT.OR P6, PT, R231, R216, P6 ;  /* 0x000000d8e700720c */ /* 0x000fc400037c1670 */
[----:B------:R-:W-:Y:S01]  /*c570*/  I2F R149, R149 ;  /* 0x0000009500957306 */ /* 0x000fe20000201400 */
[----:B------:R-:W-:Y:S01]  /*c580*/  FSEL R158, R14, -INF , !P0 ;  /* 0xff8000000e9e7808 */ /* 0x000fe20004000000 */
[----:B---3--:R-:W-:Y:S01]  /*c590*/  FFMA.FTZ R10, R10, -UR19, R15 ;  /* 0x800000130a0a7c23 */ /* 0x008fe2000801000f */
[----:B------:R-:W-:Y:S02]  /*c5a0*/  ISETP.GE.AND P0, PT, R148, R215, PT ;  /* 0x000000d79400720c */ /* 0x000fe40003f06270 */
[-C--:B------:R-:W-:Y:S02]  /*c5b0*/  ISETP.LT.OR P1, PT, R231, R213.reuse, P1 ;  /* 0x000000d5e700720c */ /* 0x080fe40000f21670 */
[----:B------:R-:W-:Y:S01]  /*c5c0*/  ISETP.LT.OR P5, PT, R8, R213, P5 ;  /* 0x000000d50800720c */ /* 0x000fe20002fa1670 */
[----:B------:R-:W2:Y:S01]  /*c5d0*/  MUFU.TANH R6, R6 ;  /* 0x0000000600067308 */ /* 0x000ea20000002400 */
[----:B------:R-:W-:Y:S01]  /*c5e0*/  FSEL R168, R4, -INF , !P6 ;  /* 0xff80000004a87808 */ /* 0x000fe20007000000 */
[----:B-1----:R-:W-:Y:S01]  /*c5f0*/  FFMA.FTZ R5, R238, -UR19, R5 ;  /* 0x80000013ee057c23 */ /* 0x002fe20008010005 */
[----:B------:R-:W-:-:S02]  /*c600*/  ISETP.LT.OR P0, PT, R148, R216, P0 ;  /* 0x000000d89400720c */ /* 0x000fc40000701670 */
[----:B------:R-:W-:Y:S02]  /*c610*/  FSEL R167, R10, -INF , !P1 ;  /* 0xff8000000aa77808 */ /* 0x000fe40004800000 */
[C---:B------:R-:W-:Y:S01]  /*c620*/  ISETP.GE.AND P6, PT, R11.reuse, R215, PT ;  /* 0x000000d70b00720c */ /* 0x040fe20003fc6270 */
[----:B------:R-:W1:Y:S01]  /*c630*/  MUFU.TANH R13, R13 ;  /* 0x0000000d000d7308 */ /* 0x000e620000002400 */
[----:B------:R-:W-:Y:S02]  /*c640*/  ISETP.GE.AND P1, PT, R11, R212, PT ;  /* 0x000000d40b00720c */ /* 0x000fe40003f26270 */
[----:B------:R-:W-:Y:S02]  /*c650*/  FSEL R146, R5, -INF , !P0 ;  /* 0xff80000005927808 */ /* 0x000fe40004000000 */
[----:B------:R-:W-:Y:S02]  /*c660*/  PLOP3.LUT P0, PT, PT, PT, UP0, 0x80, 0x0 ;  /* 0x000000000000781c */ /* 0x000fe40003f0f008 */
[----:B------:R-:W-:Y:S01]  /*c670*/  ISETP.LT.OR P6, PT, R11, R216, P6 ;  /* 0x000000d80b00720c */ /* 0x000fe200037c1670 */
[----:B------:R-:W3:Y:S01]  /*c680*/  MUFU.TANH R7, R7 ;  /* 0x0000000700077308 */ /* 0x000ee20000002400 */
[----:B--2---:R-:W-:Y:S01]  /*c690*/  FFMA.FTZ R6, R149, -UR19, R6 ;  /* 0x8000001395067c23 */ /* 0x004fe20008010006 */
[----:B------:R-:W-:-:S04]  /*c6a0*/  ISETP.LT.OR P1, PT, R11, R213, P1 ;  /* 0x000000d50b00720c */ /* 0x000fc80000f21670 */
[----:B------:R-:W-:Y:S02]  /*c6b0*/  FSEL R156, R6, -INF , !P6 ;  /* 0xff800000069c7808 */ /* 0x000fe40007000000 */
[----:B------:R-:W-:Y:S01]  /*c6c0*/  I2F R142, R142 ;  /* 0x0000008e008e7306 */ /* 0x000fe20000201400 */
[----:B-1----:R-:W-:Y:S01]  /*c6d0*/  FFMA.FTZ R13, R236, -UR19, R13 ;  /* 0x80000013ec0d7c23 */ /* 0x002fe2000801000d */
[----:B------:R-:W-:-:S04]  /*c6e0*/  ISETP.GE.AND P6, PT, R237, R215, PT ;  /* 0x000000d7ed00720c */ /* 0x000fc80003fc6270 */
[----:B------:R-:W-:Y:S02]  /*c6f0*/  FSEL R155, R13, -INF , !P5 ;  /* 0xff8000000d9b7808 */ /* 0x000fe40006800000 */
[----:B------:R-:W-:Y:S01]  /*c700*/  I2F R143, R143 ;  /* 0x0000008f008f7306 */ /* 0x000fe20000201400 */
[----:B---3--:R-:W-:Y:S01]  /*c710*/  FFMA.FTZ R7, R140, -UR19, R7 ;  /* 0x800000138c077c23 */ /* 0x008fe20008010007 */
[----:B------:R-:W-:Y:S01]  /*c720*/  BAR.SYNC.DEFER_BLOCKING 0x0 ;  /* 0x0000000000007b1d */ /* 0x000fe20000010000 */
[----:B------:R-:W-:Y:S02]  /*c730*/  ISETP.GE.AND P5, PT, R148, R212, PT ;  /* 0x000000d49400720c */ /* 0x000fe40003fa6270 */
[----:B------:R-:W-:Y:S02]  /*c740*/  ISETP.LT.OR P6, PT, R237, R216, P6 ;  /* 0x000000d8ed00720c */ /* 0x000fe400037c1670 */
[----:B------:R-:W-:Y:S01]  /*c750*/  FSEL R147, R7, -INF , !P1 ;  /* 0xff80000007937808 */ /* 0x000fe20004800000 */
[----:B------:R-:W-:Y:S01]  /*c760*/  I2F R141, R141 ;  /* 0x0000008d008d7306 */ /* 0x000fe20000201400 */
[----:B------:R-:W-:-:S02]  /*c770*/  ISETP.GE.AND P1, PT, R237, R212, PT ;  /* 0x000000d4ed00720c */ /* 0x000fc40003f26270 */
[-C--:B------:R-:W-:Y:S02]  /*c780*/  ISETP.LT.OR P5, PT, R148, R213.reuse, P5 ;  /* 0x000000d59400720c */ /* 0x080fe40002fa1670 */
[----:B------:R-:W-:-:S03]  /*c790*/  ISETP.LT.OR P1, PT, R237, R213, P1 ;  /* 0x000000d5ed00720c */ /* 0x000fc60000f21670 */
        /* <DEDUP_REMOVED lines=24> */
[----:B------:R-:W-:Y:S02]  /*c920*/  @!P2 LEA R12, P1, R6, c[0x0][0x168], 0x1 ;  /* 0x00005a00060caa11 */ /* 0x000fe400078208ff */
        /* <DEDUP_REMOVED lines=43> */
.L_x_488:
[----:B------:R-:W-:Y:S05]  /*cbe0*/  BSYNC B0 ;  /* 0x0000000000007941 */ /* 0x000fea0003800000 */
.L_x_487:
[----:B------:R-:W0:Y:S02]  /*cbf0*/  LDGDEPBAR ;  /* 0x00000000000079af */ /* 0x000e240000000000 */
.L_x_486:
[----:B------:R-:W-:Y:S01]  /*cc00*/  FMNMX.FTZ R5, R2, R3, !PT ;  /* 0x0000000302057209 */ /* 0x000fe20007810000 */
[----:B-1----:R-:W-:Y:S01]  /*cc10*/  LDSM.16.MT88.4 R12, [R194+0x12000] ;  /* 0x01200000c20c783b */ /* 0x002fe20000004200 */
[----:B--2---:R-:W-:Y:S02]  /*cc20*/  FMNMX.FTZ R6, R0, R29, !PT ;  /* 0x0000001d00067209 */ /* 0x004fe40007810000 */
        /* <DEDUP_REMOVED lines=48> */
[C---:B------:R-:W-:Y:S01]  /*cf30*/  FMUL.FTZ R154, R3.reuse, c[0x0][0x23c] ;  /* 0x00008f00039a7a20 */ /* 0x040fe20000410000 */
        /* <DEDUP_REMOVED lines=354> */
.L_x_482:
        /* <DEDUP_REMOVED lines=11> */
.L_x_492:
        /* <DEDUP_REMOVED lines=10> */
[C---:B------:R-:W-:Y:S04]  /*e6b0*/  LEA R7, P0, R6.reuse, R208, 0x6 ;  /* 0x000000d006077211 */ /* 0x040fe800078030ff */
[----:B------:R-:W-:Y:S01]  /*e6c0*/  IMAD.U32 R9, RZ, RZ, UR20 ;  /* 0x00000014ff097e24 */ /* 0x000fe2000f8e00ff */
[C---:B------:R-:W-:Y:S02]  /*e6d0*/  @!P4 LEA R18, P1, R7.reuse, c[0x0][0x168], 0x1 ;  /* 0x00005a000712ca11 */ /* 0x040fe400078208ff */
[C---:B------:R-:W-:Y:S02]  /*e6e0*/  @!P2 LEA R12, P5, R7.reuse, c[0x0][0x168], 0x1 ;  /* 0x00005a00070caa11 */ /* 0x040fe400078a08ff */
        /* <DEDUP_REMOVED lines=44> */
.L_x_490:
        /* <DEDUP_REMOVED lines=33> */
[----:B------:R-:W-:Y:S01]  /*ebc0*/  PLOP3.LUT P0, PT, PT, PT, UP0, 0x80, 0x0 ;  /* 0x000000000000781c */ /* 0x000fe20003f0f008 */
        /* <DEDUP_REMOVED lines=185> */
[----:B-----5:R-:W-:Y:S02]  /*f760*/  FMUL.FTZ R228, R10, c[0x0][0x2ec] ;  /* 0x0000bb000ae47a20 */ /* 0x020fe40000410000 */
        /* <DEDUP_REMOVED lines=9> */
[----:B----4-:R-:W-:Y:S01]  /*f800*/  FMUL.FTZ R236, R16, c[0x0][0x2ec] ;  /* 0x0000bb0010ec7a20 */ /* 0x010fe20000410000 */
[----:B------:R-:W-:Y:S04]  /*f810*/  HMMA.16816.F32.BF16 R32, R172, R134, R32 ;  /* 0x00000086ac20723c */ /* 0x000fe80000041820 */
[----:B------:R-:W4:Y:S01]  /*f820*/  MUFU.TANH R227, R227 ;  /* 0x000000e300e37308 */ /* 0x000f220000002400 */
        /* <DEDUP_REMOVED lines=10> */
[----:B------:R5:W1:Y:S01]  /*f8d0*/  MUFU.TANH R21, R250 ;  /* 0x000000fa00157308 */ /* 0x000a620000002400 */
        /* <DEDUP_REMOVED lines=8> */
[----:B------:R-:W-:Y:S05]  /*f960*/  FMUL.FTZ R251, R34, c[0x0][0x2ec] ;  /* 0x0000bb0022fb7a20 */ /* 0x000fea0000410000 */
[----:B------:R-:W1:Y:S01]  /*f970*/  MUFU.TANH R229, R229 ;  /* 0x000000e500e57308 */ /* 0x000e620000002400 */
[----:B-----5:R-:W-:Y:S09]  /*f980*/  FMUL.FTZ R250, R35, c[0x0][0x2ec] ;  /* 0x0000bb0023fa7a20 */ /* 0x020ff20000410000 */
        /* <DEDUP_REMOVED lines=24> */
.L_x_491:
[----:B------:R-:W-:Y:S01]  /*fb10*/  IMAD.U32 R5, RZ, RZ, UR13 ;  /* 0x0000000dff057e24 */ /* 0x000fe2000f8e00ff */
[----:B------:R-:W-:Y:S02]  /*fb20*/  UISETP.GT.AND UP0, UPT, UR13, UR7, UPT ;  /* 0x000000070d00728c */ /* 0x000fe4000bf04270 */
[----:B------:R-:W-:Y:S01]  /*fb30*/  UMOV UR22, UR13 ;  /* 0x0000000d00167c82 */ /* 0x000fe20008000000 */
[----:B------:R-:W-:Y:S05]  /*fb40*/  IMAD R6, R5, 0x40, R206 ;  /* 0x0000004005067824 */ /* 0x000fea00078e02ce */
[C---:B------:R-:W-:Y:S02]  /*fb50*/  IADD3 R4, R217.reuse, -R6, RZ ;  /* 0x80000006d9047210 */ /* 0x040fe40007ffe0ff */
[----:B------:R-:W-:Y:S02]  /*fb60*/  IADD3 R20, R6, 0x1, RZ ;  /* 0x0000000106147810 */ /* 0x000fe40007ffe0ff */
[----:B------:R-:W-:Y:S01]  /*fb70*/  IABS R27, R4 ;  /* 0x00000004001b7213 */ /* 0x000fe20000000000 */
[----:B------:R-:W-:Y:S01]  /*fb80*/  IMAD.IADD R4, R214, 0x1, -R6 ;  /* 0x00000001d6047824 */ /* 0x000fe200078e0a06 */
[C---:B------:R-:W-:Y:S02]  /*fb90*/  IADD3 R23, R6.reuse, 0x8, RZ ;  /* 0x0000000806177810 */ /* 0x040fe40007ffe0ff */
[C---:B-1----:R-:W-:Y:S02]  /*fba0*/  IADD3 R19, R6.reuse, 0x9, RZ ;  /* 0x0000000906137810 */ /* 0x042fe40007ffe0ff */
[----:B------:R-:W-:Y:S01]  /*fbb0*/  IABS R25, R4 ;  /* 0x0000000400197213 */ /* 0x000fe20000000000 */
[C-C-:B------:R-:W-:Y:S01]  /*fbc0*/  IMAD.IADD R4, R217.reuse, 0x1, -R20.reuse ;  /* 0x00000001d9047824 */ /* 0x140fe200078e0a14 */
[C---:B------:R-:W-:Y:S01]  /*fbd0*/  IADD3 R9, R6.reuse, 0x10, RZ ;  /* 0x0000001006097810 */ /* 0x040fe20007ffe0ff */
[----:B------:R-:W-:Y:S01]  /*fbe0*/  I2F R27, R27 ;  /* 0x0000001b001b7306 */ /* 0x000fe20000201400 */
[C---:B------:R-:W-:Y:S02]  /*fbf0*/  IADD3 R13, R6.reuse, 0x11, RZ ;  /* 0x00000011060d7810 */ /* 0x040fe40007ffe0ff */
[----:B------:R-:W-:Y:S02]  /*fc00*/  IABS R17, R4 ;  /* 0x0000000400117213 */ /* 0x000fe40000000000 */
[C---:B------:R-:W-:Y:S02]  /*fc10*/  IADD3 R4, R217.reuse, -R23, RZ ;  /* 0x80000017d9047210 */ /* 0x040fe40007ffe0ff */
[C---:B------:R-:W-:Y:S02]  /*fc20*/  IADD3 R12, R6.reuse, 0x18, RZ ;  /* 0x00000018060c7810 */ /* 0x040fe40007ffe0ff */
[----:B------:R-:W-:Y:S01]  /*fc30*/  IABS R18, R4 ;  /* 0x0000000400127213 */ /* 0x000fe20000000000 */
[C---:B------:R-:W-:Y:S01]  /*fc40*/  IMAD.IADD R4, R217.reuse, 0x1, -R19 ;  /* 0x00000001d9047824 */ /* 0x040fe200078e0a13 */
[----:B------:R-:W-:Y:S01]  /*fc50*/  I2F R17, R17 ;  /* 0x0000001100117306 */ /* 0x000fe20000201400 */
[C---:B------:R-:W-:Y:S02]  /*fc60*/  IADD3 R11, R6.reuse, 0x19, RZ ;  /* 0x00000019060b7810 */ /* 0x040fe40007ffe0ff */
[C---:B------:R-:W-:Y:S02]  /*fc70*/  ISETP.GE.AND P6, PT, R6.reuse, R213, PT ;  /* 0x000000d50600720c */ /* 0x040fe40003fc6270 */
[----:B------:R-:W-:Y:S02]  /*fc80*/  IABS R15, R4 ;  /* 0x00000004000f7213 */ /* 0x000fe40000000000 */
[C---:B------:R-:W-:Y:S02]  /*fc90*/  IADD3 R4, R217.reuse, -R9, RZ ;  /* 0x80000009d9047210 */ /* 0x040fe40007ffe0ff */
[C---:B------:R-:W-:Y:S01]  /*fca0*/  ISETP.GE.OR P6, PT, R6.reuse, R212, !P6 ;  /* 0x000000d40600720c */ /* 0x040fe200077c6670 */
[----:B------:R-:W-:Y:S01]  /*fcb0*/  I2F R18, R18 ;  /* 0x0000001200127306 */ /* 0x000fe20000201400 */
[----:B------:R-:W-:Y:S01]  /*fcc0*/  IABS R10, R4 ;  /* 0x00000004000a7213 */ /* 0x000fe20000000000 */
[C---:B------:R-:W-:Y:S01]  /*fcd0*/  IMAD.IADD R4, R217.reuse, 0x1, -R13 ;  /* 0x00000001d9047824 */ /* 0x040fe200078e0a0d */
[-C--:B------:R-:W-:Y:S02]  /*fce0*/  ISETP.GE.AND P1, PT, R6, R216.reuse, PT ;  /* 0x000000d80600720c */ /* 0x080fe40003f26270 */
[----:B------:R-:W-:Y:S02]  /*fcf0*/  ISETP.GE.AND P5, PT, R20, R216, PT ;  /* 0x000000d81400720c */ /* 0x000fe40003fa6270 */
[----:B------:R-:W-:Y:S02]  /*fd00*/  IABS R8, R4 ;  /* 0x0000000400087213 */ /* 0x000fe40000000000 */
[C---:B------:R-:W-:Y:S01]  /*fd10*/  IADD3 R4, R217.reuse, -R12, RZ ;  /* 0x8000000cd9047210 */ /* 0x040fe20007ffe0ff */
[----:B------:R-:W-:Y:S01]  /*fd20*/  I2F R10, R10 ;  /* 0x0000000a000a7306 */ /* 0x000fe20000201400 */
[-C--:B------:R-:W-:Y:S02]  /*fd30*/  ISETP.GE.OR P1, PT, R6, R215.reuse, !P1 ;  /* 0x000000d70600720c */ /* 0x080fe40004f26670 */
[----:B------:R-:W-:Y:S01]  /*fd40*/  IABS R5, R4 ;  /* 0x0000000400057213 */ /* 0x000fe20000000000 */
[----:B------:R-:W-:Y:S01]  /*fd50*/  IMAD.IADD R4, R214, 0x1, -R20 ;  /* 0x00000001d6047824 */ /* 0x000fe200078e0a14 */
[C---:B------:R-:W-:Y:S02]  /*fd60*/  ISETP.GE.OR P5, PT, R20.reuse, R215, !P5 ;  /* 0x000000d71400720c */ /* 0x040fe40006fa6670 */
[C---:B------:R-:W-:Y:S02]  /*fd70*/  ISETP.GE.AND P0, PT, R20.reuse, R213, PT ;  /* 0x000000d51400720c */ /* 0x040fe40003f06270 */
[----:B------:R-:W-:Y:S01]  /*fd80*/  IABS R14, R4 ;  /* 0x00000004000e7213 */ /* 0x000fe20000000000 */
[----:B------:R-:W-:Y:S01]  /*fd90*/  I2F R25, R25 ;  /* 0x0000001900197306 */ /* 0x000fe20000201400 */
[C---:B------:R-:W-:Y:S02]  /*fda0*/  IADD3 R4, R217.reuse, -R11, RZ ;  /* 0x8000000bd9047210 */ /* 0x040fe40007ffe0ff */
[----:B------:R-:W-:Y:S02]  /*fdb0*/  ISETP.GE.OR P0, PT, R20, R212, !P0 ;  /* 0x000000d41400720c */ /* 0x000fe40004706670 */
[----:B------:R-:W-:Y:S01]  /*fdc0*/  IABS R24, R4 ;  /* 0x0000000400187213 */ /* 0x000fe20000000000 */
[----:B------:R-:W-:Y:S04]  /*fdd0*/  IMAD.IADD R4, R214, 0x1, -R23 ;  /* 0x00000001d6047824 */ /* 0x000fe800078e0a17 */
[----:B------:R-:W-:Y:S01]  /*fde0*/  I2F R5, R5 ;  /* 0x0000000500057306 */ /* 0x000fe20000201400 */
[----:B------:R-:W-:Y:S02]  /*fdf0*/  IABS R7, R4 ;  /* 0x0000000400077213 */ /* 0x000fe40000000000 */
[C---:B------:R-:W-:Y:S04]  /*fe00*/  IADD3 R4, R6.reuse, 0x20, RZ ;  /* 0x0000002006047810 */ /* 0x040fe80007ffe0ff */
[----:B------:R-:W-:Y:S03]  /*fe10*/  IADD3 R16, R217, -R4, RZ ;  /* 0x80000004d9107210 */ /* 0x000fe60007ffe0ff */
[----:B------:R-:W-:Y:S01]  /*fe20*/  I2F R15, R15 ;  /* 0x0000000f000f7306 */ /* 0x000fe20000201400 */
[----:B------:R-:W-:Y:S09]  /*fe30*/  IABS R16, R16 ;  /* 0x0000001000107213 */ /* 0x000ff20000000000 */
[----:B------:R1:W-:Y:S10]  /*fe40*/  I2F R26, R16 ;  /* 0x00000010001a7306 */ /* 0x0003f40000201400 */
[----:B------:R-:W-:Y:S10]  /*fe50*/  I2F R8, R8 ;  /* 0x0000000800087306 */ /* 0x000ff40000201400 */
[----:B------:R-:W-:Y:S01]  /*fe60*/  I2F R14, R14 ;  /* 0x0000000e000e7306 */ /* 0x000fe20000201400 */
[----:B-1----:R-:W-:Y:S09]  /*fe70*/  IADD3 R16, R6, 0x21, RZ ;  /* 0x0000002106107810 */ /* 0x002ff20007ffe0ff */
[----:B------:R-:W-:Y:S10]  /*fe80*/  I2F R24, R24 ;  /* 0x0000001800187306 */ /* 0x000ff40000201400 */
[----:B------:R-:W1:Y:S02]  /*fe90*/  I2F R7, R7 ;  /* 0x0000000700077306 */ /* 0x000e640000201400 */
[----:B-1----:R-:W-:Y:S02]  /*fea0*/  FFMA.FTZ R228, R7, -UR19, R228 ;  /* 0x8000001307e47c23 */ /* 0x002fe400080100e4 */
[----:B------:R-:W-:Y:S02]  /*feb0*/  FFMA.FTZ R224, R17, -UR19, R224 ;  /* 0x8000001311e07c23 */ /* 0x000fe400080100e0 */
[----:B------:R-:W-:Y:S02]  /*fec0*/  IMAD.IADD R17, R214, 0x1, -R19 ;  /* 0x00000001d6117824 */ /* 0x000fe400078e0a13 */
[----:B------:R-:W-:Y:S01]  /*fed0*/  FFMA.FTZ R233, R10, -UR19, R233 ;  /* 0x800000130ae97c23 */ /* 0x000fe200080100e9 */
[----:B------:R-:W-:Y:S01]  /*fee0*/  FSEL R224, R224, -INF , !P5 ;  /* 0xff800000e0e07808 */ /* 0x000fe20006800000 */
[----:B------:R-:W-:Y:S01]  /*fef0*/  IMAD.IADD R10, R214, 0x1, -R9 ;  /* 0x00000001d60a7824 */ /* 0x000fe200078e0a09 */
[----:B------:R-:W-:Y:S01]  /*ff00*/  IABS R17, R17 ;  /* 0x0000001100117213 */ /* 0x000fe20000000000 */
[----:B------:R-:W-:Y:S01]  /*ff10*/  FFMA.FTZ R227, R18, -UR19, R227 ;  /* 0x8000001312e37c23 */ /* 0x000fe200080100e3 */
[----:B------:R-:W-:Y:S01]  /*ff20*/  ISETP.GE.AND P5, PT, R9, R216, PT ;  /* 0x000000d80900720c */ /* 0x000fe20003fa6270 */
[----:B------:R-:W-:Y:S01]  /*ff30*/  FFMA.FTZ R226, R25, -UR19, R226 ;  /* 0x8000001319e27c23 */ /* 0x000fe200080100e2 */
[----:B------:R-:W1:Y:S01]  /*ff40*/  I2F R28, R17 ;  /* 0x00000011001c7306 */ /* 0x000e620000201400 */
[----:B------:R-:W-:Y:S01]  /*ff50*/  IABS R10, R10 ;  /* 0x0000000a000a7213 */ /* 0x000fe20000000000 */
[----:B------:R-:W-:Y:S01]  /*ff60*/  FFMA.FTZ R236, R5, -UR19, R236 ;  /* 0x8000001305ec7c23 */ /* 0x000fe200080100ec */
[-C--:B------:R-:W-:Y:S01]  /*ff70*/  ISETP.GE.OR P5, PT, R9, R215.reuse, !P5 ;  /* 0x000000d70900720c */ /* 0x080fe20006fa6670 */
[----:B------:R-:W-:Y:S01]  /*ff80*/  FFMA.FTZ R230, R15, -UR19, R230 ;  /* 0x800000130fe67c23 */ /* 0x000fe200080100e6 */
[----:B------:R-:W-:Y:S01]  /*ff90*/  FSEL R5, R226, -INF , !P6 ;  /* 0xff800000e2057808 */ /* 0x000fe20007000000 */
[----:B------:R-:W-:Y:S01]  /*ffa0*/  FFMA.FTZ R220, R27, -UR19, R220 ;  /* 0x800000131bdc7c23 */ /* 0x000fe200080100dc */
[CC--:B------:R-:W-:Y:S01]  /*ffb0*/  ISETP.GE.AND P6, PT, R19.reuse, R216.reuse, PT ;  /* 0x000000d81300720c */ /* 0x0c0fe20003fc6270 */
[----:B------:R-:W-:Y:S01]  /*ffc0*/  FFMA.FTZ R235, R8, -UR19, R235 ;  /* 0x8000001308eb7c23 */ /* 0x000fe200080100eb */
[----:B------:R-:W-:Y:S01]  /*ffd0*/  IADD3 R15, R6, 0x28, RZ ;  /* 0x00000028060f7810 */ /* 0x000fe20007ffe0ff */
[----:B------:R2:W3:Y:S01]  /*ffe0*/  I2F R18, R10 ;  /* 0x0000000a00127306 */ /* 0x0004e20000201400 */
[-C--:B------:R-:W-:Y:S01]  /*fff0*/  ISETP.GE.OR P6, PT, R19, R215.reuse, !P6 ;  /* 0x000000d71300720c */ /* 0x080fe200077c6670 */
[----:B------:R-:W-:Y:S01]  /*10000*/  FFMA.FTZ R3, R14, -UR19, R3 ;  /* 0x800000130e037c23 */ /* 0x000fe20008010003 */
[----:B------:R-:W-:Y:S01]  /*10010*/  FSEL R220, R220, -INF , !P1 ;  /* 0xff800000dcdc7808 */ /* 0x000fe20004800000 */
[----:B------:R-:W-:Y:S01]  /*10020*/  FFMA.FTZ R239, R24, -UR19, R239 ;  /* 0x8000001318ef7c23 */ /* 0x000fe200080100ef */
[----:B------:R-:W-:Y:S01]  /*10030*/  FSEL R230, R230, -INF , !P6 ;  /* 0xff800000e6e67808 */ /* 0x000fe20007000000 */
[----:B------:R-:W-:Y:S01]  /*10040*/  FFMA.FTZ R241, R26, -UR19, R241 ;  /* 0x800000131af17c23 */ /* 0x000fe200080100f1 */
[-C--:B------:R-:W-:Y:S01]  /*10050*/  ISETP.GE.AND P6, PT, R12, R216.reuse, PT ;  /* 0x000000d80c00720c */ /* 0x080fe20003fc6270 */
[----:B------:R-:W-:Y:S01]  /*10060*/  IMAD.IADD R27, R214, 0x1, -R13 ;  /* 0x00000001d61b7824 */ /* 0x000fe200078e0a0d */
[CC--:B------:R-:W-:Y:S02]  /*10070*/  ISETP.GE.AND P1, PT, R23.reuse, R216.reuse, PT ;  /* 0x000000d81700720c */ /* 0x0c0fe40003f26270 */
[-C--:B------:R-:W-:Y:S02]  /*10080*/  ISETP.GE.OR P6, PT, R12, R215.reuse, !P6 ;  /* 0x000000d70c00720c */ /* 0x080fe400077c6670 */
[----:B------:R-:W-:Y:S01]  /*10090*/  ISETP.GE.OR P1, PT, R23, R215, !P1 ;  /* 0x000000d71700720c */ /* 0x000fe20004f26670 */
[----:B-1----:R-:W-:Y:S01]  /*100a0*/  FFMA.FTZ R229, R28, -UR19, R229 ;  /* 0x800000131ce57c23 */ /* 0x002fe200080100e5 */
[----:B------:R-:W-:Y:S01]  /*100b0*/  IADD3 R17, R217, -R15, RZ ;  /* 0x8000000fd9117210 */ /* 0x000fe20007ffe0ff */
[----:B------:R-:W-:Y:S01]  /*100c0*/  LDSM.16.MT88.4 R28, [R193+0x12000] ;  /* 0x01200000c11c783b */ /* 0x000fe20000004200 */
[----:B------:R-:W-:Y:S02]  /*100d0*/  FSEL R142, R236, -INF , !P6 ;  /* 0xff800000ec8e7808 */ /* 0x000fe40007000000 */
[----:B------:R-:W-:Y:S02]  /*100e0*/  IABS R17, R17 ;  /* 0x0000001100117213 */ /* 0x000fe40000000000 */
[----:B------:R-:W-:Y:S02]  /*100f0*/  ISETP.GE.AND P6, PT, R9, R213, PT ;  /* 0x000000d50900720c */ /* 0x000fe40003fc6270 */
[----:B------:R-:W1:Y:S01]  /*10100*/  I2F R20, R17 ;  /* 0x0000001100147306 */ /* 0x000e620000201400 */
[----:B--2---:R-:W-:Y:S01]  /*10110*/  FSEL R10, R227, -INF , !P1 ;  /* 0xff800000e30a7808 */ /* 0x004fe20004800000 */
[----:B---3--:R-:W-:Y:S01]  /*10120*/  FFMA.FTZ R231, R18, -UR19, R231 ;  /* 0x8000001312e77c23 */ /* 0x008fe200080100e7 */
[----:B------:R-:W-:Y:S02]  /*10130*/  ISETP.GE.AND P1, PT, R13, R216, PT ;  /* 0x000000d80d00720c */ /* 0x000fe40003f26270 */
[----:B------:R-:W-:Y:S01]  /*10140*/  ISETP.GE.OR P6, PT, R9, R212, !P6 ;  /* 0x000000d40900720c */ /* 0x000fe200077c6670 */
[----:B------:R-:W-:Y:S01]  /*10150*/  IMAD.IADD R9, R214, 0x1, -R12 ;  /* 0x00000001d6097824 */ /* 0x000fe200078e0a0c */
[----:B------:R-:W-:Y:S02]  /*10160*/  ISETP.GE.OR P1, PT, R13, R215, !P1 ;  /* 0x000000d70d00720c */ /* 0x000fe40004f26670 */
[----:B------:R-:W-:Y:S02]  /*10170*/  IADD3 R25, R217, -R16, RZ ;  /* 0x80000010d9197210 */ /* 0x000fe40007ffe0ff */
[----:B------:R-:W-:Y:S02]  /*10180*/  IABS R9, R9 ;  /* 0x0000000900097213 */ /* 0x000fe40000000000 */
[----:B------:R-:W-:Y:S02]  /*10190*/  FSEL R162, R235, -INF , !P1 ;  /* 0xff800000eba27808 */ /* 0x000fe40004800000 */
[C---:B------:R-:W-:Y:S01]  /*101a0*/  IADD3 R14, R6.reuse, 0x30, RZ ;  /* 0x00000030060e7810 */ /* 0x040fe20007ffe0ff */
[----:B------:R-:W2:Y:S01]  /*101b0*/  I2F R24, R9 ;  /* 0x0000000900187306 */ /* 0x000ea20000201400 */
[----:B------:R-:W-:Y:S02]  /*101c0*/  IABS R25, R25 ;  /* 0x0000001900197213 */ /* 0x000fe40000000000 */
[C---:B------:R-:W-:Y:S02]  /*101d0*/  ISETP.GE.AND P1, PT, R19.reuse, R213, PT ;  /* 0x000000d51300720c */ /* 0x040fe40003f26270 */
[----:B------:R-:W-:Y:S02]  /*101e0*/  IADD3 R8, R6, 0x29, RZ ;  /* 0x0000002906087810 */ /* 0x000fe40007ffe0ff */
[----:B------:R-:W-:Y:S01]  /*101f0*/  ISETP.GE.OR P1, PT, R19, R212, !P1 ;  /* 0x000000d41300720c */ /* 0x000fe20004f26670 */
[----:B-1----:R-:W-:Y:S01]  /*10200*/  FFMA.FTZ R245, R20, -UR19, R245 ;  /* 0x8000001314f57c23 */ /* 0x002fe200080100f5 */
[----:B------:R-:W-:Y:S01]  /*10210*/  IADD3 R19, R217, -R14, RZ ;  /* 0x8000000ed9137210 */ /* 0x000fe20007ffe0ff */
[----:B------:R-:W1:Y:S01]  /*10220*/  I2F R25, R25 ;  /* 0x0000001900197306 */ /* 0x000e620000201400 */
[----:B------:R-:W-:Y:S02]  /*10230*/  IABS R17, R27 ;  /* 0x0000001b00117213 */ /* 0x000fe40000000000 */
[----:B------:R-:W-:Y:S02]  /*10240*/  IABS R19, R19 ;  /* 0x0000001300137213 */ /* 0x000fe40000000000 */
[----:B------:R-:W-:Y:S02]  /*10250*/  FSEL R164, R233, -INF , !P5 ;  /* 0xff800000e9a47808 */ /* 0x000fe40006800000 */
[----:B------:R-:W-:Y:S02]  /*10260*/  ISETP.GE.AND P5, PT, R23, R213, PT ;  /* 0x000000d51700720c */ /* 0x000fe40003fa6270 */
[----:B------:R-:W-:Y:S01]  /*10270*/  IADD3 R27, R217, -R8, RZ ;  /* 0x80000008d91b7210 */ /* 0x000fe20007ffe0ff */
[----:B------:R-:W3:Y:S01]  /*10280*/  I2F R26, R19 ;  /* 0x00000013001a7306 */ /* 0x000ee20000201400 */
[----:B------:R-:W-:Y:S02]  /*10290*/  ISETP.GE.OR P5, PT, R23, R212, !P5 ;  /* 0x000000d41700720c */ /* 0x000fe40006fa6670 */
[----:B------:R-:W-:Y:S01]  /*102a0*/  IABS R27, R27 ;  /* 0x0000001b001b7213 */ /* 0x000fe20000000000 */
[----:B--2---:R-:W-:Y:S01]  /*102b0*/  FFMA.FTZ R237, R24, -UR19, R237 ;  /* 0x8000001318ed7c23 */ /* 0x004fe200080100ed */
[----:B------:R-:W-:Y:S02]  /*102c0*/  FSEL R7, R3, -INF , !P0 ;  /* 0xff80000003077808 */ /* 0x000fe40004000000 */
[CC--:B------:R-:W-:Y:S02]  /*102d0*/  ISETP.GE.AND P0, PT, R11.reuse, R216.reuse, PT ;  /* 0x000000d80b00720c */ /* 0x0c0fe40003f06270 */
[----:B------:R-:W-:Y:S01]  /*102e0*/  FSEL R9, R228, -INF , !P5 ;  /* 0xff800000e4097808 */ /* 0x000fe20006800000 */
[----:B------:R-:W2:Y:S01]  /*102f0*/  I2F R17, R17 ;  /* 0x0000001100117306 */ /* 0x000ea20000201400 */
[CC--:B------:R-:W-:Y:S02]  /*10300*/  ISETP.GE.AND P5, PT, R16.reuse, R216.reuse, PT ;  /* 0x000000d81000720c */ /* 0x0c0fe40003fa6270 */
[-C--:B------:R-:W-:Y:S01]  /*10310*/  ISETP.GE.OR P0, PT, R11, R215.reuse, !P0 ;  /* 0x000000d70b00720c */ /* 0x080fe20004706670 */
[----:B-1----:R-:W-:Y:S01]  /*10320*/  FFMA.FTZ R244, R25, -UR19, R244 ;  /* 0x8000001319f47c23 */ /* 0x002fe200080100f4 */
[----:B------:R-:W-:Y:S01]  /*10330*/  ISETP.GE.OR P5, PT, R16, R215, !P5 ;  /* 0x000000d71000720c */ /* 0x000fe20006fa6670 */
[----:B------:R-:W-:Y:S01]  /*10340*/  IMAD.IADD R25, R214, 0x1, -R11 ;  /* 0x00000001d6197824 */ /* 0x000fe200078e0a0b */
[----:B------:R-:W-:Y:S02]  /*10350*/  FSEL R140, R239, -INF , !P0 ;  /* 0xff800000ef8c7808 */ /* 0x000fe40004000000 */
[----:B------:R-:W-:Y:S01]  /*10360*/  ISETP.GE.AND P0, PT, R4, R216, PT ;  /* 0x000000d80400720c */ /* 0x000fe20003f06270 */
[----:B------:R-:W1:Y:S01]  /*10370*/  I2F R23, R27 ;  /* 0x0000001b00177306 */ /* 0x000e620000201400 */
[----:B------:R-:W-:Y:S02]  /*10380*/  FSEL R158, R244, -INF , !P5 ;  /* 0xff800000f49e7808 */ /* 0x000fe40006800000 */
[C---:B------:R-:W-:Y:S01]  /*10390*/  ISETP.GE.AND P5, PT, R11.reuse, R213, PT ;  /* 0x000000d50b00720c */ /* 0x040fe20003fa6270 */
[----:B---3--:R-:W-:Y:S01]  /*103a0*/  FFMA.FTZ R249, R26, -UR19, R249 ;  /* 0x800000131af97c23 */ /* 0x008fe200080100f9 */
[----:B------:R-:W-:Y:S02]  /*103b0*/  ISETP.GE.OR P0, PT, R4, R215, !P0 ;  /* 0x000000d70400720c */ /* 0x000fe40004706670 */
[----:B------:R-:W-:Y:S02]  /*103c0*/  IABS R19, R25 ;  /* 0x0000001900137213 */ /* 0x000fe40000000000 */
[----:B------:R-:W-:Y:S02]  /*103d0*/  IADD3 R3, R6, 0x31, RZ ;  /* 0x0000003106037810 */ /* 0x000fe40007ffe0ff */
[-C--:B------:R-:W-:Y:S01]  /*103e0*/  ISETP.GE.OR P5, PT, R11, R212.reuse, !P5 ;  /* 0x000000d40b00720c */ /* 0x080fe20006fa6670 */
[----:B------:R-:W-:Y:S01]  /*103f0*/  IMAD.IADD R11, R214, 0x1, -R4 ;  /* 0x00000001d60b7824 */ /* 0x000fe200078e0a04 */
[----:B------:R-:W-:Y:S01]  /*10400*/  FSEL R160, R241, -INF , !P0 ;  /* 0xff800000f1a07808 */ /* 0x000fe20004000000 */
[----:B------:R-:W3:Y:S01]  /*10410*/  I2F R19, R19 ;  /* 0x0000001300137306 */ /* 0x000ee20000201400 */
[----:B------:R-:W-:Y:S01]  /*10420*/  ISETP.GE.AND P0, PT, R13, R213, PT ;  /* 0x000000d50d00720c */ /* 0x000fe20003f06270 */
[----:B--2---:R-:W-:Y:S01]  /*10430*/  FFMA.FTZ R232, R17, -UR19, R232 ;  /* 0x8000001311e87c23 */ /* 0x004fe200080100e8 */
[----:B------:R-:W-:Y:S02]  /*10440*/  IADD3 R25, R217, -R3, RZ ;  /* 0x80000003d9197210 */ /* 0x000fe40007ffe0ff */
[----:B------:R-:W-:Y:S02]  /*10450*/  FSEL R229, R229, -INF , !P1 ;  /* 0xff800000e5e57808 */ /* 0x000fe40004800000 */
[-C--:B------:R-:W-:Y:S02]  /*10460*/  ISETP.GE.OR P0, PT, R13, R212.reuse, !P0 ;  /* 0x000000d40d00720c */ /* 0x080fe40004706670 */
[----:B------:R-:W-:Y:S01]  /*10470*/  ISETP.GE.AND P1, PT, R12, R213, PT ;  /* 0x000000d50c00720c */ /* 0x000fe20003f26270 */
[----:B-1----:R-:W-:Y:S01]  /*10480*/  FFMA.FTZ R246, R23, -UR19, R246 ;  /* 0x8000001317f67c23 */ /* 0x002fe200080100f6 */
[----:B------:R-:W-:Y:S02]  /*10490*/  IABS R13, R11 ;  /* 0x0000000b000d7213 */ /* 0x000fe40000000000 */
[----:B------:R-:W-:Y:S02]  /*104a0*/  IADD3 R11, R6, 0x38, RZ ;  /* 0x00000038060b7810 */ /* 0x000fe40007ffe0ff */
[----:B------:R-:W-:Y:S02]  /*104b0*/  IABS R25, R25 ;  /* 0x0000001900197213 */ /* 0x000fe40000000000 */
[----:B------:R-:W-:Y:S01]  /*104c0*/  ISETP.GE.OR P1, PT, R12, R212, !P1 ;  /* 0x000000d40c00720c */ /* 0x000fe20004f26670 */
[----:B------:R-:W1:Y:S01]  /*104d0*/  I2F R13, R13 ;  /* 0x0000000d000d7306 */ /* 0x000e620000201400 */
[----:B------:R-:W-:Y:S02]  /*104e0*/  IADD3 R17, R217, -R11, RZ ;  /* 0x8000000bd9117210 */ /* 0x000fe40007ffe0ff */
[----:B------:R-:W-:Y:S02]  /*104f0*/  FSEL R163, R231, -INF , !P6 ;  /* 0xff800000e7a37808 */ /* 0x000fe40007000000 */
[-C--:B------:R-:W-:Y:S01]  /*10500*/  ISETP.GE.AND P6, PT, R15, R216.reuse, PT ;  /* 0x000000d80f00720c */ /* 0x080fe20003fc6270 */
[----:B---3--:R-:W-:Y:S01]  /*10510*/  FFMA.FTZ R234, R19, -UR19, R234 ;  /* 0x8000001313ea7c23 */ /* 0x008fe200080100ea */
[----:B------:R-:W-:Y:S01]  /*10520*/  IABS R23, R17 ;  /* 0x0000001100177213 */ /* 0x000fe20000000000 */
[----:B------:R-:W-:Y:S01]  /*10530*/  IMAD.IADD R17, R214, 0x1, -R16 ;  /* 0x00000001d6117824 */ /* 0x000fe200078e0a10 */
[----:B------:R-:W-:Y:S01]  /*10540*/  ISETP.GE.OR P6, PT, R15, R215, !P6 ;  /* 0x000000d70f00720c */ /* 0x000fe200077c6670 */
[----:B------:R-:W2:Y:S01]  /*10550*/  I2F R12, R25 ;  /* 0x00000019000c7306 */ /* 0x000ea20000201400 */
[----:B------:R-:W-:Y:S02]  /*10560*/  FSEL R161, R232, -INF , !P0 ;  /* 0xff800000e8a17808 */ /* 0x000fe40004000000 */
[----:B------:R-:W-:Y:S02]  /*10570*/  IABS R17, R17 ;  /* 0x0000001100117213 */ /* 0x000fe40000000000 */
[----:B------:R-:W-:Y:S02]  /*10580*/  FSEL R156, R245, -INF , !P6 ;  /* 0xff800000f59c7808 */ /* 0x000fe40007000000 */
[----:B------:R-:W-:Y:S02]  /*10590*/  ISETP.GE.AND P6, PT, R8, R216, PT ;  /* 0x000000d80800720c */ /* 0x000fe40003fc6270 */
[----:B------:R-:W-:Y:S01]  /*105a0*/  FMNMX.FTZ R19, R220, R2, !PT ;  /* 0x00000002dc137209 */ /* 0x000fe20007810000 */
[----:B------:R-:W3:Y:S01]  /*105b0*/  I2F R23, R23 ;  /* 0x0000001700177306 */ /* 0x000ee20000201400 */
[----:B------:R-:W-:Y:S02]  /*105c0*/  ISETP.GE.OR P6, PT, R8, R215, !P6 ;  /* 0x000000d70800720c */ /* 0x000fe400077c6670 */
[----:B------:R-:W-:Y:S01]  /*105d0*/  ISETP.GE.AND P0, PT, R14, R216, PT ;  /* 0x000000d80e00720c */ /* 0x000fe20003f06270 */
[----:B-1----:R-:W-:Y:S01]  /*105e0*/  FFMA.FTZ R240, R13, -UR19, R240 ;  /* 0x800000130df07c23 */ /* 0x002fe200080100f0 */
[----:B------:R-:W-:Y:S02]  /*105f0*/  FSEL R154, R246, -INF , !P6 ;  /* 0xff800000f69a7808 */ /* 0x000fe40007000000 */
[----:B------:R-:W-:Y:S02]  /*10600*/  ISETP.GE.AND P6, PT, R4, R213, PT ;  /* 0x000000d50400720c */ /* 0x000fe40003fc6270 */
[----:B------:R-:W-:Y:S01]  /*10610*/  IADD3 R6, R6, 0x39, RZ ;  /* 0x0000003906067810 */ /* 0x000fe20007ffe0ff */
[----:B------:R-:W1:Y:S01]  /*10620*/  I2F R17, R17 ;  /* 0x0000001100117306 */ /* 0x000e620000201400 */
[----:B------:R-:W-:Y:S02]  /*10630*/  FSEL R141, R234, -INF , !P5 ;  /* 0xff800000ea8d7808 */ /* 0x000fe40006800000 */
[----:B------:R-:W-:Y:S01]  /*10640*/  ISETP.GE.OR P0, PT, R14, R215, !P0 ;  /* 0x000000d70e00720c */ /* 0x000fe20004706670 */
[----:B--2---:R-:W-:Y:S01]  /*10650*/  FFMA.FTZ R21, R12, -UR19, R21 ;  /* 0x800000130c157c23 */ /* 0x004fe20008010015 */
[----:B------:R-:W-:Y:S01]  /*10660*/  ISETP.GE.OR P6, PT, R4, R212, !P6 ;  /* 0x000000d40400720c */ /* 0x000fe200077c6670 */
[----:B------:R-:W-:Y:S01]  /*10670*/  IMAD.IADD R4, R214, 0x1, -R15 ;  /* 0x00000001d6047824 */ /* 0x000fe200078e0a0f */
[----:B------:R-:W-:Y:S02]  /*10680*/  ISETP.GE.AND P5, PT, R3, R216, PT ;  /* 0x000000d80300720c */ /* 0x000fe40003fa6270 */
[----:B------:R-:W-:Y:S02]  /*10690*/  FMNMX.FTZ R19, R224, R19, !PT ;  /* 0x00000013e0137209 */ /* 0x000fe40007810000 */
[----:B------:R-:W-:Y:S02]  /*106a0*/  FSEL R143, R237, -INF , !P1 ;  /* 0xff800000ed8f7808 */ /* 0x000fe40004800000 */
[----:B------:R-:W-:Y:S01]  /*106b0*/  ISETP.GE.AND P1, PT, R16, R213, PT ;  /* 0x000000d51000720c */ /* 0x000fe20003f26270 */
[----:B---3--:R-:W-:Y:S01]  /*106c0*/  FFMA.FTZ R22, R23, -UR19, R22 ;  /* 0x8000001317167c23 */ /* 0x008fe20008010016 */
[----:B------:R-:W-:Y:S02]  /*106d0*/  IADD3 R18, R217, -R6, RZ ;  /* 0x80000006d9127210 */ /* 0x000fe40007ffe0ff */
[----:B------:R-:W-:Y:S02]  /*106e0*/  FSEL R152, R249, -INF , !P0 ;  /* 0xff800000f9987808 */ /* 0x000fe40004000000 */
[----:B------:R-:W-:Y:S02]  /*106f0*/  ISETP.GE.OR P5, PT, R3, R215, !P5 ;  /* 0x000000d70300720c */ /* 0x000fe40006fa6670 */
[----:B------:R-:W-:Y:S02]  /*10700*/  FMNMX.FTZ R19, R10, R19, !PT ;  /* 0x000000130a137209 */ /* 0x000fe40007810000 */
[----:B------:R-:W-:Y:S01]  /*10710*/  ISETP.GE.AND P0, PT, R15, R213, PT ;  /* 0x000000d50f00720c */ /* 0x000fe20003f06270 */
[----:B-1----:R-:W-:Y:S01]  /*10720*/  FFMA.FTZ R238, R17, -UR19, R238 ;  /* 0x8000001311ee7c23 */ /* 0x002fe200080100ee */
[----:B------:R-:W-:Y:S02]  /*10730*/  IABS R4, R4 ;  /* 0x0000000400047213 */ /* 0x000fe40000000000 */
[----:B------:R-:W-:Y:S02]  /*10740*/  IABS R18, R18 ;  /* 0x0000001200127213 */ /* 0x000fe40000000000 */
[-C--:B------:R-:W-:Y:S01]  /*10750*/  ISETP.GE.OR P1, PT, R16, R212.reuse, !P1 ;  /* 0x000000d41000720c */ /* 0x080fe20004f26670 */
[----:B------:R-:W-:Y:S01]  /*10760*/  IMAD.IADD R16, R214, 0x1, -R14 ;  /* 0x00000001d6107824 */ /* 0x000fe200078e0a0e */
[----:B------:R-:W-:Y:S01]  /*10770*/  FSEL R150, R21, -INF , !P5 ;  /* 0xff80000015967808 */ /* 0x000fe20006800000 */
[----:B------:R-:W1:Y:S01]  /*10780*/  I2F R13, R4 ;  /* 0x00000004000d7306 */ /* 0x000e620000201400 */
[----:B------:R-:W-:Y:S02]  /*10790*/  ISETP.GE.OR P0, PT, R15, R212, !P0 ;  /* 0x000000d40f00720c */ /* 0x000fe40004706670 */
[----:B------:R-:W-:Y:S02]  /*107a0*/  FMNMX.FTZ R21, R230, R19, !PT ;  /* 0x00000013e6157209 */ /* 0x000fe40007810000 */
[C---:B------:R-:W-:Y:S02]  /*107b0*/  ISETP.GE.AND P5, PT, R11.reuse, R216, PT ;  /* 0x000000d80b00720c */ /* 0x040fe40003fa6270 */
[----:B------:R-:W-:Y:S02]  /*107c0*/  IABS R16, R16 ;  /* 0x0000001000107213 */ /* 0x000fe40000000000 */
[----:B------:R-:W-:Y:S01]  /*107d0*/  FMNMX.FTZ R21, R164, R21, !PT ;  /* 0x00000015a4157209 */ /* 0x000fe20007810000 */
[----:B------:R-:W2:Y:S01]  /*107e0*/  I2F R15, R18 ;  /* 0x00000012000f7306 */ /* 0x000ea20000201400 */
[----:B------:R-:W-:Y:S02]  /*107f0*/  ISETP.GE.OR P5, PT, R11, R215, !P5 ;  /* 0x000000d70b00720c */ /* 0x000fe40006fa6670 */
[----:B------:R-:W-:Y:S02]  /*10800*/  FMNMX.FTZ R17, R162, R21, !PT ;  /* 0x00000015a2117209 */ /* 0x000fe40007810000 */
[----:B------:R-:W-:Y:S02]  /*10810*/  FSEL R148, R22, -INF , !P5 ;  /* 0xff80000016947808 */ /* 0x000fe40006800000 */
[----:B------:R-:W-:Y:S01]  /*10820*/  ISETP.GE.AND P5, PT, R14, R213, PT ;  /* 0x000000d50e00720c */ /* 0x000fe20003fa6270 */
[----:B------:R-:W-:Y:S01]  /*10830*/  LDSM.16.MT88.4 R20, [R194+0x12000] ;  /* 0x01200000c214783b */ /* 0x000fe20000004200 */
[----:B------:R-:W-:Y:S01]  /*10840*/  FMNMX.FTZ R17, R142, R17, !PT ;  /* 0x000000118e117209 */ /* 0x000fe20007810000 */
[----:B------:R-:W3:Y:S01]  /*10850*/  I2F R19, R16 ;  /* 0x0000001000137306 */ /* 0x000ee20000201400 */
[----:B------:R-:W-:Y:S02]  /*10860*/  ISETP.GE.OR P5, PT, R14, R212, !P5 ;  /* 0x000000d40e00720c */ /* 0x000fe40006fa6670 */
[----:B------:R-:W-:Y:S01]  /*10870*/  FMNMX.FTZ R14, R5, R0, !PT ;  /* 0x00000000050e7209 */ /* 0x000fe20007810000 */
[----:B-1----:R-:W-:Y:S01]  /*10880*/  FFMA.FTZ R242, R13, -UR19, R242 ;  /* 0x800000130df27c23 */ /* 0x002fe200080100f2 */
[----:B------:R-:W-:Y:S02]  /*10890*/  IADD3 R12, R214, -R8, RZ ;  /* 0x80000008d60c7210 */ /* 0x000fe40007ffe0ff */
[----:B------:R-:W-:Y:S02]  /*108a0*/  FMNMX.FTZ R17, R140, R17, !PT ;  /* 0x000000118c117209 */ /* 0x000fe40007810000 */
[----:B------:R-:W-:Y:S02]  /*108b0*/  FMNMX.FTZ R14, R7, R14, !PT ;  /* 0x0000000e070e7209 */ /* 0x000fe40007810000 */
[----:B------:R-:W-:Y:S02]  /*108c0*/  IABS R12, R12 ;  /* 0x0000000c000c7213 */ /* 0x000fe40000000000 */
[----:B------:R-:W-:Y:S01]  /*108d0*/  FMNMX.FTZ R17, R160, R17, !PT ;  /* 0x00000011a0117209 */ /* 0x000fe20007810000 */
[----:B--2---:R-:W-:Y:S01]  /*108e0*/  FFMA.FTZ R252, R15, -UR19, R252 ;  /* 0x800000130ffc7c23 */ /* 0x004fe200080100fc */
[----:B------:R-:W-:Y:S01]  /*108f0*/  FMNMX.FTZ R14, R9, R14, !PT ;  /* 0x0000000e090e7209 */ /* 0x000fe20007810000 */
[----:B------:R-:W-:Y:S01]  /*10900*/  IMAD.IADD R15, R214, 0x1, -R11 ;  /* 0x00000001d60f7824 */ /* 0x000fe200078e0a0b */
[----:B------:R-:W-:Y:S01]  /*10910*/  FMNMX.FTZ R17, R158, R17, !PT ;  /* 0x000000119e117209 */ /* 0x000fe20007810000 */
[----:B------:R-:W1:Y:S01]  /*10920*/  I2F R12, R12 ;  /* 0x0000000c000c7306 */ /* 0x000e620000201400 */
[----:B------:R-:W-:Y:S02]  /*10930*/  IADD3 R4, R214, -R3, RZ ;  /* 0x80000003d6047210 */ /* 0x000fe40007ffe0ff */
[----:B------:R-:W-:Y:S02]  /*10940*/  FMNMX.FTZ R14, R229, R14, !PT ;  /* 0x0000000ee50e7209 */ /* 0x000fe40007810000 */
[----:B------:R-:W-:Y:S01]  /*10950*/  FSEL R159, R240, -INF , !P6 ;  /* 0xff800000f09f7808 */ /* 0x000fe20007000000 */
[----:B---3--:R-:W-:Y:S01]  /*10960*/  FFMA.FTZ R248, R19, -UR19, R248 ;  /* 0x8000001313f87c23 */ /* 0x008fe200080100f8 */
[----:B------:R-:W-:Y:S02]  /*10970*/  ISETP.GE.AND P6, PT, R8, R213, PT ;  /* 0x000000d50800720c */ /* 0x000fe40003fc6270 */
[----:B------:R-:W-:Y:S02]  /*10980*/  FMNMX.FTZ R17, R156, R17, !PT ;  /* 0x000000119c117209 */ /* 0x000fe40007810000 */
[----:B------:R-:W-:Y:S02]  /*10990*/  IABS R4, R4 ;  /* 0x0000000400047213 */ /* 0x000fe40000000000 */
[----:B------:R-:W-:Y:S02]  /*109a0*/  FMNMX.FTZ R14, R163, R14, !PT ;  /* 0x0000000ea30e7209 */ /* 0x000fe40007810000 */
[----:B------:R-:W-:Y:S02]  /*109b0*/  ISETP.GE.OR P6, PT, R8, R212, !P6 ;  /* 0x000000d40800720c */ /* 0x000fe400077c6670 */
[----:B------:R-:W-:Y:S01]  /*109c0*/  IABS R16, R15 ;  /* 0x0000000f00107213 */ /* 0x000fe20000000000 */
[----:B------:R-:W2:Y:S01]  /*109d0*/  I2F R8, R4 ;  /* 0x0000000400087306 */ /* 0x000ea20000201400 */
[----:B------:R-:W-:Y:S02]  /*109e0*/  IADD3 R15, R214, -R6, RZ ;  /* 0x80000006d60f7210 */ /* 0x000fe40007ffe0ff */
[----:B------:R-:W-:Y:S02]  /*109f0*/  FMNMX.FTZ R17, R154, R17, !PT ;  /* 0x000000119a117209 */ /* 0x000fe40007810000 */
[----:B------:R-:W-:Y:S01]  /*10a00*/  FMNMX.FTZ R14, R161, R14, !PT ;  /* 0x0000000ea10e7209 */ /* 0x000fe20007810000 */
[----:B-1----:R-:W-:Y:S01]  /*10a10*/  FFMA.FTZ R243, R12, -UR19, R243 ;  /* 0x800000130cf37c23 */ /* 0x002fe200080100f3 */
[----:B------:R-:W-:Y:S02]  /*10a20*/  IABS R15, R15 ;  /* 0x0000000f000f7213 */ /* 0x000fe40000000000 */
[----:B------:R-:W-:Y:S01]  /*10a30*/  FSEL R157, R238, -INF , !P1 ;  /* 0xff800000ee9d7808 */ /* 0x000fe20004800000 */
[----:B------:R-:W1:Y:S01]  /*10a40*/  I2F R4, R16 ;  /* 0x0000001000047306 */ /* 0x000e620000201400 */
[----:B------:R-:W-:Y:S02]  /*10a50*/  FMNMX.FTZ R17, R152, R17, !PT ;  /* 0x0000001198117209 */ /* 0x000fe40007810000 */
[----:B------:R-:W-:Y:S02]  /*10a60*/  ISETP.GE.AND P1, PT, R6, R216, PT ;  /* 0x000000d80600720c */ /* 0x000fe40003f26270 */
[----:B------:R-:W-:Y:S02]  /*10a70*/  FMNMX.FTZ R14, R143, R14, !PT ;  /* 0x0000000e8f0e7209 */ /* 0x000fe40007810000 */
[----:B------:R-:W-:Y:S02]  /*10a80*/  FMNMX.FTZ R17, R150, R17, !PT ;  /* 0x0000001196117209 */ /* 0x000fe40007810000 */
[----:B------:R-:W-:Y:S01]  /*10a90*/  ISETP.GE.OR P1, PT, R6, R215, !P1 ;  /* 0x000000d70600720c */ /* 0x000fe20004f26670 */
[----:B------:R-:W3:Y:S01]  /*10aa0*/  I2F R15, R15 ;  /* 0x0000000f000f7306 */ /* 0x000ee20000201400 */
[----:B------:R-:W-:Y:S02]  /*10ab0*/  FMNMX.FTZ R14, R141, R14, !PT ;  /* 0x0000000e8d0e7209 */ /* 0x000fe40007810000 */
[----:B------:R-:W-:Y:S01]  /*10ac0*/  FSEL R146, R252, -INF , !P1 ;  /* 0xff800000fc927808 */ /* 0x000fe20004800000 */
[----:B--2---:R-:W-:Y:S01]  /*10ad0*/  FFMA.FTZ R247, R8, -UR19, R247 ;  /* 0x8000001308f77c23 */ /* 0x004fe200080100f7 */
[----:B------:R-:W-:Y:S02]  /*10ae0*/  FMNMX.FTZ R17, R148, R17, !PT ;  /* 0x0000001194117209 */ /* 0x000fe40007810000 */
[----:B------:R-:W-:Y:S02]  /*10af0*/  ISETP.GE.AND P1, PT, R3, R213, PT ;  /* 0x000000d50300720c */ /* 0x000fe40003f26270 */
[----:B------:R-:W-:Y:S02]  /*10b00*/  FMNMX.FTZ R14, R159, R14, !PT ;  /* 0x0000000e9f0e7209 */ /* 0x000fe40007810000 */
[----:B------:R-:W-:Y:S02]  /*10b10*/  ISETP.GE.OR P1, PT, R3, R212, !P1 ;  /* 0x000000d40300720c */ /* 0x000fe40004f26670 */
[----:B------:R-:W-:Y:S01]  /*10b20*/  FMNMX.FTZ R3, R146, R17, !PT ;  /* 0x0000001192037209 */ /* 0x000fe20007810000 */
[----:B-1----:R-:W-:Y:S01]  /*10b30*/  FFMA.FTZ R251, R4, -UR19, R251 ;  /* 0x8000001304fb7c23 */ /* 0x002fe200080100fb */
[----:B------:R-:W-:Y:S02]  /*10b40*/  FSEL R155, R242, -INF , !P0 ;  /* 0xff800000f29b7808 */ /* 0x000fe40004000000 */
[----:B------:R-:W-:Y:S01]  /*10b50*/  FMNMX.FTZ R14, R157, R14, !PT ;  /* 0x0000000e9d0e7209 */ /* 0x000fe20007810000 */
[----:B------:R-:W1:Y:S01]  /*10b60*/  SHFL.BFLY PT, R12, R3, 0x2, 0x1f ;  /* 0x0c401f00030c7f89 */ /* 0x000e6200000e0000 */
[----:B------:R-:W-:Y:S02]  /*10b70*/  FSEL R153, R243, -INF , !P6 ;  /* 0xff800000f3997808 */ /* 0x000fe40007000000 */
[----:B------:R-:W-:Y:S02]  /*10b80*/  FMNMX.FTZ R14, R155, R14, !PT ;  /* 0x0000000e9b0e7209 */ /* 0x000fe40007810000 */
[----:B------:R-:W-:Y:S01]  /*10b90*/  FSEL R149, R248, -INF , !P5 ;  /* 0xff800000f8957808 */ /* 0x000fe20006800000 */
[----:B---3--:R-:W-:Y:S01]  /*10ba0*/  FFMA.FTZ R250, R15, -UR19, R250 ;  /* 0x800000130ffa7c23 */ /* 0x008fe200080100fa */
[----:B------:R-:W-:Y:S02]  /*10bb0*/  FMNMX.FTZ R14, R153, R14, !PT ;  /* 0x0000000e990e7209 */ /* 0x000fe40007810000 */
[-C--:B------:R-:W-:Y:S02]  /*10bc0*/  ISETP.GE.AND P0, PT, R11, R213.reuse, PT ;  /* 0x000000d50b00720c */ /* 0x080fe40003f06270 */
[----:B------:R-:W-:Y:S02]  /*10bd0*/  FSEL R147, R247, -INF , !P1 ;  /* 0xff800000f7937808 */ /* 0x000fe40004800000 */
[----:B------:R-:W-:Y:S02]  /*10be0*/  FMNMX.FTZ R14, R149, R14, !PT ;  /* 0x0000000e950e7209 */ /* 0x000fe40007810000 */
[----:B------:R-:W-:Y:S02]  /*10bf0*/  ISETP.GE.OR P0, PT, R11, R212, !P0 ;  /* 0x000000d40b00720c */ /* 0x000fe40004706670 */
[C---:B------:R-:W-:Y:S02]  /*10c00*/  ISETP.GE.AND P5, PT, R6.reuse, R213, PT ;  /* 0x000000d50600720c */ /* 0x040fe40003fa6270 */
[----:B------:R-:W-:Y:S02]  /*10c10*/  FSEL R145, R251, -INF , !P0 ;  /* 0xff800000fb917808 */ /* 0x000fe40004000000 */
[----:B------:R-:W-:Y:S02]  /*10c20*/  FMNMX.FTZ R8, R147, R14, !PT ;  /* 0x0000000e93087209 */ /* 0x000fe40007810000 */
[----:B------:R-:W-:Y:S02]  /*10c30*/  ISETP.GE.OR P5, PT, R6, R212, !P5 ;  /* 0x000000d40600720c */ /* 0x000fe40006fa6670 */
[----:B------:R-:W-:Y:S02]  /*10c40*/  FMNMX.FTZ R8, R145, R8, !PT ;  /* 0x0000000891087209 */ /* 0x000fe40007810000 */
[----:B------:R-:W-:Y:S02]  /*10c50*/  FSEL R133, R250, -INF , !P5 ;  /* 0xff800000fa857808 */ /* 0x000fe40006800000 */
[----:B-1----:R-:W-:Y:S02]  /*10c60*/  FMNMX.FTZ R11, R3, R12, !PT ;  /* 0x0000000c030b7209 */ /* 0x002fe40007810000 */
[----:B------:R-:W-:Y:S01]  /*10c70*/  FMNMX.FTZ R6, R133, R8, !PT ;  /* 0x0000000885067209 */ /* 0x000fe20007810000 */
[----:B------:R-:W-:Y:S08]  /*10c80*/  LDSM.16.MT88.4 R12, [R196+0x12000] ;  /* 0x01200000c40c783b */ /* 0x000ff00000004200 */
[----:B------:R-:W1:Y:S08]  /*10c90*/  SHFL.BFLY PT, R3, R6, 0x2, 0x1f ;  /* 0x0c401f0006037f89 */ /* 0x000e7000000e0000 */
[----:B------:R-:W2:Y:S01]  /*10ca0*/  SHFL.BFLY PT, R132, R11, 0x1, 0x1f ;  /* 0x0c201f000b847f89 */ /* 0x000ea200000e0000 */
[----:B-1----:R-:W-:Y:S07]  /*10cb0*/  FMNMX.FTZ R4, R6, R3, !PT ;  /* 0x0000000306047209 */ /* 0x002fee0007810000 */
[----:B------:R-:W1:Y:S01]  /*10cc0*/  SHFL.BFLY PT, R3, R4, 0x1, 0x1f ;  /* 0x0c201f0004037f89 */ /* 0x000e6200000e0000 */
[----:B--2---:R-:W-:Y:S04]  /*10cd0*/  FMNMX.FTZ R132, R11, R132, !PT ;  /* 0x000000840b847209 */ /* 0x004fe80007810000 */
[C---:B------:R-:W-:Y:S01]  /*10ce0*/  FSETP.NEU.FTZ.AND P1, PT, R132.reuse, -INF , PT ;  /* 0xff8000008400780b */ /* 0x040fe20003f3d000 */
[----:B------:R-:W-:Y:S05]  /*10cf0*/  FMUL.FTZ R151, R132, c[0x0][0x23c] ;  /* 0x00008f0084977a20 */ /* 0x000fea0000410000 */
[----:B------:R-:W-:Y:S05]  /*10d00*/  FSEL R151, R151, RZ, P1 ;  /* 0x000000ff97977208 */ /* 0x000fea0000800000 */
[--C-:B------:R-:W-:Y:S02]  /*10d10*/  FFMA.FTZ R173, R220, c[0x0][0x23c], -R151.reuse ;  /* 0x00008f00dcad7a23 */ /* 0x100fe40000010897 */
[--C-:B------:R-:W-:Y:S02]  /*10d20*/  FFMA.FTZ R134, R224, c[0x0][0x23c], -R151.reuse ;  /* 0x00008f00e0867a23 */ /* 0x100fe40000010897 */
[--C-:B------:R-:W-:Y:S01]  /*10d30*/  FFMA.FTZ R172, R10, c[0x0][0x23c], -R151.reuse ;  /* 0x00008f000aac7a23 */ /* 0x100fe20000010897 */
[----:B-1----:R-:W-:Y:S01]  /*10d40*/  FMNMX.FTZ R3, R4, R3, !PT ;  /* 0x0000000304037209 */ /* 0x002fe20007810000 */
[--C-:B------:R-:W-:Y:S01]  /*10d50*/  FFMA.FTZ R171, R230, c[0x0][0x23c], -R151.reuse ;  /* 0x00008f00e6ab7a23 */ /* 0x100fe20000010897 */
[----:B------:R-:W-:Y:S01]  /*10d60*/  MUFU.EX2 R173, R173 ;  /* 0x000000ad00ad7308 */ /* 0x000fe20000000800 */
[--C-:B------:R-:W-:Y:S01]  /*10d70*/  FFMA.FTZ R174, R164, c[0x0][0x23c], -R151.reuse ;  /* 0x00008f00a4ae7a23 */ /* 0x100fe20000010897 */
[C---:B------:R-:W-:Y:S01]  /*10d80*/  FSETP.NEU.FTZ.AND P0, PT, R3.reuse, -INF , PT ;  /* 0xff8000000300780b */ /* 0x040fe20003f1d000 */
[----:B------:R-:W-:Y:S01]  /*10d90*/  FMUL.FTZ R144, R3, c[0x0][0x23c] ;  /* 0x00008f0003907a20 */ /* 0x000fe20000410000 */
[----:B------:R-:W-:Y:S01]  /*10da0*/  LDSM.16.MT88.4 R164, [R196+0x17800] ;  /* 0x01780000c4a4783b */ /* 0x000fe20000004200 */
[--C-:B------:R-:W-:Y:S02]  /*10db0*/  FFMA.FTZ R175, R162, c[0x0][0x23c], -R151.reuse ;  /* 0x00008f00a2af7a23 */ /* 0x100fe40000010897 */
[--C-:B------:R-:W-:Y:S01]  /*10dc0*/  FFMA.FTZ R176, R142, c[0x0][0x23c], -R151.reuse ;  /* 0x00008f008eb07a23 */ /* 0x100fe20000010897 */
[----:B------:R-:W-:Y:S01]  /*10dd0*/  FSEL R144, R144, RZ, P0 ;  /* 0x000000ff90907208 */ /* 0x000fe20000000000 */
[--C-:B------:R-:W-:Y:S01]  /*10de0*/  FFMA.FTZ R177, R140, c[0x0][0x23c], -R151.reuse ;  /* 0x00008f008cb17a23 */ /* 0x100fe20000010897 */
[----:B------:R-:W1:Y:S01]  /*10df0*/  MUFU.EX2 R134, R134 ;  /* 0x0000008600867308 */ /* 0x000e620000000800 */
[--C-:B------:R-:W-:Y:S02]  /*10e00*/  FFMA.FTZ R224, R160, c[0x0][0x23c], -R151.reuse ;  /* 0x00008f00a0e07a23 */ /* 0x100fe40000010897 */
[--C-:B------:R-:W-:Y:S01]  /*10e10*/  FFMA.FTZ R170, R5, c[0x0][0x23c], -R144.reuse ;  /* 0x00008f0005aa7a23 */ /* 0x100fe20000010890 */
[----:B------:R-:W-:Y:S01]  /*10e20*/  FSEL R5, R132, RZ, P1 ;  /* 0x000000ff84057208 */ /* 0x000fe20000800000 */
[--C-:B------:R-:W-:Y:S02]  /*10e30*/  FFMA.FTZ R169, R7, c[0x0][0x23c], -R144.reuse ;  /* 0x00008f0007a97a23 */ /* 0x100fe40000010890 */
[----:B------:R-:W-:Y:S02]  /*10e40*/  FFMA.FTZ R168, R9, c[0x0][0x23c], -R144 ;  /* 0x00008f0009a87a23 */ /* 0x000fe40000010890 */
[----:B------:R-:W-:Y:S01]  /*10e50*/  FADD.FTZ R4, -R5, R2 ;  /* 0x0000000205047221 */ /* 0x000fe20000010100 */
[----:B------:R-:W-:Y:S01]  /*10e60*/  FSEL R5, R3, RZ, P0 ;  /* 0x000000ff03057208 */ /* 0x000fe20000000000 */
[----:B------:R-:W-:Y:S01]  /*10e70*/  FFMA.FTZ R135, R229, c[0x0][0x23c], -R144 ;  /* 0x00008f00e5877a23 */ /* 0x000fe20000010890 */
[----:B------:R-:W-:Y:S01]  /*10e80*/  MUFU.EX2 R172, R172 ;  /* 0x000000ac00ac7308 */ /* 0x000fe20000000800 */
[----:B------:R-:W-:Y:S01]  /*10e90*/  FMUL.FTZ R2, R4, c[0x0][0x23c] ;  /* 0x00008f0004027a20 */ /* 0x000fe20000410000 */
[----:B------:R-:W-:Y:S01]  /*10ea0*/  PLOP3.LUT P0, PT, PT, PT, UP0, 0x80, 0x0 ;  /* 0x000000000000781c */ /* 0x000fe20003f0f008 */
[----:B------:R-:W-:Y:S02]  /*10eb0*/  FADD.FTZ R5, -R5, R0 ;  /* 0x0000000005057221 */ /* 0x000fe40000010100 */
[--C-:B------:R-:W-:Y:S02]  /*10ec0*/  FFMA.FTZ R178, R163, c[0x0][0x23c], -R144.reuse ;  /* 0x00008f00a3b27a23 */ /* 0x100fe40000010890 */
[----:B------:R-:W-:Y:S02]  /*10ed0*/  FMUL.FTZ R0, R5, c[0x0][0x23c] ;  /* 0x00008f0005007a20 */ /* 0x000fe40000410000 */
[--C-:B------:R-:W-:Y:S01]  /*10ee0*/  FFMA.FTZ R179, R161, c[0x0][0x23c], -R144.reuse ;  /* 0x00008f00a1b37a23 */ /* 0x100fe20000010890 */
[----:B------:R-:W2:Y:S01]  /*10ef0*/  MUFU.EX2 R171, R171 ;  /* 0x000000ab00ab7308 */ /* 0x000ea20000000800 */
[----:B------:R-:W-:Y:S01]  /*10f00*/  LDSM.16.MT88.4 R160, [R192+0x15800] ;  /* 0x01580000c0a0783b */ /* 0x000fe20000004200 */
[----:B-1----:R-:W-:Y:S01]  /*10f10*/  F2FP.BF16.PACK_AB R136, R134, R173 ;  /* 0x000000ad8688723e */ /* 0x002fe200000010ff */
[--C-:B------:R-:W-:Y:S02]  /*10f20*/  FFMA.FTZ R220, R143, c[0x0][0x23c], -R144.reuse ;  /* 0x00008f008fdc7a23 */ /* 0x100fe40000010890 */
[--C-:B------:R-:W-:Y:S02]  /*10f30*/  FFMA.FTZ R227, R141, c[0x0][0x23c], -R144.reuse ;  /* 0x00008f008de37a23 */ /* 0x100fe40000010890 */
[--C-:B------:R-:W-:Y:S02]  /*10f40*/  FFMA.FTZ R229, R158, c[0x0][0x23c], -R151.reuse ;  /* 0x00008f009ee57a23 */ /* 0x100fe40000010897 */
[----:B------:R-:W-:Y:S01]  /*10f50*/  LDSM.16.MT88.4 R140, [R193+0x14800] ;  /* 0x01480000c18c783b */ /* 0x000fe20000004200 */
        /* <DEDUP_REMOVED lines=25> */
[----:B------:R-:W-:Y:S01]  /*110f0*/  MUFU.EX2 R239, R151 ;  /* 0x0000009700ef7308 */ /* 0x000fe20000000800 */
        /* <DEDUP_REMOVED lines=302> */
.L_x_489:
        /* <DEDUP_REMOVED lines=338> */
.L_x_494:
[----:B---34-:R-:W-:Y:S05]  /*13900*/  BSYNC B0 ;  /* 0x0000000000007941 */ /* 0x018fea0003800000 */
.L_x_493:
        /* <DEDUP_REMOVED lines=34> */
.L_x_496:
[----:B------:R-:W-:Y:S05]  /*13b30*/  BSYNC B0 ;  /* 0x0000000000007941 */ /* 0x000fea0003800000 */
.L_x_495:
        /* <DEDUP_REMOVED lines=20> */
.L_x_498:
[----:B------:R-:W-:Y:S05]  /*13c80*/  BSYNC B0 ;  /* 0x0000000000007941 */ /* 0x000fea0003800000 */
.L_x_497:
        /* <DEDUP_REMOVED lines=20> */
.L_x_500:
[----:B------:R-:W-:Y:S05]  /*13dd0*/  BSYNC B0 ;  /* 0x0000000000007941 */ /* 0x000fea0003800000 */
.L_x_499:
        /* <DEDUP_REMOVED lines=20> */
.L_x_501:
        /* <DEDUP_REMOVED lines=14> */
.L_x_1285:


//--------------------- .text._ZN5flash16flash_fwd_kernelI23Flash_fwd_kernel_traitsILi192ELi64ELi64ELi4ELb0ELb0EN7cutlass10bfloat16_tE19Flash_kernel_traitsILi192ELi64ELi64ELi4ES3_EELb1ELb0ELb0ELb0ELb0ELb0ELb0ELb0EEEvNS_16Flash_fwd_paramsE --------------------------
	.section	.text._ZN5flash16flash_fwd_kernelI23Flash_fwd_kernel_traitsILi192ELi64ELi64ELi4ELb0ELb0EN7cutlass10bfloat16_tE19Flash_kernel_traitsILi192ELi64ELi64ELi4ES3_EELb1ELb0ELb0ELb0ELb0ELb0ELb0ELb0EEEvNS_16Flash_fwd_paramsE,"ax",@progbits
	.sectioninfo	@"SHI_REGISTERS=244"
	.align	128
        .global         _ZN5flash16flash_fwd_kernelI23Flash_fwd_kernel_traitsILi192ELi64ELi64ELi4ELb0ELb0EN7cutlass10bfloat16_tE19Flash_kernel_traitsILi192ELi64ELi64ELi4ES3_EELb1ELb0ELb0ELb0ELb0ELb0ELb0ELb0EEEvNS_16Flash_fwd_paramsE
        .type           _ZN5flash16flash_fwd_kernelI23Flash_fwd_kernel_traitsILi192ELi64ELi64ELi4ELb0ELb0EN7cutlass10bfloat16_tE19Flash_kernel_traitsILi192ELi64ELi64ELi4ES3_EELb1ELb0ELb0ELb0ELb0ELb0ELb0ELb0EEEvNS_16Flash_fwd_paramsE,@function
        .size           _ZN5flash16flash_fwd_kernelI23Flash_fwd_kernel_traitsILi192ELi64ELi64ELi4ELb0ELb0EN7cutlass10bfloat16_tE19Flash_kernel_traitsILi192ELi64ELi64ELi4ES3_EELb1ELb0ELb0ELb0ELb0ELb0ELb0ELb0EEEvNS_16Flash_fwd_paramsE,(.L_x_1286 - _ZN5flash16flash_fwd_kernelI23Flash_fwd_kernel_traitsILi192ELi64ELi64ELi4ELb0ELb0EN7cutlass10bfloat16_tE19Flash_kernel_traitsILi192ELi64ELi64ELi4ES3_EELb1ELb0ELb0ELb0ELb0ELb0ELb0ELb0EEEvNS_16Flash_fwd_paramsE)
        .other          _ZN5flash16flash_fwd_kernelI23Flash_fwd_kernel_traitsILi192ELi64ELi64ELi4ELb0ELb0EN7cutlass10bfloat16_tE19Flash_kernel_traitsILi192ELi64ELi64ELi4ES3_EELb1ELb0ELb0ELb0ELb0ELb0ELb0ELb0EEEvNS_16Flash_fwd_paramsE,@"STO_CUDA_ENTRY STV_DEFAULT"
_ZN5flash16flash_fwd_kernelI23Flash_fwd_kernel_traitsILi192ELi64ELi64ELi4ELb0ELb0EN7cutlass10bfloat16_tE19Flash_kernel_traitsILi192ELi64ELi64ELi4ES3_EELb1ELb0ELb0ELb0ELb0ELb0ELb0ELb0EEEvNS_16Flash_fwd_paramsE:
.text._ZN5flash16flash_fwd_kernelI23Flash_fwd_kernel_traitsILi192ELi64ELi64ELi4ELb0ELb0EN7cutlass10bfloat16_tE19Flash_kernel_traitsILi192ELi64ELi64ELi4ES3_EELb1ELb0ELb0ELb0ELb0ELb0ELb0ELb0EEEvNS_16Flash_fwd_paramsE:
[----:B------:R-:W-:Y:S02]  /*0000*/  MOV R1, c[0x0][0x28] ;  /* 0x00000a0000017a02 */ /* 0x000fe40000000f00 */
[----:B------:R-:W-:Y:S02]  /*0010*/  ULDC.U8 UR4, c[0x0][0x304] ;  /* 0x0000c10000047ab9 */ /* 0x000fe40000000000 */
[----:B------:R-:W-:Y:S01]  /*0020*/  ISETP.NE.AND P2, PT, RZ, UR4, PT ;  /* 0x00000004ff007c0c */ /* 0x000fe2000bf45270 */
[----:B------:R-:W-:Y:S02]  /*0030*/  ULDC.64 UR22, c[0x0][0x2f0] ;  /* 0x0000bc0000167ab9 */ /* 0x000fe40000000a00 */
[----:B------:R-:W-:Y:S01]  /*0040*/  IMAD.U32 R2, RZ, RZ, UR22 ;  /* 0x00000016ff027e24 */ /* 0x000fe2000f8e00ff */
[----:B------:R-:W-:Y:S01]  /*0050*/  ULDC.64 UR18, c[0x0][0x118] ;  /* 0x0000460000127ab9 */ /* 0x000fe20000000a00 */
[----:B------:R-:W-:Y:S02]  /*0060*/  IMAD.U32 R3, RZ, RZ, UR23 ;  /* 0x00000017ff037e24 */ /* 0x000fe4000f8e00ff */
[----:B------:R-:W-:Y:S02]  /*0070*/  IMAD.MOV.U32 R4, RZ, RZ, c[0x0][0x2f8] ;  /* 0x0000be00ff047624 */ /* 0x000fe400078e00ff */
[----:B------:R-:W-:Y:S01]  /*0080*/  IMAD.MOV.U32 R5, RZ, RZ, c[0x0][0x2fc] ;  /* 0x0000bf00ff057624 */ /* 0x000fe200078e00ff */
[----:B------:R-:W1:Y:S01]  /*0090*/  S2UR UR13, SR_CTAID.X ;  /* 0x00000000000d79c3 */ /* 0x000e620000002500 */
[----:B------:R-:W2:Y:S01]  /*00a0*/  S2R R80, SR_TID.X ;  /* 0x0000000000507919 */ /* 0x000ea20000002100 */
[----:B------:R-:W-:-:S02]  /*00b0*/  ULDC.64 UR6, c[0x0][0x240] ;  /* 0x0000900000067ab9 */ /* 0x000fc40000000a00 */
[----:B------:R-:W-:Y:S01]  /*00c0*/  ULDC.64 UR4, c[0x0][0x250] ;  /* 0x0000940000047ab9 */ /* 0x000fe20000000a00 */
[----:B------:R-:W3:Y:S04]  /*00d0*/  @P2 LDG.E.64 R2, [R2.64] ;  /* 0x0000001202022981 */ /* 0x000ee8000c1e1b00 */
[----:B------:R-:W4:Y:S01]  /*00e0*/  @P2 LDG.E.64 R6, [R4.64] ;  /* 0x0000001204062981 */ /* 0x000f22000c1e1b00 */
[----:B------:R-:W5:Y:S01]  /*00f0*/  S2UR UR12, SR_CTAID.Y ;  /* 0x00000000000c79c3 */ /* 0x000f620000002600 */
[----:B------:R-:W-:Y:S02]  /*0100*/  UISETP.NE.U32.AND UP2, UPT, URZ, UR6, UPT ;  /* 0x000000063f00728c */ /* 0x000fe4000bf45070 */
[----:B------:R-:W-:Y:S02]  /*0110*/  UISETP.NE.U32.AND UP1, UPT, URZ, UR4, UPT ;  /* 0x000000043f00728c */ /* 0x000fe4000bf25070 */
[----:B------:R-:W-:-:S02]  /*0120*/  UISETP.NE.AND.EX UP2, UPT, URZ, UR7, UPT, UP2 ;  /* 0x000000073f00728c */ /* 0x000fc4000bf45320 */
[----:B------:R-:W-:Y:S01]  /*0130*/  UMOV UR9, 0x4 ;  /* 0x0000000400097882 */ /* 0x000fe20000000000 */
[----:B------:R-:W1:Y:S01]  /*0140*/  S2UR UR11, SR_CTAID.Z ;  /* 0x00000000000b79c3 */ /* 0x000e620000002700 */
[----:B------:R-:W-:Y:S02]  /*0150*/  ULDC.64 UR14, c[0x0][0x240] ;  /* 0x00009000000e7ab9 */ /* 0x000fe40000000a00 */
[----:B------:R-:W-:Y:S01]  /*0160*/  PLOP3.LUT P0, PT, PT, PT, UP2, 0x80, 0x0 ;  /* 0x000000000000781c */ /* 0x000fe20003f0f028 */
[----:B------:R-:W-:Y:S02]  /*0170*/  UISETP.NE.AND.EX UP1, UPT, URZ, UR5, UPT, UP1 ;  /* 0x000000053f00728c */ /* 0x000fe4000bf25310 */
[----:B------:R-:W-:Y:S02]  /*0180*/  ULDC.U8 UR6, c[0x0][0x312] ;  /* 0x0000c48000067ab9 */ /* 0x000fe40000000000 */
[----:B------:R-:W-:Y:S02]  /*0190*/  ULDC.64 UR4, c[0x0][0x248] ;  /* 0x0000920000047ab9 */ /* 0x000fe40000000a00 */
[----:B------:R-:W-:-:S02]  /*01a0*/  UISETP.NE.AND UP3, UPT, UR6, URZ, UPT ;  /* 0x0000003f0600728c */ /* 0x000fc4000bf65270 */
[----:B------:R-:W-:Y:S02]  /*01b0*/  UISETP.EQ.U32.AND UP0, UPT, URZ, UR4, UPT ;  /* 0x000000043f00728c */ /* 0x000fe4000bf02070 */
[----:B-----5:R-:W-:Y:S02]  /*01c0*/  UIMAD.WIDE UR14, UR12, UR9, UR14 ;  /* 0x000000090c0e72a5 */ /* 0x020fe4000f8e020e */
[----:B------:R-:W-:-:S04]  /*01d0*/  UISETP.EQ.OR.EX UP0, UPT, URZ, UR5, !UP3, UP0 ;  /* 0x000000053f00728c */ /* 0x000fc8000df02700 */
[----:B------:R-:W-:Y:S01]  /*01e0*/  IMAD.U32 R12, RZ, RZ, UR14 ;  /* 0x0000000eff0c7e24 */ /* 0x000fe2000f8e00ff */
[----:B-1----:R-:W-:Y:S01]  /*01f0*/  ULOP3.LUT UR8, UR11, UR13, UR12, 0xfe, !UPT ;  /* 0x0000000d0b087292 */ /* 0x002fe2000f8efe0c */
[----:B------:R-:W-:-:S05]  /*0200*/  IMAD.U32 R13, RZ, RZ, UR15 ;  /* 0x0000000fff0d7e24 */ /* 0x000fca000f8e00ff */
[----:B--2---:R-:W-:Y:S01]  /*0210*/  LOP3.LUT P3, RZ, R80, UR8, RZ, 0xfc, !PT ;  /* 0x0000000850ff7c12 */ /* 0x004fe2000f86fcff */
[----:B------:R-:W-:Y:S02]  /*0220*/  ULDC.64 UR4, c[0x0][0x248] ;  /* 0x0000920000047ab9 */ /* 0x000fe40000000a00 */
[----:B------:R-:W-:-:S10]  /*0230*/  UIMAD.WIDE UR4, UR12, UR9, UR4 ;  /* 0x000000090c0472a5 */ /* 0x000fd4000f8e0204 */
[----:B------:R-:W-:Y:S02]  /*0240*/  @!P3 IMAD.MOV.U32 R14, RZ, RZ, c[0x0][0x308] ;  /* 0x0000c200ff0eb624 */ /* 0x000fe400078e00ff */
[----:B------:R-:W-:Y:S01]  /*0250*/  @!P3 IMAD.MOV.U32 R15, RZ, RZ, c[0x0][0x30c] ;  /* 0x0000c300ff0fb624 */ /* 0x000fe200078e00ff */
[----:B------:R-:W-:Y:S02]  /*0260*/  ULDC.64 UR6, c[0x0][0x250] ;  /* 0x0000940000067ab9 */ /* 0x000fe40000000a00 */
[----:B------:R-:W-:-:S06]  /*0270*/  @UP1 UIMAD.WIDE UR6, UR12, UR9, UR6 ;  /* 0x000000090c0612a5 */ /* 0x000fcc000f8e0206 */
[----:B------:R-:W-:Y:S02]  /*0280*/  IMAD.U32 R10, RZ, RZ, UR6 ;  /* 0x00000006ff0a7e24 */ /* 0x000fe4000f8e00ff */
[----:B------:R-:W-:Y:S01]  /*0290*/  IMAD.U32 R11, RZ, RZ, UR7 ;  /* 0x00000007ff0b7e24 */ /* 0x000fe2000f8e00ff */
[----:B---3--:R-:W1:Y:S01]  /*02a0*/  @P2 R2UR UR22, R2 ;  /* 0x00000000021623c2 */ /* 0x008e6200000e0000 */
[----:B----4-:R-:W-:-:S07]  /*02b0*/  @P2 IADD3 R4, P1, R6, c[0x0][0x300], RZ ;  /* 0x0000c00006042a10 */ /* 0x010fce0007f3e0ff */
[----:B------:R-:W2:Y:S01]  /*02c0*/  @P2 R2UR UR23, R3 ;  /* 0x00000000031723c2 */ /* 0x000ea200000e0000 */
[----:B------:R-:W-:Y:S02]  /*02d0*/  @P2 IADD3.X R5, RZ, R7, RZ, P1, !PT ;  /* 0x00000007ff052210 */ /* 0x000fe40000ffe4ff */
[----:B------:R-:W-:-:S03]  /*02e0*/  PLOP3.LUT P2, PT, PT, PT, UP0, 0x80, 0x0 ;  /* 0x000000000000781c */ /* 0x000fc60003f4f008 */
[----:B------:R-:W-:Y:S01]  /*02f0*/  @!P3 STG.E.64 [R14.64+0x8], R4 ;  /* 0x000008040e00b986 */ /* 0x000fe2000c101b12 */
[----:B-1----:R-:W-:Y:S02]  /*0300*/  IMAD.U32 R2, RZ, RZ, UR22 ;  /* 0x00000016ff027e24 */ /* 0x002fe4000f8e00ff */
[----:B--2---:R-:W-:-:S05]  /*0310*/  IMAD.U32 R3, RZ, RZ, UR23 ;  /* 0x00000017ff037e24 */ /* 0x004fca000f8e00ff */
[----:B------:R1:W-:Y:S04]  /*0320*/  @!P3 STG.E.64 [R14.64], R2 ;  /* 0x000000020e00b986 */ /* 0x0003e8000c101b12 */
[----:B------:R-:W2:Y:S04]  /*0330*/  @P0 LDG.E R8, [R12.64] ;  /* 0x000000120c080981 */ /* 0x000ea8000c1e1900 */
[----:B------:R-:W3:Y:S01]  /*0340*/  @P0 LDG.E R7, [R12.64+0x4] ;  /* 0x000004120c070981 */ /* 0x000ee2000c1e1900 */
[----:B------:R-:W-:-:S13]  /*0350*/  PLOP3.LUT P1, PT, PT, PT, UP1, 0x80, 0x0 ;  /* 0x000000000000781c */ /* 0x000fda0003f2f018 */
[----:B------:R4:W5:Y:S01]  /*0360*/  @P1 LDG.E R6, [R10.64] ;  /* 0x000000120a061981 */ /* 0x000962000c1e1900 */
[----:B-1----:R-:W-:Y:S01]  /*0370*/  MOV R2, UR4 ;  /* 0x0000000400027c02 */ /* 0x002fe20008000f00 */
[----:B------:R-:W-:-:S05]  /*0380*/  IMAD.U32 R3, RZ, RZ, UR5 ;  /* 0x00000005ff037e24 */ /* 0x000fca000f8e00ff */
[----:B------:R-:W5:Y:S01]  /*0390*/  @!P2 LDG.E R0, [R2.64] ;  /* 0x000000120200a981 */ /* 0x000f62000c1e1900 */
[----:B------:R-:W-:Y:S01]  /*03a0*/  UMOV UR10, 0xffffffff ;  /* 0xffffffff000a7882 */ /* 0x000fe20000000000 */
[----:B------:R-:W-:Y:S01]  /*03b0*/  SHF.R.S32.HI R9, RZ, 0x1f, R80 ;  /* 0x0000001fff097819 */ /* 0x000fe20000011450 */
[----:B------:R-:W-:-:S03]  /*03c0*/  UMOV UR21, 0xffffffff ;  /* 0xffffffff00157882 */ /* 0x000fc60000000000 */
[----:B------:R-:W-:Y:S01]  /*03d0*/  LEA.HI R81, R9, R80, RZ, 0x5 ;  /* 0x0000005009517211 */ /* 0x000fe200078f28ff */
[----:B------:R-:W-:Y:S02]  /*03e0*/  ULDC UR4, c[0x0][0x1c0] ;  /* 0x0000700000047ab9 */ /* 0x000fe40000000800 */
[----:B------:R-:W-:Y:S01]  /*03f0*/  UIMAD UR4, UR12, UR4, UR11 ;  /* 0x000000040c0472a4 */ /* 0x000fe2000f8e020b */
[----:B----4-:R-:W-:-:S03]  /*0400*/  LOP3.LUT R11, R81, 0xffffffe0, RZ, 0xc0, !PT ;  /* 0xffffffe0510b7812 */ /* 0x010fc600078ec0ff */
[----:B------:R-:W-:Y:S02]  /*0410*/  USHF.L.U32 UR5, UR4, 0x5, URZ ;  /* 0x0000000504057899 */ /* 0x000fe4000800063f */
[----:B------:R-:W-:Y:S02]  /*0420*/  UMOV UR20, URZ ;  /* 0x0000003f00147c82 */ /* 0x000fe40008000000 */
[----:B------:R-:W-:Y:S01]  /*0430*/  USHF.R.S32.HI UR4, URZ, 0x1f, UR5 ;  /* 0x0000001f3f047899 */ /* 0x000fe20008011405 */
[----:B--2---:R-:W1:Y:S08]  /*0440*/  @P0 R2UR UR10, R8 ;  /* 0x00000000080a03c2 */ /* 0x004e7000000e0000 */
[----:B---3--:R2:W1:Y:S08]  /*0450*/  @P0 R2UR UR16, R7 ;  /* 0x00000000071003c2 */ /* 0x00847000000e0000 */
[----:B-----5:R3:W4:Y:S08]  /*0460*/  @P1 R2UR UR20, R6 ;  /* 0x00000000061413c2 */ /* 0x02073000000e0000 */
[----:B------:R4:W4:Y:S01]  /*0470*/  @!P2 R2UR UR21, R0 ;  /* 0x000000000015a3c2 */ /* 0x00092200000e0000 */
[----:B------:R-:W-:Y:S01]  /*0480*/  ISETP.NE.U32.AND P2, PT, RZ, c[0x0][0x248], PT ;  /* 0x00009200ff007a0c */ /* 0x000fe20003f45070 */
[----:B--2---:R-:W-:-:S03]  /*0490*/  IMAD.IADD R7, R80, 0x1, -R11 ;  /* 0x0000000150077824 */ /* 0x004fc600078e0a0b */
[----:B------:R-:W-:Y:S01]  /*04a0*/  ISETP.NE.AND.EX P2, PT, RZ, c[0x0][0x24c], PT, P2 ;  /* 0x00009300ff007a0c */ /* 0x000fe20003f45320 */
[----:B-1----:R-:W-:Y:S01]  /*04b0*/  @UP2 UIADD3 UR16, UR16, -UR10, URZ ;  /* 0x8000000a10102290 */ /* 0x002fe2000fffe03f */
[--C-:B------:R-:W-:Y:S02]  /*04c0*/  IADD3 R134, P1, P0, R4, UR5, R7.reuse ;  /* 0x0000000504867c10 */ /* 0x100fe4000f83e007 */
[----:B---3--:R-:W-:-:S04]  /*04d0*/  SHF.R.S32.HI R6, RZ, 0x1f, R7 ;  /* 0x0000001fff067819 */ /* 0x008fc80000011407 */
[----:B------:R-:W-:Y:S01]  /*04e0*/  @!UP2 ULDC UR16, c[0x0][0x214] ;  /* 0x000085000010aab9 */ /* 0x000fe20000000800 */
[----:B------:R-:W-:-:S04]  /*04f0*/  IADD3.X R6, R5, UR4, R6, P1, P0 ;  /* 0x0000000405067c10 */ /* 0x000fc80008fe0406 */
[----:B----4-:R-:W-:Y:S05]  /*0500*/  @!P2 BRA `(.L_x_502) ;  /* 0x000000700000a947 */ /* 0x010fea0003800000 */
[----:B------:R-:W-:-:S13]  /*0510*/  PLOP3.LUT P0, PT, PT, PT, UP3, 0x80, 0x0 ;  /* 0x000000000000781c */ /* 0x000fda0003f0f038 */
[----:B------:R-:W2:Y:S04]  /*0520*/  @P0 LDG.E R0, [R2.64+0x4] ;  /* 0x0000041202000981 */ /* 0x000ea8000c1e1900 */
[----:B------:R-:W3:Y:S01]  /*0530*/  @!P0 LDG.E R4, [R2.64] ;  /* 0x0000001202048981 */ /* 0x000ee2000c1e1900 */
[----:B--2---:R-:W1:Y:S02]  /*0540*/  @P0 R2UR UR6, R0 ;  /* 0x00000000000603c2 */ /* 0x004e6400000e0000 */
[----:B-1----:R-:W-:-:S11]  /*0550*/  @UP3 UIADD3 UR6, UR6, -UR21, URZ ;  /* 0x8000001506063290 */ /* 0x002fd6000fffe03f */
[----:B---3--:R1:W2:Y:S02]  /*0560*/  @!P0 R2UR UR6, R4 ;  /* 0x00000000040683c2 */ /* 0x0082a400000e0000 */
[----:B-12---:R-:W-:Y:S05]  /*0570*/  BRA `(.L_x_503) ;  /* 0x0000001000007947 */ /* 0x006fea0003800000 */
.L_x_502:
[----:B------:R-:W-:Y:S02]  /*0580*/  ULDC UR6, c[0x0][0x218] ;  /* 0x0000860000067ab9 */ /* 0x000fe40000000800 */
.L_x_503:
        /* <DEDUP_REMOVED lines=21> */
[----:B------:R-:W-:Y:S02]  /*06e0*/  UISETP.GE.AND UP0, UPT, UR15, 0x1, UPT ;  /* 0x000000010f00788c */ /* 0x000fe4000bf06270 */
[----:B------:R-:W-:-:S04]  /*06f0*/  UIADD3 UR4, UR15, 0x3f, URZ ;  /* 0x0000003f0f047890 */ /* 0x000fc8000fffe03f */
[----:B------:R-:W-:Y:S01]  /*0700*/  PLOP3.LUT P0, PT, PT, PT, UP0, 0x80, 0x0 ;  /* 0x000000000000781c */ /* 0x000fe20003f0f008 */
[----:B------:R-:W-:-:S04]  /*0710*/  USHF.R.S32.HI UR8, URZ, 0x1f, UR4 ;  /* 0x0000001f3f087899 */ /* 0x000fc80008011404 */
[----:B------:R-:W-:-:S08]  /*0720*/  ULEA.HI UR8, UR8, UR4, URZ, 0x6 ;  /* 0x0000000408087291 */ /* 0x000fd0000f8f303f */
[----:B------:R-:W-:Y:S05]  /*0730*/  @!P0 BRA `(.L_x_504) ;  /* 0x0000af7000008947 */ /* 0x000fea0003800000 */
[----:B------:R-:W-:Y:S01]  /*0740*/  UISETP.NE.AND UP1, UPT, UR10, -0x1, UPT ;  /* 0xffffffff0a00788c */ /* 0x000fe2000bf25270 */
[----:B------:R-:W1:Y:S01]  /*0750*/  LDC.U8 R5, c[0x0][0x2d8] ;  /* 0x0000b600ff057b82 */ /* 0x000e620000000000 */
[----:B------:R-:W-:Y:S02]  /*0760*/  UISETP.NE.AND UP0, UPT, UR21, -0x1, UPT ;  /* 0xffffffff1500788c */ /* 0x000fe4000bf05270 */
[----:B------:R-:W-:Y:S02]  /*0770*/  ULDC.64 UR4, c[0x0][0x190] ;  /* 0x0000640000047ab9 */ /* 0x000fe40000000a00 */
[----:B------:R-:W-:Y:S02]  /*0780*/  ULDC.64 UR6, c[0x0][0x178] ;  /* 0x00005e0000067ab9 */ /* 0x000fe40000000a00 */
[----:B------:R-:W-:-:S03]  /*0790*/  PLOP3.LUT P0, PT, PT, PT, UP0, 0x80, 0x0 ;  /* 0x000000000000781c */ /* 0x000fc60003f0f008 */
[----:B------:R-:W-:Y:S02]  /*07a0*/  @!UP1 USHF.R.S32.HI UR24, URZ, 0x1f, UR12 ;  /* 0x0000001f3f189899 */ /* 0x000fe4000801140c */
[----:B------:R-:W-:Y:S02]  /*07b0*/  @UP1 UIMAD.WIDE.U32 UR28, UR10, UR4, URZ ;  /* 0x000000040a1c12a5 */ /* 0x000fe4000f8e003f */
[----:B------:R-:W-:Y:S02]  /*07c0*/  @UP0 UIADD3 UR25, UR20, UR21, URZ ;  /* 0x0000001514190290 */ /* 0x000fe4000fffe03f */
[----:B------:R-:W-:Y:S02]  /*07d0*/  @!UP1 UIMAD UR24, UR24, UR6, URZ ;  /* 0x00000006181892a4 */ /* 0x000fe4000f8e023f */
[----:B------:R-:W-:Y:S02]  /*07e0*/  @UP1 UIMAD UR17, UR10, UR5, UR29 ;  /* 0x000000050a1112a4 */ /* 0x000fe4000f8e021d */
[----:B------:R-:W-:-:S02]  /*07f0*/  @!UP1 UIMAD.WIDE.U32 UR26, UR12, UR6, URZ ;  /* 0x000000060c1a92a5 */ /* 0x000fc4000f8e003f */
[----:B------:R-:W-:Y:S02]  /*0800*/  ULDC.64 UR4, c[0x0][0x198] ;  /* 0x0000660000047ab9 */ /* 0x000fe40000000a00 */
[----:B------:R-:W-:Y:S02]  /*0810*/  @UP0 UIMAD.WIDE.U32 UR30, UR25, UR4, URZ ;  /* 0x00000004191e02a5 */ /* 0x000fe4000f8e003f */
[----:B------:R-:W-:Y:S02]  /*0820*/  @!UP1 UIMAD UR24, UR12, UR7, UR24 ;  /* 0x000000070c1892a4 */ /* 0x000fe4000f8e0218 */
[----:B------:R-:W-:Y:S02]  /*0830*/  @UP1 UMOV UR6, UR28 ;  /* 0x0000001c00061c82 */ /* 0x000fe40008000000 */
[----:B------:R-:W-:Y:S02]  /*0840*/  @!UP1 UIADD3 UR17, UR27, UR24, URZ ;  /* 0x000000181b119290 */ /* 0x000fe4000fffe03f */
[----:B------:R-:W-:-:S02]  /*0850*/  @UP0 UIMAD UR7, UR25, UR5, UR31 ;  /* 0x00000005190702a4 */ /* 0x000fc4000f8e021f */
[----:B------:R-:W-:Y:S02]  /*0860*/  @!UP1 UMOV UR6, UR26 ;  /* 0x0000001a00069c82 */ /* 0x000fe40008000000 */
[----:B------:R-:W-:Y:S01]  /*0870*/  @UP0 UMOV UR24, UR30 ;  /* 0x0000001e00180c82 */ /* 0x000fe20008000000 */
[----:B------:R-:W-:Y:S05]  /*0880*/  @P0 BRA `(.L_x_505) ;  /* 0x000000d000000947 */ /* 0x000fea0003800000 */
[----:B-1----:R-:W-:Y:S02]  /*0890*/  USHF.R.S32.HI UR24, URZ, 0x1f, UR20 ;  /* 0x0000001f3f187899 */ /* 0x002fe40008011414 */
        /* <DEDUP_REMOVED lines=12> */
.L_x_505:
[----:B-1----:R-:W-:Y:S01]  /*0960*/  IABS R3, c[0x0][0x1c8] ;  /* 0x0000720000037a13 */ /* 0x002fe20000000000 */
        /* <DEDUP_REMOVED lines=43> */
.L_x_506:
[CC--:B------:R-:W-:Y:S01]  /*0c20*/  LEA.HI R3, R9.reuse, R80.reuse, RZ, 0x3 ;  /* 0x0000005009037211 */ /* 0x0c0fe200078f18ff */
[----:B------:R-:W1:Y:S01]  /*0c30*/  S2R R16, SR_CTAID.Z ;  /* 0x0000000000107919 */ /* 0x000e620000002700 */
[----:B------:R-:W-:Y:S01]  /*0c40*/  LEA.HI R0, R9, R80, RZ, 0x4 ;  /* 0x0000005009007211 */ /* 0x000fe200078f20ff */
[----:B------:R-:W-:Y:S01]  /*0c50*/  UIADD3 UR14, -UR14, UR16, URZ ;  /* 0x000000100e0e7290 */ /* 0x000fe2000fffe13f */
[----:B------:R-:W-:Y:S01]  /*0c60*/  SHF.R.S32.HI R14, RZ, 0x3, R3 ;  /* 0x00000003ff0e7819 */ /* 0x000fe20000011403 */
[----:B------:R-:W-:Y:S01]  /*0c70*/  IMAD.MOV.U32 R8, RZ, RZ, 0x10 ;  /* 0x00000010ff087424 */ /* 0x000fe200078e00ff */
[----:B------:R-:W-:Y:S01]  /*0c80*/  LOP3.LUT R3, R3, 0xfffffff8, RZ, 0xc0, !PT ;  /* 0xfffffff803037812 */ /* 0x000fe200078ec0ff */
[----:B------:R-:W-:Y:S01]  /*0c90*/  IMAD.U32 R21, RZ, RZ, UR13 ;  /* 0x0000000dff157e24 */ /* 0x000fe2000f8e00ff */
[----:B------:R-:W-:Y:S01]  /*0ca0*/  LOP3.LUT R7, R0, 0xfffffff0, RZ, 0xc0, !PT ;  /* 0xfffffff000077812 */ /* 0x000fe200078ec0ff */
[----:B------:R-:W-:Y:S01]  /*0cb0*/  IMAD.SHL.U32 R199, R14, 0x40, RZ ;  /* 0x000000400ec77824 */ /* 0x000fe200078e00ff */
[----:B------:R-:W-:Y:S01]  /*0cc0*/  SHF.R.S32.HI R11, RZ, 0x4, R0 ;  /* 0x00000004ff0b7819 */ /* 0x000fe20000011400 */
[C---:B------:R-:W-:Y:S01]  /*0cd0*/  IMAD.IADD R3, R80.reuse, 0x1, -R3 ;  /* 0x0000000150037824 */ /* 0x040fe200078e0a03 */
[--C-:B------:R-:W-:Y:S01]  /*0ce0*/  SHF.R.S32.HI R15, RZ, 0x1f, R14.reuse ;  /* 0x0000001fff0f7819 */ /* 0x100fe2000001140e */
[----:B------:R-:W-:Y:S01]  /*0cf0*/  IMAD.IADD R7, R80, 0x1, -R7 ;  /* 0x0000000150077824 */ /* 0x000fe200078e0a07 */
[----:B------:R-:W-:Y:S01]  /*0d00*/  LOP3.LUT R199, R199, 0x1c0, RZ, 0xc0, !PT ;  /* 0x000001c0c7c77812 */ /* 0x000fe200078ec0ff */
[----:B------:R-:W-:Y:S01]  /*0d10*/  IMAD.SHL.U32 R208, R3, 0x8, RZ ;  /* 0x0000000803d07824 */ /* 0x000fe200078e00ff */
[----:B------:R-:W-:Y:S01]  /*0d20*/  LEA.HI R196, R0, R11, RZ, 0x1 ;  /* 0x0000000b00c47211 */ /* 0x000fe200078f08ff */
[----:B------:R-:W-:Y:S01]  /*0d30*/  BSSY B0, `(.L_x_507) ;  /* 0x000005a000007945 */ /* 0x000fe20003800000 */
[----:B------:R-:W-:Y:S01]  /*0d40*/  SHF.R.S32.HI R2, RZ, 0x1f, R7 ;  /* 0x0000001fff027819 */ /* 0x000fe20000011407 */
[----:B------:R-:W-:Y:S01]  /*0d50*/  IMAD.WIDE R20, R21, 0x40, R14 ;  /* 0x0000004015147825 */ /* 0x000fe200078e020e */
[----:B------:R-:W-:-:S02]  /*0d60*/  LOP3.LUT R0, R199, 0x38, R208, 0xf8, !PT ;  /* 0x00000038c7007812 */ /* 0x000fc400078ef8d0 */
[----:B------:R-:W-:Y:S02]  /*0d70*/  SHF.R.U32.HI R199, RZ, 0x3, R199 ;  /* 0x00000003ffc77819 */ /* 0x000fe400000116c7 */
[----:B------:R-:W-:Y:S02]  /*0d80*/  LOP3.LUT R196, R196, 0xfffffffe, RZ, 0xc0, !PT ;  /* 0xfffffffec4c47812 */ /* 0x000fe400078ec0ff */
[----:B------:R-:W-:Y:S02]  /*0d90*/  LOP3.LUT R199, R0, R199, RZ, 0x3c, !PT ;  /* 0x000000c700c77212 */ /* 0x000fe400078e3cff */
[----:B------:R-:W-:Y:S01]  /*0da0*/  LEA.HI R0, R9, R80, RZ, 0x6 ;  /* 0x0000005009007211 */ /* 0x000fe200078f30ff */
[----:B------:R-:W-:Y:S01]  /*0db0*/  IMAD.IADD R196, R11, 0x1, -R196 ;  /* 0x000000010bc47824 */ /* 0x000fe200078e0ac4 */
[----:B------:R-:W-:Y:S01]  /*0dc0*/  LEA.HI R9, R2, R7, RZ, 0x3 ;  /* 0x0000000702097211 */ /* 0x000fe200078f18ff */
[----:B------:R-:W-:Y:S01]  /*0dd0*/  IMAD R11, R15, c[0x0][0x198], RZ ;  /* 0x000066000f0b7a24 */ /* 0x000fe200078e02ff */
[--C-:B------:R-:W-:Y:S01]  /*0de0*/  SHF.R.S32.HI R209, RZ, 0x1f, R208.reuse ;  /* 0x0000001fffd17819 */ /* 0x100fe200000114d0 */
[----:B------:R-:W-:Y:S01]  /*0df0*/  IMAD.SHL.U32 R0, R0, 0x8, RZ ;  /* 0x0000000800007824 */ /* 0x000fe200078e00ff */
[----:B------:R-:W-:Y:S01]  /*0e00*/  LOP3.LUT R4, R9, 0xfffffff8, RZ, 0xc0, !PT ;  /* 0xfffffff809047812 */ /* 0x000fe200078ec0ff */
[----:B------:R-:W-:Y:S01]  /*0e10*/  IMAD R2, R14, c[0x0][0x19c], R11 ;  /* 0x000067000e027a24 */ /* 0x000fe200078e020b */
[----:B------:R-:W-:Y:S01]  /*0e20*/  IADD3 R12, P0, R208, UR6, RZ ;  /* 0x00000006d00c7c10 */ /* 0x000fe2000ff1e0ff */
[----:B------:R-:W-:Y:S01]  /*0e30*/  IMAD.WIDE.U32 R10, R14, c[0x0][0x1a0], R208 ;  /* 0x000068000e0a7a25 */ /* 0x000fe200078e00d0 */
[----:B------:R-:W-:-:S02]  /*0e40*/  LOP3.LUT R199, R199, 0xfffffe00, R0, 0xf8, !PT ;  /* 0xfffffe00c7c77812 */ /* 0x000fc400078ef800 */
[----:B------:R-:W-:Y:S01]  /*0e50*/  IADD3.X R13, R209, UR17, RZ, P0, !PT ;  /* 0x00000011d10d7c10 */ /* 0x000fe200087fe4ff */
[----:B------:R-:W-:Y:S01]  /*0e60*/  IMAD.IADD R4, R7, 0x1, -R4 ;  /* 0x0000000107047824 */ /* 0x000fe200078e0a04 */
[----:B------:R-:W-:Y:S01]  /*0e70*/  IADD3 R10, P0, R10, UR26, RZ ;  /* 0x0000001a0a0a7c10 */ /* 0x000fe2000ff1e0ff */
[----:B------:R-:W-:Y:S01]  /*0e80*/  IMAD R7, R15, c[0x0][0x1a0], RZ ;  /* 0x000068000f077a24 */ /* 0x000fe200078e02ff */
[----:B------:R-:W-:Y:S01]  /*0e90*/  SHF.R.S32.HI R81, RZ, 0x5, R81 ;  /* 0x00000005ff517819 */ /* 0x000fe20000011451 */
[----:B------:R-:W-:Y:S01]  /*0ea0*/  IMAD.WIDE.U32 R18, R14, c[0x0][0x198], R208 ;  /* 0x000066000e127a25 */ /* 0x000fe200078e00d0 */
[C---:B------:R-:W-:Y:S02]  /*0eb0*/  LOP3.LUT P3, RZ, R4.reuse, 0x4, RZ, 0xc0, !PT ;  /* 0x0000000404ff7812 */ /* 0x040fe4000786c0ff */
[----:B------:R-:W-:Y:S01]  /*0ec0*/  LOP3.LUT P2, RZ, R4, 0x2, RZ, 0xc0, !PT ;  /* 0x0000000204ff7812 */ /* 0x000fe2000784c0ff */
[----:B------:R-:W-:Y:S01]  /*0ed0*/  IMAD R0, R14, c[0x0][0x1a4], R7 ;  /* 0x000069000e007a24 */ /* 0x000fe200078e0207 */
[----:B------:R-:W-:Y:S01]  /*0ee0*/  SHF.R.S32.HI R7, RZ, 0x1f, R202 ;  /* 0x0000001fff077819 */ /* 0x000fe200000114ca */
[----:B------:R-:W-:Y:S01]  /*0ef0*/  IMAD.SHL.U32 R4, R4, 0x40, RZ ;  /* 0x0000004004047824 */ /* 0x000fe200078e00ff */
[----:B------:R-:W-:Y:S01]  /*0f00*/  IADD3 R204, P1, R18, UR24, RZ ;  /* 0x0000001812cc7c10 */ /* 0x000fe2000ff3e0ff */
[----:B-1----:R-:W-:Y:S01]  /*0f10*/  IMAD.WIDE.U32 R16, R16, c[0x0][0x1a8], R12 ;  /* 0x00006a0010107a25 */ /* 0x002fe200078e000c */
[----:B------:R-:W-:Y:S01]  /*0f20*/  IADD3.X R11, R11, UR5, R0, P0, !PT ;  /* 0x000000050b0b7c10 */ /* 0x000fe200087fe400 */
[----:B------:R-:W-:Y:S01]  /*0f30*/  ULDC.64 UR4, c[0x0][0x1a8] ;  /* 0x00006a0000047ab9 */ /* 0x000fe20000000a00 */
[----:B------:R-:W-:Y:S01]  /*0f40*/  ISETP.GE.AND P0, PT, R14, UR14, PT ;  /* 0x0000000e0e007c0c */ /* 0x000fe2000bf06270 */
[----:B------:R-:W-:Y:S01]  /*0f50*/  IMAD.SHL.U32 R13, R196, 0x8, RZ ;  /* 0x00000008c40d7824 */ /* 0x000fe200078e00ff */
[----:B------:R-:W-:Y:S01]  /*0f60*/  LOP3.LUT R4, R4, 0x1c0, RZ, 0xc0, !PT ;  /* 0x000001c004047812 */ /* 0x000fe200078ec0ff */
[----:B------:R-:W-:Y:S01]  /*0f70*/  UIMAD UR4, UR21, UR4, URZ ;  /* 0x00000004150472a4 */ /* 0x000fe2000f8e023f */
[----:B------:R-:W-:Y:S01]  /*0f80*/  IADD3.X R205, R19, UR7, R2, P1, !PT ;  /* 0x0000000713cd7c10 */ /* 0x000fe20008ffe402 */
[C---:B------:R-:W-:Y:S01]  /*0f90*/  IMAD R207, R7.reuse, c[0x0][0x1b0], RZ ;  /* 0x00006c0007cf7a24 */ /* 0x040fe200078e02ff */
[----:B------:R-:W-:Y:S01]  /*0fa0*/  LOP3.LUT R13, R4, 0x8, R13, 0xf8, !PT ;  /* 0x00000008040d7812 */ /* 0x000fe200078ef80d */
[----:B------:R-:W-:Y:S01]  /*0fb0*/  IMAD R7, R7, c[0x0][0x1b8], RZ ;  /* 0x00006e0007077a24 */ /* 0x000fe200078e02ff */
[----:B------:R-:W-:Y:S01]  /*0fc0*/  UIMAD UR4, UR11, UR5, UR4 ;  /* 0x000000050b0472a4 */ /* 0x000fe2000f8e0204 */
[----:B------:R-:W-:Y:S01]  /*0fd0*/  SHF.R.U32.HI R4, RZ, 0x3, R4 ;  /* 0x00000003ff047819 */ /* 0x000fe20000011604 */
[----:B------:R-:W-:Y:S01]  /*0fe0*/  IMAD R207, R202, c[0x0][0x1b4], R207 ;  /* 0x00006d00cacf7a24 */ /* 0x000fe200078e02cf */
[----:B------:R-:W-:Y:S01]  /*0ff0*/  IADD3 R201, R208, 0x40, RZ ;  /* 0x00000040d0c97810 */ /* 0x000fe20007ffe0ff */
[C---:B------:R-:W-:Y:S01]  /*1000*/  IMAD R7, R202.reuse, c[0x0][0x1bc], R7 ;  /* 0x00006f00ca077a24 */ /* 0x040fe200078e0207 */
[----:B------:R-:W-:Y:S01]  /*1010*/  LOP3.LUT R4, R13, R4, RZ, 0x3c, !PT ;  /* 0x000000040d047212 */ /* 0x000fe200078e3cff */
[----:B------:R-:W-:Y:S01]  /*1020*/  IMAD.SHL.U32 R9, R9, 0x40, RZ ;  /* 0x0000004009097824 */ /* 0x000fe200078e00ff */
[----:B------:R-:W-:Y:S01]  /*1030*/  IADD3 R19, R17, UR4, RZ ;  /* 0x0000000411137c10 */ /* 0x000fe2000fffe0ff */
[----:B------:R-:W-:Y:S01]  /*1040*/  IMAD.WIDE.U32 R204, R202, c[0x0][0x1b0], R204 ;  /* 0x00006c00cacc7a25 */ /* 0x000fe200078e00cc */
[----:B------:R-:W-:-:S02]  /*1050*/  IADD3 R200, R208, 0x80, RZ ;  /* 0x00000080d0c87810 */ /* 0x000fc40007ffe0ff */
[----:B------:R-:W-:Y:S01]  /*1060*/  LOP3.LUT R4, R4, 0xfffffe00, R9, 0xf8, !PT ;  /* 0xfffffe0004047812 */ /* 0x000fe200078ef809 */
[----:B------:R-:W-:Y:S01]  /*1070*/  IMAD.MOV.U32 R0, RZ, RZ, 0x20 ;  /* 0x00000020ff007424 */ /* 0x000fe200078e00ff */
[----:B------:R-:W-:Y:S01]  /*1080*/  SEL R2, R8, 0xfffffff0, !P2 ;  /* 0xfffffff008027807 */ /* 0x000fe20005000000 */
[----:B------:R-:W-:-:S03]  /*1090*/  IMAD.WIDE.U32 R202, R202, c[0x0][0x1b8], R10 ;  /* 0x00006e00caca7a25 */ /* 0x000fc600078e000a */
[----:B------:R-:W-:Y:S01]  /*10a0*/  SEL R0, R0, 0xffffffe0, !P3 ;  /* 0xffffffe000007807 */ /* 0x000fe20005800000 */
[----:B------:R-:W-:Y:S02]  /*10b0*/  IMAD.SHL.U32 R199, R199, 0x2, RZ ;  /* 0x00000002c7c77824 */ /* 0x000fe400078e00ff */
        /* <DEDUP_REMOVED lines=33> */
.L_x_508:
[----:B------:R-:W-:Y:S05]  /*12d0*/  BSYNC B0 ;  /* 0x0000000000007941 */ /* 0x000fea0003800000 */
.L_x_507:
        /* <DEDUP_REMOVED lines=37> */
.L_x_510:
[----:B------:R-:W-:Y:S05]  /*1530*/  BSYNC B0 ;  /* 0x0000000000007941 */ /* 0x000fea0003800000 */
.L_x_509:
        /* <DEDUP_REMOVED lines=37> */
.L_x_512:
[----:B------:R-:W-:Y:S05]  /*1790*/  BSYNC B0 ;  /* 0x0000000000007941 */ /* 0x000fea0003800000 */
.L_x_511:
        /* <DEDUP_REMOVED lines=8> */
[----:B-1----:R-:W-:Y:S01]  /*1820*/  IADD3 R12, P0, R20, 0x30, RZ ;  /* 0x00000030140c7810 */ /* 0x002fe20007f1e0ff */
        /* <DEDUP_REMOVED lines=31> */
.L_x_514:
[----:B------:R-:W-:Y:S05]  /*1a20*/  BSYNC B0 ;  /* 0x0000000000007941 */ /* 0x000fea0003800000 */
.L_x_513:
[----:B------:R-:W-:Y:S01]  /*1a30*/  ULEA.HI.SX32 UR12, UR8, 0xffffffff, 0x1a ;  /* 0xffffffff080c7891 */ /* 0x000fe2000f8fd23f */
[----:B------:R-:W-:Y:S01]  /*1a40*/  MOV R206, R204 ;  /* 0x000000cc00ce7202 */ /* 0x000fe20000000f00 */
[----:B------:R-:W-:Y:S01]  /*1a50*/  IMAD.U32 R7, RZ, RZ, UR20 ;  /* 0x00000014ff077e24 */ /* 0x000fe2000f8e00ff */
[----:B------:R-:W-:Y:S01]  /*1a60*/  BSSY B0, `(.L_x_515) ;  /* 0x0000022000007945 */ /* 0x000fe20003800000 */
[----:B------:R-:W-:Y:S02]  /*1a70*/  UIMAD UR6, UR12, -0x40, UR15 ;  /* 0xffffffc00c0678a4 */ /* 0x000fe4000f8e020f */
[----:B------:R-:W-:Y:S01]  /*1a80*/  USHF.R.S32.HI UR7, URZ, 0x1f, UR12 ;  /* 0x0000001f3f077899 */ /* 0x000fe2000801140c */
[----:B-1----:R-:W-:Y:S01]  /*1a90*/  IMAD.WIDE.U32 R18, R7, UR12, R206 ;  /* 0x0000000c07127c25 */ /* 0x002fe2000f8e00ce */
        /* <DEDUP_REMOVED lines=30> */
.L_x_516:
[----:B------:R-:W-:Y:S05]  /*1c80*/  BSYNC B0 ;  /* 0x0000000000007941 */ /* 0x000fea0003800000 */
.L_x_515:
[----:B------:R-:W-:Y:S01]  /*1c90*/  ISETP.GE.AND P0, PT, R11, UR6, PT ;  /* 0x000000060b007c0c */ /* 0x000fe2000bf06270 */
[----:B------:R-:W-:Y:S01]  /*1ca0*/  ULDC UR5, c[0x0][0x19c] ;  /* 0x0000670000057ab9 */ /* 0x000fe20000000800 */
[----:B------:R-:W-:Y:S01]  /*1cb0*/  BSSY B0, `(.L_x_517) ;  /* 0x000001f000007945 */ /* 0x000fe20003800000 */
[----:B------:R-:W-:Y:S02]  /*1cc0*/  USHF.L.U32 UR11, UR4, 0x4, URZ ;  /* 0x00000004040b7899 */ /* 0x000fe4000800063f */
[----:B------:R-:W-:-:S08]  /*1cd0*/  USHF.L.U64.HI UR9, UR4, UR9, UR5 ;  /* 0x0000000904097299 */ /* 0x000fd00008010205 */
        /* <DEDUP_REMOVED lines=28> */
.L_x_518:
[----:B------:R-:W-:Y:S05]  /*1ea0*/  BSYNC B0 ;  /* 0x0000000000007941 */ /* 0x000fea0003800000 */
.L_x_517:
[----:B------:R-:W-:Y:S01]  /*1eb0*/  ISETP.GE.AND P0, PT, R10, UR6, PT ;  /* 0x000000060a007c0c */ /* 0x000fe2000bf06270 */
[----:B------:R-:W-:-:S12]  /*1ec0*/  BSSY B0, `(.L_x_519) ;  /* 0x000001f000007945 */ /* 0x000fd80003800000 */
[----:B------:R-:W-:Y:S05]  /*1ed0*/  @P0 BRA `(.L_x_520) ;  /* 0x000001d000000947 */ /* 0x000fea0003800000 */
[----:B------:R-:W-:Y:S01]  /*1ee0*/  ISETP.GE.AND P3, PT, R208, c[0x0][0x220], PT ;  /* 0x00008800d0007a0c */ /* 0x000fe20003f66270 */
[----:B-1----:R-:W-:Y:S01]  /*1ef0*/  IMAD.MOV.U32 R12, RZ, RZ, c[0x0][0x198] ;  /* 0x00006600ff0c7624 */ /* 0x002fe200078e00ff */
[----:B------:R-:W-:Y:S01]  /*1f00*/  ISETP.GE.AND P2, PT, R201, c[0x0][0x220], PT ;  /* 0x00008800c9007a0c */ /* 0x000fe20003f46270 */
[----:B------:R-:W-:-:S03]  /*1f10*/  IMAD.MOV.U32 R17, RZ, RZ, c[0x0][0x19c] ;  /* 0x00006700ff117624 */ /* 0x000fc600078e00ff */
[----:B------:R-:W-:-:S04]  /*1f20*/  LEA R13, P0, R12, R18, 0x5 ;  /* 0x000000120c0d7211 */ /* 0x000fc800078028ff */
[----:B------:R-:W-:Y:S02]  /*1f30*/  LEA.HI.X R12, R12, R21, R17, 0x5, P0 ;  /* 0x000000150c0c7211 */ /* 0x000fe400000f2c11 */
        /* <DEDUP_REMOVED lines=23> */
.L_x_520:
[----:B------:R-:W-:Y:S05]  /*20b0*/  BSYNC B0 ;  /* 0x0000000000007941 */ /* 0x000fea0003800000 */
.L_x_519:
[----:B------:R-:W-:Y:S01]  /*20c0*/  ISETP.GE.AND P0, PT, R9, UR6, PT ;  /* 0x0000000609007c0c */ /* 0x000fe2000bf06270 */
[----:B------:R-:W-:-:S12]  /*20d0*/  BSSY B0, `(.L_x_521) ;  /* 0x0000021000007945 */ /* 0x000fd80003800000 */
[----:B------:R-:W-:Y:S05]  /*20e0*/  @P0 BRA `(.L_x_522) ;  /* 0x000001f000000947 */ /* 0x000fea0003800000 */
[----:B------:R-:W-:Y:S01]  /*20f0*/  ISETP.GE.AND P3, PT, R208, c[0x0][0x220], PT ;  /* 0x00008800d0007a0c */ /* 0x000fe20003f66270 */
[----:B-1----:R-:W-:Y:S01]  /*2100*/  IMAD.MOV.U32 R12, RZ, RZ, c[0x0][0x198] ;  /* 0x00006600ff0c7624 */ /* 0x002fe200078e00ff */
[----:B------:R-:W-:Y:S01]  /*2110*/  ISETP.GE.AND P2, PT, R201, c[0x0][0x220], PT ;  /* 0x00008800c9007a0c */ /* 0x000fe20003f46270 */
[----:B------:R-:W-:Y:S01]  /*2120*/  IMAD.MOV.U32 R20, RZ, RZ, R18 ;  /* 0x000000ffff147224 */ /* 0x000fe200078e0012 */
[----:B------:R-:W-:Y:S01]  /*2130*/  ULDC UR4, c[0x0][0x19c] ;  /* 0x0000670000047ab9 */ /* 0x000fe20000000800 */
[----:B------:R-:W-:Y:S01]  /*2140*/  ISETP.GE.AND P0, PT, R200, c[0x0][0x220], PT ;  /* 0x00008800c8007a0c */ /* 0x000fe20003f06270 */
[----:B------:R-:W-:Y:S01]  /*2150*/  UIMAD UR4, UR4, 0x30, URZ ;  /* 0x00000030040478a4 */ /* 0x000fe2000f8e023f */
[----:B------:R-:W-:-:S05]  /*2160*/  IMAD.WIDE.U32 R20, R12, 0x30, R20 ;  /* 0x000000300c147825 */ /* 0x000fca00078e0014 */
[----:B------:R-:W-:Y:S01]  /*2170*/  IADD3 R12, R21, UR4, RZ ;  /* 0x00000004150c7c10 */ /* 0x000fe2000fffe0ff */
        /* <DEDUP_REMOVED lines=22> */
.L_x_522:
[----:B------:R-:W-:Y:S05]  /*22e0*/  BSYNC B0 ;  /* 0x0000000000007941 */ /* 0x000fea0003800000 */
.L_x_521:
[----:B------:R-:W0:Y:S01]  /*22f0*/  LDGDEPBAR ;  /* 0x00000000000079af */ /* 0x000e220000000000 */
[----:B------:R-:W-:Y:S01]  /*2300*/  ISETP.GE.AND P1, PT, R14, UR6, PT ;  /* 0x000000060e007c0c */ /* 0x000fe2000bf26270 */
[----:B------:R-:W-:Y:S01]  /*2310*/  ULDC.64 UR4, c[0x0][0x1a0] ;  /* 0x0000680000047ab9 */ /* 0x000fe20000000a00 */
[----:B------:R-:W-:Y:S01]  /*2320*/  BSSY B0, `(.L_x_523) ;  /* 0x0000029000007945 */ /* 0x000fe20003800000 */
[----:B------:R-:W-:Y:S02]  /*2330*/  UIMAD.WIDE.U32 UR24, UR12, UR4, URZ ;  /* 0x000000040c1872a5 */ /* 0x000fe4000f8e003f */
[----:B------:R-:W-:-:S04]  /*2340*/  UIMAD UR4, UR7, UR4, URZ ;  /* 0x00000004070472a4 */ /* 0x000fc8000f8e023f */
[----:B------:R-:W-:Y:S01]  /*2350*/  UIMAD UR4, UR12, UR5, UR4 ;  /* 0x000000050c0472a4 */ /* 0x000fe2000f8e0204 */
[----:B-1----:R-:W-:Y:S02]  /*2360*/  IMAD.U32 R16, RZ, RZ, UR24 ;  /* 0x00000018ff107e24 */ /* 0x002fe4000f8e00ff */
[----:B------:R-:W-:Y:S01]  /*2370*/  IMAD.U32 R17, RZ, RZ, UR25 ;  /* 0x00000019ff117e24 */ /* 0x000fe2000f8e00ff */
[----:B------:R-:W-:Y:S02]  /*2380*/  UIADD3 UR4, UR25, UR4, URZ ;  /* 0x0000000419047290 */ /* 0x000fe4000fffe03f */
[----:B------:R-:W-:-:S04]  /*2390*/  LEA R12, P0, R16, R202, 0x6 ;  /* 0x000000ca100c7211 */ /* 0x000fc800078030ff */
[----:B------:R-:W-:Y:S01]  /*23a0*/  IMAD.U32 R13, RZ, RZ, UR4 ;  /* 0x00000004ff0d7e24 */ /* 0x000fe2000f8e00ff */
[----:B------:R-:W-:-:S04]  /*23b0*/  DEPBAR.LE SB0, 0x0 ;  /* 0x000080000000791a */ /* 0x000fc80000000000 */
[----:B------:R-:W-:Y:S01]  /*23c0*/  BAR.SYNC.DEFER_BLOCKING 0x0 ;  /* 0x0000000000007b1d */ /* 0x000fe20000010000 */
[----:B------:R-:W-:-:S05]  /*23d0*/  LEA.HI.X R13, R16, R198, R13, 0x6, P0 ;  /* 0x000000c6100d7211 */ /* 0x000fca00000f340d */
        /* <DEDUP_REMOVED lines=29> */
.L_x_524:
[----:B------:R-:W-:Y:S05]  /*25b0*/  BSYNC B0 ;  /* 0x0000000000007941 */ /* 0x000fea0003800000 */
.L_x_523:
[----:B------:R-:W-:Y:S01]  /*25c0*/  ISETP.GE.AND P0, PT, R11, UR6, PT ;  /* 0x000000060b007c0c */ /* 0x000fe2000bf06270 */
[----:B------:R-:W-:-:S12]  /*25d0*/  BSSY B0, `(.L_x_525) ;  /* 0x0000022000007945 */ /* 0x000fd80003800000 */
        /* <DEDUP_REMOVED lines=33> */
.L_x_526:
[----:B------:R-:W-:Y:S05]  /*27f0*/  BSYNC B0 ;  /* 0x0000000000007941 */ /* 0x000fea0003800000 */
.L_x_525:
[----:B------:R-:W-:Y:S01]  /*2800*/  ISETP.GE.AND P0, PT, R10, UR6, PT ;  /* 0x000000060a007c0c */ /* 0x000fe2000bf06270 */
[----:B------:R-:W-:-:S12]  /*2810*/  BSSY B0, `(.L_x_527) ;  /* 0x0000022000007945 */ /* 0x000fd80003800000 */
[----:B------:R4:W-:Y:S04]  /*2820*/  @P0 STS.128 [R199+0xd000], RZ ;  /* 0x00d000ffc7000388 */ /* 0x0009e80000000c00 */
[----:B------:R4:W-:Y:S04]  /*2830*/  @P0 STS.128 [R199+0xf000], RZ ;  /* 0x00f000ffc7000388 */ /* 0x0009e80000000c00 */
[----:B------:R4:W-:Y:S01]  /*2840*/  @P0 STS.128 [R199+0x11000], RZ ;  /* 0x011000ffc7000388 */ /* 0x0009e20000000c00 */
[----:B------:R-:W-:Y:S05]  /*2850*/  @P0 BRA `(.L_x_528) ;  /* 0x000001d000000947 */ /* 0x000fea0003800000 */
[----:B------:R-:W-:Y:S01]  /*2860*/  ISETP.GE.AND P3, PT, R208, c[0x0][0x220], PT ;  /* 0x00008800d0007a0c */ /* 0x000fe20003f66270 */
[----:B------:R-:W-:Y:S01]  /*2870*/  IMAD.MOV.U32 R11, RZ, RZ, c[0x0][0x1a0] ;  /* 0x00006800ff0b7624 */ /* 0x000fe200078e00ff */
[----:B------:R-:W-:Y:S01]  /*2880*/  ISETP.GE.AND P2, PT, R201, c[0x0][0x220], PT ;  /* 0x00008800c9007a0c */ /* 0x000fe20003f46270 */
[----:B------:R-:W-:-:S03]  /*2890*/  IMAD.MOV.U32 R10, RZ, RZ, c[0x0][0x1a4] ;  /* 0x00006900ff0a7624 */ /* 0x000fc600078e00ff */
[----:B------:R-:W-:-:S04]  /*28a0*/  LEA R8, P0, R11, R12, 0x5 ;  /* 0x0000000c0b087211 */ /* 0x000fc800078028ff */
[----:B------:R-:W-:Y:S02]  /*28b0*/  LEA.HI.X R11, R11, R13, R10, 0x5, P0 ;  /* 0x0000000d0b0b7211 */ /* 0x000fe400000f2c0a */
[----:B------:R-:W-:Y:S01]  /*28c0*/  ISETP.GE.AND P0, PT, R200, c[0x0][0x220], PT ;  /* 0x00008800c8007a0c */ /* 0x000fe20003f06270 */
[----:B------:R1:W-:Y:S01]  /*28d0*/  @P3 STS.128 [R199+0xd000], RZ ;  /* 0x00d000ffc7003388 */ /* 0x0003e20000000c00 */
[C---:B--2---:R-:W-:Y:S02]  /*28e0*/  @!P3 LEA R18, P4, R8.reuse, c[0x0][0x170], 0x1 ;  /* 0x00005c000812ba11 */ /* 0x044fe400078808ff */
        /* <DEDUP_REMOVED lines=20> */
.L_x_528:
[----:B------:R-:W-:Y:S05]  /*2a30*/  BSYNC B0 ;  /* 0x0000000000007941 */ /* 0x000fea0003800000 */
.L_x_527:
        /* <DEDUP_REMOVED lines=9> */
[----:B------:R-:W-:Y:S01]  /*2ad0*/  ULDC UR4, c[0x0][0x1a4] ;  /* 0x0000690000047ab9 */ /* 0x000fe20000000800 */
[----:B------:R-:W-:Y:S01]  /*2ae0*/  ISETP.GE.AND P0, PT, R200, c[0x0][0x220], PT ;  /* 0x00008800c8007a0c */ /* 0x000fe20003f06270 */
[----:B------:R-:W-:Y:S01]  /*2af0*/  UIMAD UR4, UR4, 0x30, URZ ;  /* 0x00000030040478a4 */ /* 0x000fe2000f8e023f */
[----:B------:R-:W-:-:S05]  /*2b00*/  IMAD.WIDE.U32 R12, R9, 0x30, R12 ;  /* 0x00000030090c7825 */ /* 0x000fca00078e000c */
[----:B------:R-:W-:Y:S02]  /*2b10*/  IADD3 R8, R13, UR4, RZ ;  /* 0x000000040d087c10 */ /* 0x000fe4000fffe0ff */
[C---:B-12---:R-:W-:Y:S01]  /*2b20*/  @!P3 LEA R16, P4, R12.reuse, c[0x0][0x170], 0x1 ;  /* 0x00005c000c10ba11 */ /* 0x046fe200078808ff */
        /* <DEDUP_REMOVED lines=21> */
.L_x_530:
[----:B------:R-:W-:Y:S05]  /*2c80*/  BSYNC B0 ;  /* 0x0000000000007941 */ /* 0x000fea0003800000 */
.L_x_529:
[C---:B------:R-:W-:Y:S01]  /*2c90*/  IMAD.SHL.U32 R8, R3.reuse, 0x40, RZ ;  /* 0x0000004003087824 */ /* 0x040fe200078e00ff */
[----:B------:R-:W-:Y:S01]  /*2ca0*/  R2P PR, R3, 0x6 ;  /* 0x0000000603007804 */ /* 0x000fe20000000000 */
[----:B------:R-:W-:Y:S01]  /*2cb0*/  IMAD.SHL.U32 R14, R14, 0x8, RZ ;  /* 0x000000080e0e7824 */ /* 0x000fe200078e00ff */
[----:B------:R-:W0:Y:S01]  /*2cc0*/  LDGDEPBAR ;  /* 0x00000000000079af */ /* 0x000e220000000000 */
[----:B------:R-:W-:Y:S01]  /*2cd0*/  IMAD R197, R81, 0x400, R4 ;  /* 0x0000040051c57824 */ /* 0x000fe200078e0204 */
[----:B------:R-:W-:Y:S01]  /*2ce0*/  LOP3.LUT R9, R8, 0x1c0, RZ, 0xc0, !PT ;  /* 0x000001c008097812 */ /* 0x000fe200078ec0ff */
[----:B------:R-:W-:Y:S01]  /*2cf0*/  IMAD.SHL.U32 R80, R80, 0x2, RZ ;  /* 0x0000000250507824 */ /* 0x000fe200078e00ff */
[----:B------:R-:W-:Y:S01]  /*2d00*/  UISETP.GE.AND UP0, UPT, UR15, 0x41, UPT ;  /* 0x000000410f00788c */ /* 0x000fe2000bf06270 */
[----:B------:R-:W-:Y:S01]  /*2d10*/  IMAD.SHL.U32 R197, R197, 0x2, RZ ;  /* 0x00000002c5c57824 */ /* 0x000fe200078e00ff */
[----:B------:R-:W-:Y:S02]  /*2d20*/  LOP3.LUT R14, R9, 0x8, R14, 0xf8, !PT ;  /* 0x00000008090e7812 */ /* 0x000fe400078ef80e */
[----:B------:R-:W-:Y:S01]  /*2d30*/  SHF.R.U32.HI R9, RZ, 0x3, R9 ;  /* 0x00000003ff097819 */ /* 0x000fe20000011609 */
[--C-:B------:R-:W-:Y:S01]  /*2d40*/  IMAD R195, R2, 0x2, R197.reuse ;  /* 0x0000000202c37824 */ /* 0x100fe200078e02c5 */
[----:B------:R-:W-:Y:S01]  /*2d50*/  LDSM.16.M88.4 R48, [R197] ;  /* 0x00000000c530783b */ /* 0x000fe20000000200 */
[----:B------:R-:W-:Y:S01]  /*2d60*/  IMAD R193, R0, 0x2, R197 ;  /* 0x0000000200c17824 */ /* 0x000fe200078e02c5 */
[----:B------:R-:W-:Y:S01]  /*2d70*/  LOP3.LUT R9, R14, R9, RZ, 0x3c, !PT ;  /* 0x000000090e097212 */ /* 0x000fe200078e3cff */
[----:B------:R-:W-:Y:S01]  /*2d80*/  IMAD R192, R0, 0x2, R195 ;  /* 0x0000000200c07824 */ /* 0x000fe200078e02c3 */
[----:B------:R-:W-:Y:S03]  /*2d90*/  LDSM.16.M88.4 R76, [R197+0x2000] ;  /* 0x00200000c54c783b */ /* 0x000fe60000000200 */
[----:B------:R-:W-:Y:S01]  /*2da0*/  IMAD R196, R196, 0x200, R9 ;  /* 0x00000200c4c47824 */ /* 0x000fe200078e0209 */
[----:B------:R-:W-:Y:S03]  /*2db0*/  LDSM.16.M88.4 R52, [R193] ;  /* 0x00000000c134783b */ /* 0x000fe60000000200 */
[----:B------:R-:W-:Y:S01]  /*2dc0*/  IMAD.SHL.U32 R196, R196, 0x2, RZ ;  /* 0x00000002c4c47824 */ /* 0x000fe200078e00ff */
[----:B-12---:R-:W-:Y:S04]  /*2dd0*/  LDSM.16.M88.4 R8, [R195] ;  /* 0x00000000c308783b */ /* 0x006fe80000000200 */
[----:B------:R-:W1:Y:S01]  /*2de0*/  LDSM.16.M88.4 R24, [R196+0x6000] ;  /* 0x00600000c418783b */ /* 0x000e620000000200 */
[----:B------:R-:W-:-:S02]  /*2df0*/  IADD3 R3, R196, 0x6000, RZ ;  /* 0x00006000c4037810 */ /* 0x000fc40007ffe0ff */
[----:B------:R-:W-:Y:S01]  /*2e00*/  IADD3 R194, R196, 0x6020, RZ ;  /* 0x00006020c4c27810 */ /* 0x000fe20007ffe0ff */
[----:B------:R-:W2:Y:S01]  /*2e10*/  LDSM.16.M88.4 R16, [R196+0x6800] ;  /* 0x00680000c410783b */ /* 0x000ea20000000200 */
[----:B------:R-:W-:Y:S01]  /*2e20*/  @P1 IADD3 R194, R3, -0x20, RZ ;  /* 0xffffffe003c21810 */ /* 0x000fe20007ffe0ff */
[----:B------:R-:W-:Y:S02]  /*2e30*/  IMAD.MOV.U32 R3, RZ, RZ, 0x40 ;  /* 0x00000040ff037424 */ /* 0x000fe400078e00ff */
[----:B------:R-:W5:Y:S01]  /*2e40*/  LDSM.16.M88.4 R60, [R196+0x7000] ;  /* 0x00700000c43c783b */ /* 0x000f620000000200 */
[C---:B------:R-:W-:Y:S02]  /*2e50*/  IADD3 R186, R194.reuse, 0x800, RZ ;  /* 0x00000800c2ba7810 */ /* 0x040fe40007ffe0ff */
[----:B------:R-:W-:Y:S01]  /*2e60*/  SEL R3, R3, 0xffffffc0, !P2 ;  /* 0xffffffc003037807 */ /* 0x000fe20005000000 */
[----:B------:R-:W3:Y:S01]  /*2e70*/  LDSM.16.M88.4 R32, [R196+0x7800] ;  /* 0x00780000c420783b */ /* 0x000ee20000000200 */
[----:B------:R-:W-:-:S02]  /*2e80*/  IADD3 R185, R194, 0x1000, RZ ;  /* 0x00001000c2b97810 */ /* 0x000fc40007ffe0ff */
[----:B------:R-:W-:Y:S01]  /*2e90*/  IADD3 R184, R194, 0x1800, RZ ;  /* 0x00001800c2b87810 */ /* 0x000fe20007ffe0ff */
[----:B------:R-:W4:Y:S01]  /*2ea0*/  LDSM.16.M88.4 R36, [R194] ;  /* 0x00000000c224783b */ /* 0x000f220000000200 */
[----:B------:R-:W-:Y:S01]  /*2eb0*/  IMAD.IADD R190, R196, 0x1, R3 ;  /* 0x00000001c4be7824 */ /* 0x000fe200078e0203 */
[----:B------:R-:W-:Y:S01]  /*2ec0*/  IADD3 R182, R194, 0x2000, RZ ;  /* 0x00002000c2b67810 */ /* 0x000fe20007ffe0ff */
[----:B------:R-:W-:Y:S01]  /*2ed0*/  IMAD.IADD R183, R3, 0x1, R194 ;  /* 0x0000000103b77824 */ /* 0x000fe200078e02c2 */
[----:B------:R-:W3:Y:S01]  /*2ee0*/  LDSM.16.M88.4 R12, [R194+0x800] ;  /* 0x00080000c20c783b */ /* 0x000ee20000000200 */
[----:B------:R-:W-:Y:S02]  /*2ef0*/  LOP3.LUT R3, R80, 0x6, RZ, 0xc0, !PT ;  /* 0x0000000650037812 */ /* 0x000fe400078ec0ff */
[C---:B------:R-:W-:Y:S01]  /*2f00*/  IADD3 R181, R194.reuse, 0x2800, RZ ;  /* 0x00002800c2b57810 */ /* 0x040fe20007ffe0ff */
[----:B------:R-:W3:Y:S01]  /*2f10*/  LDSM.16.M88.4 R40, [R194+0x1000] ;  /* 0x00100000c228783b */ /* 0x000ee20000000200 */
[----:B------:R-:W-:-:S02]  /*2f20*/  IADD3 R180, R194, 0x3000, RZ ;  /* 0x00003000c2b47810 */ /* 0x000fc40007ffe0ff */
[C---:B------:R-:W-:Y:S01]  /*2f30*/  IADD3 R179, R194.reuse, 0x3800, RZ ;  /* 0x00003800c2b37810 */ /* 0x040fe20007ffe0ff */
[----:B------:R-:W-:Y:S01]  /*2f40*/  LDSM.16.M88.4 R72, [R190+0x6800] ;  /* 0x00680000be48783b */ /* 0x000fe20000000200 */
[C---:B------:R-:W-:Y:S02]  /*2f50*/  IADD3 R178, R194.reuse, 0x4000, RZ ;  /* 0x00004000c2b27810 */ /* 0x040fe40007ffe0ff */
[C---:B------:R-:W-:Y:S01]  /*2f60*/  IADD3 R177, R194.reuse, 0x4800, RZ ;  /* 0x00004800c2b17810 */ /* 0x040fe20007ffe0ff */
[----:B------:R-:W-:Y:S01]  /*2f70*/  LDSM.16.M88.4 R68, [R190+0x7800] ;  /* 0x00780000be44783b */ /* 0x000fe20000000200 */
[C---:B------:R-:W-:Y:S02]  /*2f80*/  IADD3 R176, R194.reuse, 0x5000, RZ ;  /* 0x00005000c2b07810 */ /* 0x040fe40007ffe0ff */
[----:B------:R-:W-:Y:S01]  /*2f90*/  IADD3 R135, R194, 0x5800, RZ ;  /* 0x00005800c2877810 */ /* 0x000fe20007ffe0ff */
[----:B------:R-:W-:Y:S01]  /*2fa0*/  LDSM.16.M88.4 R44, [R183+0x800] ;  /* 0x00080000b72c783b */ /* 0x000fe20000000200 */
[C---:B-1----:R-:W-:Y:S08]  /*2fb0*/  HMMA.16816.F32.BF16 R28, R48.reuse, R24, RZ ;  /* 0x00000018301c723c */ /* 0x042ff000000418ff */
[C---:B------:R-:W-:Y:S08]  /*2fc0*/  HMMA.16816.F32.BF16 R24, R48.reuse, R26, RZ ;  /* 0x0000001a3018723c */ /* 0x040ff000000418ff */
[C---:B--2---:R-:W-:Y:S08]  /*2fd0*/  HMMA.16816.F32.BF16 R20, R48.reuse, R16, RZ ;  /* 0x000000103014723c */ /* 0x044ff000000418ff */
[C---:B-----5:R-:W-:Y:S08]  /*2fe0*/  HMMA.16816.F32.BF16 R64, R48.reuse, R60, RZ ;  /* 0x0000003c3040723c */ /* 0x060ff000000418ff */
[C---:B------:R-:W-:Y:S08]  /*2ff0*/  HMMA.16816.F32.BF16 R16, R48.reuse, R18, RZ ;  /* 0x000000123010723c */ /* 0x040ff000000418ff */
[C---:B------:R-:W-:Y:S08]  /*3000*/  HMMA.16816.F32.BF16 R60, R48.reuse, R62, RZ ;  /* 0x0000003e303c723c */ /* 0x040ff000000418ff */
[C---:B---3--:R-:W-:Y:S08]  /*3010*/  HMMA.16816.F32.BF16 R56, R48.reuse, R32, RZ ;  /* 0x000000203038723c */ /* 0x048ff000000418ff */
[----:B------:R-:W-:Y:S01]  /*3020*/  HMMA.16816.F32.BF16 R48, R48, R34, RZ ;  /* 0x000000223030723c */ /* 0x000fe200000418ff */
[----:B------:R-:W1:Y:S07]  /*3030*/  LDSM.16.M88.4 R32, [R194+0x1800] ;  /* 0x00180000c220783b */ /* 0x000e6e0000000200 */
[C---:B----4-:R-:W-:Y:S08]  /*3040*/  HMMA.16816.F32.BF16 R28, R8.reuse, R36, R28 ;  /* 0x00000024081c723c */ /* 0x050ff0000004181c */
        /* <DEDUP_REMOVED lines=86> */
[C---:B---3--:R-:W-:Y:S08]  /*35b0*/  HMMA.16816.F32.BF16 R76, R48.reuse, R44, R76 ;  /* 0x0000002c304c723c */ /* 0x048ff0000004184c */
[----:B------:R-:W-:Y:S01]  /*35c0*/  HMMA.16816.F32.BF16 R52, R48, R46, R52 ;  /* 0x0000002e3034723c */ /* 0x000fe20000041834 */
[----:B------:R-:W2:Y:S04]  /*35d0*/  LDSM.16.M88.4 R44, [R194+0x5000] ;  /* 0x00500000c22c783b */ /* 0x000ea80000000200 */
[----:B------:R-:W3:Y:S03]  /*35e0*/  LDSM.16.M88.4 R48, [R194+0x5800] ;  /* 0x00580000c230783b */ /* 0x000ee60000000200 */
[C---:B----4-:R-:W-:Y:S08]  /*35f0*/  HMMA.16816.F32.BF16 R20, R72.reuse, R56, R20 ;  /* 0x000000384814723c */ /* 0x050ff00000041814 */
[C---:B------:R-:W-:Y:S01]  /*3600*/  HMMA.16816.F32.BF16 R16, R72.reuse, R58, R16 ;  /* 0x0000003a4810723c */ /* 0x040fe20000041810 */
[----:B------:R-:W-:Y:S07]  /*3610*/  LDSM.16.M88.4 R56, [R193+0x4000] ;  /* 0x00400000c138783b */ /* 0x000fee0000000200 */
[C---:B-----5:R-:W-:Y:S08]  /*3620*/  HMMA.16816.F32.BF16 R64, R72.reuse, R12, R64 ;  /* 0x0000000c4840723c */ /* 0x060ff00000041840 */
[C---:B------:R-:W-:Y:S01]  /*3630*/  HMMA.16816.F32.BF16 R60, R72.reuse, R14, R60 ;  /* 0x0000000e483c723c */ /* 0x040fe2000004183c */
[----:B------:R-:W-:Y:S07]  /*3640*/  LDSM.16.M88.4 R12, [R190+0xa000] ;  /* 0x00a00000be0c783b */ /* 0x000fee0000000200 */
[C---:B------:R-:W-:Y:S08]  /*3650*/  HMMA.16816.F32.BF16 R28, R72.reuse, R68, R28 ;  /* 0x00000044481c723c */ /* 0x040ff0000004181c */
[----:B------:R-:W-:Y:S01]  /*3660*/  HMMA.16816.F32.BF16 R24, R72, R70, R24 ;  /* 0x000000464818723c */ /* 0x000fe20000041818 */
[----:B------:R-:W-:Y:S07]  /*3670*/  LDSM.16.M88.4 R68, [R192+0x4000] ;  /* 0x00400000c044783b */ /* 0x000fee0000000200 */
[C---:B-1----:R-:W-:Y:S08]  /*3680*/  HMMA.16816.F32.BF16 R20, R40.reuse, R8, R20 ;  /* 0x000000082814723c */ /* 0x042ff00000041814 */
[----:B------:R-:W-:Y:S01]  /*3690*/  HMMA.16816.F32.BF16 R16, R40, R10, R16 ;  /* 0x0000000a2810723c */ /* 0x000fe20000041810 */
[----:B------:R-:W1:Y:S07]  /*36a0*/  LDSM.16.M88.4 R8, [R190+0xb000] ;  /* 0x00b00000be08783b */ /* 0x000e6e0000000200 */
[----:B------:R-:W-:Y:S08]  /*36b0*/  HMMA.16816.F32.BF16 R52, R72, R34, R52 ;  /* 0x000000224834723c */ /* 0x000ff00000041834 */
[C---:B--2---:R-:W-:Y:S08]  /*36c0*/  HMMA.16816.F32.BF16 R64, R40.reuse, R44, R64 ;  /* 0x0000002c2840723c */ /* 0x044ff00000041840 */
[C---:B------:R-:W-:Y:S01]  /*36d0*/  HMMA.16816.F32.BF16 R60, R40.reuse, R46, R60 ;  /* 0x0000002e283c723c */ /* 0x040fe2000004183c */
[----:B------:R-:W-:Y:S07]  /*36e0*/  LDSM.16.M88.4 R44, [R183+0x4000] ;  /* 0x00400000b72c783b */ /* 0x000fee0000000200 */
[C---:B------:R-:W-:Y:S08]  /*36f0*/  HMMA.16816.F32.BF16 R28, R40.reuse, R36, R28 ;  /* 0x00000024281c723c */ /* 0x040ff0000004181c */
[----:B------:R-:W-:Y:S01]  /*3700*/  HMMA.16816.F32.BF16 R24, R40, R38, R24 ;  /* 0x000000262818723c */ /* 0x000fe20000041818 */
[----:B------:R-:W2:Y:S07]  /*3710*/  LDSM.16.M88.4 R36, [R190+0xb800] ;  /* 0x00b80000be24783b */ /* 0x000eae0000000200 */
[----:B------:R-:W-:Y:S01]  /*3720*/  HMMA.16816.F32.BF16 R76, R72, R32, R76 ;  /* 0x00000020484c723c */ /* 0x000fe2000004184c */
[----:B------:R-:W4:Y:S07]  /*3730*/  LDSM.16.M88.4 R32, [R190+0xa800] ;  /* 0x00a80000be20783b */ /* 0x000f2e0000000200 */
[----:B---3--:R-:W-:Y:S08]  /*3740*/  HMMA.16816.F32.BF16 R52, R40, R50, R52 ;  /* 0x000000322834723c */ /* 0x008ff00000041834 */
[C---:B-1----:R-:W-:Y:S08]  /*3750*/  HMMA.16816.F32.BF16 R64, R56.reuse, R8, R64 ;  /* 0x000000083840723c */ /* 0x042ff00000041840 */
[C---:B------:R-:W-:Y:S01]  /*3760*/  HMMA.16816.F32.BF16 R60, R56.reuse, R10, R60 ;  /* 0x0000000a383c723c */ /* 0x040fe2000004183c */
[----:B------:R-:W1:Y:S07]  /*3770*/  LDSM.16.M88.4 R8, [R183+0x5000] ;  /* 0x00500000b708783b */ /* 0x000e6e0000000200 */
[C---:B------:R-:W-:Y:S08]  /*3780*/  HMMA.16816.F32.BF16 R28, R56.reuse, R12, R28 ;  /* 0x0000000c381c723c */ /* 0x040ff0000004181c */
[----:B------:R-:W-:Y:S01]  /*3790*/  HMMA.16816.F32.BF16 R24, R56, R14, R24 ;  /* 0x0000000e3818723c */ /* 0x000fe20000041818 */
[----:B------:R-:W3:Y:S07]  /*37a0*/  LDSM.16.M88.4 R12, [R183+0x5800] ;  /* 0x00580000b70c783b */ /* 0x000eee0000000200 */
[----:B------:R-:W-:Y:S01]  /*37b0*/  HMMA.16816.F32.BF16 R76, R40, R48, R76 ;  /* 0x00000030284c723c */ /* 0x000fe2000004184c */
[----:B------:R-:W5:Y:S01]  /*37c0*/  LDSM.16.M88.4 R40, [R183+0x4800] ;  /* 0x00480000b728783b */ /* 0x000f620000000200 */
[----:B------:R-:W-:-:S06]  /*37d0*/  DEPBAR.LE SB0, 0x0 ;  /* 0x000080000000791a */ /* 0x000fcc0000000000 */
[C---:B--2---:R-:W-:Y:S08]  /*37e0*/  HMMA.16816.F32.BF16 R52, R56.reuse, R38, R52 ;  /* 0x000000263834723c */ /* 0x044ff00000041834 */
[----:B----4-:R-:W-:Y:S07]  /*37f0*/  HMMA.16816.F32.BF16 R20, R56, R32, R20 ;  /* 0x000000203814723c */ /* 0x010fee0000041814 */
[----:B------:R-:W-:Y:S01]  /*3800*/  IMAD.U32 R32, RZ, RZ, UR12 ;  /* 0x0000000cff207e24 */ /* 0x000fe2000f8e00ff */
[----:B------:R-:W-:Y:S03]  /*3810*/  HMMA.16816.F32.BF16 R28, R68, R44, R28 ;  /* 0x0000002c441c723c */ /* 0x000fe6000004181c */
[----:B------:R-:W-:-:S05]  /*3820*/  IMAD R32, R32, 0x40, R3 ;  /* 0x0000004020207824 */ /* 0x000fca00078e0203 */
[----:B------:R-:W-:Y:S01]  /*3830*/  HMMA.16816.F32.BF16 R16, R56, R34, R16 ;  /* 0x000000223810723c */ /* 0x000fe20000041810 */
[C---:B------:R-:W-:Y:S02]  /*3840*/  IADD3 R3, R32.reuse, 0x10, RZ ;  /* 0x0000001020037810 */ /* 0x040fe40007ffe0ff */
[C---:B------:R-:W-:Y:S02]  /*3850*/  ISETP.GE.AND P1, PT, R32.reuse, UR15, PT ;  /* 0x0000000f20007c0c */ /* 0x040fe4000bf26270 */
[----:B------:R-:W-:Y:S02]  /*3860*/  ISETP.GE.AND P4, PT, R3, UR15, PT ;  /* 0x0000000f03007c0c */ /* 0x000fe4000bf86270 */
[C---:B------:R-:W-:Y:S01]  /*3870*/  IADD3 R35, R32.reuse, 0x1, RZ ;  /* 0x0000000120237810 */ /* 0x040fe20007ffe0ff */
[----:B------:R-:W-:Y:S01]  /*3880*/  HMMA.16816.F32.BF16 R24, R68, R46, R24 ;  /* 0x0000002e4418723c */ /* 0x000fe20000041818 */
[----:B------:R-:W-:Y:S02]  /*3890*/  IADD3 R3, R32, 0x11, RZ ;  /* 0x0000001120037810 */ /* 0x000fe40007ffe0ff */
[----:B------:R-:W-:-:S02]  /*38a0*/  ISETP.GE.AND P0, PT, R35, UR15, PT ;  /* 0x0000000f23007c0c */ /* 0x000fc4000bf06270 */
[C---:B------:R-:W-:Y:S02]  /*38b0*/  IADD3 R34, R32.reuse, 0x8, RZ ;  /* 0x0000000820227810 */ /* 0x040fe40007ffe0ff */
[----:B------:R-:W-:Y:S01]  /*38c0*/  IADD3 R33, R32, 0x9, RZ ;  /* 0x0000000920217810 */ /* 0x000fe20007ffe0ff */
[----:B------:R-:W-:Y:S01]  /*38d0*/  HMMA.16816.F32.BF16 R76, R56, R36, R76 ;  /* 0x00000024384c723c */ /* 0x000fe2000004184c */
[----:B------:R-:W-:Y:S02]  /*38e0*/  ISETP.GE.AND P3, PT, R3, UR15, PT ;  /* 0x0000000f03007c0c */ /* 0x000fe4000bf66270 */
[----:B------:R-:W-:Y:S02]  /*38f0*/  FSEL R3, R28, -INF , !P1 ;  /* 0xff8000001c037808 */ /* 0x000fe40004800000 */
[----:B------:R-:W-:Y:S02]  /*3900*/  FSEL R28, R31, -INF , !P0 ;  /* 0xff8000001f1c7808 */ /* 0x000fe40004000000 */
[----:B------:R-:W-:Y:S01]  /*3910*/  ISETP.GE.AND P6, PT, R34, UR15, PT ;  /* 0x0000000f22007c0c */ /* 0x000fe2000bfc6270 */
[----:B-1----:R-:W-:Y:S01]  /*3920*/  HMMA.16816.F32.BF16 R64, R68, R8, R64 ;  /* 0x000000084440723c */ /* 0x002fe20000041840 */
[----:B------:R-:W-:-:S02]  /*3930*/  FSEL R31, R29, -INF , !P0 ;  /* 0xff8000001d1f7808 */ /* 0x000fc40004000000 */
[----:B------:R-:W-:Y:S02]  /*3940*/  ISETP.GE.AND P5, PT, R33, UR15, PT ;  /* 0x0000000f21007c0c */ /* 0x000fe4000bfa6270 */
[C---:B------:R-:W-:Y:S02]  /*3950*/  IADD3 R34, R32.reuse, 0x18, RZ ;  /* 0x0000001820227810 */ /* 0x040fe40007ffe0ff */
[C---:B------:R-:W-:Y:S01]  /*3960*/  IADD3 R9, R32.reuse, 0x20, RZ ;  /* 0x0000002020097810 */ /* 0x040fe20007ffe0ff */
[----:B---3--:R-:W-:Y:S01]  /*3970*/  HMMA.16816.F32.BF16 R52, R68, R14, R52 ;  /* 0x0000000e4434723c */ /* 0x008fe20000041834 */
[C---:B------:R-:W-:Y:S02]  /*3980*/  IADD3 R8, R32.reuse, 0x21, RZ ;  /* 0x0000002120087810 */ /* 0x040fe40007ffe0ff */
[----:B------:R-:W-:Y:S02]  /*3990*/  ISETP.GE.AND P0, PT, R9, UR15, PT ;  /* 0x0000000f09007c0c */ /* 0x000fe4000bf06270 */
[----:B------:R-:W-:-:S02]  /*39a0*/  IADD3 R9, R32, 0x28, RZ ;  /* 0x0000002820097810 */ /* 0x000fc40007ffe0ff */
[----:B------:R-:W-:Y:S01]  /*39b0*/  FSEL R29, R24, -INF , !P6 ;  /* 0xff800000181d7808 */ /* 0x000fe20007000000 */
[C---:B-----5:R-:W-:Y:S01]  /*39c0*/  HMMA.16816.F32.BF16 R20, R68.reuse, R40, R20 ;  /* 0x000000284414723c */ /* 0x060fe20000041814 */
[----:B------:R-:W-:Y:S02]  /*39d0*/  FSEL R26, R26, -INF , !P6 ;  /* 0xff8000001a1a7808 */ /* 0x000fe40007000000 */
[----:B------:R-:W-:Y:S02]  /*39e0*/  FSEL R24, R27, -INF , !P5 ;  /* 0xff8000001b187808 */ /* 0x000fe40006800000 */
[----:B------:R-:W-:Y:S02]  /*39f0*/  FSEL R25, R25, -INF , !P5 ;  /* 0xff80000019197808 */ /* 0x000fe40006800000 */
[----:B------:R-:W-:Y:S01]  /*3a00*/  ISETP.GE.AND P6, PT, R8, UR15, PT ;  /* 0x0000000f08007c0c */ /* 0x000fe2000bfc6270 */
[----:B------:R-:W-:Y:S01]  /*3a10*/  HMMA.16816.F32.BF16 R16, R68, R42, R16 ;  /* 0x0000002a4410723c */ /* 0x000fe20000041810 */
[----:B------:R-:W-:-:S02]  /*3a20*/  ISETP.GE.AND P5, PT, R9, UR15, PT ;  /* 0x0000000f09007c0c */ /* 0x000fc4000bfa6270 */
[C---:B------:R-:W-:Y:S02]  /*3a30*/  IADD3 R33, R32.reuse, 0x19, RZ ;  /* 0x0000001920217810 */ /* 0x040fe40007ffe0ff */
[C---:B------:R-:W-:Y:S02]  /*3a40*/  IADD3 R8, R32.reuse, 0x29, RZ ;  /* 0x0000002920087810 */ /* 0x040fe40007ffe0ff */
[----:B------:R-:W-:Y:S01]  /*3a50*/  IADD3 R9, R32, 0x30, RZ ;  /* 0x0000003020097810 */ /* 0x000fe20007ffe0ff */
[----:B------:R-:W-:Y:S01]  /*3a60*/  HMMA.16816.F32.BF16 R60, R68, R10, R60 ;  /* 0x0000000a443c723c */ /* 0x000fe2000004183c */
[----:B------:R-:W-:Y:S02]  /*3a70*/  FSEL R172, R66, -INF , !P0 ;  /* 0xff80000042ac7808 */ /* 0x000fe40004000000 */
[----:B------:R-:W-:Y:S02]  /*3a80*/  FSEL R147, R64, -INF , !P0 ;  /* 0xff80000040937808 */ /* 0x000fe40004000000 */
[----:B------:R-:W-:-:S02]  /*3a90*/  ISETP.GE.AND P2, PT, R34, UR15, PT ;  /* 0x0000000f22007c0c */ /* 0x000fc4000bf46270 */
[----:B------:R-:W-:Y:S01]  /*3aa0*/  IADD3 R10, R32, 0x31, RZ ;  /* 0x00000031200a7810 */ /* 0x000fe20007ffe0ff */
[----:B------:R-:W-:Y:S01]  /*3ab0*/  HMMA.16816.F32.BF16 R76, R68, R12, R76 ;  /* 0x0000000c444c723c */ /* 0x000fe2000004184c */
[----:B------:R-:W-:Y:S02]  /*3ac0*/  FSEL R22, R22, -INF , !P4 ;  /* 0xff80000016167808 */ /* 0x000fe40006000000 */
[----:B------:R-:W-:Y:S02]  /*3ad0*/  FSEL R11, R20, -INF , !P4 ;  /* 0xff800000140b7808 */ /* 0x000fe40006000000 */
[----:B------:R-:W-:Y:S02]  /*3ae0*/  FSEL R30, R30, -INF , !P1 ;  /* 0xff8000001e1e7808 */ /* 0x000fe40004800000 */
[C---:B------:R-:W-:Y:S02]  /*3af0*/  IADD3 R12, R32.reuse, 0x38, RZ ;  /* 0x00000038200c7810 */ /* 0x040fe40007ffe0ff */
[----:B------:R-:W-:-:S02]  /*3b00*/  IADD3 R32, R32, 0x39, RZ ;  /* 0x0000003920207810 */ /* 0x000fc40007ffe0ff */
[----:B------:R-:W-:Y:S02]  /*3b10*/  ISETP.GE.AND P4, PT, R8, UR15, PT ;  /* 0x0000000f08007c0c */ /* 0x000fe4000bf86270 */
[----:B------:R-:W-:Y:S02]  /*3b20*/  ISETP.GE.AND P0, PT, R32, UR15, PT ;  /* 0x0000000f20007c0c */ /* 0x000fe4000bf06270 */
[----:B------:R-:W-:Y:S02]  /*3b30*/  ISETP.GE.AND P1, PT, R33, UR15, PT ;  /* 0x0000000f21007c0c */ /* 0x000fe4000bf26270 */
[----:B------:R-:W-:Y:S02]  /*3b40*/  FSEL R168, R55, -INF , !P0 ;  /* 0xff80000037a87808 */ /* 0x000fe40004000000 */
[----:B------:R-:W-:Y:S02]  /*3b50*/  FSEL R211, R53, -INF , !P0 ;  /* 0xff80000035d37808 */ /* 0x000fe40004000000 */
[----:B------:R-:W-:-:S02]  /*3b60*/  PLOP3.LUT P0, PT, PT, PT, UP0, 0x80, 0x0 ;  /* 0x000000000000781c */ /* 0x000fc40003f0f008 */
[----:B------:R-:W-:Y:S02]  /*3b70*/  FSEL R8, R23, -INF , !P3 ;  /* 0xff80000017087808 */ /* 0x000fe40005800000 */
[----:B------:R-:W-:Y:S02]  /*3b80*/  FSEL R21, R21, -INF , !P3 ;  /* 0xff80000015157808 */ /* 0x000fe40005800000 */
[----:B------:R-:W-:Y:S02]  /*3b90*/  ISETP.GE.AND P3, PT, R9, UR15, PT ;  /* 0x0000000f09007c0c */ /* 0x000fe4000bf66270 */
[----:B------:R-:W-:Y:S02]  /*3ba0*/  FSEL R18, R18, -INF , !P2 ;  /* 0xff80000012127808 */ /* 0x000fe40005000000 */
[----:B------:R-:W-:Y:S02]  /*3bb0*/  FSEL R9, R16, -INF , !P2 ;  /* 0xff80000010097808 */ /* 0x000fe40005000000 */
[----:B------:R-:W-:-:S02]  /*3bc0*/  ISETP.GE.AND P2, PT, R10, UR15, PT ;  /* 0x0000000f0a007c0c */ /* 0x000fc4000bf46270 */
[----:B------:R-:W-:Y:S02]  /*3bd0*/  FSEL R10, R19, -INF , !P1 ;  /* 0xff800000130a7808 */ /* 0x000fe40004800000 */
[----:B------:R-:W-:Y:S02]  /*3be0*/  FSEL R17, R17, -INF , !P1 ;  /* 0xff80000011117808 */ /* 0x000fe40004800000 */
[----:B------:R-:W-:Y:S02]  /*3bf0*/  ISETP.GE.AND P1, PT, R12, UR15, PT ;  /* 0x0000000f0c007c0c */ /* 0x000fe4000bf26270 */
        /* <DEDUP_REMOVED lines=11> */
[----:B------:R-:W-:Y:S01]  /*3cb0*/  FSEL R213, R52, -INF , !P1 ;  /* 0xff80000034d57808 */ /* 0x000fe20004800000 */
[----:B------:R-:W-:Y:S06]  /*3cc0*/  BAR.SYNC.DEFER_BLOCKING 0x0 ;  /* 0x0000000000007b1d */ /* 0x000fec0000010000 */
[----:B------:R-:W-:Y:S05]  /*3cd0*/  @!P0 BRA `(.L_x_531) ;  /* 0x0000067000008947 */ /* 0x000fea0003800000 */
[----:B------:R-:W-:Y:S01]  /*3ce0*/  ULEA.HI.SX32 UR5, UR8, 0xfffffffe, 0x1a ;  /* 0xfffffffe08057891 */ /* 0x000fe2000f8fd23f */
        /* <DEDUP_REMOVED lines=30> */
[C---:B------:R-:W-:Y:S01]  /*3ed0*/  @!P2 LEA R32, P1, R7.reuse, c[0x0][0x168], 0x1 ;  /* 0x00005a000720aa11 */ /* 0x040fe200078208ff */
[----:B------:R1:W-:Y:S01]  /*3ee0*/  @P2 STS.128 [R199+0xa000], RZ ;  /* 0x00a000ffc7002388 */ /* 0x0003e20000000c00 */
[C---:B------:R-:W-:Y:S02]  /*3ef0*/  IADD3 R13, P5, R7.reuse, UR11, RZ ;  /* 0x0000000b070d7c10 */ /* 0x040fe4000ffbe0ff */
[C-C-:B------:R-:W-:Y:S01]  /*3f00*/  @!P3 LEA.HI.X R43, R7.reuse, c[0x0][0x16c], R12.reuse, 0x1, P6 ;  /* 0x00005b00072bba11 */ /* 0x140fe200030f0c0c */
[----:B------:R-:W-:Y:S01]  /*3f10*/  @!PT LDS RZ, [RZ] ;  /* 0x00000000fffff984 */ /* 0x000fe20000000800 */
[----:B------:R-:W-:Y:S01]  /*3f20*/  @!PT LDS RZ, [RZ] ;  /* 0x00000000fffff984 */ /* 0x000fe20000000800 */
[----:B------:R-:W-:Y:S01]  /*3f30*/  @!PT LDS RZ, [RZ] ;  /* 0x00000000fffff984 */ /* 0x000fe20000000800 */
[----:B------:R4:W-:Y:S01]  /*3f40*/  @!P2 LDGSTS.E.BYPASS.LTC128B.128 [R199+0xa000], [R34.64+0x100] ;  /* 0x0a00010022c7afae */ /* 0x0009e2000b901d52 */
[----:B------:R-:W-:Y:S02]  /*3f50*/  @!P2 LEA.HI.X R33, R7, c[0x0][0x16c], R12, 0x1, P1 ;  /* 0x00005b000721aa11 */ /* 0x000fe400008f0c0c */
[----:B------:R-:W-:Y:S01]  /*3f60*/  @!P4 LEA R14, P6, R13, c[0x0][0x168], 0x1 ;  /* 0x00005a000d0eca11 */ /* 0x000fe200078c08ff */
[----:B------:R1:W-:Y:S01]  /*3f70*/  @P4 STS.128 [R199+0x6800], RZ ;  /* 0x006800ffc7004388 */ /* 0x0003e20000000c00 */
[----:B------:R-:W-:-:S03]  /*3f80*/  IADD3.X R12, R12, UR9, RZ, P5, !PT ;  /* 0x000000090c0c7c10 */ /* 0x000fc6000affe4ff */
[----:B------:R-:W-:Y:S01]  /*3f90*/  @!PT LDS RZ, [RZ] ;  /* 0x00000000fffff984 */ /* 0x000fe20000000800 */
[----:B------:R-:W-:Y:S01]  /*3fa0*/  @!PT LDS RZ, [RZ] ;  /* 0x00000000fffff984 */ /* 0x000fe20000000800 */
[----:B------:R-:W-:Y:S01]  /*3fb0*/  @!PT LDS RZ, [RZ] ;  /* 0x00000000fffff984 */ /* 0x000fe20000000800 */
[----:B------:R5:W-:Y:S01]  /*3fc0*/  @!P4 LDGSTS.E.BYPASS.LTC128B.128 [R199+0x6800], [R38.64] ;  /* 0x0680000026c7cfae */ /* 0x000be2000b901d52 */
[C---:B------:R-:W-:Y:S02]  /*3fd0*/  @!P4 LEA.HI.X R15, R13.reuse, c[0x0][0x16c], R12, 0x1, P6 ;  /* 0x00005b000d0fca11 */ /* 0x040fe400030f0c0c */
[C---:B------:R-:W-:Y:S01]  /*3fe0*/  IADD3 R7, P6, R13.reuse, UR11, RZ ;  /* 0x0000000b0d077c10 */ /* 0x040fe2000ffde0ff */
[----:B------:R1:W-:Y:S04]  /*3ff0*/  @P3 STS.128 [R199+0x8800], RZ ;  /* 0x008800ffc7003388 */ /* 0x0003e80000000c00 */
[----:B------:R-:W-:Y:S01]  /*4000*/  @!PT LDS RZ, [RZ] ;  /* 0x00000000fffff984 */ /* 0x000fe20000000800 */
[----:B------:R-:W-:Y:S01]  /*4010*/  @!PT LDS RZ, [RZ] ;  /* 0x00000000fffff984 */ /* 0x000fe20000000800 */
[----:B------:R-:W-:Y:S01]  /*4020*/  @!PT LDS RZ, [RZ] ;  /* 0x00000000fffff984 */ /* 0x000fe20000000800 */
[----:B------:R1:W-:Y:S01]  /*4030*/  @!P3 LDGSTS.E.BYPASS.LTC128B.128 [R199+0x8800], [R42.64+0x80] ;  /* 0x088000802ac7bfae */ /* 0x0003e2000b901d52 */
[----:B---3--:R-:W-:-:S03]  /*4040*/  @!P3 LEA R36, P5, R13, c[0x0][0x168], 0x1 ;  /* 0x00005a000d24ba11 */ /* 0x008fc600078a08ff */
[----:B------:R1:W-:Y:S01]  /*4050*/  @P2 STS.128 [R199+0xa800], RZ ;  /* 0x00a800ffc7002388 */ /* 0x0003e20000000c00 */
[----:B------:R-:W-:-:S03]  /*4060*/  @!P3 LEA.HI.X R37, R13, c[0x0][0x16c], R12, 0x1, P5 ;  /* 0x00005b000d25ba11 */ /* 0x000fc600028f0c0c */
[----:B------:R-:W-:Y:S01]  /*4070*/  @!PT LDS RZ, [RZ] ;  /* 0x00000000fffff984 */ /* 0x000fe20000000800 */
[----:B------:R-:W-:Y:S01]  /*4080*/  @!PT LDS RZ, [RZ] ;  /* 0x00000000fffff984 */ /* 0x000fe20000000800 */
[----:B------:R-:W-:Y:S01]  /*4090*/  @!PT LDS RZ, [RZ] ;  /* 0x00000000fffff984 */ /* 0x000fe20000000800 */
[----:B------:R1:W-:Y:S01]  /*40a0*/  @!P2 LDGSTS.E.BYPASS.LTC128B.128 [R199+0xa800], [R32.64+0x100] ;  /* 0x0a80010020c7afae */ /* 0x0003e2000b901d52 */
[----:B----4-:R-:W-:-:S03]  /*40b0*/  @!P2 LEA R34, P1, R13, c[0x0][0x168], 0x1 ;  /* 0x00005a000d22aa11 */ /* 0x010fc600078208ff */
[----:B------:R1:W-:Y:S01]  /*40c0*/  @P4 STS.128 [R199+0x7000], RZ ;  /* 0x007000ffc7004388 */ /* 0x0003e20000000c00 */
[----:B------:R-:W-:-:S03]  /*40d0*/  @!P2 LEA.HI.X R35, R13, c[0x0][0x16c], R12, 0x1, P1 ;  /* 0x00005b000d23aa11 */ /* 0x000fc600008f0c0c */
[----:B------:R-:W-:Y:S01]  /*40e0*/  @!PT LDS RZ, [RZ] ;  /* 0x00000000fffff984 */ /* 0x000fe20000000800 */
[----:B------:R-:W-:Y:S01]  /*40f0*/  @!PT LDS RZ, [RZ] ;  /* 0x00000000fffff984 */ /* 0x000fe20000000800 */
[----:B------:R-:W-:Y:S01]  /*4100*/  @!PT LDS RZ, [RZ] ;  /* 0x00000000fffff984 */ /* 0x000fe20000000800 */
[----:B------:R1:W-:Y:S01]  /*4110*/  @!P4 LDGSTS.E.BYPASS.LTC128B.128 [R199+0x7000], [R14.64] ;  /* 0x070000000ec7cfae */ /* 0x0003e2000b901d52 */
[----:B------:R-:W-:Y:S02]  /*4120*/  IADD3.X R12, R12, UR9, RZ, P6, !PT ;  /* 0x000000090c0c7c10 */ /* 0x000fe4000b7fe4ff */
[C---:B-----5:R-:W-:Y:S01]  /*4130*/  @!P4 LEA R38, P5, R7.reuse, c[0x0][0x168], 0x1 ;  /* 0x00005a000726ca11 */ /* 0x060fe200078a08ff */
[----:B------:R1:W-:Y:S01]  /*4140*/  @P3 STS.128 [R199+0x9000], RZ ;  /* 0x009000ffc7003388 */ /* 0x0003e20000000c00 */
[C---:B--2---:R-:W-:Y:S02]  /*4150*/  @!P3 LEA R40, P1, R7.reuse, c[0x0][0x168], 0x1 ;  /* 0x00005a000728ba11 */ /* 0x044fe400078208ff */
        /* <DEDUP_REMOVED lines=29> */
.L_x_533:
[----:B------:R-:W-:Y:S05]  /*4330*/  BSYNC B0 ;  /* 0x0000000000007941 */ /* 0x000fea0003800000 */
.L_x_532:
[----:B------:R-:W0:Y:S02]  /*4340*/  LDGDEPBAR ;  /* 0x00000000000079af */ /* 0x000e240000000000 */
.L_x_531:
[----:B------:R-:W-:Y:S01]  /*4350*/  FMNMX.FTZ R12, R3, R31, !PT ;  /* 0x0000001f030c7209 */ /* 0x000fe20007810000 */
[----:B------:R-:W-:Y:S01]  /*4360*/  IMAD.U32 R148, RZ, RZ, UR13 ;  /* 0x0000000dff947e24 */ /* 0x000fe2000f8e00ff */
[----:B------:R-:W-:Y:S01]  /*4370*/  FMNMX.FTZ R13, R30, R28, !PT ;  /* 0x0000001c1e0d7209 */ /* 0x000fe20007810000 */
[----:B------:R-:W-:Y:S01]  /*4380*/  USHF.L.U32 UR7, UR12, 0x1, URZ ;  /* 0x000000010c077899 */ /* 0x000fe2000800063f */
[----:B------:R-:W-:Y:S01]  /*4390*/  FMNMX.FTZ R12, R29, R12, !PT ;  /* 0x0000000c1d0c7209 */ /* 0x000fe20007810000 */
[----:B------:R-:W-:Y:S01]  /*43a0*/  IMAD R148, R148, 0x4, R81 ;  /* 0x0000000494947824 */ /* 0x000fe200078e0251 */
[----:B------:R-:W-:Y:S01]  /*43b0*/  FMNMX.FTZ R13, R26, R13, !PT ;  /* 0x0000000d1a0d7209 */ /* 0x000fe20007810000 */
[----:B------:R-:W-:Y:S01]  /*43c0*/  UIADD3 UR27, UR23, -0x4498517b, URZ ;  /* 0xbb67ae85171b7890 */ /* 0x000fe2000fffe03f */
[----:B------:R-:W-:Y:S01]  /*43d0*/  FMNMX.FTZ R12, R25, R12, !PT ;  /* 0x0000000c190c7209 */ /* 0x000fe20007810000 */
[----:B------:R-:W-:Y:S01]  /*43e0*/  IMAD.WIDE.U32 R218, R148, -0x326172a9, RZ ;  /* 0xcd9e8d5794da7825 */ /* 0x000fe200078e00ff */
[----:B------:R-:W-:Y:S01]  /*43f0*/  FMNMX.FTZ R13, R24, R13, !PT ;  /* 0x0000000d180d7209 */ /* 0x000fe20007810000 */
[----:B------:R-:W-:Y:S01]  /*4400*/  UIADD3 UR4, UR22, -0x61c88647, URZ ;  /* 0x9e3779b916047890 */ /* 0x000fe2000fffe03f */
[----:B------:R-:W-:Y:S01]  /*4410*/  FMNMX.FTZ R12, R11, R12, !PT ;  /* 0x0000000c0b0c7209 */ /* 0x000fe20007810000 */
[----:B------:R-:W-:Y:S01]  /*4420*/  IMAD.WIDE.U32 R220, R134, -0x2daee0ad, RZ ;  /* 0xd2511f5386dc7825 */ /* 0x000fe200078e00ff */
[----:B------:R-:W-:Y:S01]  /*4430*/  FMNMX.FTZ R13, R22, R13, !PT ;  /* 0x0000000d160d7209 */ /* 0x000fe20007810000 */
[----:B------:R-:W-:Y:S01]  /*4440*/  UIADD3 UR26, UR22, 0x3c6ef372, URZ ;  /* 0x3c6ef372161a7890 */ /* 0x000fe2000fffe03f */
[----:B------:R-:W-:Y:S01]  /*4450*/  FMNMX.FTZ R12, R21, R12, !PT ;  /* 0x0000000c150c7209 */ /* 0x000fe20007810000 */
[----:B-1----:R-:W-:Y:S01]  /*4460*/  IMAD.U32 R15, RZ, RZ, UR7 ;  /* 0x00000007ff0f7e24 */ /* 0x002fe2000f8e00ff */
[----:B------:R-:W-:Y:S01]  /*4470*/  FMNMX.FTZ R13, R8, R13, !PT ;  /* 0x0000000d080d7209 */ /* 0x000fe20007810000 */
[----:B------:R-:W-:Y:S01]  /*4480*/  UIADD3 UR25, UR23, 0x76cf5d0a, URZ ;  /* 0x76cf5d0a17197890 */ /* 0x000fe2000fffe03f */
[----:B------:R-:W-:Y:S01]  /*4490*/  FMNMX.FTZ R12, R9, R12, !PT ;  /* 0x0000000c090c7209 */ /* 0x000fe20007810000 */
[----:B------:R-:W-:Y:S01]  /*44a0*/  UIADD3 UR21, UR23, 0x32370b8f, URZ ;  /* 0x32370b8f17157890 */ /* 0x000fe2000fffe03f */
[----:B------:R-:W-:Y:S01]  /*44b0*/  FMNMX.FTZ R13, R18, R13, !PT ;  /* 0x0000000d120d7209 */ /* 0x000fe20007810000 */
[----:B------:R-:W-:Y:S01]  /*44c0*/  UIADD3 UR24, UR22, -0x255992d5, URZ ;  /* 0xdaa66d2b16187890 */ /* 0x000fe2000fffe03f */
[----:B------:R-:W-:Y:S01]  /*44d0*/  FMNMX.FTZ R12, R17, R12, !PT ;  /* 0x0000000c110c7209 */ /* 0x000fe20007810000 */
[----:B------:R-:W-:Y:S01]  /*44e0*/  UIADD3 UR20, UR22, 0x78dde6e4, URZ ;  /* 0x78dde6e416147890 */ /* 0x000fe2000fffe03f */
[----:B------:R-:W-:Y:S01]  /*44f0*/  FMNMX.FTZ R13, R10, R13, !PT ;  /* 0x0000000d0a0d7209 */ /* 0x000fe20007810000 */
[----:B------:R-:W-:Y:S01]  /*4500*/  UIADD3 UR17, UR23, -0x126145ec, URZ ;  /* 0xed9eba1417117890 */ /* 0x000fe2000fffe03f */
[----:B------:R-:W-:Y:S01]  /*4510*/  FMNMX.FTZ R12, R147, R12, !PT ;  /* 0x0000000c930c7209 */ /* 0x000fe20007810000 */
[----:B------:R-:W-:Y:S01]  /*4520*/  UIADD3 UR12, UR23, -0x56f99767, URZ ;  /* 0xa9066899170c7890 */ /* 0x000fe2000fffe03f */
[----:B------:R-:W-:Y:S01]  /*4530*/  FMNMX.FTZ R13, R172, R13, !PT ;  /* 0x0000000dac0d7209 */ /* 0x000fe20007810000 */
[----:B------:R-:W-:Y:S01]  /*4540*/  UIADD3 UR6, UR22, -0x4ab325aa, URZ ;  /* 0xb54cda5616067890 */ /* 0x000fe2000fffe03f */
[----:B------:R-:W-:Y:S01]  /*4550*/  FMNMX.FTZ R12, R145, R12, !PT ;  /* 0x0000000c910c7209 */ /* 0x000fe20007810000 */
[----:B------:R-:W-:Y:S01]  /*4560*/  IMAD.SHL.U32 R191, R4, 0x2, RZ ;  /* 0x0000000204bf7824 */ /* 0x000fe200078e00ff */
[----:B------:R-:W-:Y:S01]  /*4570*/  FMNMX.FTZ R13, R138, R13, !PT ;  /* 0x0000000d8a0d7209 */ /* 0x000fe20007810000 */
[----:B------:R-:W-:Y:S01]  /*4580*/  UIADD3 UR15, UR22, 0x1715609d, URZ ;  /* 0x1715609d160f7890 */ /* 0x000fe2000fffe03f */
[----:B------:R-:W-:Y:S01]  /*4590*/  FMNMX.FTZ R12, R139, R12, !PT ;  /* 0x0000000c8b0c7209 */ /* 0x000fe20007810000 */
[--C-:B------:R-:W-:Y:S01]  /*45a0*/  IMAD R189, R2, 0x2, R191.reuse ;  /* 0x0000000202bd7824 */ /* 0x100fe200078e02bf */
[----:B------:R-:W-:Y:S01]  /*45b0*/  FMNMX.FTZ R13, R136, R13, !PT ;  /* 0x0000000d880d7209 */ /* 0x000fe20007810000 */
[----:B------:R-:W-:Y:S01]  /*45c0*/  LDSM.16.MT88.4 R36, [R191+0xc000] ;  /* 0x00c00000bf24783b */ /* 0x000fe20000004200 */
[----:B------:R-:W-:Y:S01]  /*45d0*/  FMNMX.FTZ R12, R137, R12, !PT ;  /* 0x0000000c890c7209 */ /* 0x000fe20007810000 */
[----:B------:R-:W-:Y:S01]  /*45e0*/  IMAD R188, R0, 0x2, R191 ;  /* 0x0000000200bc7824 */ /* 0x000fe200078e02bf */
[----:B------:R-:W-:Y:S01]  /*45f0*/  FMNMX.FTZ R13, R214, R13, !PT ;  /* 0x0000000dd60d7209 */ /* 0x000fe20007810000 */
[----:B------:R-:W-:Y:S01]  /*4600*/  IMAD R187, R0, 0x2, R189 ;  /* 0x0000000200bb7824 */ /* 0x000fe200078e02bd */
[----:B------:R-:W-:Y:S01]  /*4610*/  FMNMX.FTZ R12, R217, R12, !PT ;  /* 0x0000000cd90c7209 */ /* 0x000fe20007810000 */
[----:B------:R-:W-:Y:S01]  /*4620*/  IMAD R162, R5, 0x10000, R5 ;  /* 0x0001000005a27824 */ /* 0x000fe200078e0205 */
[----:B------:R-:W-:Y:S01]  /*4630*/  FMNMX.FTZ R13, R174, R13, !PT ;  /* 0x0000000dae0d7209 */ /* 0x000fe20007810000 */
[----:B------:R-:W-:Y:S01]  /*4640*/  UIADD3 UR5, UR23, 0x646e171e, URZ ;  /* 0x646e171e17057890 */ /* 0x000fe2000fffe03f */
[----:B------:R-:W-:Y:S01]  /*4650*/  FMNMX.FTZ R12, R215, R12, !PT ;  /* 0x0000000cd70c7209 */ /* 0x000fe20007810000 */
[----:B------:R-:W-:Y:S01]  /*4660*/  LDSM.16.MT88.4 R84, [R188+0xe000] ;  /* 0x00e00000bc54783b */ /* 0x000fe20000004200 */
[----:B------:R-:W-:Y:S01]  /*4670*/  LOP3.LUT R149, R6, UR22, RZ, 0x3c, !PT ;  /* 0x0000001606957c12 */ /* 0x000fe2000f8e3cff */
[----:B------:R-:W-:Y:S01]  /*4680*/  UIADD3 UR7, UR7, 0x1, URZ ;  /* 0x0000000107077890 */ /* 0x000fe2000fffe03f */
[----:B------:R-:W-:Y:S01]  /*4690*/  FMNMX.FTZ R12, R213, R12, !PT ;  /* 0x0000000cd50c7209 */ /* 0x000fe20007810000 */
[----:B------:R-:W-:Y:S01]  /*46a0*/  LDSM.16.MT88.4 R76, [R189+0xe000] ;  /* 0x00e00000bd4c783b */ /* 0x000fe20000004200 */
[----:B------:R-:W-:-:S02]  /*46b0*/  LOP3.LUT R164, R219, R149, RZ, 0x3c, !PT ;  /* 0x00000095dba47212 */ /* 0x000fc400078e3cff */
[----:B------:R-:W-:Y:S01]  /*46c0*/  FMNMX.FTZ R7, R211, R12, !PT ;  /* 0x0000000cd3077209 */ /* 0x000fe20007810000 */
[----:B------:R-:W-:Y:S01]  /*46d0*/  LDSM.16.MT88.4 R68, [R191+0xe000] ;  /* 0x00e00000bf44783b */ /* 0x000fe20000004200 */
[----:B------:R-:W-:Y:S01]  /*46e0*/  FMNMX.FTZ R12, R170, R13, !PT ;  /* 0x0000000daa0c7209 */ /* 0x000fe20007810000 */
[----:B------:R-:W-:Y:S01]  /*46f0*/  IMAD.WIDE.U32 R164, R164, -0x2daee0ad, RZ ;  /* 0xd2511f53a4a47825 */ /* 0x000fe200078e00ff */
[----:B------:R-:W-:Y:S01]  /*4700*/  LOP3.LUT R6, R221, UR23, R15, 0x96, !PT ;  /* 0x00000017dd067c12 */ /* 0x000fe2000f8e960f */
[----:B------:R-:W1:Y:S01]  /*4710*/  SHFL.BFLY PT, R132, R7, 0x2, 0x1f ;  /* 0x0c401f0007847f89 */ /* 0x000e6200000e0000 */
[----:B------:R-:W-:Y:S02]  /*4720*/  FMNMX.FTZ R13, R169, R12, !PT ;  /* 0x0000000ca90d7209 */ /* 0x000fe40007810000 */
[----:B------:R-:W-:Y:S01]  /*4730*/  LOP3.LUT R166, R165, UR27, R220, 0x96, !PT ;  /* 0x0000001ba5a67c12 */ /* 0x000fe2000f8e96dc */
[----:B------:R-:W-:Y:S01]  /*4740*/  IMAD.WIDE.U32 R32, R6, -0x326172a9, RZ ;  /* 0xcd9e8d5706207825 */ /* 0x000fe200078e00ff */
[----:B------:R-:W-:Y:S01]  /*4750*/  FMNMX.FTZ R13, R168, R13, !PT ;  /* 0x0000000da80d7209 */ /* 0x000fe20007810000 */
[----:B------:R-:W-:Y:S02]  /*4760*/  LDSM.16.MT88.4 R92, [R187+0xe000] ;  /* 0x00e00000bb5c783b */ /* 0x000fe40000004200 */
[----:B------:R-:W-:Y:S01]  /*4770*/  IMAD.WIDE.U32 R166, R166, -0x326172a9, RZ ;  /* 0xcd9e8d57a6a67825 */ /* 0x000fe200078e00ff */
[----:B------:R-:W-:Y:S01]  /*4780*/  LOP3.LUT R6, R33, UR4, R218, 0x96, !PT ;  /* 0x0000000421067c12 */ /* 0x000fe2000f8e96da */
[----:B------:R-:W2:Y:S02]  /*4790*/  SHFL.BFLY PT, R12, R13, 0x2, 0x1f ;  /* 0x0c401f000d0c7f89 */ /* 0x000ea400000e0000 */
[----:B------:R-:W-:Y:S01]  /*47a0*/  IMAD.U32 R220, RZ, RZ, UR7 ;  /* 0x00000007ffdc7e24 */ /* 0x000fe2000f8e00ff */
[----:B------:R-:W-:Y:S01]  /*47b0*/  LOP3.LUT R32, R167, UR26, R32, 0x96, !PT ;  /* 0x0000001aa7207c12 */ /* 0x000fe2000f8e9620 */
[----:B------:R-:W-:Y:S01]  /*47c0*/  IMAD.WIDE.U32 R14, R6, -0x2daee0ad, RZ ;  /* 0xd2511f53060e7825 */ /* 0x000fe200078e00ff */
[----:B------:R-:W-:Y:S02]  /*47d0*/  LDSM.16.MT88.4 R124, [R189+0x10000] ;  /* 0x01000000bd7c783b */ /* 0x000fe40000004200 */
[----:B------:R-:W-:Y:S01]  /*47e0*/  LOP3.LUT R220, R221, UR23, R220, 0x96, !PT ;  /* 0x00000017dddc7c12 */ /* 0x000fe2000f8e96dc */
[----:B------:R-:W-:Y:S01]  /*47f0*/  IMAD.WIDE.U32 R32, R32, -0x2daee0ad, RZ ;  /* 0xd2511f5320207825 */ /* 0x000fe200078e00ff */
[----:B------:R-:W-:Y:S01]  /*4800*/  LOP3.LUT R6, R15, UR25, R164, 0x96, !PT ;  /* 0x000000190f067c12 */ /* 0x000fe2000f8e96a4 */
[----:B------:R-:W-:Y:S02]  /*4810*/  LDSM.16.MT88.4 R100, [R191+0x10000] ;  /* 0x01000000bf64783b */ /* 0x000fe40000004200 */
[----:B------:R-:W-:Y:S01]  /*4820*/  IMAD.WIDE.U32 R220, R220, -0x326172a9, RZ ;  /* 0xcd9e8d57dcdc7825 */ /* 0x000fe200078e00ff */
[----:B------:R-:W-:Y:S01]  /*4830*/  LOP3.LUT R14, R33, UR21, R14, 0x96, !PT ;  /* 0x00000015210e7c12 */ /* 0x000fe2000f8e960e */
[----:B------:R-:W-:Y:S01]  /*4840*/  LDSM.16.MT88.4 R112, [R188+0x10000] ;  /* 0x01000000bc70783b */ /* 0x000fe20000004200 */
[----:B-1----:R-:W-:-:S02]  /*4850*/  FMNMX.FTZ R132, R7, R132, !PT ;  /* 0x0000008407847209 */ /* 0x002fc40007810000 */
[----:B------:R-:W-:Y:S01]  /*4860*/  LOP3.LUT R218, R221, UR4, R218, 0x96, !PT ;  /* 0x00000004ddda7c12 */ /* 0x000fe2000f8e96da */
[----:B------:R-:W-:Y:S01]  /*4870*/  IMAD.WIDE.U32 R14, R14, -0x326172a9, RZ ;  /* 0xcd9e8d570e0e7825 */ /* 0x000fe200078e00ff */
[----:B------:R-:W-:Y:S03]  /*4880*/  LDSM.16.MT88.4 R60, [R187+0xc000] ;  /* 0x00c00000bb3c783b */ /* 0x000fe60000004200 */
[----:B------:R-:W-:Y:S01]  /*4890*/  IMAD.WIDE.U32 R218, R218, -0x2daee0ad, RZ ;  /* 0xd2511f53dada7825 */ /* 0x000fe200078e00ff */
[----:B------:R-:W1:Y:S01]  /*48a0*/  SHFL.BFLY PT, R7, R132, 0x1, 0x1f ;  /* 0x0c201f0084077f89 */ /* 0x000e6200000e0000 */
[----:B--2---:R-:W-:-:S03]  /*48b0*/  FMNMX.FTZ R13, R13, R12, !PT ;  /* 0x0000000c0d0d7209 */ /* 0x004fc60007810000 */
[----:B------:R-:W-:Y:S04]  /*48c0*/  LDSM.16.MT88.4 R44, [R189+0xc000] ;  /* 0x00c00000bd2c783b */ /* 0x000fe80000004200 */
[----:B------:R-:W2:Y:S04]  /*48d0*/  SHFL.BFLY PT, R12, R13, 0x1, 0x1f ;  /* 0x0c201f000d0c7f89 */ /* 0x000ea800000e0000 */
[----:B------:R-:W-:Y:S01]  /*48e0*/  LDSM.16.MT88.4 R52, [R188+0xc000] ;  /* 0x00c00000bc34783b */ /* 0x000fe20000004200 */
[----:B-1----:R-:W-:Y:S01]  /*48f0*/  FMNMX.FTZ R132, R132, R7, !PT ;  /* 0x0000000784847209 */ /* 0x002fe20007810000 */
[----:B------:R-:W-:-:S03]  /*4900*/  IMAD.WIDE.U32 R6, R6, -0x326172a9, RZ ;  /* 0xcd9e8d5706067825 */ /* 0x000fc600078e00ff */
[C---:B------:R-:W-:Y:S01]  /*4910*/  FSETP.NEU.FTZ.AND P1, PT, R132.reuse, -INF , PT ;  /* 0xff8000008400780b */ /* 0x040fe20003f3d000 */
[----:B------:R-:W-:Y:S01]  /*4920*/  FMUL.FTZ R212, R132, c[0x0][0x23c] ;  /* 0x00008f0084d47a20 */ /* 0x000fe20000410000 */
[----:B------:R-:W-:-:S04]  /*4930*/  LOP3.LUT R6, R15, UR20, R6, 0x96, !PT ;  /* 0x000000140f067c12 */ /* 0x000fc8000f8e9606 */
[----:B------:R-:W-:-:S05]  /*4940*/  FSEL R212, R212, RZ, P1 ;  /* 0x000000ffd4d47208 */ /* 0x000fca0000800000 */
[----:B------:R-:W-:Y:S01]  /*4950*/  FFMA.FTZ R159, R3, c[0x0][0x23c], -R212 ;  /* 0x00008f00039f7a23 */ /* 0x000fe200000108d4 */
[----:B------:R-:W-:Y:S01]  /*4960*/  LOP3.LUT R3, R7, UR24, R166, 0x96, !PT ;  /* 0x0000001807037c12 */ /* 0x000fe2000f8e96a6 */
[----:B------:R-:W-:-:S04]  /*4970*/  IMAD.WIDE.U32 R6, R6, -0x2daee0ad, RZ ;  /* 0xd2511f5306067825 */ /* 0x000fc800078e00ff */
[----:B------:R-:W-:Y:S01]  /*4980*/  IMAD.WIDE.U32 R34, R3, -0x2daee0ad, RZ ;  /* 0xd2511f5303227825 */ /* 0x000fe200078e00ff */
[----:B--2---:R-:W-:Y:S01]  /*4990*/  FMNMX.FTZ R3, R13, R12, !PT ;  /* 0x0000000c0d037209 */ /* 0x004fe20007810000 */
[----:B------:R-:W-:Y:S02]  /*49a0*/  MUFU.EX2 R159, R159 ;  /* 0x0000009f009f7308 */ /* 0x000fe40000000800 */
[----:B------:R-:W-:Y:S01]  /*49b0*/  FFMA.FTZ R158, R31, c[0x0][0x23c], -R212 ;  /* 0x00008f001f9e7a23 */ /* 0x000fe200000108d4 */
[----:B------:R-:W-:Y:S01]  /*49c0*/  LOP3.LUT R12, R35, UR17, R32, 0x96, !PT ;  /* 0x00000011230c7c12 */ /* 0x000fe2000f8e9620 */
[----:B------:R-:W-:Y:S01]  /*49d0*/  FMUL.FTZ R171, R3, c[0x0][0x23c] ;  /* 0x00008f0003ab7a20 */ /* 0x000fe20000410000 */
[----:B------:R-:W-:Y:S01]  /*49e0*/  LOP3.LUT R32, R7, UR12, R34, 0x96, !PT ;  /* 0x0000000c07207c12 */ /* 0x000fe2000f8e9622 */
[----:B------:R-:W-:Y:S01]  /*49f0*/  FFMA.FTZ R157, R29, c[0x0][0x23c], -R212 ;  /* 0x00008f001d9d7a23 */ /* 0x000fe200000108d4 */
[----:B------:R-:W-:Y:S01]  /*4a00*/  FSETP.NEU.FTZ.AND P1, PT, R3, -INF , PT ;  /* 0xff8000000300780b */ /* 0x000fe20003f3d000 */
[----:B------:R-:W-:Y:S01]  /*4a10*/  IMAD.WIDE.U32 R12, R12, -0x326172a9, RZ ;  /* 0xcd9e8d570c0c7825 */ /* 0x000fe200078e00ff */
[----:B------:R-:W1:Y:S02]  /*4a20*/  MUFU.EX2 R158, R158 ;  /* 0x0000009e009e7308 */ /* 0x000e640000000800 */
[----:B------:R-:W-:Y:S01]  /*4a30*/  FSEL R171, R171, RZ, P1 ;  /* 0x000000ffabab7208 */ /* 0x000fe20000800000 */
[----:B------:R-:W-:-:S04]  /*4a40*/  IMAD.WIDE.U32 R32, R32, -0x326172a9, RZ ;  /* 0xcd9e8d5720207825 */ /* 0x000fc800078e00ff */
[--C-:B------:R-:W-:Y:S01]  /*4a50*/  FFMA.FTZ R156, R30, c[0x0][0x23c], -R171.reuse ;  /* 0x00008f001e9c7a23 */ /* 0x100fe200000108ab */
[----:B------:R-:W-:Y:S01]  /*4a60*/  SHF.R.U32.HI R15, RZ, 0x10, R32 ;  /* 0x00000010ff0f7819 */ /* 0x000fe20000011620 */
[--C-:B------:R-:W-:Y:S01]  /*4a70*/  FFMA.FTZ R161, R26, c[0x0][0x23c], -R171.reuse ;  /* 0x00008f001aa17a23 */ /* 0x100fe200000108ab */
[----:B------:R-:W-:Y:S01]  /*4a80*/  LOP3.LUT R12, R33, UR6, R12, 0x96, !PT ;  /* 0x00000006210c7c12 */ /* 0x000fe2000f8e960c */
[--C-:B------:R-:W-:Y:S01]  /*4a90*/  FFMA.FTZ R154, R24, c[0x0][0x23c], -R171.reuse ;  /* 0x00008f00189a7a23 */ /* 0x100fe200000108ab */
[----:B------:R-:W-:Y:S01]  /*4aa0*/  LOP3.LUT R0, R15, 0xff, RZ, 0xc0, !PT ;  /* 0x000000ff0f007812 */ /* 0x000fe200078ec0ff */
[----:B------:R-:W-:Y:S01]  /*4ab0*/  FFMA.FTZ R163, R28, c[0x0][0x23c], -R171 ;  /* 0x00008f001ca37a23 */ /* 0x000fe200000108ab */
[C---:B------:R-:W-:Y:S01]  /*4ac0*/  LOP3.LUT R15, R12.reuse, 0xffff, RZ, 0xc0, !PT ;  /* 0x0000ffff0c0f7812 */ /* 0x040fe200078ec0ff */
[----:B------:R-:W-:Y:S01]  /*4ad0*/  FFMA.FTZ R152, R25, c[0x0][0x23c], -R212 ;  /* 0x00008f0019987a23 */ /* 0x000fe200000108d4 */
[----:B------:R-:W-:Y:S01]  /*4ae0*/  SHF.R.U32.HI R4, RZ, 0x10, R12 ;  /* 0x00000010ff047819 */ /* 0x000fe2000001160c */
[----:B------:R-:W-:Y:S01]  /*4af0*/  MUFU.EX2 R156, R156 ;  /* 0x0000009c009c7308 */ /* 0x000fe20000000800 */
[----:B------:R-:W-:Y:S01]  /*4b00*/  LOP3.LUT R2, R12, 0xff, RZ, 0xc0, !PT ;  /* 0x000000ff0c027812 */ /* 0x000fe200078ec0ff */
[----:B------:R-:W-:Y:S01]  /*4b10*/  FFMA.FTZ R151, R9, c[0x0][0x23c], -R212 ;  /* 0x00008f0009977a23 */ /* 0x000fe200000108d4 */
[----:B------:R-:W-:Y:S01]  /*4b20*/  SHF.R.U32.HI R5, RZ, 0x18, R12 ;  /* 0x00000018ff057819 */ /* 0x000fe2000001160c */
[----:B------:R-:W-:Y:S01]  /*4b30*/  FFMA.FTZ R155, R11, c[0x0][0x23c], -R212 ;  /* 0x00008f000b9b7a23 */ /* 0x000fe200000108d4 */
[----:B------:R-:W-:Y:S01]  /*4b40*/  LOP3.LUT R12, R13, UR15, R14, 0x96, !PT ;  /* 0x0000000f0d0c7c12 */ /* 0x000fe2000f8e960e */
[----:B------:R-:W-:Y:S01]  /*4b50*/  FFMA.FTZ R150, R21, c[0x0][0x23c], -R212 ;  /* 0x00008f0015967a23 */ /* 0x000fe200000108d4 */
[----:B------:R-:W-:Y:S01]  /*4b60*/  LOP3.LUT R4, R4, 0xff, RZ, 0xc0, !PT ;  /* 0x000000ff04047812 */ /* 0x000fe200078ec0ff */
[----:B------:R-:W-:Y:S01]  /*4b70*/  MUFU.EX2 R161, R161 ;  /* 0x000000a100a17308 */ /* 0x000fe20000000800 */
[----:B------:R-:W-:Y:S01]  /*4b80*/  SHF.R.U32.HI R15, RZ, 0x8, R15 ;  /* 0x00000008ff0f7819 */ /* 0x000fe2000001160f */
[----:B------:R-:W-:Y:S01]  /*4b90*/  IMAD.WIDE.U32 R12, R12, -0x2daee0ad, RZ ;  /* 0xd2511f530c0c7825 */ /* 0x000fe200078e00ff */
[C---:B------:R-:W-:Y:S01]  /*4ba0*/  LOP3.LUT R16, R32.reuse, 0xffff, RZ, 0xc0, !PT ;  /* 0x0000ffff20107812 */ /* 0x040fe200078ec0ff */
[----:B------:R-:W-:Y:S01]  /*4bb0*/  LDSM.16.MT88.4 R24, [R188+0xc800] ;  /* 0x00c80000bc18783b */ /* 0x000fe20000004200 */
[----:B------:R-:W-:Y:S01]  /*4bc0*/  LOP3.LUT R19, R32, 0xff, RZ, 0xc0, !PT ;  /* 0x000000ff20137812 */ /* 0x000fe200078ec0ff */
[----:B------:R-:W-:Y:S01]  /*4bd0*/  FFMA.FTZ R153, R22, c[0x0][0x23c], -R171 ;  /* 0x00008f0016997a23 */ /* 0x000fe200000108ab */
[----:B------:R-:W-:Y:S01]  /*4be0*/  SHF.R.U32.HI R7, RZ, 0x18, R32 ;  /* 0x00000018ff077819 */ /* 0x000fe20000011620 */
[----:B------:R-:W2:Y:S01]  /*4bf0*/  MUFU.EX2 R154, R154 ;  /* 0x0000009a009a7308 */ /* 0x000ea20000000800 */
[----:B------:R-:W-:Y:S01]  /*4c00*/  PRMT R5, R4, 0x5410, R5 ;  /* 0x0000541004057816 */ /* 0x000fe20000000005 */
[----:B------:R-:W3:Y:S01]  /*4c10*/  LDSM.16.MT88.4 R32, [R187+0x10000] ;  /* 0x01000000bb20783b */ /* 0x000ee20000004200 */
[----:B------:R-:W-:Y:S01]  /*4c20*/  PRMT R15, R2, 0x5410, R15 ;  /* 0x00005410020f7816 */ /* 0x000fe2000000000f */
[----:B------:R-:W-:Y:S01]  /*4c30*/  FFMA.FTZ R133, R18, c[0x0][0x23c], -R171 ;  /* 0x00008f0012857a23 */ /* 0x000fe200000108ab */
[----:B------:R-:W-:Y:S01]  /*4c40*/  LOP3.LUT R4, R12, 0xffff, RZ, 0xc0, !PT ;  /* 0x0000ffff0c047812 */ /* 0x000fe200078ec0ff */
[--C-:B------:R-:W-:Y:S01]  /*4c50*/  HSET2.LE.AND R117, R5, R162.reuse, PT ;  /* 0x000000a205757233 */ /* 0x100fe20003803000 */
[----:B------:R-:W-:Y:S01]  /*4c60*/  SHF.R.U32.HI R16, RZ, 0x8, R16 ;  /* 0x00000008ff107819 */ /* 0x000fe20000011610 */
[----:B------:R-:W4:Y:S01]  /*4c70*/  MUFU.EX2 R163, R163 ;  /* 0x000000a300a37308 */ /* 0x000f220000000800 */
[----:B------:R-:W-:Y:S01]  /*4c80*/  PRMT R7, R0, 0x5410, R7 ;  /* 0x0000541000077816 */ /* 0x000fe20000000007 */
[--C-:B------:R-:W-:Y:S01]  /*4c90*/  HSET2.LE.AND R116, R15, R162.reuse, PT ;  /* 0x000000a20f747233 */ /* 0x100fe20003803000 */
[----:B-1----:R-:W-:Y:S01]  /*4ca0*/  F2FP.BF16.PACK_AB R5, R158, R159 ;  /* 0x0000009f9e05723e */ /* 0x002fe200000010ff */
[--C-:B------:R-:W-:Y:S01]  /*4cb0*/  FFMA.FTZ R160, R8, c[0x0][0x23c], -R171.reuse ;  /* 0x00008f0008a07a23 */ /* 0x100fe200000108ab */
[----:B------:R-:W-:Y:S01]  /*4cc0*/  SHF.R.U32.HI R4, RZ, 0x8, R4 ;  /* 0x00000008ff047819 */ /* 0x000fe20000011604 */
[--C-:B------:R-:W-:Y:S01]  /*4cd0*/  HSET2.LE.AND R119, R7, R162.reuse, PT ;  /* 0x000000a207777233 */ /* 0x100fe20003803000 */
[----:B------:R-:W-:Y:S01]  /*4ce0*/  LOP3.LUT R9, R12, 0xff, RZ, 0xc0, !PT ;  /* 0x000000ff0c097812 */ /* 0x000fe200078ec0ff */
[----:B------:R-:W-:Y:S01]  /*4cf0*/  MUFU.EX2 R157, R157 ;  /* 0x0000009d009d7308 */ /* 0x000fe20000000800 */
[----:B------:R-:W-:Y:S01]  /*4d00*/  PRMT R19, R19, 0x5410, R16 ;  /* 0x0000541013137816 */ /* 0x000fe20000000010 */
[----:B------:R-:W-:Y:S01]  /*4d10*/  LDSM.16.MT88.4 R20, [R187+0xc800] ;  /* 0x00c80000bb14783b */ /* 0x000fe20000004200 */
[----:B------:R-:W-:Y:S01]  /*4d20*/  LOP3.LUT R116, R116, R5, RZ, 0xc0, !PT ;  /* 0x0000000574747212 */ /* 0x000fe200078ec0ff */
[--C-:B------:R-:W-:Y:S01]  /*4d30*/  FFMA.FTZ R210, R172, c[0x0][0x23c], -R171.reuse ;  /* 0x00008f00acd27a23 */ /* 0x100fe200000108ab */
[----:B------:R-:W-:Y:S01]  /*4d40*/  LOP3.LUT R11, R13, UR5, R6, 0x96, !PT ;  /* 0x000000050d0b7c12 */ /* 0x000fe2000f8e9606 */
[--C-:B------:R-:W-:Y:S01]  /*4d50*/  HSET2.LE.AND R19, R19, R162.reuse, PT ;  /* 0x000000a213137233 */ /* 0x100fe20003803000 */
[----:B------:R-:W-:Y:S01]  /*4d60*/  PRMT R9, R9, 0x5410, R4 ;  /* 0x0000541009097816 */ /* 0x000fe20000000004 */
[----:B------:R-:W1:Y:S01]  /*4d70*/  MUFU.EX2 R152, R152 ;  /* 0x0000009800987308 */ /* 0x000e620000000800 */
[----:B------:R-:W5:Y:S01]  /*4d80*/  LDSM.16.MT88.4 R4, [R191+0xc800] ;  /* 0x00c80000bf04783b */ /* 0x000f620000004200 */
[----:B--2---:R-:W-:Y:S01]  /*4d90*/  F2FP.BF16.PACK_AB R2, R154, R161 ;  /* 0x000000a19a02723e */ /* 0x004fe200000010ff */
[--C-:B------:R-:W-:Y:S01]  /*4da0*/  FFMA.FTZ R173, R138, c[0x0][0x23c], -R171.reuse ;  /* 0x00008f008aad7a23 */ /* 0x100fe200000108ab */
[----:B----4-:R-:W-:Y:S01]  /*4db0*/  F2FP.BF16.PACK_AB R0, R163, R156 ;  /* 0x0000009ca300723e */ /* 0x010fe200000010ff */
[--C-:B------:R-:W-:Y:S01]  /*4dc0*/  HSET2.LE.AND R142, R9, R162.reuse, PT ;  /* 0x000000a2098e7233 */ /* 0x100fe20003803000 */
[----:B------:R-:W-:Y:S01]  /*4dd0*/  LOP3.LUT R119, R119, R2, RZ, 0xc0, !PT ;  /* 0x0000000277777212 */ /* 0x000fe200078ec0ff */
[----:B------:R-:W-:Y:S01]  /*4de0*/  FFMA.FTZ R2, R17, c[0x0][0x23c], -R212 ;  /* 0x00008f0011027a23 */ /* 0x000fe200000108d4 */
[----:B------:R-:W-:Y:S01]  /*4df0*/  LOP3.LUT R117, R117, R0, RZ, 0xc0, !PT ;  /* 0x0000000075757212 */ /* 0x000fe200078ec0ff */
[--C-:B------:R-:W-:Y:S01]  /*4e00*/  FFMA.FTZ R17, R10, c[0x0][0x23c], -R171.reuse ;  /* 0x00008f000a117a23 */ /* 0x100fe200000108ab */
[----:B------:R-:W-:Y:S01]  /*4e10*/  SHF.R.U32.HI R0, RZ, 0x10, R12 ;  /* 0x00000010ff007819 */ /* 0x000fe2000001160c */
[----:B------:R-:W-:Y:S01]  /*4e20*/  MUFU.EX2 R155, R155 ;  /* 0x0000009b009b7308 */ /* 0x000fe20000000800 */
[----:B------:R-:W-:Y:S01]  /*4e30*/  LOP3.LUT R16, R11, 0xffff, RZ, 0xc0, !PT ;  /* 0x0000ffff0b107812 */ /* 0x000fe200078ec0ff */
[--C-:B------:R-:W-:Y:S01]  /*4e40*/  FFMA.FTZ R172, R136, c[0x0][0x23c], -R171.reuse ;  /* 0x00008f0088ac7a23 */ /* 0x100fe200000108ab */
[----:B------:R-:W-:Y:S01]  /*4e50*/  LOP3.LUT R10, R0, 0xff, RZ, 0xc0, !PT ;  /* 0x000000ff000a7812 */ /* 0x000fe200078ec0ff */
[----:B------:R-:W-:Y:S01]  /*4e60*/  FFMA.FTZ R175, R214, c[0x0][0x23c], -R171 ;  /* 0x00008f00d6af7a23 */ /* 0x000fe200000108ab */
[----:B-1----:R-:W-:Y:S01]  /*4e70*/  F2FP.BF16.PACK_AB R118, R152, R157 ;  /* 0x0000009d9876723e */ /* 0x002fe200000010ff */
[----:B------:R-:W-:Y:S01]  /*4e80*/  LDSM.16.MT88.4 R28, [R189+0xc800] ;  /* 0x00c80000bd1c783b */ /* 0x000fe20000004200 */
[--C-:B------:R-:W-:Y:S01]  /*4e90*/  SHF.R.U32.HI R141, RZ, 0x10, R11.reuse ;  /* 0x00000010ff8d7819 */ /* 0x100fe2000001160b */
[----:B------:R-:W-:Y:S01]  /*4ea0*/  MUFU.EX2 R150, R150 ;  /* 0x0000009600967308 */ /* 0x000fe20000000800 */
[----:B------:R-:W-:Y:S01]  /*4eb0*/  LOP3.LUT R118, R19, R118, RZ, 0xc0, !PT ;  /* 0x0000007613767212 */ /* 0x000fe200078ec0ff */
[----:B------:R-:W-:Y:S01]  /*4ec0*/  FFMA.FTZ R214, R217, c[0x0][0x23c], -R212 ;  /* 0x00008f00d9d67a23 */ /* 0x000fe200000108d4 */
[----:B------:R-:W-:Y:S01]  /*4ed0*/  SHF.R.U32.HI R143, RZ, 0x18, R12 ;  /* 0x00000018ff8f7819 */ /* 0x000fe2000001160c */
[----:B------:R-:W-:Y:S01]  /*4ee0*/  FFMA.FTZ R215, R215, c[0x0][0x23c], -R212 ;  /* 0x00008f00d7d77a23 */ /* 0x000fe200000108d4 */
[----:B------:R-:W-:Y:S01]  /*4ef0*/  LOP3.LUT R165, R11, 0xff, RZ, 0xc0, !PT ;  /* 0x000000ff0ba57812 */ /* 0x000fe200078ec0ff */
[----:B------:R-:W-:Y:S01]  /*4f00*/  LDSM.16.MT88.4 R12, [R191+0xe800] ;  /* 0x00e80000bf0c783b */ /* 0x000fe20000004200 */
[----:B------:R-:W-:Y:S01]  /*4f10*/  SHF.R.U32.HI R8, RZ, 0x18, R11 ;  /* 0x00000018ff087819 */ /* 0x000fe2000001160b */
[----:B------:R-:W-:Y:S01]  /*4f20*/  MUFU.EX2 R151, R151 ;  /* 0x0000009700977308 */ /* 0x000fe20000000800 */
[C---:B------:R-:W-:Y:S01]  /*4f30*/  HMMA.16816.F32.BF16 R128, R116.reuse, R36, RZ ;  /* 0x000000247480723c */ /* 0x040fe200000418ff */
[----:B------:R-:W-:Y:S01]  /*4f40*/  SHF.R.U32.HI R16, RZ, 0x8, R16 ;  /* 0x00000008ff107819 */ /* 0x000fe20000011610 */
[----:B------:R-:W-:Y:S01]  /*4f50*/  FFMA.FTZ R213, R213, c[0x0][0x23c], -R212 ;  /* 0x00008f00d5d57a23 */ /* 0x000fe200000108d4 */
[----:B------:R-:W-:Y:S01]  /*4f60*/  LOP3.LUT R141, R141, 0xff, RZ, 0xc0, !PT ;  /* 0x000000ff8d8d7812 */ /* 0x000fe200078ec0ff */
[----:B------:R-:W-:Y:S01]  /*4f70*/  FFMA.FTZ R174, R174, c[0x0][0x23c], -R171 ;  /* 0x00008f00aeae7a23 */ /* 0x000fe200000108ab */
[----:B------:R-:W-:Y:S01]  /*4f80*/  PRMT R143, R10, 0x5410, R143 ;  /* 0x000054100a8f7816 */ /* 0x000fe2000000008f */
[--C-:B------:R-:W-:Y:S01]  /*4f90*/  FFMA.FTZ R169, R169, c[0x0][0x23c], -R171.reuse ;  /* 0x00008f00a9a97a23 */ /* 0x100fe200000108ab */
[----:B------:R-:W1:Y:S01]  /*4fa0*/  MUFU.EX2 R2, R2 ;  /* 0x0000000200027308 */ /* 0x000e620000000800 */
[----:B------:R-:W-:Y:S01]  /*4fb0*/  HMMA.16816.F32.BF16 R36, R116, R38, RZ ;  /* 0x000000267424723c */ /* 0x000fe200000418ff */
[----:B------:R-:W-:Y:S01]  /*4fc0*/  PRMT R165, R165, 0x5410, R16 ;  /* 0x00005410a5a57816 */ /* 0x000fe20000000010 */
[----:B------:R-:W-:Y:S01]  /*4fd0*/  HSET2.LE.AND R143, R143, R162, PT ;  /* 0x000000a28f8f7233 */ /* 0x000fe20003803000 */
[----:B------:R-:W-:Y:S01]  /*4fe0*/  PRMT R141, R141, 0x5410, R8 ;  /* 0x000054108d8d7816 */ /* 0x000fe20000000008 */
[----:B------:R-:W-:-:S02]  /*4ff0*/  FFMA.FTZ R168, R168, c[0x0][0x23c], -R171 ;  /* 0x00008f00a8a87a23 */ /* 0x000fc400000108ab */
[--C-:B------:R-:W-:Y:S01]  /*5000*/  HSET2.LE.AND R140, R165, R162.reuse, PT ;  /* 0x000000a2a58c7233 */ /* 0x100fe20003803000 */
[----:B------:R-:W-:Y:S01]  /*5010*/  MUFU.EX2 R153, R153 ;  /* 0x0000009900997308 */ /* 0x000fe20000000800 */
[C---:B---3--:R-:W-:Y:S01]  /*5020*/  HMMA.16816.F32.BF16 R120, R116.reuse, R32, RZ ;  /* 0x000000207478723c */ /* 0x048fe200000418ff */
[----:B------:R-:W-:Y:S01]  /*5030*/  HSET2.LE.AND R141, R141, R162, PT ;  /* 0x000000a28d8d7233 */ /* 0x000fe20003803000 */
[----:B------:R-:W-:Y:S01]  /*5040*/  LOP3.LUT R165, R219, UR25, R164, 0x96, !PT ;  /* 0x00000019dba57c12 */ /* 0x000fe2000f8e96a4 */
[----:B------:R-:W-:Y:S02]  /*5050*/  FFMA.FTZ R164, R147, c[0x0][0x23c], -R212 ;  /* 0x00008f0093a47a23 */ /* 0x000fe400000108d4 */
[----:B------:R-:W-:Y:S02]  /*5060*/  FADD.FTZ R158, R159, R158 ;  /* 0x0000009e9f9e7221 */ /* 0x000fe40000010000 */
[----:B------:R-:W-:Y:S01]  /*5070*/  MUFU.EX2 R133, R133 ;  /* 0x0000008500857308 */ /* 0x000fe20000000800 */
[----:B-1----:R-:W-:Y:S01]  /*5080*/  F2FP.BF16.PACK_AB R9, R2, R151 ;  /* 0x000000970209723e */ /* 0x002fe200000010ff */
[C---:B------:R-:W-:Y:S01]  /*5090*/  HMMA.16816.F32.BF16 R80, R116.reuse, R84, RZ ;  /* 0x000000547450723c */ /* 0x040fe200000418ff */
[----:B------:R-:W-:Y:S01]  /*50a0*/  F2FP.BF16.PACK_AB R33, R150, R155 ;  /* 0x0000009b9621723e */ /* 0x000fe200000010ff */
[----:B------:R-:W-:Y:S01]  /*50b0*/  FADD.FTZ R156, R156, R163 ;  /* 0x000000a39c9c7221 */ /* 0x000fe20000010000 */
[----:B------:R-:W-:Y:S01]  /*50c0*/  LOP3.LUT R142, R142, R9, RZ, 0xc0, !PT ;  /* 0x000000098e8e7212 */ /* 0x000fe200078ec0ff */
[----:B------:R-:W-:Y:S01]  /*50d0*/  FADD.FTZ R157, R157, R158 ;  /* 0x0000009e9d9d7221 */ /* 0x000fe20000010000 */
[----:B------:R-:W-:Y:S01]  /*50e0*/  LOP3.LUT R140, R140, R33, RZ, 0xc0, !PT ;  /* 0x000000218c8c7212 */ /* 0x000fe200078ec0ff */
[----:B------:R-:W1:Y:S01]  /*50f0*/  MUFU.EX2 R0, R17 ;  /* 0x0000001100007308 */ /* 0x000e620000000800 */
[----:B------:R-:W2:Y:S01]  /*5100*/  LDSM.16.MT88.4 R8, [R188+0xe800] ;  /* 0x00e80000bc08783b */ /* 0x000ea20000004200 */
[----:B------:R-:W-:Y:S01]  /*5110*/  HMMA.16816.F32.BF16 R84, R116, R86, RZ ;  /* 0x000000567454723c */ /* 0x000fe200000418ff */
[----:B------:R-:W-:-:S02]  /*5120*/  FADD.FTZ R161, R161, R156 ;  /* 0x0000009ca1a17221 */ /* 0x000fc40000010000 */
[----:B------:R-:W-:Y:S02]  /*5130*/  FADD.FTZ R152, R152, R157 ;  /* 0x0000009d98987221 */ /* 0x000fe40000010000 */
[----:B------:R-:W-:Y:S01]  /*5140*/  FADD.FTZ R154, R154, R161 ;  /* 0x000000a19a9a7221 */ /* 0x000fe20000010000 */
[----:B------:R-:W3:Y:S01]  /*5150*/  MUFU.EX2 R160, R160 ;  /* 0x000000a000a07308 */ /* 0x000ee20000000800 */
[----:B------:R-:W-:Y:S01]  /*5160*/  FADD.FTZ R155, R155, R152 ;  /* 0x000000989b9b7221 */ /* 0x000fe20000010000 */
[C---:B------:R-:W-:Y:S03]  /*5170*/  HMMA.16816.F32.BF16 R72, R116.reuse, R76, RZ ;  /* 0x0000004c7448723c */ /* 0x040fe600000418ff */
[----:B------:R-:W-:Y:S01]  /*5180*/  FADD.FTZ R150, R150, R155 ;  /* 0x0000009b96967221 */ /* 0x000fe20000010000 */
[----:B-1----:R-:W-:Y:S01]  /*5190*/  F2FP.BF16.PACK_AB R144, R0, R133 ;  /* 0x000000850090723e */ /* 0x002fe200000010ff */
[----:B------:R-:W1:Y:S03]  /*51a0*/  LDSM.16.MT88.4 R16, [R189+0xe800] ;  /* 0x00e80000bd10783b */ /* 0x000e660000004200 */
[----:B------:R-:W-:Y:S01]  /*51b0*/  HMMA.16816.F32.BF16 R64, R116, R68, RZ ;  /* 0x000000447440723c */ /* 0x000fe200000418ff */
[----:B------:R-:W-:Y:S01]  /*51c0*/  MUFU.EX2 R164, R164 ;  /* 0x000000a400a47308 */ /* 0x000fe20000000800 */
[----:B------:R-:W-:Y:S01]  /*51d0*/  LOP3.LUT R143, R143, R144, RZ, 0xc0, !PT ;  /* 0x000000908f8f7212 */ /* 0x000fe200078ec0ff */
[----:B------:R-:W-:Y:S01]  /*51e0*/  FADD.FTZ R151, R151, R150 ;  /* 0x0000009697977221 */ /* 0x000fe20000010000 */
[----:B---3--:R-:W-:Y:S01]  /*51f0*/  F2FP.BF16.PACK_AB R32, R160, R153 ;  /* 0x00000099a020723e */ /* 0x008fe200000010ff */
[----:B------:R-:W-:-:S03]  /*5200*/  FADD.FTZ R153, R153, R154 ;  /* 0x0000009a99997221 */ /* 0x000fc60000010000 */
[C---:B------:R-:W-:Y:S01]  /*5210*/  HMMA.16816.F32.BF16 R88, R116.reuse, R92, RZ ;  /* 0x0000005c7458723c */ /* 0x040fe200000418ff */
[----:B------:R-:W-:Y:S01]  /*5220*/  MUFU.EX2 R210, R210 ;  /* 0x000000d200d27308 */ /* 0x000fe20000000800 */
[----:B------:R-:W-:Y:S01]  /*5230*/  LOP3.LUT R141, R141, R32, RZ, 0xc0, !PT ;  /* 0x000000208d8d7212 */ /* 0x000fe200078ec0ff */
[----:B------:R-:W-:Y:S02]  /*5240*/  FADD.FTZ R160, R160, R153 ;  /* 0x00000099a0a07221 */ /* 0x000fe40000010000 */
[----:B------:R-:W-:Y:S02]  /*5250*/  FADD.FTZ R151, R2, R151 ;  /* 0x0000009702977221 */ /* 0x000fe40000010000 */
[----:B------:R-:W-:Y:S01]  /*5260*/  FADD.FTZ R133, R133, R160 ;  /* 0x000000a085857221 */ /* 0x000fe20000010000 */
[----:B------:R-:W-:Y:S01]  /*5270*/  HMMA.16816.F32.BF16 R68, R116, R70, RZ ;  /* 0x000000467444723c */ /* 0x000fe200000418ff */
[----:B------:R-:W-:Y:S02]  /*5280*/  MUFU.EX2 R173, R173 ;  /* 0x000000ad00ad7308 */ /* 0x000fe40000000800 */
[----:B------:R-:W-:-:S05]  /*5290*/  FADD.FTZ R133, R0, R133 ;  /* 0x0000008500857221 */ /* 0x000fca0000010000 */
[C---:B-----5:R-:W-:Y:S01]  /*52a0*/  HMMA.16816.F32.BF16 R128, R140.reuse, R4, R128 ;  /* 0x000000048c80723c */ /* 0x060fe20000041880 */
[----:B------:R-:W-:Y:S07]  /*52b0*/  MUFU.EX2 R172, R172 ;  /* 0x000000ac00ac7308 */ /* 0x000fee0000000800 */
[----:B------:R-:W-:Y:S01]  /*52c0*/  HMMA.16816.F32.BF16 R36, R140, R6, R36 ;  /* 0x000000068c24723c */ /* 0x000fe20000041824 */
[----:B------:R-:W3:Y:S01]  /*52d0*/  LDSM.16.MT88.4 R4, [R187+0xe800] ;  /* 0x00e80000bb04783b */ /* 0x000ee20000004200 */
[----:B------:R-:W-:Y:S06]  /*52e0*/  MUFU.EX2 R175, R175 ;  /* 0x000000af00af7308 */ /* 0x000fec0000000800 */
[----:B------:R-:W-:Y:S02]  /*52f0*/  HMMA.16816.F32.BF16 R92, R116, R94, RZ ;  /* 0x0000005e745c723c */ /* 0x000fe400000418ff */
[----:B------:R-:W-:Y:S06]  /*5300*/  MUFU.EX2 R214, R214 ;  /* 0x000000d600d67308 */ /* 0x000fec0000000800 */
[C---:B--2---:R-:W-:Y:S02]  /*5310*/  HMMA.16816.F32.BF16 R80, R140.reuse, R8, R80 ;  /* 0x000000088c50723c */ /* 0x044fe40000041850 */
[----:B------:R-:W-:Y:S06]  /*5320*/  MUFU.EX2 R215, R215 ;  /* 0x000000d700d77308 */ /* 0x000fec0000000800 */
[C---:B------:R-:W-:Y:S01]  /*5330*/  HMMA.16816.F32.BF16 R84, R140.reuse, R10, R84 ;  /* 0x0000000a8c54723c */ /* 0x040fe20000041854 */
[----:B------:R-:W2:Y:S01]  /*5340*/  LDSM.16.MT88.4 R8, [R189+0x10800] ;  /* 0x01080000bd08783b */ /* 0x000ea20000004200 */
[----:B------:R-:W-:Y:S06]  /*5350*/  MUFU.EX2 R213, R213 ;  /* 0x000000d500d57308 */ /* 0x000fec0000000800 */
[----:B-1----:R-:W-:Y:S02]  /*5360*/  HMMA.16816.F32.BF16 R72, R140, R16, R72 ;  /* 0x000000108c48723c */ /* 0x002fe40000041848 */
[----:B------:R-:W-:Y:S05]  /*5370*/  MUFU.EX2 R174, R174 ;  /* 0x000000ae00ae7308 */ /* 0x000fea0000000800 */
[----:B------:R-:W-:Y:S01]  /*5380*/  LOP3.LUT R16, R167, UR26, R220, 0x96, !PT ;  /* 0x0000001aa7107c12 */ /* 0x000fe2000f8e96dc */
[----:B------:R-:W-:Y:S01]  /*5390*/  HMMA.16816.F32.BF16 R76, R116, R78, RZ ;  /* 0x0000004e744c723c */ /* 0x000fe200000418ff */
[----:B------:R-:W-:Y:S01]  /*53a0*/  FFMA.FTZ R167, R137, c[0x0][0x23c], -R212 ;  /* 0x00008f0089a77a23 */ /* 0x000fe200000108d4 */
[----:B------:R-:W-:Y:S02]  /*53b0*/  MUFU.EX2 R169, R169 ;  /* 0x000000a900a97308 */ /* 0x000fe40000000800 */
[----:B------:R-:W-:-:S04]  /*53c0*/  IMAD.WIDE.U32 R16, R16, -0x2daee0ad, RZ ;  /* 0xd2511f5310107825 */ /* 0x000fc800078e00ff */
[C---:B------:R-:W-:Y:S01]  /*53d0*/  HMMA.16816.F32.BF16 R64, R140.reuse, R12, R64 ;  /* 0x0000000c8c40723c */ /* 0x040fe20000041840 */
[----:B------:R-:W-:Y:S01]  /*53e0*/  LOP3.LUT R220, R17, UR21, R218, 0x96, !PT ;  /* 0x0000001511dc7c12 */ /* 0x000fe2000f8e96da */
[----:B------:R-:W-:Y:S01]  /*53f0*/  IMAD.WIDE.U32 R218, R165, -0x326172a9, RZ ;  /* 0xcd9e8d57a5da7825 */ /* 0x000fe200078e00ff */
[----:B------:R-:W-:Y:S03]  /*5400*/  MUFU.EX2 R167, R167 ;  /* 0x000000a700a77308 */ /* 0x000fe60000000800 */
[----:B------:R-:W-:Y:S01]  /*5410*/  IMAD.WIDE.U32 R220, R220, -0x326172a9, RZ ;  /* 0xcd9e8d57dcdc7825 */ /* 0x000fe200078e00ff */
[----:B------:R-:W-:Y:S01]  /*5420*/  LOP3.LUT R166, R219, UR24, R166, 0x96, !PT ;  /* 0x00000018dba67c12 */ /* 0x000fe2000f8e96a6 */
[C---:B------:R-:W-:Y:S01]  /*5430*/  HMMA.16816.F32.BF16 R68, R140.reuse, R14, R68 ;  /* 0x0000000e8c44723c */ /* 0x040fe20000041844 */
[----:B------:R-:W1:Y:S01]  /*5440*/  LDSM.16.MT88.4 R12, [R191+0x10800] ;  /* 0x01080000bf0c783b */ /* 0x000e620000004200 */
[----:B------:R-:W-:Y:S01]  /*5450*/  FFMA.FTZ R165, R145, c[0x0][0x23c], -R212 ;  /* 0x00008f0091a57a23 */ /* 0x000fe200000108d4 */
[----:B------:R-:W-:Y:S01]  /*5460*/  LOP3.LUT R218, R221, UR20, R218, 0x96, !PT ;  /* 0x00000014ddda7c12 */ /* 0x000fe2000f8e96da */
[----:B------:R-:W-:Y:S01]  /*5470*/  MUFU.EX2 R168, R168 ;  /* 0x000000a800a87308 */ /* 0x000fe20000000800 */
[----:B------:R-:W-:Y:S03]  /*5480*/  LDSM.16.MT88.4 R144, [R187+0x10800] ;  /* 0x01080000bb90783b */ /* 0x000fe60000004200 */
[----:B---3--:R-:W-:Y:S01]  /*5490*/  HMMA.16816.F32.BF16 R88, R140, R4, R88 ;  /* 0x000000048c58723c */ /* 0x008fe20000041858 */
[----:B------:R-:W-:-:S03]  /*54a0*/  IMAD.WIDE.U32 R218, R218, -0x2daee0ad, RZ ;  /* 0xd2511f53dada7825 */ /* 0x000fc600078e00ff */
[----:B------:R-:W3:Y:S04]  /*54b0*/  MUFU.EX2 R165, R165 ;  /* 0x000000a500a57308 */ /* 0x000ee80000000800 */
[----:B------:R-:W-:Y:S01]  /*54c0*/  HMMA.16816.F32.BF16 R92, R140, R6, R92 ;  /* 0x000000068c5c723c */ /* 0x000fe2000004185c */
[----:B------:R-:W4:Y:S07]  /*54d0*/  LDSM.16.MT88.4 R4, [R188+0x10800] ;  /* 0x01080000bc04783b */ /* 0x000f2e0000004200 */
[C---:B------:R-:W-:Y:S08]  /*54e0*/  HMMA.16816.F32.BF16 R104, R116.reuse, R124, RZ ;  /* 0x0000007c7468723c */ /* 0x040ff000000418ff */
[C---:B------:R-:W-:Y:S08]  /*54f0*/  HMMA.16816.F32.BF16 R96, R116.reuse, R100, RZ ;  /* 0x000000647460723c */ /* 0x040ff000000418ff */
[C---:B------:R-:W-:Y:S08]  /*5500*/  HMMA.16816.F32.BF16 R100, R116.reuse, R102, RZ ;  /* 0x000000667464723c */ /* 0x040ff000000418ff */
[C---:B------:R-:W-:Y:S08]  /*5510*/  HMMA.16816.F32.BF16 R124, R116.reuse, R126, RZ ;  /* 0x0000007e747c723c */ /* 0x040ff000000418ff */
[----:B------:R-:W-:Y:S08]  /*5520*/  HMMA.16816.F32.BF16 R108, R116, R112, RZ ;  /* 0x00000070746c723c */ /* 0x000ff000000418ff */
[----:B------:R-:W-:Y:S07]  /*5530*/  HMMA.16816.F32.BF16 R76, R140, R18, R76 ;  /* 0x000000128c4c723c */ /* 0x000fee000004184c */
[----:B------:R-:W-:Y:S01]  /*5540*/  IMAD.WIDE.U32 R18, R166, -0x2daee0ad, RZ ;  /* 0xd2511f53a6127825 */ /* 0x000fe200078e00ff */
[C---:B------:R-:W-:Y:S03]  /*5550*/  HMMA.16816.F32.BF16 R112, R116.reuse, R114, RZ ;  /* 0x000000727470723c */ /* 0x040fe600000418ff */
[----:B------:R-:W-:Y:S01]  /*5560*/  FFMA.FTZ R166, R139, c[0x0][0x23c], -R212 ;  /* 0x00008f008ba67a23 */ /* 0x000fe200000108d4 */
[----:B------:R-:W-:Y:S01]  /*5570*/  LOP3.LUT R222, R19, UR17, R16, 0x96, !PT ;  /* 0x0000001113de7c12 */ /* 0x000fe2000f8e9610 */
[----:B------:R-:W-:Y:S01]  /*5580*/  LDSM.16.MT88.4 R136, [R189+0xd000] ;  /* 0x00d00000bd88783b */ /* 0x000fe20000004200 */
[----:B------:R-:W-:Y:S01]  /*5590*/  LOP3.LUT R18, R219, UR12, R18, 0x96, !PT ;  /* 0x0000000cdb127c12 */ /* 0x000fe2000f8e9612 */
[----:B------:R-:W-:Y:S01]  /*55a0*/  FFMA.FTZ R212, R211, c[0x0][0x23c], -R212 ;  /* 0x00008f00d3d47a23 */ /* 0x000fe200000108d4 */
[----:B------:R-:W-:Y:S01]  /*55b0*/  HMMA.16816.F32.BF16 R56, R116, R60, RZ ;  /* 0x0000003c7438723c */ /* 0x000fe200000418ff */
[----:B------:R-:W-:Y:S01]  /*55c0*/  IMAD.WIDE.U32 R222, R222, -0x326172a9, RZ ;  /* 0xcd9e8d57dede7825 */ /* 0x000fe200078e00ff */
[----:B------:R-:W5:Y:S03]  /*55d0*/  MUFU.EX2 R166, R166 ;  /* 0x000000a600a67308 */ /* 0x000f660000000800 */
[----:B------:R-:W-:-:S03]  /*55e0*/  IMAD.WIDE.U32 R18, R18, -0x326172a9, RZ ;  /* 0xcd9e8d5712127825 */ /* 0x000fc600078e00ff */
[C---:B--2---:R-:W-:Y:S01]  /*55f0*/  HMMA.16816.F32.BF16 R104, R140.reuse, R8, R104 ;  /* 0x000000088c68723c */ /* 0x044fe20000041868 */
[----:B------:R-:W-:Y:S01]  /*5600*/  FFMA.FTZ R211, R170, c[0x0][0x23c], -R171 ;  /* 0x00008f00aad37a23 */ /* 0x000fe200000108ab */
[----:B------:R-:W-:Y:S01]  /*5610*/  SHF.R.U32.HI R16, RZ, 0x10, R18 ;  /* 0x00000010ff107819 */ /* 0x000fe20000011612 */
[----:B------:R-:W-:Y:S04]  /*5620*/  MUFU.EX2 R212, R212 ;  /* 0x000000d400d47308 */ /* 0x000fe80000000800 */
[----:B------:R-:W-:Y:S01]  /*5630*/  LOP3.LUT R8, R19, UR6, R222, 0x96, !PT ;  /* 0x0000000613087c12 */ /* 0x000fe2000f8e96de */
[C---:B-1----:R-:W-:Y:S03]  /*5640*/  HMMA.16816.F32.BF16 R96, R140.reuse, R12, R96 ;  /* 0x0000000c8c60723c */ /* 0x042fe60000041860 */
[C---:B------:R-:W-:Y:S01]  /*5650*/  LOP3.LUT R17, R8.reuse, 0xff, RZ, 0xc0, !PT ;  /* 0x000000ff08117812 */ /* 0x040fe200078ec0ff */
[----:B------:R-:W1:Y:S04]  /*5660*/  MUFU.EX2 R211, R211 ;  /* 0x000000d300d37308 */ /* 0x000e680000000800 */
[C---:B------:R-:W-:Y:S01]  /*5670*/  HMMA.16816.F32.BF16 R100, R140.reuse, R14, R100 ;  /* 0x0000000e8c64723c */ /* 0x040fe20000041864 */
[----:B------:R-:W2:Y:S07]  /*5680*/  LDSM.16.MT88.4 R12, [R191+0xd000] ;  /* 0x00d00000bf0c783b */ /* 0x000eae0000004200 */
[C---:B------:R-:W-:Y:S07]  /*5690*/  HMMA.16816.F32.BF16 R124, R140.reuse, R10, R124 ;  /* 0x0000000a8c7c723c */ /* 0x040fee000004187c */
[----:B------:R-:W-:Y:S01]  /*56a0*/  LOP3.LUT R10, R8, 0xffff, RZ, 0xc0, !PT ;  /* 0x0000ffff080a7812 */ /* 0x000fe200078ec0ff */
[----:B----4-:R-:W-:Y:S03]  /*56b0*/  HMMA.16816.F32.BF16 R108, R140, R4, R108 ;  /* 0x000000048c6c723c */ /* 0x010fe6000004186c */
[----:B------:R-:W-:-:S04]  /*56c0*/  SHF.R.U32.HI R10, RZ, 0x8, R10 ;  /* 0x00000008ff0a7819 */ /* 0x000fc8000001160a */
[--C-:B------:R-:W-:Y:S01]  /*56d0*/  SHF.R.U32.HI R5, RZ, 0x10, R8.reuse ;  /* 0x00000010ff057819 */ /* 0x100fe20000011608 */
[----:B------:R-:W-:Y:S01]  /*56e0*/  HMMA.16816.F32.BF16 R60, R116, R62, RZ ;  /* 0x0000003e743c723c */ /* 0x000fe200000418ff */
[----:B------:R-:W-:Y:S02]  /*56f0*/  SHF.R.U32.HI R8, RZ, 0x18, R8 ;  /* 0x00000018ff087819 */ /* 0x000fe40000011608 */
[----:B------:R-:W-:Y:S02]  /*5700*/  LOP3.LUT R5, R5, 0xff, RZ, 0xc0, !PT ;  /* 0x000000ff05057812 */ /* 0x000fe400078ec0ff */
[----:B------:R-:W-:Y:S02]  /*5710*/  LOP3.LUT R4, R18, 0xffff, RZ, 0xc0, !PT ;  /* 0x0000ffff12047812 */ /* 0x000fe400078ec0ff */
[----:B------:R-:W-:Y:S01]  /*5720*/  PRMT R17, R17, 0x5410, R10 ;  /* 0x0000541011117816 */ /* 0x000fe2000000000a */
[----:B------:R-:W-:Y:S01]  /*5730*/  HMMA.16816.F32.BF16 R112, R140, R6, R112 ;  /* 0x000000068c70723c */ /* 0x000fe20000041870 */
[----:B------:R-:W-:-:S02]  /*5740*/  PRMT R5, R5, 0x5410, R8 ;  /* 0x0000541005057816 */ /* 0x000fc40000000008 */
[----:B------:R-:W-:Y:S01]  /*5750*/  SHF.R.U32.HI R19, RZ, 0x18, R18 ;  /* 0x00000018ff137819 */ /* 0x000fe20000011612 */
[----:B------:R-:W4:Y:S02]  /*5760*/  LDSM.16.MT88.4 R8, [R187+0xd000] ;  /* 0x00d00000bb08783b */ /* 0x000f240000004200 */
[--C-:B------:R-:W-:Y:S01]  /*5770*/  HSET2.LE.AND R5, R5, R162.reuse, PT ;  /* 0x000000a205057233 */ /* 0x100fe20003803000 */
[----:B------:R-:W-:Y:S01]  /*5780*/  SHF.R.U32.HI R6, RZ, 0x8, R4 ;  /* 0x00000008ff067819 */ /* 0x000fe20000011604 */
[----:B------:R-:W-:Y:S01]  /*5790*/  HMMA.16816.F32.BF16 R56, R140, R20, R56 ;  /* 0x000000148c38723c */ /* 0x000fe20000041838 */
[----:B------:R-:W-:Y:S01]  /*57a0*/  LOP3.LUT R4, R16, 0xff, RZ, 0xc0, !PT ;  /* 0x000000ff10047812 */ /* 0x000fe200078ec0ff */
[----:B------:R-:W-:Y:S01]  /*57b0*/  HSET2.LE.AND R16, R17, R162, PT ;  /* 0x000000a211107233 */ /* 0x000fe20003803000 */
[----:B---3--:R-:W-:Y:S01]  /*57c0*/  F2FP.BF16.PACK_AB R7, R165, R164 ;  /* 0x000000a4a507723e */ /* 0x008fe200000010ff */
[----:B------:R-:W-:Y:S01]  /*57d0*/  FADD.FTZ R164, R164, R151 ;  /* 0x00000097a4a47221 */ /* 0x000fe20000010000 */
[----:B------:R-:W-:-:S02]  /*57e0*/  PRMT R19, R4, 0x5410, R19 ;  /* 0x0000541004137816 */ /* 0x000fc40000000013 */
[----:B------:R-:W-:Y:S01]  /*57f0*/  LOP3.LUT R21, R18, 0xff, RZ, 0xc0, !PT ;  /* 0x000000ff12157812 */ /* 0x000fe200078ec0ff */
[C---:B------:R-:W-:Y:S01]  /*5800*/  HMMA.16816.F32.BF16 R120, R140.reuse, R144, R120 ;  /* 0x000000908c78723c */ /* 0x040fe20000041878 */
[----:B------:R-:W-:Y:S01]  /*5810*/  F2FP.BF16.PACK_AB R18, R173, R210 ;  /* 0x000000d2ad12723e */ /* 0x000fe200000010ff */
[--C-:B------:R-:W-:Y:S01]  /*5820*/  HSET2.LE.AND R19, R19, R162.reuse, PT ;  /* 0x000000a213137233 */ /* 0x100fe20003803000 */
[----:B------:R-:W-:Y:S01]  /*5830*/  PRMT R21, R21, 0x5410, R6 ;  /* 0x0000541015157816 */ /* 0x000fe20000000006 */
[----:B------:R-:W-:Y:S01]  /*5840*/  FADD.FTZ R210, R210, R133 ;  /* 0x00000085d2d27221 */ /* 0x000fe20000010000 */
[----:B------:R-:W-:Y:S01]  /*5850*/  LOP3.LUT R16, R16, R7, RZ, 0xc0, !PT ;  /* 0x0000000710107212 */ /* 0x000fe200078ec0ff */
[----:B------:R-:W-:Y:S01]  /*5860*/  FADD.FTZ R165, R165, R164 ;  /* 0x000000a4a5a57221 */ /* 0x000fe20000010000 */
[----:B------:R-:W-:Y:S01]  /*5870*/  LOP3.LUT R17, R5, R18, RZ, 0xc0, !PT ;  /* 0x0000001205117212 */ /* 0x000fe200078ec0ff */
[----:B------:R-:W-:Y:S01]  /*5880*/  HSET2.LE.AND R18, R21, R162, PT ;  /* 0x000000a215127233 */ /* 0x000fe20003803000 */
[----:B------:R-:W3:Y:S01]  /*5890*/  LDSM.16.MT88.4 R4, [R188+0xf000] ;  /* 0x00f00000bc04783b */ /* 0x000ee20000004200 */
[----:B------:R-:W-:Y:S01]  /*58a0*/  HMMA.16816.F32.BF16 R60, R140, R22, R60 ;  /* 0x000000168c3c723c */ /* 0x000fe2000004183c */
[----:B-----5:R-:W-:Y:S01]  /*58b0*/  F2FP.BF16.PACK_AB R145, R167, R166 ;  /* 0x000000a6a791723e */ /* 0x020fe200000010ff */
[----:B------:R-:W-:Y:S01]  /*58c0*/  FADD.FTZ R173, R173, R210 ;  /* 0x000000d2adad7221 */ /* 0x000fe20000010000 */
[----:B------:R-:W-:Y:S01]  /*58d0*/  F2FP.BF16.PACK_AB R144, R175, R172 ;  /* 0x000000acaf90723e */ /* 0x000fe200000010ff */
[----:B------:R-:W-:Y:S01]  /*58e0*/  LDSM.16.MT88.4 R20, [R187+0xf000] ;  /* 0x00f00000bb14783b */ /* 0x000fe20000004200 */
[----:B------:R-:W-:Y:S01]  /*58f0*/  LOP3.LUT R18, R18, R145, RZ, 0xc0, !PT ;  /* 0x0000009112127212 */ /* 0x000fe200078ec0ff */
[----:B------:R-:W-:Y:S01]  /*5900*/  FADD.FTZ R166, R166, R165 ;  /* 0x000000a5a6a67221 */ /* 0x000fe20000010000 */
[----:B------:R-:W-:Y:S01]  /*5910*/  LOP3.LUT R19, R19, R144, RZ, 0xc0, !PT ;  /* 0x0000009013137212 */ /* 0x000fe200078ec0ff */
[----:B------:R-:W-:Y:S01]  /*5920*/  HMMA.16816.F32.BF16 R40, R116, R44, RZ ;  /* 0x0000002c7428723c */ /* 0x000fe200000418ff */
[----:B------:R-:W-:-:S02]  /*5930*/  FADD.FTZ R172, R172, R173 ;  /* 0x000000adacac7221 */ /* 0x000fc40000010000 */
[----:B------:R-:W-:Y:S02]  /*5940*/  FADD.FTZ R167, R167, R166 ;  /* 0x000000a6a7a77221 */ /* 0x000fe40000010000 */
[----:B------:R-:W-:-:S03]  /*5950*/  FADD.FTZ R175, R175, R172 ;  /* 0x000000acafaf7221 */ /* 0x000fc60000010000 */
[C---:B------:R-:W-:Y:S08]  /*5960*/  HMMA.16816.F32.BF16 R48, R116.reuse, R52, RZ ;  /* 0x000000347430723c */ /* 0x040ff000000418ff */
[C---:B------:R-:W-:Y:S08]  /*5970*/  HMMA.16816.F32.BF16 R44, R116.reuse, R46, RZ ;  /* 0x0000002e742c723c */ /* 0x040ff000000418ff */
[C---:B------:R-:W-:Y:S08]  /*5980*/  HMMA.16816.F32.BF16 R52, R116.reuse, R54, RZ ;  /* 0x000000367434723c */ /* 0x040ff000000418ff */
[----:B------:R-:W-:Y:S01]  /*5990*/  HMMA.16816.F32.BF16 R116, R116, R34, RZ ;  /* 0x000000227474723c */ /* 0x000fe200000418ff */
[----:B------:R-:W-:Y:S07]  /*59a0*/  LDSM.16.MT88.4 R32, [R188+0xd000] ;  /* 0x00d00000bc20783b */ /* 0x000fee0000004200 */
[C---:B--2---:R-:W-:Y:S08]  /*59b0*/  HMMA.16816.F32.BF16 R128, R16.reuse, R12, R128 ;  /* 0x0000000c1080723c */ /* 0x044ff00000041880 */
[C---:B------:R-:W-:Y:S01]  /*59c0*/  HMMA.16816.F32.BF16 R36, R16.reuse, R14, R36 ;  /* 0x0000000e1024723c */ /* 0x040fe20000041824 */
[----:B------:R-:W2:Y:S07]  /*59d0*/  LDSM.16.MT88.4 R12, [R191+0x11000] ;  /* 0x01100000bf0c783b */ /* 0x000eae0000004200 */
[C---:B----4-:R-:W-:Y:S08]  /*59e0*/  HMMA.16816.F32.BF16 R56, R16.reuse, R8, R56 ;  /* 0x000000081038723c */ /* 0x050ff00000041838 */
[C---:B------:R-:W-:Y:S01]  /*59f0*/  HMMA.16816.F32.BF16 R60, R16.reuse, R10, R60 ;  /* 0x0000000a103c723c */ /* 0x040fe2000004183c */
[----:B------:R-:W4:Y:S07]  /*5a00*/  LDSM.16.MT88.4 R8, [R189+0x11000] ;  /* 0x01100000bd08783b */ /* 0x000f2e0000004200 */
[C---:B---3--:R-:W-:Y:S08]  /*5a10*/  HMMA.16816.F32.BF16 R80, R16.reuse, R4, R80 ;  /* 0x000000041050723c */ /* 0x048ff00000041850 */
[----:B------:R-:W-:Y:S01]  /*5a20*/  HMMA.16816.F32.BF16 R84, R16, R6, R84 ;  /* 0x000000061054723c */ /* 0x000fe20000041854 */
[----:B------:R-:W3:Y:S07]  /*5a30*/  LDSM.16.MT88.4 R4, [R188+0x11000] ;  /* 0x01100000bc04783b */ /* 0x000eee0000004200 */
[C---:B------:R-:W-:Y:S08]  /*5a40*/  HMMA.16816.F32.BF16 R48, R140.reuse, R24, R48 ;  /* 0x000000188c30723c */ /* 0x040ff00000041830 */
[C---:B------:R-:W-:Y:S01]  /*5a50*/  HMMA.16816.F32.BF16 R52, R140.reuse, R26, R52 ;  /* 0x0000001a8c34723c */ /* 0x040fe20000041834 */
[----:B------:R-:W5:Y:S07]  /*5a60*/  LDSM.16.MT88.4 R24, [R189+0xf000] ;  /* 0x00f00000bd18783b */ /* 0x000f6e0000004200 */
[C---:B------:R-:W-:Y:S08]  /*5a70*/  HMMA.16816.F32.BF16 R40, R140.reuse, R28, R40 ;  /* 0x0000001c8c28723c */ /* 0x040ff00000041828 */
[C---:B------:R-:W-:Y:S01]  /*5a80*/  HMMA.16816.F32.BF16 R44, R140.reuse, R30, R44 ;  /* 0x0000001e8c2c723c */ /* 0x040fe2000004182c */
[----:B------:R-:W1:Y:S07]  /*5a90*/  LDSM.16.MT88.4 R28, [R191+0xf000] ;  /* 0x00f00000bf1c783b */ /* 0x000e6e0000004200 */
[----:B------:R-:W-:Y:S01]  /*5aa0*/  HMMA.16816.F32.BF16 R116, R140, R146, R116 ;  /* 0x000000928c74723c */ /* 0x000fe20000041874 */
[----:B------:R-:W1:Y:S04]  /*5ab0*/  LDSM.16.MT88.4 R144, [R187+0x11000] ;  /* 0x01100000bb90783b */ /* 0x000e680000004200 */
[----:B------:R-:W-:Y:S03]  /*5ac0*/  LDSM.16.MT88.4 R140, [R189+0xd800] ;  /* 0x00d80000bd8c783b */ /* 0x000fe60000004200 */
[C---:B--2---:R-:W-:Y:S07]  /*5ad0*/  HMMA.16816.F32.BF16 R96, R16.reuse, R12, R96 ;  /* 0x0000000c1060723c */ /* 0x044fee0000041860 */
[----:B------:R-:W-:Y:S01]  /*5ae0*/  LOP3.LUT R12, R223, UR15, R220, 0x96, !PT ;  /* 0x0000000fdf0c7c12 */ /* 0x000fe2000f8e96dc */
[----:B----4-:R-:W-:Y:S04]  /*5af0*/  HMMA.16816.F32.BF16 R104, R16, R8, R104 ;  /* 0x000000081068723c */ /* 0x010fe80000041868 */
[----:B------:R-:W-:-:S04]  /*5b00*/  IMAD.WIDE.U32 R12, R12, -0x2daee0ad, RZ ;  /* 0xd2511f530c0c7825 */ /* 0x000fc800078e00ff */
[C---:B------:R-:W-:Y:S01]  /*5b10*/  HMMA.16816.F32.BF16 R124, R16.reuse, R10, R124 ;  /* 0x0000000a107c723c */ /* 0x040fe2000004187c */
[----:B------:R-:W-:Y:S02]  /*5b20*/  LOP3.LUT R218, R13, UR5, R218, 0x96, !PT ;  /* 0x000000050dda7c12 */ /* 0x000fe4000f8e96da */
[----:B------:R-:W-:Y:S02]  /*5b30*/  LOP3.LUT R8, R12, 0xffff, RZ, 0xc0, !PT ;  /* 0x0000ffff0c087812 */ /* 0x000fe400078ec0ff */
[----:B------:R-:W-:Y:S02]  /*5b40*/  SHF.R.U32.HI R9, RZ, 0x10, R12 ;  /* 0x00000010ff097819 */ /* 0x000fe4000001160c */
[----:B------:R-:W-:Y:S01]  /*5b50*/  SHF.R.U32.HI R10, RZ, 0x10, R218 ;  /* 0x00000010ff0a7819 */ /* 0x000fe200000116da */
[----:B------:R-:W-:Y:S03]  /*5b60*/  HMMA.16816.F32.BF16 R88, R16, R20, R88 ;  /* 0x000000141058723c */ /* 0x000fe60000041858 */
[----:B------:R-:W-:-:S04]  /*5b70*/  LOP3.LUT R10, R10, 0xff, RZ, 0xc0, !PT ;  /* 0x000000ff0a0a7812 */ /* 0x000fc800078ec0ff */
[----:B------:R-:W-:Y:S01]  /*5b80*/  SHF.R.U32.HI R20, RZ, 0x8, R8 ;  /* 0x00000008ff147819 */ /* 0x000fe20000011608 */
[----:B------:R-:W-:Y:S01]  /*5b90*/  HMMA.16816.F32.BF16 R92, R16, R22, R92 ;  /* 0x00000016105c723c */ /* 0x000fe2000004185c */
[----:B------:R-:W-:Y:S02]  /*5ba0*/  LOP3.LUT R8, R9, 0xff, RZ, 0xc0, !PT ;  /* 0x000000ff09087812 */ /* 0x000fe400078ec0ff */
[----:B------:R-:W-:-:S04]  /*5bb0*/  LOP3.LUT R21, R218, 0xff, RZ, 0xc0, !PT ;  /* 0x000000ffda157812 */ /* 0x000fc800078ec0ff */
[----:B------:R-:W-:Y:S01]  /*5bc0*/  SHF.R.U32.HI R23, RZ, 0x18, R12 ;  /* 0x00000018ff177819 */ /* 0x000fe2000001160c */
[----:B---3--:R-:W-:Y:S03]  /*5bd0*/  HMMA.16816.F32.BF16 R108, R16, R4, R108 ;  /* 0x00000004106c723c */ /* 0x008fe6000004186c */
[----:B------:R-:W-:-:S04]  /*5be0*/  PRMT R23, R8, 0x5410, R23 ;  /* 0x0000541008177816 */ /* 0x000fc80000000017 */
[----:B------:R-:W-:Y:S01]  /*5bf0*/  SHF.R.U32.HI R5, RZ, 0x18, R218 ;  /* 0x00000018ff057819 */ /* 0x000fe200000116da */
[C---:B-----5:R-:W-:Y:S01]  /*5c00*/  HMMA.16816.F32.BF16 R72, R16.reuse, R24, R72 ;  /* 0x000000181048723c */ /* 0x060fe20000041848 */
[----:B------:R-:W-:Y:S02]  /*5c10*/  LOP3.LUT R4, R218, 0xffff, RZ, 0xc0, !PT ;  /* 0x0000ffffda047812 */ /* 0x000fe400078ec0ff */
[----:B------:R-:W-:Y:S02]  /*5c20*/  PRMT R5, R10, 0x5410, R5 ;  /* 0x000054100a057816 */ /* 0x000fe40000000005 */
[----:B------:R-:W2:Y:S01]  /*5c30*/  LDSM.16.MT88.4 R8, [R191+0xf800] ;  /* 0x00f80000bf08783b */ /* 0x000ea20000004200 */
[----:B------:R-:W-:Y:S02]  /*5c40*/  SHF.R.U32.HI R4, RZ, 0x8, R4 ;  /* 0x00000008ff047819 */ /* 0x000fe40000011604 */
[----:B------:R-:W-:Y:S01]  /*5c50*/  HMMA.16816.F32.BF16 R40, R16, R136, R40 ;  /* 0x000000881028723c */ /* 0x000fe20000041828 */
[----:B------:R-:W-:Y:S01]  /*5c60*/  LOP3.LUT R25, R12, 0xff, RZ, 0xc0, !PT ;  /* 0x000000ff0c197812 */ /* 0x000fe200078ec0ff */
[----:B------:R-:W-:Y:S01]  /*5c70*/  HSET2.LE.AND R5, R5, R162, PT ;  /* 0x000000a205057233 */ /* 0x000fe20003803000 */
[----:B------:R-:W-:-:S02]  /*5c80*/  PRMT R21, R21, 0x5410, R4 ;  /* 0x0000541015157816 */ /* 0x000fc40000000004 */
[----:B------:R-:W-:Y:S02]  /*5c90*/  PRMT R25, R25, 0x5410, R20 ;  /* 0x0000541019197816 */ /* 0x000fe40000000014 */
[----:B-1----:R-:W-:Y:S01]  /*5ca0*/  F2FP.BF16.PACK_AB R20, R211, R174 ;  /* 0x000000aed314723e */ /* 0x002fe200000010ff */
[----:B------:R-:W-:Y:S01]  /*5cb0*/  HMMA.16816.F32.BF16 R44, R16, R138, R44 ;  /* 0x0000008a102c723c */ /* 0x000fe2000004182c */
[----:B------:R-:W-:Y:S01]  /*5cc0*/  HSET2.LE.AND R4, R21, R162, PT ;  /* 0x000000a215047233 */ /* 0x000fe20003803000 */
[----:B------:R-:W-:Y:S01]  /*5cd0*/  F2FP.BF16.PACK_AB R21, R212, R213 ;  /* 0x000000d5d415723e */ /* 0x000fe200000010ff */
[----:B------:R-:W-:Y:S01]  /*5ce0*/  LDSM.16.MT88.4 R136, [R188+0xd800] ;  /* 0x00d80000bc88783b */ /* 0x000fe20000004200 */
[----:B------:R-:W-:Y:S01]  /*5cf0*/  LOP3.LUT R5, R5, R20, RZ, 0xc0, !PT ;  /* 0x0000001405057212 */ /* 0x000fe200078ec0ff */
[----:B------:R-:W-:-:S03]  /*5d00*/  FADD.FTZ R174, R174, R175 ;  /* 0x000000afaeae7221 */ /* 0x000fc60000010000 */
[----:B------:R-:W-:Y:S01]  /*5d10*/  HMMA.16816.F32.BF16 R48, R16, R32, R48 ;  /* 0x000000201030723c */ /* 0x000fe20000041830 */
[----:B------:R-:W-:-:S07]  /*5d20*/  FADD.FTZ R174, R211, R174 ;  /* 0x000000aed3ae7221 */ /* 0x000fce0000010000 */
        /* <DEDUP_REMOVED lines=8> */
[C---:B------:R-:W-:Y:S07]  /*5db0*/  HMMA.16816.F32.BF16 R112, R16.reuse, R6, R112 ;  /* 0x000000061070723c */ /* 0x040fee0000041870 */
[--C-:B------:R-:W-:Y:S01]  /*5dc0*/  HSET2.LE.AND R6, R25, R162.reuse, PT ;  /* 0x000000a219067233 */ /* 0x100fe20003803000 */
[----:B------:R-:W-:Y:S01]  /*5dd0*/  HMMA.16816.F32.BF16 R120, R16, R144, R120 ;  /* 0x000000901078723c */ /* 0x000fe20000041878 */
[----:B------:R-:W-:Y:S01]  /*5de0*/  HSET2.LE.AND R7, R23, R162, PT ;  /* 0x000000a217077233 */ /* 0x000fe20003803000 */
[----:B------:R-:W-:Y:S01]  /*5df0*/  F2FP.BF16.PACK_AB R23, R215, R214 ;  /* 0x000000d6d717723e */ /* 0x000fe200000010ff */
[----:B------:R-:W-:Y:S01]  /*5e00*/  LDSM.16.MT88.4 R24, [R188+0xf800] ;  /* 0x00f80000bc18783b */ /* 0x000fe20000004200 */
[----:B------:R-:W-:Y:S01]  /*5e10*/  LOP3.LUT R6, R6, R21, RZ, 0xc0, !PT ;  /* 0x0000001506067212 */ /* 0x000fe200078ec0ff */
[----:B------:R-:W-:Y:S01]  /*5e20*/  FADD.FTZ R214, R214, R167 ;  /* 0x000000a7d6d67221 */ /* 0x000fe20000010000 */
[----:B------:R-:W-:-:S02]  /*5e30*/  LOP3.LUT R4, R4, R23, RZ, 0xc0, !PT ;  /* 0x0000001704047212 */ /* 0x000fc400078ec0ff */
[----:B------:R-:W-:Y:S01]  /*5e40*/  HMMA.16816.F32.BF16 R116, R16, R146, R116 ;  /* 0x000000921074723c */ /* 0x000fe20000041874 */
[----:B------:R-:W3:Y:S01]  /*5e50*/  LDSM.16.MT88.4 R16, [R191+0x11800] ;  /* 0x01180000bf10783b */ /* 0x000ee20000004200 */
[----:B------:R-:W-:Y:S01]  /*5e60*/  F2FP.BF16.PACK_AB R144, R168, R169 ;  /* 0x000000a9a890723e */ /* 0x000fe200000010ff */
[----:B------:R-:W-:Y:S02]  /*5e70*/  FADD.FTZ R214, R215, R214 ;  /* 0x000000d6d7d67221 */ /* 0x000fe40000010000 */
[----:B------:R-:W4:Y:S01]  /*5e80*/  LDSM.16.MT88.4 R20, [R187+0xf800] ;  /* 0x00f80000bb14783b */ /* 0x000f220000004200 */
[----:B------:R-:W-:Y:S01]  /*5e90*/  LOP3.LUT R7, R7, R144, RZ, 0xc0, !PT ;  /* 0x0000009007077212 */ /* 0x000fe200078ec0ff */
[----:B------:R-:W-:Y:S02]  /*5ea0*/  FADD.FTZ R213, R213, R214 ;  /* 0x000000d6d5d57221 */ /* 0x000fe40000010000 */
[----:B------:R-:W-:Y:S02]  /*5eb0*/  FADD.FTZ R169, R169, R174 ;  /* 0x000000aea9a97221 */ /* 0x000fe40000010000 */
[----:B------:R-:W-:-:S02]  /*5ec0*/  FADD.FTZ R213, R212, R213 ;  /* 0x000000d5d4d57221 */ /* 0x000fc40000010000 */
[----:B--2---:R-:W-:Y:S01]  /*5ed0*/  HMMA.16816.F32.BF16 R64, R4, R8, R64 ;  /* 0x000000080440723c */ /* 0x004fe20000041840 */
[----:B------:R-:W-:-:S07]  /*5ee0*/  FADD.FTZ R211, R168, R169 ;  /* 0x000000a9a8d37221 */ /* 0x000fce0000010000 */
[C---:B-1----:R-:W-:Y:S08]  /*5ef0*/  HMMA.16816.F32.BF16 R128, R4.reuse, R12, R128 ;  /* 0x0000000c0480723c */ /* 0x042ff00000041880 */
[C---:B------:R-:W-:Y:S01]  /*5f00*/  HMMA.16816.F32.BF16 R36, R4.reuse, R14, R36 ;  /* 0x0000000e0424723c */ /* 0x040fe20000041824 */
[----:B------:R-:W1:Y:S07]  /*5f10*/  LDSM.16.MT88.4 R12, [R189+0x11800] ;  /* 0x01180000bd0c783b */ /* 0x000e6e0000004200 */
        /* <DEDUP_REMOVED lines=15> */
[C---:B----4-:R-:W-:Y:S08]  /*6010*/  HMMA.16816.F32.BF16 R88, R4.reuse, R20, R88 ;  /* 0x000000140458723c */ /* 0x050ff00000041858 */
        /* <DEDUP_REMOVED lines=8> */
[----:B------:R-:W1:Y:S01]  /*60a0*/  LDC.U8 R210, c[0x0][0x2d8] ;  /* 0x0000b600ffd27b82 */ /* 0x000e620000000000 */
[----:B------:R-:W-:Y:S01]  /*60b0*/  IMAD.WIDE.U32 R216, R148, -0x326172a9, RZ ;  /* 0xcd9e8d5794d87825 */ /* 0x000fe200078e00ff */
[----:B------:R-:W-:Y:S01]  /*60c0*/  ISETP.GE.AND P4, PT, R208, c[0x0][0x220], PT ;  /* 0x00008800d0007a0c */ /* 0x000fe20003f86270 */
[----:B------:R-:W-:Y:S01]  /*60d0*/  ULDC.64 UR6, c[0x0][0x1a0] ;  /* 0x0000680000067ab9 */ /* 0x000fe20000000a00 */
[----:B------:R-:W-:Y:S01]  /*60e0*/  ISETP.GE.AND P3, PT, R201, c[0x0][0x220], PT ;  /* 0x00008800c9007a0c */ /* 0x000fe20003f66270 */
[----:B------:R-:W-:Y:S01]  /*60f0*/  IMAD.MOV.U32 R0, RZ, RZ, R3 ;  /* 0x000000ffff007224 */ /* 0x000fe200078e0003 */
[----:B------:R-:W-:Y:S01]  /*6100*/  LOP3.LUT R214, R217, R149, RZ, 0x3c, !PT ;  /* 0x00000095d9d67212 */ /* 0x000fe200078e3cff */
[----:B------:R-:W-:Y:S01]  /*6110*/  IMAD.MOV.U32 R133, RZ, RZ, R132 ;  /* 0x000000ffff857224 */ /* 0x000fe200078e0084 */
[----:B------:R-:W-:Y:S01]  /*6120*/  ISETP.GE.AND P2, PT, R200, c[0x0][0x220], PT ;  /* 0x00008800c8007a0c */ /* 0x000fe20003f46270 */
[----:B------:R-:W-:Y:S01]  /*6130*/  IMAD.WIDE.U32 R218, R134, -0x2daee0ad, RZ ;  /* 0xd2511f5386da7825 */ /* 0x000fe200078e00ff */
[----:B------:R-:W-:-:S02]  /*6140*/  ULEA.HI.SX32 UR31, UR8, 0xfffffffe, 0x1a ;  /* 0xfffffffe081f7891 */ /* 0x000fc4000f8fd23f */
[----:B------:R-:W-:Y:S01]  /*6150*/  USHF.L.U64.HI UR28, UR6, 0x4, UR7 ;  /* 0x00000004061c7899 */ /* 0x000fe20008010207 */
[----:B------:R-:W-:Y:S01]  /*6160*/  IMAD.WIDE.U32 R214, R214, -0x2daee0ad, RZ ;  /* 0xd2511f53d6d67825 */ /* 0x000fe200078e00ff */
[----:B------:R-:W-:Y:S01]  /*6170*/  USHF.L.U32 UR29, UR6, 0x4, URZ ;  /* 0x00000004061d7899 */ /* 0x000fe2000800063f */
[----:B-1----:R-:W-:Y:S01]  /*6180*/  PRMT R210, R210, 0x7054, R210 ;  /* 0x00007054d2d27816 */ /* 0x002fe200000000d2 */
[----:B------:R-:W-:Y:S05]  /*6190*/  BRA `(.L_x_535) ;  /* 0x0000068000007947 */ /* 0x000fea0003800000 */
.L_x_537:
        /* <DEDUP_REMOVED lines=13> */
[C---:B------:R-:W-:Y:S02]  /*6270*/  IADD3 R132, P1, R137.reuse, UR11, RZ ;  /* 0x0000000b89847c10 */ /* 0x040fe4000ff3e0ff */
[----:B------:R-:W-:Y:S02]  /*6280*/  LEA.HI.X R134, R134, R207, R3, 0x6, P0 ;  /* 0x000000cf86867211 */ /* 0x000fe400000f3403 */
[C---:B------:R-:W-:Y:S02]  /*6290*/  @!P4 LEA R142, P0, R137.reuse, c[0x0][0x168], 0x1 ;  /* 0x00005a00898eca11 */ /* 0x040fe400078008ff */
[C-C-:B------:R-:W-:Y:S02]  /*62a0*/  @!P3 LEA.HI.X R141, R137.reuse, c[0x0][0x16c], R134.reuse, 0x1, P6 ;  /* 0x00005b00898dba11 */ /* 0x140fe400030f0c86 */
[C-C-:B------:R-:W-:Y:S02]  /*62b0*/  @!P4 LEA.HI.X R143, R137.reuse, c[0x0][0x16c], R134.reuse, 0x1, P0 ;  /* 0x00005b00898fca11 */ /* 0x140fe400000f0c86 */
[----:B------:R-:W-:Y:S02]  /*62c0*/  @!P3 LEA R146, P6, R132, c[0x0][0x168], 0x1 ;  /* 0x00005a008492ba11 */ /* 0x000fe400078c08ff */
[----:B------:R-:W-:Y:S01]  /*62d0*/  IADD3.X R3, R134, UR9, RZ, P1, !PT ;  /* 0x0000000986037c10 */ /* 0x000fe20008ffe4ff */
[----:B------:R-:W-:Y:S01]  /*62e0*/  @!PT LDS RZ, [RZ] ;  /* 0x00000000fffff984 */ /* 0x000fe20000000800 */
[----:B------:R-:W-:Y:S01]  /*62f0*/  @!PT LDS RZ, [RZ] ;  /* 0x00000000fffff984 */ /* 0x000fe20000000800 */
[----:B------:R-:W-:Y:S01]  /*6300*/  @!PT LDS RZ, [RZ] ;  /* 0x00000000fffff984 */ /* 0x000fe20000000800 */
[----:B------:R1:W-:Y:S01]  /*6310*/  @!P4 LDGSTS.E.BYPASS.LTC128B.128 [R199+0x6000], [R142.64] ;  /* 0x060000008ec7cfae */ /* 0x0003e2000b901d52 */
[C---:B------:R-:W-:Y:S02]  /*6320*/  @!P2 LEA R138, P1, R137.reuse, c[0x0][0x168], 0x1 ;  /* 0x00005a00898aaa11 */ /* 0x040fe400078208ff */
[C-C-:B------:R-:W-:Y:S01]  /*6330*/  @!P3 LEA.HI.X R147, R132.reuse, c[0x0][0x16c], R3.reuse, 0x1, P6 ;  /* 0x00005b008493ba11 */ /* 0x140fe200030f0c03 */
[----:B------:R1:W-:Y:S01]  /*6340*/  @P3 STS.128 [R199+0x8000], RZ ;  /* 0x008000ffc7003388 */ /* 0x0003e20000000c00 */
[----:B------:R-:W-:Y:S02]  /*6350*/  @!P2 LEA.HI.X R139, R137, c[0x0][0x16c], R134, 0x1, P1 ;  /* 0x00005b00898baa11 */ /* 0x000fe400008f0c86 */
[C---:B------:R-:W-:Y:S01]  /*6360*/  @!P4 LEA R150, P1, R132.reuse, c[0x0][0x168], 0x1 ;  /* 0x00005a008496ca11 */ /* 0x040fe200078208ff */
[----:B------:R-:W-:Y:S01]  /*6370*/  @!PT LDS RZ, [RZ] ;  /* 0x00000000fffff984 */ /* 0x000fe20000000800 */
[----:B------:R-:W-:Y:S01]  /*6380*/  @!PT LDS RZ, [RZ] ;  /* 0x00000000fffff984 */ /* 0x000fe20000000800 */
[----:B------:R-:W-:Y:S01]  /*6390*/  @!PT LDS RZ, [RZ] ;  /* 0x00000000fffff984 */ /* 0x000fe20000000800 */
[----:B------:R1:W-:Y:S01]  /*63a0*/  @!P3 LDGSTS.E.BYPASS.LTC128B.128 [R199+0x8000], [R140.64+0x80] ;  /* 0x080000808cc7bfae */ /* 0x0003e2000b901d52 */
[C---:B------:R-:W-:Y:S02]  /*63b0*/  IADD3 R2, P0, R132.reuse, UR11, RZ ;  /* 0x0000000b84027c10 */ /* 0x040fe4000ff1e0ff */
[----:B------:R-:W-:Y:S01]  /*63c0*/  @!P4 LEA.HI.X R151, R132, c[0x0][0x16c], R3, 0x1, P1 ;  /* 0x00005b008497ca11 */ /* 0x000fe200008f0c03 */
[----:B------:R1:W-:Y:S01]  /*63d0*/  @P2 STS.128 [R199+0xa000], RZ ;  /* 0x00a000ffc7002388 */ /* 0x0003e20000000c00 */
[C---:B------:R-:W-:Y:S02]  /*63e0*/  @!P4 LEA R148, P1, R2.reuse, c[0x0][0x168], 0x1 ;  /* 0x00005a000294ca11 */ /* 0x040fe400078208ff */
[----:B------:R-:W-:Y:S01]  /*63f0*/  @!P3 LEA R154, P6, R2, c[0x0][0x168], 0x1 ;  /* 0x00005a00029aba11 */ /* 0x000fe200078c08ff */
[----:B------:R-:W-:Y:S01]  /*6400*/  @!PT LDS RZ, [RZ] ;  /* 0x00000000fffff984 */ /* 0x000fe20000000800 */
[----:B------:R-:W-:Y:S01]  /*6410*/  @!PT LDS RZ, [RZ] ;  /* 0x00000000fffff984 */ /* 0x000fe20000000800 */
[----:B------:R-:W-:Y:S01]  /*6420*/  @!PT LDS RZ, [RZ] ;  /* 0x00000000fffff984 */ /* 0x000fe20000000800 */
[----:B------:R1:W-:Y:S01]  /*6430*/  @!P2 LDGSTS.E.BYPASS.LTC128B.128 [R199+0xa000], [R138.64+0x100] ;  /* 0x0a0001008ac7afae */ /* 0x0003e2000b901d52 */
[----:B------:R-:W-:Y:S02]  /*6440*/  IADD3.X R137, R3, UR9, RZ, P0, !PT ;  /* 0x0000000903897c10 */ /* 0x000fe400087fe4ff */
[----:B------:R-:W-:Y:S01]  /*6450*/  @!P2 LEA R144, P0, R132, c[0x0][0x168], 0x1 ;  /* 0x00005a008490aa11 */ /* 0x000fe200078008ff */
[----:B------:R1:W-:Y:S01]  /*6460*/  @P4 STS.128 [R199+0x6800], RZ ;  /* 0x006800ffc7004388 */ /* 0x0003e20000000c00 */
[----:B------:R-:W-:Y:S02]  /*6470*/  @!P4 LEA.HI.X R149, R2, c[0x0][0x16c], R137, 0x1, P1 ;  /* 0x00005b000295ca11 */ /* 0x000fe400008f0c89 */
[----:B------:R-:W-:Y:S01]  /*6480*/  @!P2 LEA.HI.X R145, R132, c[0x0][0x16c], R3, 0x1, P0 ;  /* 0x00005b008491aa11 */ /* 0x000fe200000f0c03 */
[----:B------:R-:W-:Y:S01]  /*6490*/  @!PT LDS RZ, [RZ] ;  /* 0x00000000fffff984 */ /* 0x000fe20000000800 */
[----:B------:R-:W-:Y:S01]  /*64a0*/  @!PT LDS RZ, [RZ] ;  /* 0x00000000fffff984 */ /* 0x000fe20000000800 */
[----:B------:R-:W-:Y:S01]  /*64b0*/  @!PT LDS RZ, [RZ] ;  /* 0x00000000fffff984 */ /* 0x000fe20000000800 */
[----:B------:R1:W-:Y:S01]  /*64c0*/  @!P4 LDGSTS.E.BYPASS.LTC128B.128 [R199+0x6800], [R150.64] ;  /* 0x0680000096c7cfae */ /* 0x0003e2000b901d52 */
[C-C-:B------:R-:W-:Y:S02]  /*64d0*/  @!P3 LEA.HI.X R155, R2.reuse, c[0x0][0x16c], R137.reuse, 0x1, P6 ;  /* 0x00005b00029bba11 */ /* 0x140fe400030f0c89 */
[C---:B------:R-:W-:Y:S01]  /*64e0*/  @!P2 LEA R152, P1, R2.reuse, c[0x0][0x168], 0x1 ;  /* 0x00005a000298aa11 */ /* 0x040fe200078208ff */
[----:B------:R1:W-:Y:S01]  /*64f0*/  @P3 STS.128 [R199+0x8800], RZ ;  /* 0x008800ffc7003388 */ /* 0x0003e20000000c00 */
[C---:B------:R-:W-:Y:S02]  /*6500*/  IADD3 R3, P0, R2.reuse, UR11, RZ ;  /* 0x0000000b02037c10 */ /* 0x040fe4000ff1e0ff */
[----:B------:R-:W-:Y:S01]  /*6510*/  @!P2 LEA.HI.X R153, R2, c[0x0][0x16c], R137, 0x1, P1 ;  /* 0x00005b000299aa11 */ /* 0x000fe200008f0c89 */
[----:B------:R-:W-:Y:S01]  /*6520*/  @!PT LDS RZ, [RZ] ;  /* 0x00000000fffff984 */ /* 0x000fe20000000800 */
[----:B------:R-:W-:Y:S01]  /*6530*/  @!PT LDS RZ, [RZ] ;  /* 0x00000000fffff984 */ /* 0x000fe20000000800 */
[----:B------:R-:W-:Y:S01]  /*6540*/  @!PT LDS RZ, [RZ] ;  /* 0x00000000fffff984 */ /* 0x000fe20000000800 */
[----:B------:R1:W-:Y:S01]  /*6550*/  @!P3 LDGSTS.E.BYPASS.LTC128B.128 [R199+0x8800], [R146.64+0x80] ;  /* 0x0880008092c7bfae */ /* 0x0003e2000b901d52 */
[C---:B------:R-:W-:Y:S02]  /*6560*/  @!P4 LEA R136, P6, R3.reuse, c[0x0][0x168], 0x1 ;  /* 0x00005a000388ca11 */ /* 0x040fe400078c08ff */
        /* <DEDUP_REMOVED lines=43> */
.L_x_535:
[----:B------:R-:W-:Y:S01]  /*6820*/  USHF.R.S32.HI UR4, URZ, 0x1f, UR31 ;  /* 0x0000001f3f047899 */ /* 0x000fe2000801141f */
[----:B------:R-:W-:Y:S04]  /*6830*/  DEPBAR.LE SB0, 0x0 ;  /* 0x000080000000791a */ /* 0x000fe80000000000 */
[----:B------:R-:W-:Y:S01]  /*6840*/  BAR.SYNC.DEFER_BLOCKING 0x0 ;  /* 0x0000000000007b1d */ /* 0x000fe20000010000 */
[----:B------:R-:W-:Y:S02]  /*6850*/  UIMAD UR4, UR4, UR6, URZ ;  /* 0x00000006040472a4 */ /* 0x000fe4000f8e023f */
[----:B------:R-:W-:Y:S02]  /*6860*/  UIMAD.WIDE.U32 UR32, UR31, UR6, URZ ;  /* 0x000000061f2072a5 */ /* 0x000fe4000f8e003f */
[----:B------:R-:W-:Y:S04]  /*6870*/  UIMAD UR4, UR31, UR7, UR4 ;  /* 0x000000071f0472a4 */ /* 0x000fe8000f8e0204 */
[----:B------:R-:W-:Y:S01]  /*6880*/  UIADD3 UR4, UR33, UR4, URZ ;  /* 0x0000000421047290 */ /* 0x000fe2000fffe03f */
[----:B------:R-:W-:Y:S02]  /*6890*/  IMAD.U32 R2, RZ, RZ, UR32 ;  /* 0x00000020ff027e24 */ /* 0x000fe4000f8e00ff */
[----:B------:R-:W-:Y:S03]  /*68a0*/  IMAD.U32 R3, RZ, RZ, UR33 ;  /* 0x00000021ff037e24 */ /* 0x000fe6000f8e00ff */
[----:B------:R-:W-:Y:S01]  /*68b0*/  IMAD.U32 R221, RZ, RZ, UR4 ;  /* 0x00000004ffdd7e24 */ /* 0x000fe2000f8e00ff */
[C---:B------:R-:W-:Y:S04]  /*68c0*/  LEA R3, P1, R2.reuse, R202, 0x6 ;  /* 0x000000ca02037211 */ /* 0x040fe800078230ff */
[C---:B------:R-:W-:Y:S02]  /*68d0*/  @!P4 LEA R232, P0, R3.reuse, c[0x0][0x170], 0x1 ;  /* 0x00005c0003e8ca11 */ /* 0x040fe400078008ff */
[----:B------:R-:W-:Y:S01]  /*68e0*/  LEA.HI.X R132, R2, R198, R221, 0x6, P1 ;  /* 0x000000c602847211 */ /* 0x000fe200008f34dd */
[----:B------:R-:W-:Y:S01]  /*68f0*/  @P4 STS.128 [R199+0xc000], RZ ;  /* 0x00c000ffc7004388 */ /* 0x000fe20000000c00 */
[C---:B------:R-:W-:Y:S02]  /*6900*/  @!P3 LEA R226, P1, R3.reuse, c[0x0][0x170], 0x1 ;  /* 0x00005c0003e2ba11 */ /* 0x040fe400078208ff */
[C-C-:B------:R-:W-:Y:S02]  /*6910*/  @!P4 LEA.HI.X R233, R3.reuse, c[0x0][0x174], R132.reuse, 0x1, P0 ;  /* 0x00005d0003e9ca11 */ /* 0x140fe400000f0c84 */
[C-C-:B------:R-:W-:Y:S02]  /*6920*/  @!P3 LEA.HI.X R227, R3.reuse, c[0x0][0x174], R132.reuse, 0x1, P1 ;  /* 0x00005d0003e3ba11 */ /* 0x140fe400008f0c84 */
[C---:B------:R-:W-:Y:S01]  /*6930*/  @!P2 LEA R224, P0, R3.reuse, c[0x0][0x170], 0x1 ;  /* 0x00005c0003e0aa11 */ /* 0x040fe200078008ff */
[----:B------:R-:W-:Y:S01]  /*6940*/  @!PT LDS RZ, [RZ] ;  /* 0x00000000fffff984 */ /* 0x000fe20000000800 */
[----:B------:R-:W-:Y:S01]  /*6950*/  @!PT LDS RZ, [RZ] ;  /* 0x00000000fffff984 */ /* 0x000fe20000000800 */
[----:B------:R-:W-:Y:S01]  /*6960*/  @!PT LDS RZ, [RZ] ;  /* 0x00000000fffff984 */ /* 0x000fe20000000800 */
[----:B------:R1:W-:Y:S01]  /*6970*/  @!P4 LDGSTS.E.BYPASS.LTC128B.128 [R199+0xc000], [R232.64] ;  /* 0x0c000000e8c7cfae */ /* 0x0003e2000b901d52 */
[C---:B------:R-:W-:Y:S02]  /*6980*/  IADD3 R223, P5, R3.reuse, UR29, RZ ;  /* 0x0000001d03df7c10 */ /* 0x040fe4000ffbe0ff */
[----:B------:R-:W-:Y:S01]  /*6990*/  @!P2 LEA.HI.X R225, R3, c[0x0][0x174], R132, 0x1, P0 ;  /* 0x00005d0003e1aa11 */ /* 0x000fe200000f0c84 */
[----:B------:R-:W-:Y:S01]  /*69a0*/  @P3 STS.128 [R199+0xe000], RZ ;  /* 0x00e000ffc7003388 */ /* 0x000fe20000000c00 */
        /* <DEDUP_REMOVED lines=8> */
[----:B------:R-:W-:Y:S01]  /*6a30*/  @P2 STS.128 [R199+0x10000], RZ ;  /* 0x010000ffc7002388 */ /* 0x000fe20000000c00 */
[C-C-:B------:R-:W-:Y:S02]  /*6a40*/  @!P3 LEA.HI.X R231, R223.reuse, c[0x0][0x174], R132.reuse, 0x1, P1 ;  /* 0x00005d00dfe7ba11 */ /* 0x140fe400008f0c84 */
[C---:B------:R-:W-:Y:S01]  /*6a50*/  @!P2 LEA R222, P0, R223.reuse, c[0x0][0x170], 0x1 ;  /* 0x00005c00dfdeaa11 */ /* 0x040fe200078008ff */
[----:B------:R-:W-:Y:S01]  /*6a60*/  @!PT LDS RZ, [RZ] ;  /* 0x00000000fffff984 */ /* 0x000fe20000000800 */
[----:B------:R-:W-:Y:S01]  /*6a70*/  @!PT LDS RZ, [RZ] ;  /* 0x00000000fffff984 */ /* 0x000fe20000000800 */
[----:B------:R-:W-:Y:S01]  /*6a80*/  @!PT LDS RZ, [RZ] ;  /* 0x00000000fffff984 */ /* 0x000fe20000000800 */
[----:B------:R2:W-:Y:S01]  /*6a90*/  @!P2 LDGSTS.E.BYPASS.LTC128B.128 [R199+0x10000], [R224.64+0x100] ;  /* 0x10000100e0c7afae */ /* 0x0005e2000b901d52 */
        /* <DEDUP_REMOVED lines=8> */
[----:B------:R2:W-:Y:S01]  /*6b20*/  @!P4 LDGSTS.E.BYPASS.LTC128B.128 [R199+0xc800], [R228.64] ;  /* 0x0c800000e4c7cfae */ /* 0x0005e2000b901d52 */
        /* <DEDUP_REMOVED lines=12> */
[----:B------:R-:W-:Y:S02]  /*6bf0*/  IADD3.X R2, R132, UR28, RZ, P6, !PT ;  /* 0x0000001c84027c10 */ /* 0x000fe4000b7fe4ff */
[C---:B------:R-:W-:Y:S01]  /*6c00*/  @!P4 LEA R238, P6, R3.reuse, c[0x0][0x170], 0x1 ;  /* 0x00005c0003eeca11 */ /* 0x040fe200078c08ff */
[----:B------:R-:W-:Y:S01]  /*6c10*/  @!PT LDS RZ, [RZ] ;  /* 0x00000000fffff984 */ /* 0x000fe20000000800 */
[----:B------:R-:W-:Y:S01]  /*6c20*/  @!PT LDS RZ, [RZ] ;  /* 0x00000000fffff984 */ /* 0x000fe20000000800 */
[----:B------:R-:W-:Y:S01]  /*6c30*/  @!PT LDS RZ, [RZ] ;  /* 0x00000000fffff984 */ /* 0x000fe20000000800 */
[----:B------:R2:W-:Y:S01]  /*6c40*/  @!P2 LDGSTS.E.BYPASS.LTC128B.128 [R199+0x10800], [R222.64+0x100] ;  /* 0x10800100dec7afae */ /* 0x0005e2000b901d52 */
[C---:B-1----:R-:W-:Y:S02]  /*6c50*/  @!P3 LEA R232, P1, R3.reuse, c[0x0][0x170], 0x1 ;  /* 0x00005c0003e8ba11 */ /* 0x042fe400078208ff */
[C-C-:B------:R-:W-:Y:S01]  /*6c60*/  @!P4 LEA.HI.X R239, R3.reuse, c[0x0][0x174], R2.reuse, 0x1, P6 ;  /* 0x00005d0003efca11 */ /* 0x140fe200030f0c02 */
[----:B------:R-:W-:Y:S01]  /*6c70*/  @P4 STS.128 [R199+0xd000], RZ ;  /* 0x00d000ffc7004388 */ /* 0x000fe20000000c00 */
[C-C-:B------:R-:W-:Y:S02]  /*6c80*/  @!P3 LEA.HI.X R233, R3.reuse, c[0x0][0x174], R2.reuse, 0x1, P1 ;  /* 0x00005d0003e9ba11 */ /* 0x140fe400008f0c02 */
[C---:B------:R-:W-:Y:S01]  /*6c90*/  @!P2 LEA R220, P0, R3.reuse, c[0x0][0x170], 0x1 ;  /* 0x00005c0003dcaa11 */ /* 0x040fe200078008ff */
[----:B------:R-:W-:Y:S01]  /*6ca0*/  @!PT LDS RZ, [RZ] ;  /* 0x00000000fffff984 */ /* 0x000fe20000000800 */
[----:B------:R-:W-:Y:S01]  /*6cb0*/  @!PT LDS RZ, [RZ] ;  /* 0x00000000fffff984 */ /* 0x000fe20000000800 */
[----:B------:R-:W-:Y:S01]  /*6cc0*/  @!PT LDS RZ, [RZ] ;  /* 0x00000000fffff984 */ /* 0x000fe20000000800 */
[----:B------:R2:W-:Y:S01]  /*6cd0*/  @!P4 LDGSTS.E.BYPASS.LTC128B.128 [R199+0xd000], [R240.64] ;  /* 0x0d000000f0c7cfae */ /* 0x0005e2000b901d52 */
[----:B------:R-:W-:Y:S02]  /*6ce0*/  ISETP.LT.AND P5, PT, RZ, UR31, PT ;  /* 0x0000001fff007c0c */ /* 0x000fe4000bfa1270 */
        /* <DEDUP_REMOVED lines=27> */
[----:B------:R-:W1:Y:S04]  /*6ea0*/  LDSM.16.M88.4 R140, [R196+0x6000] ;  /* 0x00600000c48c783b */ /* 0x000e680000000200 */
[----:B------:R-:W3:Y:S04]  /*6eb0*/  LDSM.16.M88.4 R144, [R196+0x6800] ;  /* 0x00680000c490783b */ /* 0x000ee80000000200 */
[----:B------:R-:W4:Y:S04]  /*6ec0*/  LDSM.16.M88.4 R148, [R196+0x7000] ;  /* 0x00700000c494783b */ /* 0x000f280000000200 */
[----:B------:R-:W0:Y:S04]  /*6ed0*/  LDGDEPBAR ;  /* 0x00000000000079af */ /* 0x000e280000000000 */
[----:B------:R-:W5:Y:S04]  /*6ee0*/  LDSM.16.M88.4 R152, [R196+0x7800] ;  /* 0x00780000c498783b */ /* 0x000f680000000200 */
[----:B------:R-:W-:Y:S04]  /*6ef0*/  LDSM.16.M88.4 R156, [R195] ;  /* 0x00000000c39c783b */ /* 0x000fe80000000200 */
[----:B------:R-:W2:Y:S04]  /*6f00*/  LDSM.16.M88.4 R160, [R194] ;  /* 0x00000000c2a0783b */ /* 0x000ea80000000200 */
[----:B------:R-:W2:Y:S04]  /*6f10*/  LDSM.16.M88.4 R164, [R186] ;  /* 0x00000000baa4783b */ /* 0x000ea80000000200 */
[----:B------:R-:W2:Y:S04]  /*6f20*/  LDSM.16.M88.4 R168, [R185] ;  /* 0x00000000b9a8783b */ /* 0x000ea80000000200 */
[----:B------:R-:W2:Y:S01]  /*6f30*/  LDSM.16.M88.4 R172, [R184] ;  /* 0x00000000b8ac783b */ /* 0x000ea20000000200 */
[C---:B-1----:R-:W-:Y:S08]  /*6f40*/  HMMA.16816.F32.BF16 R4, R136.reuse, R140, RZ ;  /* 0x0000008c8804723c */ /* 0x042ff000000418ff */
[C---:B------:R-:W-:Y:S01]  /*6f50*/  HMMA.16816.F32.BF16 R8, R136.reuse, R142, RZ ;  /* 0x0000008e8808723c */ /* 0x040fe200000418ff */
[----:B------:R-:W-:Y:S07]  /*6f60*/  LDSM.16.M88.4 R140, [R193] ;  /* 0x00000000c18c783b */ /* 0x000fee0000000200 */
[C---:B---3--:R-:W-:Y:S08]  /*6f70*/  HMMA.16816.F32.BF16 R12, R136.reuse, R144, RZ ;  /* 0x00000090880c723c */ /* 0x048ff000000418ff */
[C---:B------:R-:W-:Y:S01]  /*6f80*/  HMMA.16816.F32.BF16 R16, R136.reuse, R146, RZ ;  /* 0x000000928810723c */ /* 0x040fe200000418ff */
[----:B------:R-:W1:Y:S07]  /*6f90*/  LDSM.16.M88.4 R144, [R190+0x6000] ;  /* 0x00600000be90783b */ /* 0x000e6e0000000200 */
[C---:B----4-:R-:W-:Y:S08]  /*6fa0*/  HMMA.16816.F32.BF16 R20, R136.reuse, R148, RZ ;  /* 0x000000948814723c */ /* 0x050ff000000418ff */
[C---:B------:R-:W-:Y:S01]  /*6fb0*/  HMMA.16816.F32.BF16 R24, R136.reuse, R150, RZ ;  /* 0x000000968818723c */ /* 0x040fe200000418ff */
[----:B------:R-:W3:Y:S07]  /*6fc0*/  LDSM.16.M88.4 R148, [R190+0x6800] ;  /* 0x00680000be94783b */ /* 0x000eee0000000200 */
[C---:B-----5:R-:W-:Y:S08]  /*6fd0*/  HMMA.16816.F32.BF16 R28, R136.reuse, R152, RZ ;  /* 0x00000098881c723c */ /* 0x060ff000000418ff */
[----:B------:R-:W-:Y:S01]  /*6fe0*/  HMMA.16816.F32.BF16 R32, R136, R154, RZ ;  /* 0x0000009a8820723c */ /* 0x000fe200000418ff */
[----:B------:R-:W4:Y:S04]  /*6ff0*/  LDSM.16.M88.4 R136, [R190+0x7000] ;  /* 0x00700000be88783b */ /* 0x000f280000000200 */
[----:B------:R-:W5:Y:S03]  /*7000*/  LDSM.16.M88.4 R152, [R190+0x7800] ;  /* 0x00780000be98783b */ /* 0x000f660000000200 */
[C---:B--2---:R-:W-:Y:S08]  /*7010*/  HMMA.16816.F32.BF16 R4, R156.reuse, R160, R4 ;  /* 0x000000a09c04723c */ /* 0x044ff00000041804 */
[C---:B------:R-:W-:Y:S01]  /*7020*/  HMMA.16816.F32.BF16 R8, R156.reuse, R162, R8 ;  /* 0x000000a29c08723c */ /* 0x040fe20000041808 */
[----:B------:R-:W-:Y:S07]  /*7030*/  LDSM.16.M88.4 R160, [R192] ;  /* 0x00000000c0a0783b */ /* 0x000fee0000000200 */
[C---:B------:R-:W-:Y:S08]  /*7040*/  HMMA.16816.F32.BF16 R12, R156.reuse, R164, R12 ;  /* 0x000000a49c0c723c */ /* 0x040ff0000004180c */
[C---:B------:R-:W-:Y:S01]  /*7050*/  HMMA.16816.F32.BF16 R16, R156.reuse, R166, R16 ;  /* 0x000000a69c10723c */ /* 0x040fe20000041810 */
[----:B------:R-:W2:Y:S07]  /*7060*/  LDSM.16.M88.4 R164, [R183] ;  /* 0x00000000b7a4783b */ /* 0x000eae0000000200 */
[C---:B------:R-:W-:Y:S08]  /*7070*/  HMMA.16816.F32.BF16 R20, R156.reuse, R168, R20 ;  /* 0x000000a89c14723c */ /* 0x040ff00000041814 */
[C---:B------:R-:W-:Y:S01]  /*7080*/  HMMA.16816.F32.BF16 R24, R156.reuse, R170, R24 ;  /* 0x000000aa9c18723c */ /* 0x040fe20000041818 */
[----:B------:R-:W2:Y:S07]  /*7090*/  LDSM.16.M88.4 R168, [R183+0x800] ;  /* 0x00080000b7a8783b */ /* 0x000eae0000000200 */
[C---:B------:R-:W-:Y:S08]  /*70a0*/  HMMA.16816.F32.BF16 R28, R156.reuse, R172, R28 ;  /* 0x000000ac9c1c723c */ /* 0x040ff0000004181c */
[----:B------:R-:W-:Y:S01]  /*70b0*/  HMMA.16816.F32.BF16 R32, R156, R174, R32 ;  /* 0x000000ae9c20723c */ /* 0x000fe20000041820 */
[----:B------:R-:W2:Y:S04]  /*70c0*/  LDSM.16.M88.4 R156, [R183+0x1000] ;  /* 0x00100000b79c783b */ /* 0x000ea80000000200 */
[----:B------:R-:W2:Y:S03]  /*70d0*/  LDSM.16.M88.4 R172, [R183+0x1800] ;  /* 0x00180000b7ac783b */ /* 0x000ea60000000200 */
[C---:B-1----:R-:W-:Y:S08]  /*70e0*/  HMMA.16816.F32.BF16 R4, R140.reuse, R144, R4 ;  /* 0x000000908c04723c */ /* 0x042ff00000041804 */
[C---:B------:R-:W-:Y:S01]  /*70f0*/  HMMA.16816.F32.BF16 R8, R140.reuse, R146, R8 ;  /* 0x000000928c08723c */ /* 0x040fe20000041808 */
[----:B------:R-:W-:Y:S07]  /*7100*/  LDSM.16.M88.4 R144, [R196+0x8000] ;  /* 0x00800000c490783b */ /* 0x000fee0000000200 */
[C---:B---3--:R-:W-:Y:S08]  /*7110*/  HMMA.16816.F32.BF16 R12, R140.reuse, R148, R12 ;  /* 0x000000948c0c723c */ /* 0x048ff0000004180c */
[C---:B------:R-:W-:Y:S01]  /*7120*/  HMMA.16816.F32.BF16 R16, R140.reuse, R150, R16 ;  /* 0x000000968c10723c */ /* 0x040fe20000041810 */
[----:B------:R-:W-:Y:S07]  /*7130*/  LDSM.16.M88.4 R148, [R196+0x8800] ;  /* 0x00880000c494783b */ /* 0x000fee0000000200 */
[C---:B----4-:R-:W-:Y:S08]  /*7140*/  HMMA.16816.F32.BF16 R20, R140.reuse, R136, R20 ;  /* 0x000000888c14723c */ /* 0x050ff00000041814 */
[C---:B------:R-:W-:Y:S01]  /*7150*/  HMMA.16816.F32.BF16 R24, R140.reuse, R138, R24 ;  /* 0x0000008a8c18723c */ /* 0x040fe20000041818 */
[----:B------:R-:W1:Y:S07]  /*7160*/  LDSM.16.M88.4 R136, [R197+0x2000] ;  /* 0x00200000c588783b */ /* 0x000e6e0000000200 */
[C---:B-----5:R-:W-:Y:S08]  /*7170*/  HMMA.16816.F32.BF16 R28, R140.reuse, R152, R28 ;  /* 0x000000988c1c723c */ /* 0x060ff0000004181c */
[----:B------:R-:W-:Y:S01]  /*7180*/  HMMA.16816.F32.BF16 R32, R140, R154, R32 ;  /* 0x0000009a8c20723c */ /* 0x000fe20000041820 */
[----:B------:R-:W3:Y:S04]  /*7190*/  LDSM.16.M88.4 R140, [R196+0x9000] ;  /* 0x00900000c48c783b */ /* 0x000ee80000000200 */
[----:B------:R-:W4:Y:S03]  /*71a0*/  LDSM.16.M88.4 R152, [R196+0x9800] ;  /* 0x00980000c498783b */ /* 0x000f260000000200 */
[C---:B--2---:R-:W-:Y:S08]  /*71b0*/  HMMA.16816.F32.BF16 R4, R160.reuse, R164, R4 ;  /* 0x000000a4a004723c */ /* 0x044ff00000041804 */
[C---:B------:R-:W-:Y:S01]  /*71c0*/  HMMA.16816.F32.BF16 R8, R160.reuse, R166, R8 ;  /* 0x000000a6a008723c */ /* 0x040fe20000041808 */
[----:B------:R-:W-:Y:S07]  /*71d0*/  LDSM.16.M88.4 R164, [R182] ;  /* 0x00000000b6a4783b */ /* 0x000fee0000000200 */
[C---:B------:R-:W-:Y:S08]  /*71e0*/  HMMA.16816.F32.BF16 R12, R160.reuse, R168, R12 ;  /* 0x000000a8a00c723c */ /* 0x040ff0000004180c */
[C---:B------:R-:W-:Y:S01]  /*71f0*/  HMMA.16816.F32.BF16 R16, R160.reuse, R170, R16 ;  /* 0x000000aaa010723c */ /* 0x040fe20000041810 */
[----:B------:R-:W-:Y:S07]  /*7200*/  LDSM.16.M88.4 R168, [R181] ;  /* 0x00000000b5a8783b */ /* 0x000fee0000000200 */
[C---:B------:R-:W-:Y:S08]  /*7210*/  HMMA.16816.F32.BF16 R20, R160.reuse, R156, R20 ;  /* 0x0000009ca014723c */ /* 0x040ff00000041814 */
[C---:B------:R-:W-:Y:S01]  /*7220*/  HMMA.16816.F32.BF16 R24, R160.reuse, R158, R24 ;  /* 0x0000009ea018723c */ /* 0x040fe20000041818 */
[----:B------:R-:W2:Y:S07]  /*7230*/  LDSM.16.M88.4 R156, [R195+0x2000] ;  /* 0x00200000c39c783b */ /* 0x000eae0000000200 */
[C---:B------:R-:W-:Y:S08]  /*7240*/  HMMA.16816.F32.BF16 R28, R160.reuse, R172, R28 ;  /* 0x000000aca01c723c */ /* 0x040ff0000004181c */
[----:B------:R-:W-:Y:S01]  /*7250*/  HMMA.16816.F32.BF16 R32, R160, R174, R32 ;  /* 0x000000aea020723c */ /* 0x000fe20000041820 */
[----:B------:R-:W5:Y:S04]  /*7260*/  LDSM.16.M88.4 R160, [R180] ;  /* 0x00000000b4a0783b */ /* 0x000f680000000200 */
[----:B------:R-:W2:Y:S03]  /*7270*/  LDSM.16.M88.4 R172, [R179] ;  /* 0x00000000b3ac783b */ /* 0x000ea60000000200 */
[C---:B-1----:R-:W-:Y:S08]  /*7280*/  HMMA.16816.F32.BF16 R4, R136.reuse, R144, R4 ;  /* 0x000000908804723c */ /* 0x042ff00000041804 */
[C---:B------:R-:W-:Y:S01]  /*7290*/  HMMA.16816.F32.BF16 R8, R136.reuse, R146, R8 ;  /* 0x000000928808723c */ /* 0x040fe20000041808 */
[----:B------:R-:W-:Y:S07]  /*72a0*/  LDSM.16.M88.4 R144, [R190+0x8000] ;  /* 0x00800000be90783b */ /* 0x000fee0000000200 */
[C---:B------:R-:W-:Y:S08]  /*72b0*/  HMMA.16816.F32.BF16 R12, R136.reuse, R148, R12 ;  /* 0x00000094880c723c */ /* 0x040ff0000004180c */
[C---:B------:R-:W-:Y:S01]  /*72c0*/  HMMA.16816.F32.BF16 R16, R136.reuse, R150, R16 ;  /* 0x000000968810723c */ /* 0x040fe20000041810 */
[----:B------:R-:W-:Y:S07]  /*72d0*/  LDSM.16.M88.4 R148, [R190+0x8800] ;  /* 0x00880000be94783b */ /* 0x000fee0000000200 */
[C---:B---3--:R-:W-:Y:S08]  /*72e0*/  HMMA.16816.F32.BF16 R20, R136.reuse, R140, R20 ;  /* 0x0000008c8814723c */ /* 0x048ff00000041814 */
[C---:B------:R-:W-:Y:S01]  /*72f0*/  HMMA.16816.F32.BF16 R24, R136.reuse, R142, R24 ;  /* 0x0000008e8818723c */ /* 0x040fe20000041818 */
[----:B------:R-:W1:Y:S07]  /*7300*/  LDSM.16.M88.4 R140, [R193+0x2000] ;  /* 0x00200000c18c783b */ /* 0x000e6e0000000200 */
[C---:B----4-:R-:W-:Y:S08]  /*7310*/  HMMA.16816.F32.BF16 R28, R136.reuse, R152, R28 ;  /* 0x00000098881c723c */ /* 0x050ff0000004181c */
[----:B------:R-:W-:Y:S01]  /*7320*/  HMMA.16816.F32.BF16 R32, R136, R154, R32 ;  /* 0x0000009a8820723c */ /* 0x000fe20000041820 */
[----:B------:R-:W3:Y:S04]  /*7330*/  LDSM.16.M88.4 R136, [R190+0x9000] ;  /* 0x00900000be88783b */ /* 0x000ee80000000200 */
[----:B------:R-:W4:Y:S03]  /*7340*/  LDSM.16.M88.4 R152, [R190+0x9800] ;  /* 0x00980000be98783b */ /* 0x000f260000000200 */
[C---:B--2---:R-:W-:Y:S08]  /*7350*/  HMMA.16816.F32.BF16 R4, R156.reuse, R164, R4 ;  /* 0x000000a49c04723c */ /* 0x044ff00000041804 */
[C---:B------:R-:W-:Y:S01]  /*7360*/  HMMA.16816.F32.BF16 R8, R156.reuse, R166, R8 ;  /* 0x000000a69c08723c */ /* 0x040fe20000041808 */
[----:B------:R-:W-:Y:S07]  /*7370*/  LDSM.16.M88.4 R164, [R183+0x2000] ;  /* 0x00200000b7a4783b */ /* 0x000fee0000000200 */
[C---:B------:R-:W-:Y:S08]  /*7380*/  HMMA.16816.F32.BF16 R12, R156.reuse, R168, R12 ;  /* 0x000000a89c0c723c */ /* 0x040ff0000004180c */
[C---:B------:R-:W-:Y:S01]  /*7390*/  HMMA.16816.F32.BF16 R16, R156.reuse, R170, R16 ;  /* 0x000000aa9c10723c */ /* 0x040fe20000041810 */
[----:B------:R-:W-:Y:S07]  /*73a0*/  LDSM.16.M88.4 R168, [R183+0x2800] ;  /* 0x00280000b7a8783b */ /* 0x000fee0000000200 */
[C---:B-----5:R-:W-:Y:S08]  /*73b0*/  HMMA.16816.F32.BF16 R20, R156.reuse, R160, R20 ;  /* 0x000000a09c14723c */ /* 0x060ff00000041814 */
[C---:B------:R-:W-:Y:S01]  /*73c0*/  HMMA.16816.F32.BF16 R24, R156.reuse, R162, R24 ;  /* 0x000000a29c18723c */ /* 0x040fe20000041818 */
[----:B------:R-:W2:Y:S07]  /*73d0*/  LDSM.16.M88.4 R160, [R192+0x2000] ;  /* 0x00200000c0a0783b */ /* 0x000eae0000000200 */
[C---:B------:R-:W-:Y:S08]  /*73e0*/  HMMA.16816.F32.BF16 R28, R156.reuse, R172, R28 ;  /* 0x000000ac9c1c723c */ /* 0x040ff0000004181c */
[----:B------:R-:W-:Y:S01]  /*73f0*/  HMMA.16816.F32.BF16 R32, R156, R174, R32 ;  /* 0x000000ae9c20723c */ /* 0x000fe20000041820 */
[----:B------:R-:W5:Y:S04]  /*7400*/  LDSM.16.M88.4 R156, [R183+0x3000] ;  /* 0x00300000b79c783b */ /* 0x000f680000000200 */
[----:B------:R-:W2:Y:S03]  /*7410*/  LDSM.16.M88.4 R172, [R183+0x3800] ;  /* 0x00380000b7ac783b */ /* 0x000ea60000000200 */
        /* <DEDUP_REMOVED lines=19> */
[C---:B-----5:R-:W-:Y:S08]  /*7550*/  HMMA.16816.F32.BF16 R20, R160.reuse, R156, R20 ;  /* 0x0000009ca014723c */ /* 0x060ff00000041814 */
        /* <DEDUP_REMOVED lines=32> */
[C---:B-1----:R-:W-:Y:S01]  /*7760*/  HMMA.16816.F32.BF16 R4, R140.reuse, R144, R4 ;  /* 0x000000908c04723c */ /* 0x042fe20000041804 */
        /* <DEDUP_REMOVED lines=9> */
[C---:B--2---:R-:W-:Y:S08]  /*7800*/  HMMA.16816.F32.BF16 R4, R160.reuse, R164, R4 ;  /* 0x000000a4a004723c */ /* 0x044ff00000041804 */
        /* <DEDUP_REMOVED lines=8> */
.L_x_536:
[----:B------:R-:W-:Y:S01]  /*7890*/  FMNMX.FTZ R2, R4, R133, !PT ;  /* 0x0000008504027209 */ /* 0x000fe20007810000 */
[----:B------:R-:W-:Y:S01]  /*78a0*/  USHF.L.U32 UR30, UR31, 0x1, URZ ;  /* 0x000000011f1e7899 */ /* 0x000fe2000800063f */
[----:B------:R-:W-:Y:S01]  /*78b0*/  FMNMX.FTZ R132, R6, R0, !PT ;  /* 0x0000000006847209 */ /* 0x000fe20007810000 */
[----:B------:R-:W-:Y:S01]  /*78c0*/  UIADD3 UR8, UR22, -0x61c88647, URZ ;  /* 0x9e3779b916087890 */ /* 0x000fe2000fffe03f */
[----:B------:R-:W-:Y:S01]  /*78d0*/  FMNMX.FTZ R3, R5, R2, !PT ;  /* 0x0000000205037209 */ /* 0x000fe20007810000 */
[----:B-1----:R-:W-:Y:S01]  /*78e0*/  LDSM.16.MT88.4 R140, [R191+0xc000] ;  /* 0x00c00000bf8c783b */ /* 0x002fe20000004200 */
[----:B------:R-:W-:Y:S01]  /*78f0*/  FMNMX.FTZ R137, R7, R132, !PT ;  /* 0x0000008407897209 */ /* 0x000fe20007810000 */
[----:B------:R-:W-:Y:S01]  /*7900*/  UIADD3 UR5, UR22, -0x4ab325aa, URZ ;  /* 0xb54cda5616057890 */ /* 0x000fe2000fffe03f */
[----:B------:R-:W-:Y:S01]  /*7910*/  FMNMX.FTZ R2, R8, R3, !PT ;  /* 0x0000000308027209 */ /* 0x000fe20007810000 */
[----:B------:R-:W-:Y:S01]  /*7920*/  UIADD3 UR4, UR23, 0x646e171e, URZ ;  /* 0x646e171e17047890 */ /* 0x000fe2000fffe03f */
[----:B------:R-:W-:Y:S01]  /*7930*/  FMNMX.FTZ R132, R10, R137, !PT ;  /* 0x000000890a847209 */ /* 0x000fe20007810000 */
[----:B------:R-:W-:Y:S01]  /*7940*/  UIADD3 UR31, UR31, -0x1, URZ ;  /* 0xffffffff1f1f7890 */ /* 0x000fe2000fffe03f */
        /* <DEDUP_REMOVED lines=16> */
[----:B------:R-:W-:Y:S02]  /*7a50*/  LOP3.LUT R224, R215, UR27, R218, 0x96, !PT ;  /* 0x0000001bd7e07c12 */ /* 0x000fe4000f8e96da */
[----:B------:R-:W-:Y:S03]  /*7a60*/  FMNMX.FTZ R2, R24, R3, !PT ;  /* 0x0000000318027209 */ /* 0x000fe60007810000 */
[----:B------:R-:W-:Y:S01]  /*7a70*/  IMAD.WIDE.U32 R224, R224, -0x326172a9, RZ ;  /* 0xcd9e8d57e0e07825 */ /* 0x000fe200078e00ff */
[----:B------:R-:W-:Y:S04]  /*7a80*/  FMNMX.FTZ R3, R25, R2, !PT ;  /* 0x0000000219037209 */ /* 0x000fe80007810000 */
[----:B------:R-:W-:Y:S04]  /*7a90*/  FMNMX.FTZ R2, R28, R3, !PT ;  /* 0x000000031c027209 */ /* 0x000fe80007810000 */
[----:B------:R-:W-:Y:S04]  /*7aa0*/  FMNMX.FTZ R3, R29, R2, !PT ;  /* 0x000000021d037209 */ /* 0x000fe80007810000 */
[----:B------:R-:W-:Y:S02]  /*7ab0*/  FMNMX.FTZ R2, R32, R3, !PT ;  /* 0x0000000320027209 */ /* 0x000fe40007810000 */
[----:B------:R-:W-:Y:S02]  /*7ac0*/  FMNMX.FTZ R3, R23, R132, !PT ;  /* 0x0000008417037209 */ /* 0x000fe40007810000 */
[----:B------:R-:W-:Y:S02]  /*7ad0*/  FMNMX.FTZ R139, R33, R2, !PT ;  /* 0x00000002218b7209 */ /* 0x000fe40007810000 */
[----:B------:R-:W-:Y:S03]  /*7ae0*/  FMNMX.FTZ R2, R26, R3, !PT ;  /* 0x000000031a027209 */ /* 0x000fe60007810000 */
[----:B------:R-:W-:Y:S01]  /*7af0*/  SHFL.BFLY PT, R132, R139, 0x2, 0x1f ;  /* 0x0c401f008b847f89 */ /* 0x000fe200000e0000 */
[----:B------:R-:W-:Y:S04]  /*7b00*/  FMNMX.FTZ R3, R27, R2, !PT ;  /* 0x000000021b037209 */ /* 0x000fe80007810000 */
[----:B------:R-:W-:Y:S04]  /*7b10*/  FMNMX.FTZ R2, R30, R3, !PT ;  /* 0x000000031e027209 */ /* 0x000fe80007810000 */
[----:B------:R-:W-:Y:S04]  /*7b20*/  FMNMX.FTZ R3, R31, R2, !PT ;  /* 0x000000021f037209 */ /* 0x000fe80007810000 */
[----:B------:R-:W-:Y:S04]  /*7b30*/  FMNMX.FTZ R2, R34, R3, !PT ;  /* 0x0000000322027209 */ /* 0x000fe80007810000 */
[----:B------:R-:W-:Y:S05]  /*7b40*/  FMNMX.FTZ R136, R35, R2, !PT ;  /* 0x0000000223887209 */ /* 0x000fea0007810000 */
        /* <DEDUP_REMOVED lines=8> */
[----:B------:R-:W-:Y:S02]  /*7bd0*/  MOV R137, UR23 ;  /* 0x0000001700897c02 */ /* 0x000fe40008000f00 */
[C---:B------:R-:W-:Y:S01]  /*7be0*/  FSETP.NEU.FTZ.AND P0, PT, R132.reuse, -INF , PT ;  /* 0xff8000008400780b */ /* 0x040fe20003f1d000 */
[C---:B------:R-:W-:Y:S02]  /*7bf0*/  FMUL.FTZ R172, R132.reuse, c[0x0][0x23c] ;  /* 0x00008f0084ac7a20 */ /* 0x040fe40000410000 */
[----:B------:R-:W-:Y:S03]  /*7c00*/  FADD.FTZ R133, -R132, R133 ;  /* 0x0000008584857221 */ /* 0x000fe60000010100 */
[----:B------:R-:W-:Y:S01]  /*7c10*/  FSEL R172, R172, RZ, P0 ;  /* 0x000000ffacac7208 */ /* 0x000fe20000000000 */
[----:B------:R-:W-:Y:S01]  /*7c20*/  FMUL.FTZ R2, R133, c[0x0][0x23c] ;  /* 0x00008f0085027a20 */ /* 0x000fe20000410000 */
[----:B------:R-:W-:Y:S02]  /*7c30*/  FSETP.NEU.FTZ.AND P0, PT, R3, -INF , PT ;  /* 0xff8000000300780b */ /* 0x000fe40003f1d000 */
[----:B------:R-:W-:Y:S01]  /*7c40*/  MOV R133, R132 ;  /* 0x0000008400857202 */ /* 0x000fe20000000f00 */
[--C-:B------:R-:W-:Y:S01]  /*7c50*/  FFMA.FTZ R136, R8, c[0x0][0x23c], -R172.reuse ;  /* 0x00008f0008887a23 */ /* 0x100fe200000108ac */
[----:B------:R-:W-:Y:S01]  /*7c60*/  LOP3.LUT R8, R219, UR30, R137, 0x96, !PT ;  /* 0x0000001edb087c12 */ /* 0x000fe2000f8e9689 */
[--C-:B------:R-:W-:Y:S01]  /*7c70*/  FFMA.FTZ R165, R9, c[0x0][0x23c], -R172.reuse ;  /* 0x00008f0009a57a23 */ /* 0x100fe200000108ac */
[----:B------:R-:W-:Y:S01]  /*7c80*/  FSEL R170, R170, RZ, P0 ;  /* 0x000000ffaaaa7208 */ /* 0x000fe20000000000 */
[----:B------:R1:W-:Y:S01]  /*7c90*/  MUFU.EX2 R134, R136 ;  /* 0x0000008800867308 */ /* 0x0003e20000000800 */
[----:B------:R-:W-:Y:S01]  /*7ca0*/  FFMA.FTZ R169, R5, c[0x0][0x23c], -R172 ;  /* 0x00008f0005a97a23 */ /* 0x000fe200000108ac */
[----:B------:R-:W-:Y:S01]  /*7cb0*/  UIADD3 UR30, UR30, 0x1, URZ ;  /* 0x000000011e1e7890 */ /* 0x000fe2000fffe03f */
[----:B------:R-:W-:Y:S04]  /*7cc0*/  IMAD.WIDE.U32 R152, R8, -0x326172a9, RZ ;  /* 0xcd9e8d5708987825 */ /* 0x000fe800078e00ff */
[----:B------:R-:W-:Y:S01]  /*7cd0*/  FFMA.FTZ R164, R10, c[0x0][0x23c], -R170 ;  /* 0x00008f000aa47a23 */ /* 0x000fe200000108aa */
[----:B------:R-:W-:Y:S01]  /*7ce0*/  LOP3.LUT R8, R153, UR8, R216, 0x96, !PT ;  /* 0x0000000899087c12 */ /* 0x000fe2000f8e96d8 */
[----:B------:R-:W-:Y:S01]  /*7cf0*/  FFMA.FTZ R167, R11, c[0x0][0x23c], -R170 ;  /* 0x00008f000ba77a23 */ /* 0x000fe200000108aa */
[----:B------:R-:W-:Y:S01]  /*7d00*/  LOP3.LUT R152, R225, UR26, R152, 0x96, !PT ;  /* 0x0000001ae1987c12 */ /* 0x000fe2000f8e9698 */
[----:B------:R-:W-:Y:S01]  /*7d10*/  FADD.FTZ R5, -R3, R0 ;  /* 0x0000000003057221 */ /* 0x000fe20000010100 */
[----:B------:R-:W-:Y:S01]  /*7d20*/  MUFU.EX2 R165, R165 ;  /* 0x000000a500a57308 */ /* 0x000fe20000000800 */
[----:B------:R-:W-:Y:S04]  /*7d30*/  IMAD.WIDE.U32 R150, R8, -0x2daee0ad, RZ ;  /* 0xd2511f5308967825 */ /* 0x000fe800078e00ff */
[----:B------:R-:W-:Y:S01]  /*7d40*/  IMAD.WIDE.U32 R152, R152, -0x2daee0ad, RZ ;  /* 0xd2511f5398987825 */ /* 0x000fe200078e00ff */
[----:B------:R-:W-:Y:S03]  /*7d50*/  LOP3.LUT R8, R151, UR25, R214, 0x96, !PT ;  /* 0x0000001997087c12 */ /* 0x000fe6000f8e96d6 */
[----:B------:R-:W-:Y:S01]  /*7d60*/  FFMA.FTZ R166, R4, c[0x0][0x23c], -R172 ;  /* 0x00008f0004a67a23 */ /* 0x000fe200000108ac */
[----:B------:R-:W-:Y:S01]  /*7d70*/  LOP3.LUT R150, R153, UR21, R150, 0x96, !PT ;  /* 0x0000001599967c12 */ /* 0x000fe2000f8e9696 */
[----:B------:R-:W-:Y:S01]  /*7d80*/  IMAD.WIDE.U32 R148, R8, -0x326172a9, RZ ;  /* 0xcd9e8d5708947825 */ /* 0x000fe200078e00ff */
[----:B------:R-:W-:Y:S03]  /*7d90*/  MUFU.EX2 R164, R164 ;  /* 0x000000a400a47308 */ /* 0x000fe60000000800 */
[----:B------:R-:W-:Y:S01]  /*7da0*/  IMAD.WIDE.U32 R150, R150, -0x326172a9, RZ ;  /* 0xcd9e8d5796967825 */ /* 0x000fe200078e00ff */
[----:B------:R-:W-:Y:S03]  /*7db0*/  LOP3.LUT R8, R149, UR24, R224, 0x96, !PT ;  /* 0x0000001895087c12 */ /* 0x000fe6000f8e96e0 */
[----:B------:R-:W-:Y:S01]  /*7dc0*/  FFMA.FTZ R168, R6, c[0x0][0x23c], -R170 ;  /* 0x00008f0006a87a23 */ /* 0x000fe200000108aa */
[----:B------:R-:W-:Y:S01]  /*7dd0*/  LOP3.LUT R148, R151, UR20, R148, 0x96, !PT ;  /* 0x0000001497947c12 */ /* 0x000fe2000f8e9694 */
[----:B------:R-:W-:Y:S01]  /*7de0*/  IMAD.WIDE.U32 R8, R8, -0x2daee0ad, RZ ;  /* 0xd2511f5308087825 */ /* 0x000fe200078e00ff */
[----:B------:R-:W2:Y:S03]  /*7df0*/  MUFU.EX2 R167, R167 ;  /* 0x000000a700a77308 */ /* 0x000ea60000000800 */
[----:B------:R-:W-:Y:S01]  /*7e00*/  IMAD.WIDE.U32 R148, R148, -0x2daee0ad, RZ ;  /* 0xd2511f5394947825 */ /* 0x000fe200078e00ff */
[----:B------:R-:W-:Y:S03]  /*7e10*/  LOP3.LUT R152, R9, UR17, R152, 0x96, !PT ;  /* 0x0000001109987c12 */ /* 0x000fe6000f8e9698 */
[----:B------:R-:W-:Y:S01]  /*7e20*/  FFMA.FTZ R171, R7, c[0x0][0x23c], -R170 ;  /* 0x00008f0007ab7a23 */ /* 0x000fe200000108aa */
[----:B-1----:R-:W-:Y:S01]  /*7e30*/  LOP3.LUT R136, R149, UR12, R8, 0x96, !PT ;  /* 0x0000000c95887c12 */ /* 0x002fe2000f8e9608 */
[----:B------:R-:W-:Y:S01]  /*7e40*/  FMUL.FTZ R0, R5, c[0x0][0x23c] ;  /* 0x00008f0005007a20 */ /* 0x000fe20000410000 */
[----:B------:R-:W-:Y:S01]  /*7e50*/  MUFU.EX2 R166, R166 ;  /* 0x000000a600a67308 */ /* 0x000fe20000000800 */
[----:B------:R-:W-:Y:S04]  /*7e60*/  IMAD.WIDE.U32 R152, R152, -0x326172a9, RZ ;  /* 0xcd9e8d5798987825 */ /* 0x000fe800078e00ff */
[----:B------:R-:W-:Y:S01]  /*7e70*/  IMAD.WIDE.U32 R136, R136, -0x326172a9, RZ ;  /* 0xcd9e8d5788887825 */ /* 0x000fe200078e00ff */
[----:B------:R-:W-:Y:S03]  /*7e80*/  LOP3.LUT R150, R153, UR15, R150, 0x96, !PT ;  /* 0x0000000f99967c12 */ /* 0x000fe6000f8e9696 */
[----:B------:R-:W-:Y:S01]  /*7e90*/  FFMA.FTZ R173, R16, c[0x0][0x23c], -R172 ;  /* 0x00008f0010ad7a23 */ /* 0x000fe200000108ac */
[----:B------:R-:W1:Y:S01]  /*7ea0*/  MUFU.EX2 R169, R169 ;  /* 0x000000a900a97308 */ /* 0x000e620000000800 */
[----:B------:R-:W-:Y:S01]  /*7eb0*/  LOP3.LUT R8, R137, UR5, R152, 0x96, !PT ;  /* 0x0000000589087c12 */ /* 0x000fe2000f8e9698 */
[----:B------:R-:W-:Y:S01]  /*7ec0*/  IMAD.WIDE.U32 R150, R150, -0x2daee0ad, RZ ;  /* 0xd2511f5396967825 */ /* 0x000fe200078e00ff */
[----:B------:R-:W-:Y:S01]  /*7ed0*/  SHF.R.U32.HI R139, RZ, 0x10, R136 ;  /* 0x00000010ff8b7819 */ /* 0x000fe20000011688 */
[----:B------:R-:W-:Y:S01]  /*7ee0*/  LDSM.16.MT88.4 R152, [R191+0xe800] ;  /* 0x00e80000bf98783b */ /* 0x000fe20000004200 */
[C---:B------:R-:W-:Y:S01]  /*7ef0*/  LOP3.LUT R10, R136.reuse, 0xffff, RZ, 0xc0, !PT ;  /* 0x0000ffff880a7812 */ /* 0x040fe200078ec0ff */
[----:B------:R-:W-:Y:S01]  /*7f00*/  FFMA.FTZ R174, R17, c[0x0][0x23c], -R172 ;  /* 0x00008f0011ae7a23 */ /* 0x000fe200000108ac */
[----:B------:R-:W-:Y:S01]  /*7f10*/  LOP3.LUT R7, R136, 0xff, RZ, 0xc0, !PT ;  /* 0x000000ff88077812 */ /* 0x000fe200078ec0ff */
[----:B------:R-:W-:Y:S01]  /*7f20*/  FFMA.FTZ R212, R18, c[0x0][0x23c], -R170 ;  /* 0x00008f0012d47a23 */ /* 0x000fe200000108aa */
[----:B------:R-:W-:Y:S01]  /*7f30*/  SHF.R.U32.HI R6, RZ, 0x18, R136 ;  /* 0x00000018ff067819 */ /* 0x000fe20000011688 */
[----:B------:R-:W-:Y:S01]  /*7f40*/  MUFU.EX2 R168, R168 ;  /* 0x000000a800a87308 */ /* 0x000fe20000000800 */
[----:B------:R-:W-:Y:S01]  /*7f50*/  LOP3.LUT R136, R8, 0xffff, RZ, 0xc0, !PT ;  /* 0x0000ffff08887812 */ /* 0x000fe200078ec0ff */
[----:B------:R-:W-:Y:S01]  /*7f60*/  FFMA.FTZ R175, R19, c[0x0][0x23c], -R170 ;  /* 0x00008f0013af7a23 */ /* 0x000fe200000108aa */
[----:B------:R-:W-:Y:S01]  /*7f70*/  SHF.R.U32.HI R137, RZ, 0x10, R8 ;  /* 0x00000010ff897819 */ /* 0x000fe20000011608 */
[--C-:B------:R-:W-:Y:S01]  /*7f80*/  FFMA.FTZ R220, R12, c[0x0][0x23c], -R172.reuse ;  /* 0x00008f000cdc7a23 */ /* 0x100fe200000108ac */
[----:B------:R-:W-:Y:S01]  /*7f90*/  LOP3.LUT R139, R139, 0xff, RZ, 0xc0, !PT ;  /* 0x000000ff8b8b7812 */ /* 0x000fe200078ec0ff */
[----:B------:R-:W-:Y:S01]  /*7fa0*/  FFMA.FTZ R221, R13, c[0x0][0x23c], -R172 ;  /* 0x00008f000ddd7a23 */ /* 0x000fe200000108ac */
[----:B------:R-:W-:Y:S01]  /*7fb0*/  SHF.R.U32.HI R10, RZ, 0x8, R10 ;  /* 0x00000008ff0a7819 */ /* 0x000fe2000001160a */
[----:B------:R-:W-:Y:S01]  /*7fc0*/  FFMA.FTZ R222, R14, c[0x0][0x23c], -R170 ;  /* 0x00008f000ede7a23 */ /* 0x000fe200000108aa */
[----:B------:R-:W-:Y:S01]  /*7fd0*/  SHF.R.U32.HI R136, RZ, 0x8, R136 ;  /* 0x00000008ff887819 */ /* 0x000fe20000011688 */
[----:B------:R-:W3:Y:S01]  /*7fe0*/  MUFU.EX2 R171, R171 ;  /* 0x000000ab00ab7308 */ /* 0x000ee20000000800 */
[----:B------:R-:W-:Y:S01]  /*7ff0*/  LOP3.LUT R5, R8, 0xff, RZ, 0xc0, !PT ;  /* 0x000000ff08057812 */ /* 0x000fe200078ec0ff */
[----:B------:R-:W-:Y:S01]  /*8000*/  FFMA.FTZ R223, R15, c[0x0][0x23c], -R170 ;  /* 0x00008f000fdf7a23 */ /* 0x000fe200000108aa */
[----:B------:R-:W-:Y:S01]  /*8010*/  SHF.R.U32.HI R8, RZ, 0x18, R8 ;  /* 0x00000018ff087819 */ /* 0x000fe20000011608 */
[----:B------:R-:W-:Y:S01]  /*8020*/  FFMA.FTZ R226, R22, c[0x0][0x23c], -R170 ;  /* 0x00008f0016e27a23 */ /* 0x000fe200000108aa */
[----:B------:R-:W-:Y:S01]  /*8030*/  LOP3.LUT R137, R137, 0xff, RZ, 0xc0, !PT ;  /* 0x000000ff89897812 */ /* 0x000fe200078ec0ff */
[----:B------:R-:W-:Y:S01]  /*8040*/  FFMA.FTZ R228, R28, c[0x0][0x23c], -R172 ;  /* 0x00008f001ce47a23 */ /* 0x000fe200000108ac */
[----:B------:R-:W-:Y:S02]  /*8050*/  PRMT R139, R139, 0x5410, R6 ;  /* 0x000054108b8b7816 */ /* 0x000fe40000000006 */
[----:B------:R-:W-:Y:S01]  /*8060*/  PRMT R7, R7, 0x5410, R10 ;  /* 0x0000541007077816 */ /* 0x000fe2000000000a */
[----:B------:R-:W4:Y:S01]  /*8070*/  MUFU.EX2 R2, R2 ;  /* 0x0000000200027308 */ /* 0x000f220000000800 */
[----:B------:R-:W-:Y:S01]  /*8080*/  PRMT R5, R5, 0x5410, R136 ;  /* 0x0000541005057816 */ /* 0x000fe20000000088 */
[--C-:B------:R-:W-:Y:S01]  /*8090*/  HSET2.LE.AND R139, R139, R210.reuse, PT ;  /* 0x000000d28b8b7233 */ /* 0x100fe20003803000 */
[----:B------:R-:W-:Y:S01]  /*80a0*/  PRMT R137, R137, 0x5410, R8 ;  /* 0x0000541089897816 */ /* 0x000fe20000000008 */
[--C-:B------:R-:W-:Y:S01]  /*80b0*/  HSET2.LE.AND R138, R7, R210.reuse, PT ;  /* 0x000000d2078a7233 */ /* 0x100fe20003803000 */
[----:B--2---:R-:W-:Y:S01]  /*80c0*/  F2FP.BF16.PACK_AB R8, R167, R164 ;  /* 0x000000a4a708723e */ /* 0x004fe200000010ff */
[--C-:B------:R-:W-:Y:S01]  /*80d0*/  HSET2.LE.AND R136, R5, R210.reuse, PT ;  /* 0x000000d205887233 */ /* 0x100fe20003803000 */
[----:B------:R-:W-:Y:S01]  /*80e0*/  F2FP.BF16.PACK_AB R7, R165, R134 ;  /* 0x00000086a507723e */ /* 0x000fe200000010ff */
[--C-:B------:R-:W-:Y:S01]  /*80f0*/  HSET2.LE.AND R137, R137, R210.reuse, PT ;  /* 0x000000d289897233 */ /* 0x100fe20003803000 */
[----:B-1----:R-:W-:Y:S01]  /*8100*/  F2FP.BF16.PACK_AB R5, R169, R166 ;  /* 0x000000a6a905723e */ /* 0x002fe200000010ff */
[----:B------:R-:W1:Y:S01]  /*8110*/  MUFU.EX2 R0, R0 ;  /* 0x0000000000007308 */ /* 0x000e620000000800 */
[----:B------:R-:W-:Y:S02]  /*8120*/  LOP3.LUT R139, R139, R8, RZ, 0xc0, !PT ;  /* 0x000000088b8b7212 */ /* 0x000fe400078ec0ff */
[----:B------:R-:W-:Y:S02]  /*8130*/  LOP3.LUT R138, R138, R7, RZ, 0xc0, !PT ;  /* 0x000000078a8a7212 */ /* 0x000fe400078ec0ff */
[----:B---3--:R-:W-:Y:S02]  /*8140*/  F2FP.BF16.PACK_AB R6, R171, R168 ;  /* 0x000000a8ab06723e */ /* 0x008fe400000010ff */
[----:B------:R-:W-:Y:S02]  /*8150*/  LOP3.LUT R136, R136, R5, RZ, 0xc0, !PT ;  /* 0x0000000588887212 */ /* 0x000fe400078ec0ff */
[----:B------:R-:W-:Y:S01]  /*8160*/  LOP3.LUT R137, R137, R6, RZ, 0xc0, !PT ;  /* 0x0000000689897212 */ /* 0x000fe200078ec0ff */
[----:B------:R-:W-:Y:S01]  /*8170*/  MUFU.EX2 R212, R212 ;  /* 0x000000d400d47308 */ /* 0x000fe20000000800 */
[----:B------:R-:W-:Y:S02]  /*8180*/  LOP3.LUT R148, R151, UR4, R148, 0x96, !PT ;  /* 0x0000000497947c12 */ /* 0x000fe4000f8e9694 */
[----:B------:R-:W-:Y:S01]  /*8190*/  LOP3.LUT R6, R150, 0xffff, RZ, 0xc0, !PT ;  /* 0x0000ffff96067812 */ /* 0x000fe200078ec0ff */
[----:B----4-:R-:W-:Y:S01]  /*81a0*/  FMUL.FTZ R8, R2, R128 ;  /* 0x0000008002087220 */ /* 0x010fe20000410000 */
[----:B------:R-:W-:Y:S01]  /*81b0*/  LOP3.LUT R5, R150, 0xff, RZ, 0xc0, !PT ;  /* 0x000000ff96057812 */ /* 0x000fe200078ec0ff */
[----:B------:R-:W-:Y:S01]  /*81c0*/  FMUL.FTZ R9, R2, R129 ;  /* 0x0000008102097220 */ /* 0x000fe20000410000 */
[----:B------:R-:W-:Y:S01]  /*81d0*/  LOP3.LUT R7, R148, 0xffff, RZ, 0xc0, !PT ;  /* 0x0000ffff94077812 */ /* 0x000fe200078ec0ff */
[C---:B------:R-:W-:Y:S01]  /*81e0*/  FMUL.FTZ R36, R2.reuse, R36 ;  /* 0x0000002402247220 */ /* 0x040fe20000410000 */
[----:B------:R-:W-:Y:S01]  /*81f0*/  SHF.R.U32.HI R227, RZ, 0x18, R150 ;  /* 0x00000018ffe37819 */ /* 0x000fe20000011696 */
[C---:B------:R-:W-:Y:S01]  /*8200*/  FMUL.FTZ R37, R2.reuse, R37 ;  /* 0x0000002502257220 */ /* 0x040fe20000410000 */
[----:B------:R-:W-:Y:S01]  /*8210*/  SHF.R.U32.HI R149, RZ, 0x18, R148 ;  /* 0x00000018ff957819 */ /* 0x000fe20000011694 */
[----:B------:R-:W-:Y:S01]  /*8220*/  FMUL.FTZ R40, R2, R40 ;  /* 0x0000002802287220 */ /* 0x000fe20000410000 */
[----:B------:R-:W-:Y:S01]  /*8230*/  MUFU.EX2 R175, R175 ;  /* 0x000000af00af7308 */ /* 0x000fe20000000800 */
[C---:B-1----:R-:W-:Y:S01]  /*8240*/  FMUL.FTZ R10, R0.reuse, R130 ;  /* 0x00000082000a7220 */ /* 0x042fe20000410000 */
[----:B------:R-:W-:Y:S01]  /*8250*/  SHF.R.U32.HI R12, RZ, 0x8, R6 ;  /* 0x00000008ff0c7819 */ /* 0x000fe20000011606 */
[----:B------:R-:W-:Y:S01]  /*8260*/  FMUL.FTZ R11, R0, R131 ;  /* 0x00000083000b7220 */ /* 0x000fe20000410000 */
[----:B------:R-:W-:Y:S01]  /*8270*/  SHF.R.U32.HI R6, RZ, 0x10, R150 ;  /* 0x00000010ff067819 */ /* 0x000fe20000011696 */
[----:B------:R-:W1:Y:S01]  /*8280*/  LDSM.16.MT88.4 R128, [R188+0xc000] ;  /* 0x00c00000bc80783b */ /* 0x000e620000004200 */
[C---:B------:R-:W-:Y:S01]  /*8290*/  FMUL.FTZ R16, R2.reuse, R124 ;  /* 0x0000007c02107220 */ /* 0x040fe20000410000 */
[----:B------:R-:W-:Y:S01]  /*82a0*/  PRMT R5, R5, 0x5410, R12 ;  /* 0x0000541005057816 */ /* 0x000fe2000000000c */
[----:B------:R-:W-:Y:S01]  /*82b0*/  FMUL.FTZ R17, R2, R125 ;  /* 0x0000007d02117220 */ /* 0x000fe20000410000 */
[----:B------:R-:W-:Y:S01]  /*82c0*/  LOP3.LUT R12, R6, 0xff, RZ, 0xc0, !PT ;  /* 0x000000ff060c7812 */ /* 0x000fe200078ec0ff */
[C---:B------:R-:W-:Y:S01]  /*82d0*/  HMMA.16816.F32.BF16 R8, R136.reuse, R140, R8 ;  /* 0x0000008c8808723c */ /* 0x040fe20000041808 */
[----:B------:R-:W-:Y:S04]  /*82e0*/  MUFU.EX2 R173, R173 ;  /* 0x000000ad00ad7308 */ /* 0x000fe80000000800 */
[----:B------:R-:W-:Y:S01]  /*82f0*/  FMUL.FTZ R38, R0, R38 ;  /* 0x0000002600267220 */ /* 0x000fe20000410000 */
[----:B------:R-:W-:Y:S01]  /*8300*/  LOP3.LUT R6, R148, 0xff, RZ, 0xc0, !PT ;  /* 0x000000ff94067812 */ /* 0x000fe200078ec0ff */
[C---:B------:R-:W-:Y:S01]  /*8310*/  FMUL.FTZ R39, R0.reuse, R39 ;  /* 0x0000002700277220 */ /* 0x040fe20000410000 */
[--C-:B------:R-:W-:Y:S01]  /*8320*/  HSET2.LE.AND R5, R5, R210.reuse, PT ;  /* 0x000000d205057233 */ /* 0x100fe20003803000 */
[C---:B------:R-:W-:Y:S02]  /*8330*/  FMUL.FTZ R18, R0.reuse, R126 ;  /* 0x0000007e00127220 */ /* 0x040fe40000410000 */
[----:B------:R-:W2:Y:S01]  /*8340*/  MUFU.EX2 R174, R174 ;  /* 0x000000ae00ae7308 */ /* 0x000ea20000000800 */
[----:B------:R-:W-:Y:S01]  /*8350*/  FMUL.FTZ R19, R0, R127 ;  /* 0x0000007f00137220 */ /* 0x000fe20000410000 */
[----:B------:R-:W-:Y:S01]  /*8360*/  SHF.R.U32.HI R7, RZ, 0x8, R7 ;  /* 0x00000008ff077819 */ /* 0x000fe20000011607 */
[C---:B------:R-:W-:Y:S01]  /*8370*/  HMMA.16816.F32.BF16 R36, R136.reuse, R142, R36 ;  /* 0x0000008e8824723c */ /* 0x040fe20000041824 */
[----:B------:R-:W3:Y:S02]  /*8380*/  LDSM.16.MT88.4 R140, [R187+0xc000] ;  /* 0x00c00000bb8c783b */ /* 0x000ee40000004200 */
[----:B------:R-:W-:Y:S01]  /*8390*/  FMUL.FTZ R41, R2, R41 ;  /* 0x0000002902297220 */ /* 0x000fe20000410000 */
[----:B------:R-:W-:Y:S01]  /*83a0*/  PRMT R7, R6, 0x5410, R7 ;  /* 0x0000541006077816 */ /* 0x000fe20000000007 */
[C---:B------:R-:W-:Y:S01]  /*83b0*/  FMUL.FTZ R42, R0.reuse, R42 ;  /* 0x0000002a002a7220 */ /* 0x040fe20000410000 */
[----:B------:R-:W-:Y:S01]  /*83c0*/  SHF.R.U32.HI R6, RZ, 0x10, R148 ;  /* 0x00000010ff067819 */ /* 0x000fe20000011694 */
[----:B------:R-:W-:Y:S01]  /*83d0*/  FMUL.FTZ R43, R0, R43 ;  /* 0x0000002b002b7220 */ /* 0x000fe20000410000 */
[----:B------:R-:W-:Y:S01]  /*83e0*/  MUFU.EX2 R220, R220 ;  /* 0x000000dc00dc7308 */ /* 0x000fe20000000800 */
[----:B------:R-:W-:Y:S03]  /*83f0*/  LDSM.16.MT88.4 R124, [R187+0x10000] ;  /* 0x01000000bb7c783b */ /* 0x000fe60000004200 */
[----:B------:R-:W-:Y:S01]  /*8400*/  FMUL.FTZ R44, R2, R44 ;  /* 0x0000002c022c7220 */ /* 0x000fe20000410000 */
[----:B------:R-:W-:Y:S01]  /*8410*/  LOP3.LUT R6, R6, 0xff, RZ, 0xc0, !PT ;  /* 0x000000ff06067812 */ /* 0x000fe200078ec0ff */
[C---:B------:R-:W-:Y:S03]  /*8420*/  HMMA.16816.F32.BF16 R40, R136.reuse, R144, R40 ;  /* 0x000000908828723c */ /* 0x040fe60000041828 */
[----:B------:R-:W-:Y:S01]  /*8430*/  FMUL.FTZ R45, R2, R45 ;  /* 0x0000002d022d7220 */ /* 0x000fe20000410000 */
[----:B------:R-:W4:Y:S01]  /*8440*/  MUFU.EX2 R221, R221 ;  /* 0x000000dd00dd7308 */ /* 0x000f220000000800 */
[----:B------:R-:W-:Y:S01]  /*8450*/  FMUL.FTZ R46, R0, R46 ;  /* 0x0000002e002e7220 */ /* 0x000fe20000410000 */
[----:B------:R-:W-:Y:S01]  /*8460*/  PRMT R227, R12, 0x5410, R227 ;  /* 0x000054100ce37816 */ /* 0x000fe200000000e3 */
[----:B------:R-:W-:Y:S02]  /*8470*/  FMUL.FTZ R47, R0, R47 ;  /* 0x0000002f002f7220 */ /* 0x000fe40000410000 */
[C---:B------:R-:W-:Y:S03]  /*8480*/  FMUL.FTZ R48, R2.reuse, R48 ;  /* 0x0000003002307220 */ /* 0x040fe60000410000 */
[----:B------:R-:W-:Y:S02]  /*8490*/  FMUL.FTZ R49, R2, R49 ;  /* 0x0000003102317220 */ /* 0x000fe40000410000 */
[C---:B------:R-:W-:Y:S01]  /*84a0*/  HMMA.16816.F32.BF16 R44, R136.reuse, R146, R44 ;  /* 0x00000092882c723c */ /* 0x040fe2000004182c */
[----:B------:R-:W5:Y:S01]  /*84b0*/  LDSM.16.MT88.4 R144, [R191+0xe000] ;  /* 0x00e00000bf90783b */ /* 0x000f620000004200 */
[----:B------:R-:W-:Y:S01]  /*84c0*/  MUFU.EX2 R222, R222 ;  /* 0x000000de00de7308 */ /* 0x000fe20000000800 */
[C---:B------:R-:W-:Y:S02]  /*84d0*/  FMUL.FTZ R50, R0.reuse, R50 ;  /* 0x0000003200327220 */ /* 0x040fe40000410000 */
[----:B------:R-:W-:Y:S02]  /*84e0*/  FMUL.FTZ R51, R0, R51 ;  /* 0x0000003300337220 */ /* 0x000fe40000410000 */
[C---:B------:R-:W-:Y:S02]  /*84f0*/  FMUL.FTZ R52, R2.reuse, R52 ;  /* 0x0000003402347220 */ /* 0x040fe40000410000 */
[----:B------:R-:W-:Y:S03]  /*8500*/  FMUL.FTZ R53, R2, R53 ;  /* 0x0000003502357220 */ /* 0x000fe60000410000 */
[C---:B-1----:R-:W-:Y:S01]  /*8510*/  HMMA.16816.F32.BF16 R48, R136.reuse, R128, R48 ;  /* 0x000000808830723c */ /* 0x042fe20000041830 */
[----:B------:R-:W1:Y:S02]  /*8520*/  MUFU.EX2 R223, R223 ;  /* 0x000000df00df7308 */ /* 0x000e640000000800 */
[C---:B------:R-:W-:Y:S02]  /*8530*/  FMUL.FTZ R54, R0.reuse, R54 ;  /* 0x0000003600367220 */ /* 0x040fe40000410000 */
[----:B------:R-:W-:Y:S02]  /*8540*/  FMUL.FTZ R55, R0, R55 ;  /* 0x0000003700377220 */ /* 0x000fe40000410000 */
[C---:B------:R-:W-:Y:S02]  /*8550*/  FMUL.FTZ R56, R2.reuse, R56 ;  /* 0x0000003802387220 */ /* 0x040fe40000410000 */
[----:B------:R-:W-:Y:S02]  /*8560*/  FMUL.FTZ R57, R2, R57 ;  /* 0x0000003902397220 */ /* 0x000fe40000410000 */
[----:B------:R-:W-:Y:S01]  /*8570*/  MUFU.EX2 R226, R226 ;  /* 0x000000e200e27308 */ /* 0x000fe20000000800 */
[C---:B------:R-:W-:Y:S01]  /*8580*/  HMMA.16816.F32.BF16 R52, R136.reuse, R130, R52 ;  /* 0x000000828834723c */ /* 0x040fe20000041834 */
[----:B------:R-:W1:Y:S02]  /*8590*/  LDSM.16.MT88.4 R128, [R189+0xe000] ;  /* 0x00e00000bd80783b */ /* 0x000e640000004200 */
[C---:B------:R-:W-:Y:S02]  /*85a0*/  FMUL.FTZ R58, R0.reuse, R58 ;  /* 0x0000003a003a7220 */ /* 0x040fe40000410000 */
[----:B------:R-:W-:Y:S02]  /*85b0*/  FMUL.FTZ R59, R0, R59 ;  /* 0x0000003b003b7220 */ /* 0x000fe40000410000 */
[C---:B------:R-:W-:Y:S02]  /*85c0*/  FMUL.FTZ R60, R2.reuse, R60 ;  /* 0x0000003c023c7220 */ /* 0x040fe40000410000 */
[----:B------:R-:W-:Y:S01]  /*85d0*/  FMUL.FTZ R61, R2, R61 ;  /* 0x0000003d023d7220 */ /* 0x000fe20000410000 */
[----:B------:R-:W-:Y:S02]  /*85e0*/  MUFU.EX2 R228, R228 ;  /* 0x000000e400e47308 */ /* 0x000fe40000000800 */
[C---:B---3--:R-:W-:Y:S03]  /*85f0*/  HMMA.16816.F32.BF16 R56, R136.reuse, R140, R56 ;  /* 0x0000008c8838723c */ /* 0x048fe60000041838 */
[C---:B------:R-:W-:Y:S02]  /*8600*/  FMUL.FTZ R62, R0.reuse, R62 ;  /* 0x0000003e003e7220 */ /* 0x040fe40000410000 */
[----:B------:R-:W-:Y:S02]  /*8610*/  FMUL.FTZ R63, R0, R63 ;  /* 0x0000003f003f7220 */ /* 0x000fe40000410000 */
[C---:B------:R-:W-:Y:S02]  /*8620*/  FMUL.FTZ R64, R2.reuse, R64 ;  /* 0x0000004002407220 */ /* 0x040fe40000410000 */
[----:B------:R-:W-:Y:S03]  /*8630*/  FMUL.FTZ R65, R2, R65 ;  /* 0x0000004102417220 */ /* 0x000fe60000410000 */
[C---:B------:R-:W-:Y:S01]  /*8640*/  HMMA.16816.F32.BF16 R60, R136.reuse, R142, R60 ;  /* 0x0000008e883c723c */ /* 0x040fe2000004183c */
[----:B------:R-:W3:Y:S02]  /*8650*/  LDSM.16.MT88.4 R140, [R188+0xe000] ;  /* 0x00e00000bc8c783b */ /* 0x000ee40000004200 */
[C---:B------:R-:W-:Y:S02]  /*8660*/  FMUL.FTZ R66, R0.reuse, R66 ;  /* 0x0000004200427220 */ /* 0x040fe40000410000 */
[----:B------:R-:W-:Y:S02]  /*8670*/  FMUL.FTZ R67, R0, R67 ;  /* 0x0000004300437220 */ /* 0x000fe40000410000 */
[C---:B------:R-:W-:Y:S02]  /*8680*/  FMUL.FTZ R68, R2.reuse, R68 ;  /* 0x0000004402447220 */ /* 0x040fe40000410000 */
[----:B------:R-:W-:Y:S03]  /*8690*/  FMUL.FTZ R69, R2, R69 ;  /* 0x0000004502457220 */ /* 0x000fe60000410000 */
[C---:B-----5:R-:W-:Y:S03]  /*86a0*/  HMMA.16816.F32.BF16 R64, R136.reuse, R144, R64 ;  /* 0x000000908840723c */ /* 0x060fe60000041840 */
[C---:B------:R-:W-:Y:S02]  /*86b0*/  FMUL.FTZ R70, R0.reuse, R70 ;  /* 0x0000004600467220 */ /* 0x040fe40000410000 */
[----:B------:R-:W-:Y:S02]  /*86c0*/  FMUL.FTZ R71, R0, R71 ;  /* 0x0000004700477220 */ /* 0x000fe40000410000 */
[C---:B------:R-:W-:Y:S02]  /*86d0*/  FMUL.FTZ R72, R2.reuse, R72 ;  /* 0x0000004802487220 */ /* 0x040fe40000410000 */
[----:B------:R-:W-:Y:S03]  /*86e0*/  FMUL.FTZ R73, R2, R73 ;  /* 0x0000004902497220 */ /* 0x000fe60000410000 */
[C---:B------:R-:W-:Y:S01]  /*86f0*/  HMMA.16816.F32.BF16 R68, R136.reuse, R146, R68 ;  /* 0x000000928844723c */ /* 0x040fe20000041844 */
[----:B------:R-:W5:Y:S02]  /*8700*/  LDSM.16.MT88.4 R144, [R187+0xe000] ;  /* 0x00e00000bb90783b */ /* 0x000f640000004200 */
[C---:B------:R-:W-:Y:S02]  /*8710*/  FMUL.FTZ R74, R0.reuse, R74 ;  /* 0x0000004a004a7220 */ /* 0x040fe40000410000 */
[----:B------:R-:W-:Y:S02]  /*8720*/  FMUL.FTZ R75, R0, R75 ;  /* 0x0000004b004b7220 */ /* 0x000fe40000410000 */
[C---:B------:R-:W-:Y:S02]  /*8730*/  FMUL.FTZ R76, R2.reuse, R76 ;  /* 0x0000004c024c7220 */ /* 0x040fe40000410000 */
[----:B------:R-:W-:Y:S03]  /*8740*/  FMUL.FTZ R77, R2, R77 ;  /* 0x0000004d024d7220 */ /* 0x000fe60000410000 */
[C---:B-1----:R-:W-:Y:S03]  /*8750*/  HMMA.16816.F32.BF16 R72, R136.reuse, R128, R72 ;  /* 0x000000808848723c */ /* 0x042fe60000041848 */
[C---:B------:R-:W-:Y:S02]  /*8760*/  FMUL.FTZ R78, R0.reuse, R78 ;  /* 0x0000004e004e7220 */ /* 0x040fe40000410000 */
[----:B------:R-:W-:Y:S02]  /*8770*/  FMUL.FTZ R79, R0, R79 ;  /* 0x0000004f004f7220 */ /* 0x000fe40000410000 */
[C---:B------:R-:W-:Y:S02]  /*8780*/  FMUL.FTZ R80, R2.reuse, R80 ;  /* 0x0000005002507220 */ /* 0x040fe40000410000 */
[----:B------:R-:W-:Y:S03]  /*8790*/  FMUL.FTZ R81, R2, R81 ;  /* 0x0000005102517220 */ /* 0x000fe60000410000 */
[C---:B------:R-:W-:Y:S01]  /*87a0*/  HMMA.16816.F32.BF16 R76, R136.reuse, R130, R76 ;  /* 0x00000082884c723c */ /* 0x040fe2000004184c */
[----:B------:R-:W1:Y:S02]  /*87b0*/  LDSM.16.MT88.4 R128, [R191+0x10000] ;  /* 0x01000000bf80783b */ /* 0x000e640000004200 */
[C---:B------:R-:W-:Y:S02]  /*87c0*/  FMUL.FTZ R82, R0.reuse, R82 ;  /* 0x0000005200527220 */ /* 0x040fe40000410000 */
[----:B------:R-:W-:Y:S02]  /*87d0*/  FMUL.FTZ R83, R0, R83 ;  /* 0x0000005300537220 */ /* 0x000fe40000410000 */
[C---:B------:R-:W-:Y:S02]  /*87e0*/  FMUL.FTZ R84, R2.reuse, R84 ;  /* 0x0000005402547220 */ /* 0x040fe40000410000 */
[----:B------:R-:W-:Y:S03]  /*87f0*/  FMUL.FTZ R85, R2, R85 ;  /* 0x0000005502557220 */ /* 0x000fe60000410000 */
        /* <DEDUP_REMOVED lines=17> */
[----:B------:R-:W-:Y:S02]  /*8910*/  LDSM.16.MT88.4 R144, [R188+0xc800] ;  /* 0x00c80000bc90783b */ /* 0x000fe40000004200 */
        /* <DEDUP_REMOVED lines=18> */
[C---:B------:R-:W-:Y:S01]  /*8a40*/  FMUL.FTZ R112, R2.reuse, R112 ;  /* 0x0000007002707220 */ /* 0x040fe20000410000 */
[C---:B------:R-:W-:Y:S01]  /*8a50*/  HMMA.16816.F32.BF16 R16, R136.reuse, R142, R16 ;  /* 0x0000008e8810723c */ /* 0x040fe20000041810 */
[----:B------:R-:W3:Y:S03]  /*8a60*/  LDSM.16.MT88.4 R140, [R191+0xc800] ;  /* 0x00c80000bf8c783b */ /* 0x000ee60000004200 */
[----:B------:R-:W-:Y:S02]  /*8a70*/  FMUL.FTZ R113, R2, R113 ;  /* 0x0000007102717220 */ /* 0x000fe40000410000 */
[C---:B------:R-:W-:Y:S02]  /*8a80*/  FMUL.FTZ R114, R0.reuse, R114 ;  /* 0x0000007200727220 */ /* 0x040fe40000410000 */
[----:B------:R-:W-:Y:S04]  /*8a90*/  FMUL.FTZ R115, R0, R115 ;  /* 0x0000007300737220 */ /* 0x000fe80000410000 */
[C---:B------:R-:W-:Y:S01]  /*8aa0*/  FMUL.FTZ R12, R2.reuse, R120 ;  /* 0x00000078020c7220 */ /* 0x040fe20000410000 */
[--C-:B------:R-:W-:Y:S01]  /*8ab0*/  HSET2.LE.AND R120, R7, R210.reuse, PT ;  /* 0x000000d207787233 */ /* 0x100fe20003803000 */
[----:B------:R-:W-:Y:S01]  /*8ac0*/  FMUL.FTZ R13, R2, R121 ;  /* 0x00000079020d7220 */ /* 0x000fe20000410000 */
[----:B------:R-:W-:Y:S01]  /*8ad0*/  PRMT R121, R6, 0x5410, R149 ;  /* 0x0000541006797816 */ /* 0x000fe20000000095 */
[C---:B------:R-:W-:Y:S01]  /*8ae0*/  FMUL.FTZ R14, R0.reuse, R122 ;  /* 0x0000007a000e7220 */ /* 0x040fe20000410000 */
[----:B------:R-:W-:Y:S01]  /*8af0*/  LDSM.16.MT88.4 R148, [R187+0xc800] ;  /* 0x00c80000bb94783b */ /* 0x000fe20000004200 */
[----:B------:R-:W-:Y:S01]  /*8b00*/  FMUL.FTZ R15, R0, R123 ;  /* 0x0000007b000f7220 */ /* 0x000fe20000410000 */
[----:B--2---:R-:W-:Y:S01]  /*8b10*/  F2FP.BF16.PACK_AB R122, R174, R173 ;  /* 0x000000adae7a723e */ /* 0x004fe200000010ff */
[C---:B------:R-:W-:Y:S01]  /*8b20*/  FMUL.FTZ R116, R2.reuse, R116 ;  /* 0x0000007402747220 */ /* 0x040fe20000410000 */
[C---:B-1----:R-:W-:Y:S03]  /*8b30*/  HMMA.16816.F32.BF16 R108, R136.reuse, R128, R108 ;  /* 0x00000080886c723c */ /* 0x042fe6000004186c */
[----:B------:R-:W-:Y:S01]  /*8b40*/  LOP3.LUT R122, R5, R122, RZ, 0xc0, !PT ;  /* 0x0000007a057a7212 */ /* 0x000fe200078ec0ff */
[----:B------:R-:W-:Y:S01]  /*8b50*/  FMUL.FTZ R117, R2, R117 ;  /* 0x0000007502757220 */ /* 0x000fe20000410000 */
[--C-:B------:R-:W-:Y:S01]  /*8b60*/  HSET2.LE.AND R123, R227, R210.reuse, PT ;  /* 0x000000d2e37b7233 */ /* 0x100fe20003803000 */
[C---:B------:R-:W-:Y:S01]  /*8b70*/  FMUL.FTZ R118, R0.reuse, R118 ;  /* 0x0000007600767220 */ /* 0x040fe20000410000 */
[--C-:B------:R-:W-:Y:S01]  /*8b80*/  HSET2.LE.AND R121, R121, R210.reuse, PT ;  /* 0x000000d279797233 */ /* 0x100fe20003803000 */
[C---:B------:R-:W-:Y:S01]  /*8b90*/  HMMA.16816.F32.BF16 R112, R136.reuse, R130, R112 ;  /* 0x000000828870723c */ /* 0x040fe20000041870 */
[----:B------:R-:W1:Y:S03]  /*8ba0*/  LDSM.16.MT88.4 R128, [R189+0xc800] ;  /* 0x00c80000bd80783b */ /* 0x000e660000004200 */
[----:B------:R-:W-:Y:S01]  /*8bb0*/  FMUL.FTZ R119, R0, R119 ;  /* 0x0000007700777220 */ /* 0x000fe20000410000 */
[----:B----4-:R-:W-:Y:S01]  /*8bc0*/  F2FP.BF16.PACK_AB R5, R221, R220 ;  /* 0x000000dcdd05723e */ /* 0x010fe200000010ff */
[----:B------:R-:W-:Y:S01]  /*8bd0*/  FFMA.FTZ R227, R23, c[0x0][0x23c], -R170 ;  /* 0x00008f0017e37a23 */ /* 0x000fe200000108aa */
[----:B------:R-:W-:Y:S01]  /*8be0*/  F2FP.BF16.PACK_AB R6, R223, R222 ;  /* 0x000000dedf06723e */ /* 0x000fe200000010ff */
[C---:B------:R-:W-:Y:S04]  /*8bf0*/  HMMA.16816.F32.BF16 R12, R136.reuse, R124, R12 ;  /* 0x0000007c880c723c */ /* 0x040fe8000004180c */
[----:B------:R-:W-:Y:S01]  /*8c00*/  LOP3.LUT R120, R120, R5, RZ, 0xc0, !PT ;  /* 0x0000000578787212 */ /* 0x000fe200078ec0ff */
[----:B------:R-:W-:Y:S01]  /*8c10*/  MUFU.EX2 R227, R227 ;  /* 0x000000e300e37308 */ /* 0x000fe20000000800 */
[----:B------:R-:W-:Y:S01]  /*8c20*/  LOP3.LUT R121, R121, R6, RZ, 0xc0, !PT ;  /* 0x0000000679797212 */ /* 0x000fe200078ec0ff */
[----:B------:R-:W-:Y:S01]  /*8c30*/  FFMA.FTZ R166, R2, R213, R166 ;  /* 0x000000d502a67223 */ /* 0x000fe200000100a6 */
[----:B------:R-:W-:Y:S01]  /*8c40*/  HMMA.16816.F32.BF16 R116, R136, R126, R116 ;  /* 0x0000007e8874723c */ /* 0x000fe20000041874 */
[----:B------:R-:W-:Y:S03]  /*8c50*/  LDSM.16.MT88.4 R136, [R189+0x10800] ;  /* 0x01080000bd88783b */ /* 0x000fe60000004200 */
[----:B------:R-:W-:Y:S01]  /*8c60*/  F2FP.BF16.PACK_AB R124, R175, R212 ;  /* 0x000000d4af7c723e */ /* 0x000fe200000010ff */
[----:B------:R-:W-:Y:S01]  /*8c70*/  FFMA.FTZ R168, R0, R211, R168 ;  /* 0x000000d300a87223 */ /* 0x000fe200000100a8 */
[----:B------:R-:W-:Y:S01]  /*8c80*/  MOV R5, UR30 ;  /* 0x0000001e00057c02 */ /* 0x000fe20008000f00 */
[----:B------:R-:W-:Y:S01]  /*8c90*/  FADD.FTZ R169, R169, R166 ;  /* 0x000000a6a9a97221 */ /* 0x000fe20000010000 */
[----:B------:R-:W-:Y:S01]  /*8ca0*/  LOP3.LUT R123, R123, R124, RZ, 0xc0, !PT ;  /* 0x0000007c7b7b7212 */ /* 0x000fe200078ec0ff */
[----:B------:R-:W-:Y:S01]  /*8cb0*/  FADD.FTZ R171, R171, R168 ;  /* 0x000000a8abab7221 */ /* 0x000fe20000010000 */
[----:B------:R-:W2:Y:S02]  /*8cc0*/  LDSM.16.MT88.4 R124, [R187+0xe800] ;  /* 0x00e80000bb7c783b */ /* 0x000ea40000004200 */
[----:B------:R-:W-:Y:S01]  /*8cd0*/  LOP3.LUT R5, R219, UR23, R5, 0x96, !PT ;  /* 0x00000017db057c12 */ /* 0x000fe2000f8e9605 */
[----:B------:R-:W-:Y:S02]  /*8ce0*/  FADD.FTZ R134, R134, R169 ;  /* 0x000000a986867221 */ /* 0x000fe40000010000 */
[C---:B---3--:R-:W-:Y:S05]  /*8cf0*/  HMMA.16816.F32.BF16 R8, R120.reuse, R140, R8 ;  /* 0x0000008c7808723c */ /* 0x048fea0000041808 */
[----:B------:R-:W-:Y:S03]  /*8d00*/  IMAD.WIDE.U32 R6, R5, -0x326172a9, RZ ;  /* 0xcd9e8d5705067825 */ /* 0x000fe600078e00ff */
[C---:B------:R-:W-:Y:S01]  /*8d10*/  HMMA.16816.F32.BF16 R36, R120.reuse, R142, R36 ;  /* 0x0000008e7824723c */ /* 0x040fe20000041824 */
[----:B------:R-:W-:Y:S03]  /*8d20*/  LDSM.16.MT88.4 R140, [R188+0xd000] ;  /* 0x00d00000bc8c783b */ /* 0x000fe60000004200 */
[----:B------:R-:W-:Y:S01]  /*8d30*/  LOP3.LUT R5, R7, UR8, R216, 0x96, !PT ;  /* 0x0000000807057c12 */ /* 0x000fe2000f8e96d8 */
[----:B------:R-:W-:Y:S01]  /*8d40*/  FADD.FTZ R164, R164, R171 ;  /* 0x000000aba4a47221 */ /* 0x000fe20000010000 */
[----:B------:R-:W-:Y:S01]  /*8d50*/  LOP3.LUT R6, R225, UR26, R6, 0x96, !PT ;  /* 0x0000001ae1067c12 */ /* 0x000fe2000f8e9606 */
[----:B------:R-:W-:Y:S01]  /*8d60*/  FFMA.FTZ R225, R21, c[0x0][0x23c], -R172 ;  /* 0x00008f0015e17a23 */ /* 0x000fe200000108ac */
[C---:B-1----:R-:W-:Y:S04]  /*8d70*/  HMMA.16816.F32.BF16 R40, R120.reuse, R128, R40 ;  /* 0x000000807828723c */ /* 0x042fe80000041828 */
[----:B------:R-:W-:Y:S01]  /*8d80*/  IMAD.WIDE.U32 R6, R6, -0x2daee0ad, RZ ;  /* 0xd2511f5306067825 */ /* 0x000fe200078e00ff */
[----:B------:R-:W-:Y:S03]  /*8d90*/  MUFU.EX2 R225, R225 ;  /* 0x000000e100e17308 */ /* 0x000fe60000000800 */
[C---:B------:R-:W-:Y:S01]  /*8da0*/  HMMA.16816.F32.BF16 R44, R120.reuse, R130, R44 ;  /* 0x00000082782c723c */ /* 0x040fe2000004182c */
[----:B------:R-:W1:Y:S03]  /*8db0*/  LDSM.16.MT88.4 R128, [R191+0x10800] ;  /* 0x01080000bf80783b */ /* 0x000e660000004200 */
[----:B------:R-:W-:Y:S04]  /*8dc0*/  IMAD.WIDE.U32 R232, R5, -0x2daee0ad, RZ ;  /* 0xd2511f5305e87825 */ /* 0x000fe800078e00ff */
[C---:B------:R-:W-:Y:S04]  /*8dd0*/  HMMA.16816.F32.BF16 R48, R120.reuse, R144, R48 ;  /* 0x000000907830723c */ /* 0x040fe80000041830 */
[----:B------:R-:W-:Y:S01]  /*8de0*/  LOP3.LUT R5, R233, UR25, R214, 0x96, !PT ;  /* 0x00000019e9057c12 */ /* 0x000fe2000f8e96d6 */
[----:B------:R-:W-:Y:S01]  /*8df0*/  FADD.FTZ R165, R165, R134 ;  /* 0x00000086a5a57221 */ /* 0x000fe20000010000 */
[----:B------:R-:W-:Y:S01]  /*8e00*/  LOP3.LUT R232, R7, UR21, R232, 0x96, !PT ;  /* 0x0000001507e87c12 */ /* 0x000fe2000f8e96e8 */
[----:B------:R-:W-:Y:S01]  /*8e10*/  FADD.FTZ R167, R167, R164 ;  /* 0x000000a4a7a77221 */ /* 0x000fe20000010000 */
[C---:B------:R-:W-:Y:S01]  /*8e20*/  HMMA.16816.F32.BF16 R52, R120.reuse, R146, R52 ;  /* 0x000000927834723c */ /* 0x040fe20000041834 */
[----:B------:R-:W-:Y:S03]  /*8e30*/  LDSM.16.MT88.4 R144, [R191+0xf000] ;  /* 0x00f00000bf90783b */ /* 0x000fe60000004200 */
[----:B------:R-:W-:Y:S04]  /*8e40*/  IMAD.WIDE.U32 R230, R5, -0x326172a9, RZ ;  /* 0xcd9e8d5705e67825 */ /* 0x000fe800078e00ff */
[C---:B------:R-:W-:Y:S04]  /*8e50*/  HMMA.16816.F32.BF16 R56, R120.reuse, R148, R56 ;  /* 0x000000947838723c */ /* 0x040fe80000041838 */
[----:B------:R-:W-:Y:S01]  /*8e60*/  LOP3.LUT R224, R231, UR24, R224, 0x96, !PT ;  /* 0x00000018e7e07c12 */ /* 0x000fe2000f8e96e0 */
[----:B------:R-:W-:Y:S03]  /*8e70*/  IMAD.WIDE.U32 R232, R232, -0x326172a9, RZ ;  /* 0xcd9e8d57e8e87825 */ /* 0x000fe600078e00ff */
[C---:B------:R-:W-:Y:S04]  /*8e80*/  HMMA.16816.F32.BF16 R60, R120.reuse, R150, R60 ;  /* 0x00000096783c723c */ /* 0x040fe8000004183c */
[----:B------:R-:W-:Y:S01]  /*8e90*/  LOP3.LUT R230, R233, UR20, R230, 0x96, !PT ;  /* 0x00000014e9e67c12 */ /* 0x000fe2000f8e96e6 */
[----:B------:R-:W-:Y:S02]  /*8ea0*/  FADD.FTZ R0, R220, R165 ;  /* 0x000000a5dc007221 */ /* 0x000fe40000010000 */
[----:B------:R-:W-:Y:S01]  /*8eb0*/  FADD.FTZ R222, R222, R167 ;  /* 0x000000a7dede7221 */ /* 0x000fe20000010000 */
[C---:B------:R-:W-:Y:S04]  /*8ec0*/  HMMA.16816.F32.BF16 R64, R120.reuse, R152, R64 ;  /* 0x000000987840723c */ /* 0x040fe80000041840 */
[----:B------:R-:W-:Y:S04]  /*8ed0*/  IMAD.WIDE.U32 R230, R230, -0x2daee0ad, RZ ;  /* 0xd2511f53e6e67825 */ /* 0x000fe800078e00ff */
[C---:B------:R-:W-:Y:S01]  /*8ee0*/  HMMA.16816.F32.BF16 R68, R120.reuse, R154, R68 ;  /* 0x0000009a7844723c */ /* 0x040fe20000041844 */
[----:B------:R-:W-:Y:S03]  /*8ef0*/  LDSM.16.MT88.4 R152, [R188+0xf000] ;  /* 0x00f00000bc98783b */ /* 0x000fe60000004200 */
[----:B------:R-:W-:Y:S02]  /*8f00*/  FADD.FTZ R0, R221, R0 ;  /* 0x00000000dd007221 */ /* 0x000fe40000010000 */
[----:B------:R-:W-:Y:S02]  /*8f10*/  FADD.FTZ R223, R223, R222 ;  /* 0x000000dedfdf7221 */ /* 0x000fe40000010000 */
[C---:B------:R-:W-:Y:S04]  /*8f20*/  HMMA.16816.F32.BF16 R72, R120.reuse, R156, R72 ;  /* 0x0000009c7848723c */ /* 0x040fe80000041848 */
[----:B------:R-:W-:Y:S04]  /*8f30*/  FADD.FTZ R212, R212, R223 ;  /* 0x000000dfd4d47221 */ /* 0x000fe80000010000 */
[C---:B------:R-:W-:Y:S04]  /*8f40*/  HMMA.16816.F32.BF16 R76, R120.reuse, R158, R76 ;  /* 0x0000009e784c723c */ /* 0x040fe8000004184c */
[----:B------:R-:W-:Y:S04]  /*8f50*/  FADD.FTZ R175, R175, R212 ;  /* 0x000000d4afaf7221 */ /* 0x000fe80000010000 */
[C---:B------:R-:W-:Y:S07]  /*8f60*/  HMMA.16816.F32.BF16 R80, R120.reuse, R160, R80 ;  /* 0x000000a07850723c */ /* 0x040fee0000041850 */
[--C-:B------:R-:W-:Y:S01]  /*8f70*/  FFMA.FTZ R160, R24, c[0x0][0x23c], -R172.reuse ;  /* 0x00008f0018a07a23 */ /* 0x100fe200000108ac */
[C---:B------:R-:W-:Y:S04]  /*8f80*/  HMMA.16816.F32.BF16 R84, R120.reuse, R162, R84 ;  /* 0x000000a27854723c */ /* 0x040fe80000041854 */
[----:B------:R-:W-:Y:S01]  /*8f90*/  FFMA.FTZ R161, R25, c[0x0][0x23c], -R172 ;  /* 0x00008f0019a17a23 */ /* 0x000fe200000108ac */
[----:B------:R-:W-:Y:S01]  /*8fa0*/  MUFU.EX2 R160, R160 ;  /* 0x000000a000a07308 */ /* 0x000fe20000000800 */
[----:B------:R-:W-:Y:S02]  /*8fb0*/  IMAD.WIDE.U32 R24, R224, -0x2daee0ad, RZ ;  /* 0xd2511f53e0187825 */ /* 0x000fe400078e00ff */
[C---:B--2---:R-:W-:Y:S04]  /*8fc0*/  HMMA.16816.F32.BF16 R88, R120.reuse, R124, R88 ;  /* 0x0000007c7858723c */ /* 0x044fe80000041858 */
[----:B------:R-:W-:Y:S01]  /*8fd0*/  FFMA.FTZ R162, R26, c[0x0][0x23c], -R170 ;  /* 0x00008f001aa27a23 */ /* 0x000fe200000108aa */
[----:B------:R-:W-:Y:S01]  /*8fe0*/  LOP3.LUT R6, R25, UR17, R6, 0x96, !PT ;  /* 0x0000001119067c12 */ /* 0x000fe2000f8e9606 */
[----:B------:R-:W-:Y:S01]  /*8ff0*/  FFMA.FTZ R163, R27, c[0x0][0x23c], -R170 ;  /* 0x00008f001ba37a23 */ /* 0x000fe200000108aa */
[----:B------:R-:W-:Y:S01]  /*9000*/  LOP3.LUT R5, R231, UR12, R24, 0x96, !PT ;  /* 0x0000000ce7057c12 */ /* 0x000fe2000f8e9618 */
[C---:B------:R-:W-:Y:S01]  /*9010*/  HMMA.16816.F32.BF16 R92, R120.reuse, R126, R92 ;  /* 0x0000007e785c723c */ /* 0x040fe2000004185c */
[----:B------:R-:W2:Y:S01]  /*9020*/  LDSM.16.MT88.4 R124, [R188+0x10800] ;  /* 0x01080000bc7c783b */ /* 0x000ea20000004200 */
[----:B------:R-:W3:Y:S02]  /*9030*/  MUFU.EX2 R161, R161 ;  /* 0x000000a100a17308 */ /* 0x000ee40000000800 */
[----:B------:R-:W-:Y:S04]  /*9040*/  IMAD.WIDE.U32 R6, R6, -0x326172a9, RZ ;  /* 0xcd9e8d5706067825 */ /* 0x000fe800078e00ff */
[C---:B-1----:R-:W-:Y:S01]  /*9050*/  HMMA.16816.F32.BF16 R96, R120.reuse, R128, R96 ;  /* 0x000000807860723c */ /* 0x042fe20000041860 */
[----:B------:R-:W1:Y:S03]  /*9060*/  LDSM.16.MT88.4 R24, [R187+0x10800] ;  /* 0x01080000bb18783b */ /* 0x000e660000004200 */
[----:B------:R-:W-:Y:S03]  /*9070*/  MUFU.EX2 R162, R162 ;  /* 0x000000a200a27308 */ /* 0x000fe60000000800 */
[----:B------:R-:W-:Y:S01]  /*9080*/  IMAD.WIDE.U32 R128, R5, -0x326172a9, RZ ;  /* 0xcd9e8d5705807825 */ /* 0x000fe200078e00ff */
[C---:B------:R-:W-:Y:S04]  /*9090*/  HMMA.16816.F32.BF16 R100, R120.reuse, R130, R100 ;  /* 0x000000827864723c */ /* 0x040fe80000041864 */
[----:B------:R-:W-:Y:S02]  /*90a0*/  LOP3.LUT R5, R129, UR5, R6, 0x96, !PT ;  /* 0x0000000581057c12 */ /* 0x000fe4000f8e9606 */
[----:B------:R-:W-:Y:S01]  /*90b0*/  SHF.R.U32.HI R21, RZ, 0x10, R128 ;  /* 0x00000010ff157819 */ /* 0x000fe20000011680 */
[----:B------:R-:W-:Y:S01]  /*90c0*/  FFMA.FTZ R130, R20, c[0x0][0x23c], -R172 ;  /* 0x00008f0014827a23 */ /* 0x000fe200000108ac */
[C---:B------:R-:W-:Y:S01]  /*90d0*/  HMMA.16816.F32.BF16 R104, R120.reuse, R136, R104 ;  /* 0x000000887868723c */ /* 0x040fe20000041868 */
[----:B------:R-:W4:Y:S03]  /*90e0*/  MUFU.EX2 R163, R163 ;  /* 0x000000a300a37308 */ /* 0x000f260000000800 */
[C---:B------:R-:W-:Y:S02]  /*90f0*/  LOP3.LUT R20, R128.reuse, 0xffff, RZ, 0xc0, !PT ;  /* 0x0000ffff80147812 */ /* 0x040fe400078ec0ff */
[----:B------:R-:W-:Y:S02]  /*9100*/  LOP3.LUT R149, R128, 0xff, RZ, 0xc0, !PT ;  /* 0x000000ff80957812 */ /* 0x000fe400078ec0ff */
[C---:B------:R-:W-:Y:S01]  /*9110*/  HMMA.16816.F32.BF16 R16, R120.reuse, R138, R16 ;  /* 0x0000008a7810723c */ /* 0x040fe20000041810 */
[----:B------:R-:W-:Y:S02]  /*9120*/  LDSM.16.MT88.4 R136, [R189+0xd000] ;  /* 0x00d00000bd88783b */ /* 0x000fe40000004200 */
[----:B------:R5:W3:Y:S01]  /*9130*/  MUFU.EX2 R224, R130 ;  /* 0x0000008200e07308 */ /* 0x000ae20000000800 */
[----:B------:R-:W-:Y:S02]  /*9140*/  SHF.R.U32.HI R6, RZ, 0x18, R128 ;  /* 0x00000018ff067819 */ /* 0x000fe40000011680 */
[----:B------:R-:W-:Y:S02]  /*9150*/  SHF.R.U32.HI R22, RZ, 0x8, R20 ;  /* 0x00000008ff167819 */ /* 0x000fe40000011614 */
[--C-:B------:R-:W-:Y:S01]  /*9160*/  SHF.R.U32.HI R157, RZ, 0x10, R5.reuse ;  /* 0x00000010ff9d7819 */ /* 0x100fe20000011605 */
[C---:B--2---:R-:W-:Y:S03]  /*9170*/  HMMA.16816.F32.BF16 R108, R120.reuse, R124, R108 ;  /* 0x0000007c786c723c */ /* 0x044fe6000004186c */
[----:B------:R-:W-:Y:S02]  /*9180*/  LOP3.LUT R23, R21, 0xff, RZ, 0xc0, !PT ;  /* 0x000000ff15177812 */ /* 0x000fe400078ec0ff */
[----:B------:R-:W-:Y:S02]  /*9190*/  PRMT R149, R149, 0x5410, R22 ;  /* 0x0000541095957816 */ /* 0x000fe40000000016 */
[----:B------:R-:W-:Y:S01]  /*91a0*/  LOP3.LUT R124, R5, 0xffff, RZ, 0xc0, !PT ;  /* 0x0000ffff057c7812 */ /* 0x000fe200078ec0ff */
[C---:B------:R-:W-:Y:S04]  /*91b0*/  HMMA.16816.F32.BF16 R112, R120.reuse, R126, R112 ;  /* 0x0000007e7870723c */ /* 0x040fe80000041870 */
[----:B------:R-:W-:Y:S01]  /*91c0*/  SHF.R.U32.HI R20, RZ, 0x8, R124 ;  /* 0x00000008ff147819 */ /* 0x000fe2000001167c */
[--C-:B------:R-:W-:Y:S01]  /*91d0*/  HSET2.LE.AND R22, R149, R210.reuse, PT ;  /* 0x000000d295167233 */ /* 0x100fe20003803000 */
[----:B------:R-:W-:Y:S01]  /*91e0*/  LOP3.LUT R157, R157, 0xff, RZ, 0xc0, !PT ;  /* 0x000000ff9d9d7812 */ /* 0x000fe200078ec0ff */
[----:B------:R-:W-:Y:S01]  /*91f0*/  LDSM.16.MT88.4 R124, [R187+0xd000] ;  /* 0x00d00000bb7c783b */ /* 0x000fe20000004200 */
[C---:B-1----:R-:W-:Y:S04]  /*9200*/  HMMA.16816.F32.BF16 R12, R120.reuse, R24, R12 ;  /* 0x00000018780c723c */ /* 0x042fe8000004180c */
[----:B------:R-:W-:Y:S02]  /*9210*/  LOP3.LUT R21, R5, 0xff, RZ, 0xc0, !PT ;  /* 0x000000ff05157812 */ /* 0x000fe400078ec0ff */
[----:B------:R-:W-:Y:S01]  /*9220*/  PRMT R23, R23, 0x5410, R6 ;  /* 0x0000541017177816 */ /* 0x000fe20000000006 */
[----:B-----5:R-:W1:Y:S01]  /*9230*/  LDSM.16.MT88.4 R128, [R191+0xd000] ;  /* 0x00d00000bf80783b */ /* 0x020e620000004200 */
[----:B------:R-:W-:Y:S04]  /*9240*/  HMMA.16816.F32.BF16 R116, R120, R26, R116 ;  /* 0x0000001a7874723c */ /* 0x000fe80000041874 */
[----:B------:R-:W-:Y:S01]  /*9250*/  SHF.R.U32.HI R6, RZ, 0x18, R5 ;  /* 0x00000018ff067819 */ /* 0x000fe20000011605 */
[--C-:B------:R-:W-:Y:S01]  /*9260*/  HSET2.LE.AND R23, R23, R210.reuse, PT ;  /* 0x000000d217177233 */ /* 0x100fe20003803000 */
[----:B------:R-:W-:Y:S01]  /*9270*/  PRMT R21, R21, 0x5410, R20 ;  /* 0x0000541015157816 */ /* 0x000fe20000000014 */
[----:B------:R-:W2:Y:S01]  /*9280*/  LDSM.16.MT88.4 R148, [R189+0xf000] ;  /* 0x00f00000bd94783b */ /* 0x000ea20000004200 */
[----:B------:R-:W-:Y:S04]  /*9290*/  PRMT R157, R157, 0x5410, R6 ;  /* 0x000054109d9d7816 */ /* 0x000fe80000000006 */
[----:B---3--:R-:W-:Y:S01]  /*92a0*/  F2FP.BF16.PACK_AB R5, R161, R160 ;  /* 0x000000a0a105723e */ /* 0x008fe200000010ff */
[--C-:B------:R-:W-:Y:S01]  /*92b0*/  HSET2.LE.AND R20, R21, R210.reuse, PT ;  /* 0x000000d215147233 */ /* 0x100fe20003803000 */
[----:B----4-:R-:W-:Y:S01]  /*92c0*/  F2FP.BF16.PACK_AB R6, R163, R162 ;  /* 0x000000a2a306723e */ /* 0x010fe200000010ff */
[--C-:B------:R-:W-:Y:S01]  /*92d0*/  HSET2.LE.AND R21, R157, R210.reuse, PT ;  /* 0x000000d29d157233 */ /* 0x100fe20003803000 */
[----:B------:R-:W-:Y:S01]  /*92e0*/  LOP3.LUT R22, R22, R5, RZ, 0xc0, !PT ;  /* 0x0000000516167212 */ /* 0x000fe200078ec0ff */
[----:B------:R-:W3:Y:S01]  /*92f0*/  LDSM.16.MT88.4 R156, [R187+0xf000] ;  /* 0x00f00000bb9c783b */ /* 0x000ee20000004200 */
[----:B------:R-:W-:Y:S02]  /*9300*/  LOP3.LUT R23, R23, R6, RZ, 0xc0, !PT ;  /* 0x0000000617177212 */ /* 0x000fe400078ec0ff */
[----:B------:R-:W-:Y:S02]  /*9310*/  F2FP.BF16.PACK_AB R5, R225, R224 ;  /* 0x000000e0e105723e */ /* 0x000fe400000010ff */
[----:B------:R-:W-:Y:S01]  /*9320*/  F2FP.BF16.PACK_AB R6, R227, R226 ;  /* 0x000000e2e306723e */ /* 0x000fe200000010ff */
[----:B------:R-:W-:Y:S01]  /*9330*/  FADD.FTZ R226, R226, R175 ;  /* 0x000000afe2e27221 */ /* 0x000fe20000010000 */
[----:B------:R-:W-:Y:S01]  /*9340*/  LOP3.LUT R20, R20, R5, RZ, 0xc0, !PT ;  /* 0x0000000514147212 */ /* 0x000fe200078ec0ff */
[----:B------:R-:W4:Y:S01]  /*9350*/  LDSM.16.MT88.4 R24, [R191+0x11000] ;  /* 0x01100000bf18783b */ /* 0x000f220000004200 */
[----:B------:R-:W-:Y:S01]  /*9360*/  LOP3.LUT R21, R21, R6, RZ, 0xc0, !PT ;  /* 0x0000000615157212 */ /* 0x000fe200078ec0ff */
[----:B------:R-:W-:Y:S01]  /*9370*/  FADD.FTZ R227, R227, R226 ;  /* 0x000000e2e3e37221 */ /* 0x000fe20000010000 */
[----:B------:R-:W-:Y:S03]  /*9380*/  LOP3.LUT R6, R7, UR15, R232, 0x96, !PT ;  /* 0x0000000f07067c12 */ /* 0x000fe6000f8e96e8 */
[----:B------:R-:W-:Y:S02]  /*9390*/  FADD.FTZ R162, R162, R227 ;  /* 0x000000e3a2a27221 */ /* 0x000fe40000010000 */
[----:B------:R-:W5:Y:S02]  /*93a0*/  LDSM.16.MT88.4 R120, [R189+0x11000] ;  /* 0x01100000bd78783b */ /* 0x000f640000004200 */
[----:B------:R-:W-:Y:S01]  /*93b0*/  FADD.FTZ R163, R163, R162 ;  /* 0x000000a2a3a37221 */ /* 0x000fe20000010000 */
[C---:B-1----:R-:W-:Y:S08]  /*93c0*/  HMMA.16816.F32.BF16 R8, R20.reuse, R128, R8 ;  /* 0x000000801408723c */ /* 0x042ff00000041808 */
[C---:B------:R-:W-:Y:S08]  /*93d0*/  HMMA.16816.F32.BF16 R36, R20.reuse, R130, R36 ;  /* 0x000000821424723c */ /* 0x040ff00000041824 */
        /* <DEDUP_REMOVED lines=9> */
[C---:B------:R-:W-:Y:S08]  /*9470*/  HMMA.16816.F32.BF16 R64, R20.reuse, R144, R64 ;  /* 0x000000901440723c */ /* 0x040ff00000041840 */
[C---:B------:R-:W-:Y:S01]  /*9480*/  HMMA.16816.F32.BF16 R68, R20.reuse, R146, R68 ;  /* 0x000000921444723c */ /* 0x040fe20000041844 */
[----:B------:R-:W-:Y:S07]  /*9490*/  LDSM.16.MT88.4 R144, [R189+0xf800] ;  /* 0x00f80000bd90783b */ /* 0x000fee0000004200 */
[C---:B--2---:R-:W-:Y:S08]  /*94a0*/  HMMA.16816.F32.BF16 R72, R20.reuse, R148, R72 ;  /* 0x000000941448723c */ /* 0x044ff00000041848 */
[C---:B------:R-:W-:Y:S01]  /*94b0*/  HMMA.16816.F32.BF16 R76, R20.reuse, R150, R76 ;  /* 0x00000096144c723c */ /* 0x040fe2000004184c */
[----:B------:R-:W-:Y:S07]  /*94c0*/  LDSM.16.MT88.4 R148, [R188+0xf800] ;  /* 0x00f80000bc94783b */ /* 0x000fee0000004200 */
[C---:B------:R-:W-:Y:S08]  /*94d0*/  HMMA.16816.F32.BF16 R80, R20.reuse, R152, R80 ;  /* 0x000000981450723c */ /* 0x040ff00000041850 */
[C---:B------:R-:W-:Y:S01]  /*94e0*/  HMMA.16816.F32.BF16 R84, R20.reuse, R154, R84 ;  /* 0x0000009a1454723c */ /* 0x040fe20000041854 */
[----:B------:R-:W-:Y:S07]  /*94f0*/  LDSM.16.MT88.4 R152, [R187+0xf800] ;  /* 0x00f80000bb98783b */ /* 0x000fee0000004200 */
[C---:B---3--:R-:W-:Y:S07]  /*9500*/  HMMA.16816.F32.BF16 R88, R20.reuse, R156, R88 ;  /* 0x0000009c1458723c */ /* 0x048fee0000041858 */
[----:B------:R-:W-:Y:S01]  /*9510*/  FFMA.FTZ R157, R29, c[0x0][0x23c], -R172 ;  /* 0x00008f001d9d7a23 */ /* 0x000fe200000108ac */
[C---:B------:R-:W-:Y:S04]  /*9520*/  HMMA.16816.F32.BF16 R92, R20.reuse, R158, R92 ;  /* 0x0000009e145c723c */ /* 0x040fe8000004185c */
[----:B------:R-:W-:Y:S01]  /*9530*/  FFMA.FTZ R156, R30, c[0x0][0x23c], -R170 ;  /* 0x00008f001e9c7a23 */ /* 0x000fe200000108aa */
[----:B------:R-:W-:Y:S01]  /*9540*/  MUFU.EX2 R157, R157 ;  /* 0x0000009d009d7308 */ /* 0x000fe20000000800 */
[----:B------:R-:W-:Y:S02]  /*9550*/  IMAD.WIDE.U32 R28, R6, -0x2daee0ad, RZ ;  /* 0xd2511f53061c7825 */ /* 0x000fe400078e00ff */
[C---:B----4-:R-:W-:Y:S04]  /*9560*/  HMMA.16816.F32.BF16 R96, R20.reuse, R24, R96 ;  /* 0x000000181460723c */ /* 0x050fe80000041860 */
[----:B------:R-:W-:Y:S01]  /*9570*/  FFMA.FTZ R158, R32, c[0x0][0x23c], -R172 ;  /* 0x00008f00209e7a23 */ /* 0x000fe200000108ac */
[----:B------:R-:W-:Y:S01]  /*9580*/  LOP3.LUT R231, R29, UR4, R230, 0x96, !PT ;  /* 0x000000041de77c12 */ /* 0x000fe2000f8e96e6 */
[----:B------:R-:W-:Y:S01]  /*9590*/  FFMA.FTZ R172, R33, c[0x0][0x23c], -R172 ;  /* 0x00008f0021ac7a23 */ /* 0x000fe200000108ac */
[----:B------:R-:W-:Y:S01]  /*95a0*/  LOP3.LUT R5, R28, 0xffff, RZ, 0xc0, !PT ;  /* 0x0000ffff1c057812 */ /* 0x000fe200078ec0ff */
[C---:B------:R-:W-:Y:S01]  /*95b0*/  HMMA.16816.F32.BF16 R100, R20.reuse, R26, R100 ;  /* 0x0000001a1464723c */ /* 0x040fe20000041864 */
[----:B------:R-:W2:Y:S01]  /*95c0*/  LDSM.16.MT88.4 R24, [R187+0x11000] ;  /* 0x01100000bb18783b */ /* 0x000ea20000004200 */
[----:B------:R-:W-:Y:S02]  /*95d0*/  MUFU.EX2 R156, R156 ;  /* 0x0000009c009c7308 */ /* 0x000fe40000000800 */
[--C-:B------:R-:W-:Y:S01]  /*95e0*/  FFMA.FTZ R230, R34, c[0x0][0x23c], -R170.reuse ;  /* 0x00008f0022e67a23 */ /* 0x100fe200000108aa */
[----:B------:R-:W-:Y:S01]  /*95f0*/  SHF.R.U32.HI R30, RZ, 0x8, R5 ;  /* 0x00000008ff1e7819 */ /* 0x000fe20000011605 */
[--C-:B------:R-:W-:Y:S01]  /*9600*/  FFMA.FTZ R159, R31, c[0x0][0x23c], -R170.reuse ;  /* 0x00008f001f9f7a23 */ /* 0x100fe200000108aa */
[----:B------:R-:W-:Y:S01]  /*9610*/  LOP3.LUT R5, R231, 0xff, RZ, 0xc0, !PT ;  /* 0x000000ffe7057812 */ /* 0x000fe200078ec0ff */
[C---:B-----5:R-:W-:Y:S04]  /*9620*/  HMMA.16816.F32.BF16 R104, R20.reuse, R120, R104 ;  /* 0x000000781468723c */ /* 0x060fe80000041868 */
[----:B------:R-:W-:Y:S01]  /*9630*/  FFMA.FTZ R170, R35, c[0x0][0x23c], -R170 ;  /* 0x00008f0023aa7a23 */ /* 0x000fe200000108aa */
[--C-:B------:R-:W-:Y:S01]  /*9640*/  SHF.R.U32.HI R6, RZ, 0x10, R28.reuse ;  /* 0x00000010ff067819 */ /* 0x100fe2000001161c */
[----:B------:R-:W3:Y:S01]  /*9650*/  LDSM.16.MT88.4 R32, [R191+0xd800] ;  /* 0x00d80000bf20783b */ /* 0x000ee20000004200 */
[----:B------:R-:W-:Y:S01]  /*9660*/  LOP3.LUT R120, R231, 0xffff, RZ, 0xc0, !PT ;  /* 0x0000ffffe7787812 */ /* 0x000fe200078ec0ff */
[C---:B------:R-:W-:Y:S01]  /*9670*/  HMMA.16816.F32.BF16 R16, R20.reuse, R122, R16 ;  /* 0x0000007a1410723c */ /* 0x040fe20000041810 */
[----:B------:R-:W4:Y:S03]  /*9680*/  MUFU.EX2 R159, R159 ;  /* 0x0000009f009f7308 */ /* 0x000f260000000800 */
[----:B------:R-:W-:Y:S02]  /*9690*/  LOP3.LUT R7, R28, 0xff, RZ, 0xc0, !PT ;  /* 0x000000ff1c077812 */ /* 0x000fe400078ec0ff */
[----:B------:R-:W-:Y:S02]  /*96a0*/  SHF.R.U32.HI R31, RZ, 0x18, R28 ;  /* 0x00000018ff1f7819 */ /* 0x000fe4000001161c */
[C---:B-1----:R-:W-:Y:S03]  /*96b0*/  HMMA.16816.F32.BF16 R108, R20.reuse, R124, R108 ;  /* 0x0000007c146c723c */ /* 0x042fe6000004186c */
[----:B------:R-:W-:Y:S01]  /*96c0*/  MUFU.EX2 R158, R158 ;  /* 0x0000009e009e7308 */ /* 0x000fe20000000800 */
[----:B------:R-:W-:Y:S02]  /*96d0*/  LOP3.LUT R28, R6, 0xff, RZ, 0xc0, !PT ;  /* 0x000000ff061c7812 */ /* 0x000fe400078ec0ff */
[--C-:B------:R-:W-:Y:S02]  /*96e0*/  SHF.R.U32.HI R6, RZ, 0x10, R231.reuse ;  /* 0x00000010ff067819 */ /* 0x100fe400000116e7 */
[C---:B------:R-:W-:Y:S01]  /*96f0*/  HMMA.16816.F32.BF16 R112, R20.reuse, R126, R112 ;  /* 0x0000007e1470723c */ /* 0x040fe20000041870 */
[----:B------:R-:W-:Y:S03]  /*9700*/  LDSM.16.MT88.4 R124, [R187+0xd800] ;  /* 0x00d80000bb7c783b */ /* 0x000fe60000004200 */
[----:B------:R-:W-:Y:S01]  /*9710*/  SHF.R.U32.HI R29, RZ, 0x18, R231 ;  /* 0x00000018ff1d7819 */ /* 0x000fe200000116e7 */
[----:B------:R-:W1:Y:S01]  /*9720*/  MUFU.EX2 R229, R172 ;  /* 0x000000ac00e57308 */ /* 0x000e620000000800 */
[----:B------:R-:W-:Y:S02]  /*9730*/  SHF.R.U32.HI R120, RZ, 0x8, R120 ;  /* 0x00000008ff787819 */ /* 0x000fe40000011678 */
[----:B------:R-:W-:Y:S01]  /*9740*/  LOP3.LUT R6, R6, 0xff, RZ, 0xc0, !PT ;  /* 0x000000ff06067812 */ /* 0x000fe200078ec0ff */
[C---:B--2---:R-:W-:Y:S03]  /*9750*/  HMMA.16816.F32.BF16 R12, R20.reuse, R24, R12 ;  /* 0x00000018140c723c */ /* 0x044fe6000004180c */
[----:B------:R-:W-:Y:S02]  /*9760*/  PRMT R5, R5, 0x5410, R120 ;  /* 0x0000541005057816 */ /* 0x000fe40000000078 */
[----:B------:R-:W2:Y:S01]  /*9770*/  LDSM.16.MT88.4 R120, [R189+0xd800] ;  /* 0x00d80000bd78783b */ /* 0x000ea20000004200 */
[----:B------:R-:W-:Y:S01]  /*9780*/  MUFU.EX2 R230, R230 ;  /* 0x000000e600e67308 */ /* 0x000fe20000000800 */
[----:B------:R-:W-:Y:S01]  /*9790*/  PRMT R29, R6, 0x5410, R29 ;  /* 0x00005410061d7816 */ /* 0x000fe2000000001d */
[----:B------:R-:W-:Y:S04]  /*97a0*/  HMMA.16816.F32.BF16 R116, R20, R26, R116 ;  /* 0x0000001a1474723c */ /* 0x000fe80000041874 */
[----:B------:R-:W-:Y:S01]  /*97b0*/  PRMT R7, R7, 0x5410, R30 ;  /* 0x0000541007077816 */ /* 0x000fe2000000001e */
[--C-:B------:R-:W-:Y:S01]  /*97c0*/  HSET2.LE.AND R29, R29, R210.reuse, PT ;  /* 0x000000d21d1d7233 */ /* 0x100fe20003803000 */
[----:B------:R-:W-:Y:S01]  /*97d0*/  PRMT R31, R28, 0x5410, R31 ;  /* 0x000054101c1f7816 */ /* 0x000fe2000000001f */
[--C-:B------:R-:W-:Y:S01]  /*97e0*/  HSET2.LE.AND R28, R5, R210.reuse, PT ;  /* 0x000000d2051c7233 */ /* 0x100fe20003803000 */
[----:B------:R-:W5:Y:S01]  /*97f0*/  MUFU.EX2 R231, R170 ;  /* 0x000000aa00e77308 */ /* 0x000f620000000800 */
[----:B----4-:R-:W-:Y:S01]  /*9800*/  F2FP.BF16.PACK_AB R6, R159, R156 ;  /* 0x0000009c9f06723e */ /* 0x010fe200000010ff */
[----:B------:R-:W4:Y:S02]  /*9810*/  LDSM.16.MT88.4 R20, [R191+0x11800] ;  /* 0x01180000bf14783b */ /* 0x000f240000004200 */
[--C-:B------:R-:W-:Y:S01]  /*9820*/  HSET2.LE.AND R30, R7, R210.reuse, PT ;  /* 0x000000d2071e7233 */ /* 0x100fe20003803000 */
[----:B------:R-:W-:Y:S01]  /*9830*/  LOP3.LUT R29, R29, R6, RZ, 0xc0, !PT ;  /* 0x000000061d1d7212 */ /* 0x000fe200078ec0ff */
[----:B------:R-:W-:Y:S01]  /*9840*/  HSET2.LE.AND R31, R31, R210, PT ;  /* 0x000000d21f1f7233 */ /* 0x000fe20003803000 */
[----:B------:R-:W-:Y:S01]  /*9850*/  F2FP.BF16.PACK_AB R7, R157, R228 ;  /* 0x000000e49d07723e */ /* 0x000fe200000010ff */
[----:B------:R-:W-:Y:S01]  /*9860*/  FADD.FTZ R156, R156, R163 ;  /* 0x000000a39c9c7221 */ /* 0x000fe20000010000 */
[----:B-1----:R-:W-:Y:S01]  /*9870*/  F2FP.BF16.PACK_AB R5, R229, R158 ;  /* 0x0000009ee505723e */ /* 0x002fe200000010ff */
[----:B------:R-:W-:Y:S01]  /*9880*/  LDSM.16.MT88.4 R24, [R188+0x11800] ;  /* 0x01180000bc18783b */ /* 0x000fe20000004200 */
[----:B------:R-:W-:Y:S01]  /*9890*/  LOP3.LUT R28, R28, R7, RZ, 0xc0, !PT ;  /* 0x000000071c1c7212 */ /* 0x000fe200078ec0ff */
[----:B------:R-:W-:Y:S01]  /*98a0*/  FADD.FTZ R159, R159, R156 ;  /* 0x0000009c9f9f7221 */ /* 0x000fe20000010000 */
[----:B------:R-:W-:Y:S01]  /*98b0*/  LOP3.LUT R30, R30, R5, RZ, 0xc0, !PT ;  /* 0x000000051e1e7212 */ /* 0x000fe200078ec0ff */
[----:B------:R-:W-:Y:S01]  /*98c0*/  FADD.FTZ R5, R173, R0 ;  /* 0x00000000ad057221 */ /* 0x000fe20000010000 */
[----:B------:R-:W-:Y:S03]  /*98d0*/  MOV R0, R3 ;  /* 0x0000000300007202 */ /* 0x000fe60000000f00 */
[----:B------:R-:W-:Y:S04]  /*98e0*/  FADD.FTZ R5, R174, R5 ;  /* 0x00000005ae057221 */ /* 0x000fe80000010000 */
[----:B------:R-:W-:Y:S01]  /*98f0*/  FADD.FTZ R224, R224, R5 ;  /* 0x00000005e0e07221 */ /* 0x000fe20000010000 */
[----:B-----5:R-:W-:Y:S01]  /*9900*/  F2FP.BF16.PACK_AB R6, R231, R230 ;  /* 0x000000e6e706723e */ /* 0x020fe200000010ff */
[----:B------:R-:W-:Y:S02]  /*9910*/  FADD.FTZ R230, R230, R159 ;  /* 0x0000009fe6e67221 */ /* 0x000fe40000010000 */
[----:B------:R-:W-:Y:S01]  /*9920*/  FADD.FTZ R225, R225, R224 ;  /* 0x000000e0e1e17221 */ /* 0x000fe20000010000 */
[----:B------:R-:W-:Y:S01]  /*9930*/  LOP3.LUT R31, R31, R6, RZ, 0xc0, !PT ;  /* 0x000000061f1f7212 */ /* 0x000fe200078ec0ff */
[----:B------:R-:W-:Y:S02]  /*9940*/  FADD.FTZ R211, R231, R230 ;  /* 0x000000e6e7d37221 */ /* 0x000fe40000010000 */
[----:B------:R-:W-:Y:S04]  /*9950*/  FADD.FTZ R160, R160, R225 ;  /* 0x000000e1a0a07221 */ /* 0x000fe80000010000 */
[C---:B---3--:R-:W-:Y:S01]  /*9960*/  HMMA.16816.F32.BF16 R128, R28.reuse, R32, R8 ;  /* 0x000000201c80723c */ /* 0x048fe20000041808 */
[----:B------:R-:W1:Y:S04]  /*9970*/  LDSM.16.MT88.4 R8, [R189+0x11800] ;  /* 0x01180000bd08783b */ /* 0x000e680000004200 */
[----:B------:R-:W-:Y:S03]  /*9980*/  FADD.FTZ R161, R161, R160 ;  /* 0x000000a0a1a17221 */ /* 0x000fe60000010000 */
[C---:B------:R-:W-:Y:S04]  /*9990*/  HMMA.16816.F32.BF16 R36, R28.reuse, R34, R36 ;  /* 0x000000221c24723c */ /* 0x040fe80000041824 */
[----:B------:R-:W-:Y:S04]  /*99a0*/  FADD.FTZ R228, R228, R161 ;  /* 0x000000a1e4e47221 */ /* 0x000fe80000010000 */
[C---:B--2---:R-:W-:Y:S04]  /*99b0*/  HMMA.16816.F32.BF16 R40, R28.reuse, R120, R40 ;  /* 0x000000781c28723c */ /* 0x044fe80000041828 */
[----:B------:R-:W-:Y:S04]  /*99c0*/  FADD.FTZ R157, R157, R228 ;  /* 0x000000e49d9d7221 */ /* 0x000fe80000010000 */
[C---:B------:R-:W-:Y:S04]  /*99d0*/  HMMA.16816.F32.BF16 R44, R28.reuse, R122, R44 ;  /* 0x0000007a1c2c723c */ /* 0x040fe8000004182c */
[----:B------:R-:W-:Y:S04]  /*99e0*/  FADD.FTZ R158, R158, R157 ;  /* 0x0000009d9e9e7221 */ /* 0x000fe80000010000 */
[C---:B------:R-:W-:Y:S04]  /*99f0*/  HMMA.16816.F32.BF16 R48, R28.reuse, R136, R48 ;  /* 0x000000881c30723c */ /* 0x040fe80000041830 */
[----:B------:R-:W-:Y:S04]  /*9a00*/  FADD.FTZ R213, R229, R158 ;  /* 0x0000009ee5d57221 */ /* 0x000fe80000010000 */
        /* <DEDUP_REMOVED lines=12> */
[C---:B------:R-:W-:Y:S01]  /*9ad0*/  HMMA.16816.F32.BF16 R100, R28.reuse, R22, R100 ;  /* 0x000000161c64723c */ /* 0x040fe20000041864 */
[----:B------:R-:W2:Y:S07]  /*9ae0*/  LDSM.16.MT88.4 R20, [R187+0x11800] ;  /* 0x01180000bb14783b */ /* 0x000eae0000004200 */
[C---:B-1----:R-:W-:Y:S08]  /*9af0*/  HMMA.16816.F32.BF16 R104, R28.reuse, R8, R104 ;  /* 0x000000081c68723c */ /* 0x042ff00000041868 */
[C---:B------:R-:W-:Y:S08]  /*9b00*/  HMMA.16816.F32.BF16 R124, R28.reuse, R10, R16 ;  /* 0x0000000a1c7c723c */ /* 0x040ff00000041810 */
[C---:B------:R-:W-:Y:S08]  /*9b10*/  HMMA.16816.F32.BF16 R108, R28.reuse, R24, R108 ;  /* 0x000000181c6c723c */ /* 0x040ff0000004186c */
[C---:B------:R-:W-:Y:S08]  /*9b20*/  HMMA.16816.F32.BF16 R112, R28.reuse, R26, R112 ;  /* 0x0000001a1c70723c */ /* 0x040ff00000041870 */
[C---:B--2---:R-:W-:Y:S08]  /*9b30*/  HMMA.16816.F32.BF16 R120, R28.reuse, R20, R12 ;  /* 0x000000141c78723c */ /* 0x044ff0000004180c */
[----:B------:R-:W-:Y:S01]  /*9b40*/  HMMA.16816.F32.BF16 R116, R28, R22, R116 ;  /* 0x000000161c74723c */ /* 0x000fe20000041874 */
[----:B------:R-:W-:-:S07]  /*9b50*/  @P5 BRA `(.L_x_535) ;  /* 0xffffccc000005947 */ /* 0x000fce000383ffff */
.L_x_534:
[----:B------:R-:W1:Y:S01]  /*9b60*/  SHFL.BFLY PT, R0, R211, 0x2, 0x1f ;  /* 0x0c401f00d3007f89 */ /* 0x000e6200000e0000 */
[----:B------:R-:W-:Y:S01]  /*9b70*/  MOV R10, 0x3f800000 ;  /* 0x3f800000000a7802 */ /* 0x000fe20000000f00 */
[----:B------:R-:W2:Y:S01]  /*9b80*/  S2UR UR6, SR_CTAID.Y ;  /* 0x00000000000679c3 */ /* 0x000ea20000002600 */
[----:B------:R-:W-:Y:S01]  /*9b90*/  MOV R9, 0x3f800000 ;  /* 0x3f80000000097802 */ /* 0x000fe20000000f00 */
[----:B------:R-:W3:Y:S01]  /*9ba0*/  SHFL.BFLY PT, R2, R213, 0x2, 0x1f ;  /* 0x0c401f00d5027f89 */ /* 0x000ee200000e0000 */
[----:B------:R-:W-:Y:S01]  /*9bb0*/  UISETP.NE.AND UP0, UPT, UR10, -0x1, UPT ;  /* 0xffffffff0a00788c */ /* 0x000fe2000bf05270 */
[----:B------:R-:W-:Y:S01]  /*9bc0*/  BSSY B0, `(.L_x_538) ;  /* 0x000014a000007945 */ /* 0x000fe20003800000 */
[----:B------:R-:W-:Y:S01]  /*9bd0*/  ULDC.64 UR4, c[0x0][0x1e8] ;  /* 0x00007a0000047ab9 */ /* 0x000fe20000000a00 */
[----:B------:R-:W4:Y:S01]  /*9be0*/  S2R R5, SR_TID.X ;  /* 0x0000000000057919 */ /* 0x000f220000002100 */
[----:B------:R-:W-:Y:S01]  /*9bf0*/  ULDC.U8 UR9, c[0x0][0x328] ;  /* 0x0000ca0000097ab9 */ /* 0x000fe20000000000 */
[----:B------:R-:W5:Y:S01]  /*9c00*/  S2UR UR11, SR_CTAID.Z ;  /* 0x00000000000b79c3 */ /* 0x000f620000002700 */
[----:B------:R-:W-:-:S02]  /*9c10*/  UISETP.NE.AND UP3, UPT, UR9, URZ, UPT ;  /* 0x0000003f0900728c */ /* 0x000fc4000bf65270 */
[----:B------:R-:W-:-:S03]  /*9c20*/  ULDC UR8, c[0x0][0x214] ;  /* 0x0000850000087ab9 */ /* 0x000fc60000000800 */
[----:B------:R-:W-:-:S04]  /*9c30*/  @UP0 UIMAD.WIDE.U32 UR20, UR10, UR4, URZ ;  /* 0x000000040a1402a5 */ /* 0x000fc8000f8e003f */
[----:B------:R-:W-:-:S03]  /*9c40*/  @UP0 UIMAD UR7, UR10, UR5, UR21 ;  /* 0x000000050a0702a4 */ /* 0x000fc6000f8e0215 */
[----:B------:R-:W-:Y:S01]  /*9c50*/  ULDC.64 UR4, c[0x0][0x1e0] ;  /* 0x0000780000047ab9 */ /* 0x000fe20000000a00 */
[----:B-1----:R-:W-:Y:S01]  /*9c60*/  FADD.FTZ R7, R0, R211 ;  /* 0x000000d300077221 */ /* 0x002fe20000010000 */
[----:B--2---:R-:W-:Y:S01]  /*9c70*/  @!UP0 USHF.R.S32.HI UR12, URZ, 0x1f, UR6 ;  /* 0x0000001f3f0c8899 */ /* 0x004fe20008011406 */
[----:B---3--:R-:W-:Y:S01]  /*9c80*/  FADD.FTZ R11, R2, R213 ;  /* 0x000000d5020b7221 */ /* 0x008fe20000010000 */
[----:B------:R-:W-:Y:S02]  /*9c90*/  @!UP0 UIMAD.WIDE.U32 UR24, UR6, UR4, URZ ;  /* 0x00000004061882a5 */ /* 0x000fe4000f8e003f */
[----:B------:R-:W1:Y:S01]  /*9ca0*/  SHFL.BFLY PT, R2, R7, 0x1, 0x1f ;  /* 0x0c201f0007027f89 */ /* 0x000e6200000e0000 */
[----:B------:R-:W-:Y:S01]  /*9cb0*/  @!UP0 UIMAD UR12, UR12, UR4, URZ ;  /* 0x000000040c0c82a4 */ /* 0x000fe2000f8e023f */
[----:B----4-:R-:W-:Y:S02]  /*9cc0*/  SHF.R.S32.HI R0, RZ, 0x1f, R5 ;  /* 0x0000001fff007819 */ /* 0x010fe40000011405 */
[----:B------:R-:W2:Y:S01]  /*9cd0*/  SHFL.BFLY PT, R4, R11, 0x1, 0x1f ;  /* 0x0c201f000b047f89 */ /* 0x000ea200000e0000 */
[----:B------:R-:W-:Y:S01]  /*9ce0*/  ULDC.U8 UR4, c[0x0][0x329] ;  /* 0x0000ca4000047ab9 */ /* 0x000fe20000000000 */
[----:B------:R-:W-:Y:S01]  /*9cf0*/  LEA.HI R8, R0, R5, RZ, 0x2 ;  /* 0x0000000500087211 */ /* 0x000fe200078f10ff */
[----:B------:R-:W-:-:S02]  /*9d00*/  UISETP.NE.AND UP2, UPT, UR4, URZ, UPT ;  /* 0x0000003f0400728c */ /* 0x000fc4000bf45270 */
[----:B------:R-:W-:Y:S01]  /*9d10*/  UISETP.EQ.AND UP3, UPT, UR4, URZ, UP3 ;  /* 0x0000003f0400728c */ /* 0x000fe20009f62270 */
[----:B------:R-:W-:Y:S01]  /*9d20*/  SHF.R.S32.HI R6, RZ, 0x1f, R8 ;  /* 0x0000001fff067819 */ /* 0x000fe20000011408 */
[----:B------:R-:W-:Y:S02]  /*9d30*/  @!UP0 UIMAD UR12, UR6, UR5, UR12 ;  /* 0x00000005060c82a4 */ /* 0x000fe4000f8e020c */
[----:B------:R-:W-:Y:S02]  /*9d40*/  ULDC UR4, c[0x0][0x1c0] ;  /* 0x0000700000047ab9 */ /* 0x000fe40000000800 */
[----:B------:R-:W-:Y:S02]  /*9d50*/  ULDC UR5, c[0x0][0x234] ;  /* 0x00008d0000057ab9 */ /* 0x000fe40000000800 */
[----:B------:R-:W-:Y:S02]  /*9d60*/  @!UP0 UIADD3 UR7, UR25, UR12, URZ ;  /* 0x0000000c19078290 */ /* 0x000fe4000fffe03f */
[----:B------:R-:W-:Y:S01]  /*9d70*/  @!UP2 UISETP.NE.AND UP1, UPT, UR9, URZ, UPT ;  /* 0x0000003f0900a28c */ /* 0x000fe2000bf25270 */
[----:B------:R-:W3:Y:S01]  /*9d80*/  S2UR UR9, SR_CTAID.X ;  /* 0x00000000000979c3 */ /* 0x000ee20000002500 */
[----:B------:R-:W-:-:S02]  /*9d90*/  @UP2 ULDC UR17, c[0x0][0x210] ;  /* 0x0000840000112ab9 */ /* 0x000fc40000000800 */
[----:B------:R-:W-:Y:S01]  /*9da0*/  @UP2 UIMAD UR17, UR17, UR8, URZ ;  /* 0x00000008111122a4 */ /* 0x000fe2000f8e023f */
[----:B-1----:R-:W-:Y:S01]  /*9db0*/  FADD.FTZ R2, R7, R2 ;  /* 0x0000000207027221 */ /* 0x002fe20000010000 */
[----:B------:R-:W-:Y:S01]  /*9dc0*/  SHF.R.S32.HI R7, RZ, 0x2, R8 ;  /* 0x00000002ff077819 */ /* 0x000fe20000011408 */
[----:B------:R-:W-:Y:S01]  /*9dd0*/  @!UP2 USEL UR17, UR8, UR5, !UP1 ;  /* 0x000000050811a287 */ /* 0x000fe2000c800000 */
[----:B------:R-:W-:Y:S01]  /*9de0*/  LOP3.LUT R8, R8, 0x3ffffffc, RZ, 0xc0, !PT ;  /* 0x3ffffffc08087812 */ /* 0x000fe200078ec0ff */
[----:B--2---:R-:W-:Y:S01]  /*9df0*/  FADD.FTZ R4, R11, R4 ;  /* 0x000000040b047221 */ /* 0x004fe20000010000 */
[----:B------:R-:W-:Y:S01]  /*9e00*/  FSETP.NE.FTZ.AND P3, PT, R2, RZ, PT ;  /* 0x000000ff0200720b */ /* 0x000fe20003f75000 */
[----:B------:R-:W-:Y:S01]  /*9e10*/  @UP2 UMOV UR15, 0x1 ;  /* 0x00000001000f2882 */ /* 0x000fe20000000000 */
[----:B------:R-:W-:Y:S01]  /*9e20*/  LEA.HI R6, R6, R7, RZ, 0x3 ;  /* 0x0000000706067211 */ /* 0x000fe200078f18ff */
[----:B------:R-:W-:Y:S01]  /*9e30*/  @!UP2 UIMAD UR15, UR17, UR4, URZ ;  /* 0x00000004110fa2a4 */ /* 0x000fe2000f8e023f */
[----:B------:R-:W-:Y:S01]  /*9e40*/  FSETP.NE.FTZ.AND P4, PT, R4, RZ, PT ;  /* 0x000000ff0400720b */ /* 0x000fe20003f95000 */
[----:B------:R-:W-:Y:S01]  /*9e50*/  @UP3 UIMAD UR22, UR6, UR8, URZ ;  /* 0x00000008061632a4 */ /* 0x000fe2000f8e023f */
[----:B------:R-:W-:Y:S01]  /*9e60*/  LOP3.LUT R6, R6, 0xfffffff8, RZ, 0xc0, !PT ;  /* 0xfffffff806067812 */ /* 0x000fe200078ec0ff */
[----:B------:R-:W-:Y:S01]  /*9e70*/  @UP2 ULDC UR21, c[0x0][0x210] ;  /* 0x0000840000152ab9 */ /* 0x000fe20000000800 */
[-C--:B------:R-:W-:Y:S01]  /*9e80*/  IADD3 R13, -R8, R5.reuse, RZ ;  /* 0x00000005080d7210 */ /* 0x080fe20007ffe1ff */
[----:B------:R-:W-:Y:S01]  /*9e90*/  UIMAD UR4, UR6, UR15, URZ ;  /* 0x0000000f060472a4 */ /* 0x000fe2000f8e023f */
[----:B------:R-:W-:Y:S01]  /*9ea0*/  IADD3 R6, R7, -R6, RZ ;  /* 0x8000000607067210 */ /* 0x000fe20007ffe0ff */
[----:B------:R-:W-:Y:S01]  /*9eb0*/  @!UP2 UMOV UR21, 0x1 ;  /* 0x000000010015a882 */ /* 0x000fe20000000000 */
[----:B------:R-:W-:Y:S01]  /*9ec0*/  LEA.HI R7, R0, R5, RZ, 0x5 ;  /* 0x0000000500077211 */ /* 0x000fe200078f28ff */
[----:B------:R-:W1:Y:S01]  /*9ed0*/  @P3 MUFU.RCP R10, R2 ;  /* 0x00000002000a3308 */ /* 0x000e620000001000 */
[C---:B------:R-:W-:Y:S01]  /*9ee0*/  SHF.L.U32 R11, R6.reuse, 0x6, RZ ;  /* 0x00000006060b7819 */ /* 0x040fe200000006ff */
[----:B------:R-:W-:Y:S01]  /*9ef0*/  @UP3 USEL UR22, UR22, UR10, !UP0 ;  /* 0x0000000a16163287 */ /* 0x000fe2000c000000 */
[C---:B------:R-:W-:Y:S01]  /*9f00*/  R2P PR, R6.reuse, 0x6 ;  /* 0x0000000606007804 */ /* 0x040fe20000000000 */
[----:B---3--:R-:W-:Y:S01]  /*9f10*/  UIMAD UR5, UR9, UR21, URZ ;  /* 0x00000015090572a4 */ /* 0x008fe2000f8e023f */
[----:B------:R-:W-:Y:S01]  /*9f20*/  LOP3.LUT R11, R11, 0x1c0, RZ, 0xc0, !PT ;  /* 0x000001c00b0b7812 */ /* 0x000fe200078ec0ff */
[----:B------:R-:W-:Y:S01]  /*9f30*/  USEL UR4, UR4, URZ, !UP3 ;  /* 0x0000003f04047287 */ /* 0x000fe2000d800000 */
[----:B------:R-:W-:Y:S01]  /*9f40*/  LOP3.LUT R6, R6, 0x1, RZ, 0xc0, !PT ;  /* 0x0000000106067812 */ /* 0x000fe200078ec0ff */
[----:B------:R-:W2:Y:S01]  /*9f50*/  @P4 MUFU.RCP R9, R4 ;  /* 0x0000000400094308 */ /* 0x000ea20000001000 */
[----:B------:R-:W-:Y:S01]  /*9f60*/  LEA.HI R8, R11, R11, RZ, 0x1d ;  /* 0x0000000b0b087211 */ /* 0x000fe200078fe8ff */
[----:B------:R-:W-:Y:S01]  /*9f70*/  USHF.L.U32 UR5, UR5, 0x6, URZ ;  /* 0x0000000605057899 */ /* 0x000fe2000800063f */
[----:B------:R-:W-:Y:S01]  /*9f80*/  ISETP.NE.U32.AND P0, PT, R6, 0x1, PT ;  /* 0x000000010600780c */ /* 0x000fe20003f05070 */
[----:B-----5:R-:W-:Y:S01]  /*9f90*/  UIMAD UR17, UR11, UR17, UR4 ;  /* 0x000000110b1172a4 */ /* 0x020fe2000f8e0204 */
[----:B------:R-:W-:Y:S01]  /*9fa0*/  MOV R6, 0x20 ;  /* 0x0000002000067802 */ /* 0x000fe20000000f00 */
[----:B------:R-:W-:Y:S01]  /*9fb0*/  @!UP3 UMOV UR26, URZ ;  /* 0x0000003f001abc82 */ /* 0x000fe20008000000 */
[----:B-1----:R-:W-:-:S02]  /*9fc0*/  FMUL.FTZ R10, R10, c[0x0][0x2dc] ;  /* 0x0000b7000a0a7a20 */ /* 0x002fc40000410000 */
[----:B------:R-:W-:Y:S01]  /*9fd0*/  SEL R6, R6, 0xffffffe0, !P1 ;  /* 0xffffffe006067807 */ /* 0x000fe20004800000 */
[----:B------:R-:W-:Y:S01]  /*9fe0*/  @P4 MUFU.LG2 R4, R4 ;  /* 0x0000000400044308 */ /* 0x000fe20000000c00 */
[----:B------:R-:W-:Y:S01]  /*9ff0*/  @UP3 UMOV UR26, UR22 ;  /* 0x00000016001a3c82 */ /* 0x000fe20008000000 */
[C---:B------:R-:W-:Y:S01]  /*a000*/  FMUL.FTZ R130, R10.reuse, R130 ;  /* 0x000000820a827220 */ /* 0x040fe20000410000 */
[----:B------:R-:W-:Y:S01]  /*a010*/  @!UP3 UMOV UR27, URZ ;  /* 0x0000003f001bbc82 */ /* 0x000fe20008000000 */
[C---:B------:R-:W-:Y:S01]  /*a020*/  FMUL.FTZ R131, R10.reuse, R131 ;  /* 0x000000830a837220 */ /* 0x040fe20000410000 */
[----:B------:R-:W-:Y:S01]  /*a030*/  USHF.R.S32.HI UR4, URZ, 0x1f, UR5 ;  /* 0x0000001f3f047899 */ /* 0x000fe20008011405 */
[C---:B------:R-:W-:Y:S01]  /*a040*/  FMUL.FTZ R38, R10.reuse, R38 ;  /* 0x000000260a267220 */ /* 0x040fe20000410000 */
[----:B------:R-:W-:Y:S01]  /*a050*/  @UP3 USHF.R.S32.HI UR27, URZ, 0x1f, UR22 ;  /* 0x0000001f3f1b3899 */ /* 0x000fe20008011416 */
[C---:B------:R-:W-:Y:S01]  /*a060*/  FMUL.FTZ R39, R10.reuse, R39 ;  /* 0x000000270a277220 */ /* 0x040fe20000410000 */
[----:B------:R-:W-:Y:S01]  /*a070*/  F2FP.BF16.PACK_AB R130, R131, R130 ;  /* 0x000000828382723e */ /* 0x000fe200000010ff */
[C---:B------:R-:W-:Y:S01]  /*a080*/  FMUL.FTZ R42, R10.reuse, R42 ;  /* 0x0000002a0a2a7220 */ /* 0x040fe20000410000 */
[----:B------:R-:W1:Y:S01]  /*a090*/  @P3 MUFU.LG2 R2, R2 ;  /* 0x0000000200023308 */ /* 0x000e620000000c00 */
[C---:B------:R-:W-:Y:S01]  /*a0a0*/  FMUL.FTZ R43, R10.reuse, R43 ;  /* 0x0000002b0a2b7220 */ /* 0x040fe20000410000 */
[----:B------:R-:W-:Y:S01]  /*a0b0*/  F2FP.BF16.PACK_AB R38, R39, R38 ;  /* 0x000000262726723e */ /* 0x000fe200000010ff */
[C---:B------:R-:W-:Y:S01]  /*a0c0*/  FMUL.FTZ R46, R10.reuse, R46 ;  /* 0x0000002e0a2e7220 */ /* 0x040fe20000410000 */
[----:B------:R-:W-:Y:S01]  /*a0d0*/  USHF.R.S32.HI UR6, URZ, 0x1f, UR17 ;  /* 0x0000001f3f067899 */ /* 0x000fe20008011411 */
[C---:B------:R-:W-:Y:S01]  /*a0e0*/  FMUL.FTZ R47, R10.reuse, R47 ;  /* 0x0000002f0a2f7220 */ /* 0x040fe20000410000 */
[----:B------:R-:W-:Y:S01]  /*a0f0*/  F2FP.BF16.PACK_AB R42, R43, R42 ;  /* 0x0000002a2b2a723e */ /* 0x000fe200000010ff */
[C---:B------:R-:W-:Y:S01]  /*a100*/  FMUL.FTZ R50, R10.reuse, R50 ;  /* 0x000000320a327220 */ /* 0x040fe20000410000 */
[----:B------:R-:W-:Y:S01]  /*a110*/  UIADD3 UR5, UP2, UP1, UR5, UR26, UR17 ;  /* 0x0000001a05057290 */ /* 0x000fe2000f95e011 */
[C---:B------:R-:W-:Y:S01]  /*a120*/  FMUL.FTZ R51, R10.reuse, R51 ;  /* 0x000000330a337220 */ /* 0x040fe20000410000 */
[----:B------:R-:W-:Y:S01]  /*a130*/  F2FP.BF16.PACK_AB R46, R47, R46 ;  /* 0x0000002e2f2e723e */ /* 0x000fe200000010ff */
[C---:B------:R-:W-:Y:S01]  /*a140*/  FMUL.FTZ R54, R10.reuse, R54 ;  /* 0x000000360a367220 */ /* 0x040fe20000410000 */
[----:B------:R-:W-:Y:S01]  /*a150*/  UIADD3.X UR4, UR4, UR27, UR6, UP2, UP1 ;  /* 0x0000001b04047290 */ /* 0x000fe200097e2406 */
[C---:B------:R-:W-:Y:S01]  /*a160*/  FMUL.FTZ R55, R10.reuse, R55 ;  /* 0x000000370a377220 */ /* 0x040fe20000410000 */
[----:B------:R-:W-:Y:S01]  /*a170*/  F2FP.BF16.PACK_AB R50, R51, R50 ;  /* 0x000000323332723e */ /* 0x000fe200000010ff */
[C---:B------:R-:W-:Y:S01]  /*a180*/  FMUL.FTZ R58, R10.reuse, R58 ;  /* 0x0000003a0a3a7220 */ /* 0x040fe20000410000 */
[----:B------:R-:W-:Y:S01]  /*a190*/  @!UP0 UMOV UR20, UR24 ;  /* 0x0000001800148c82 */ /* 0x000fe20008000000 */
        /* <DEDUP_REMOVED lines=51> */
[----:B------:R-:W-:Y:S01]  /*a4d0*/  FMUL.FTZ R119, R10, R119 ;  /* 0x000000770a777220 */ /* 0x000fe20000410000 */
[----:B------:R-:W-:Y:S01]  /*a4e0*/  SHF.R.S32.HI R10, RZ, 0x5, R7 ;  /* 0x00000005ff0a7819 */ /* 0x000fe20000011407 */
[----:B--2---:R-:W-:Y:S01]  /*a4f0*/  FMUL.FTZ R9, R9, c[0x0][0x2dc] ;  /* 0x0000b70009097a20 */ /* 0x004fe20000410000 */
[----:B------:R-:W-:Y:S01]  /*a500*/  F2FP.BF16.PACK_AB R122, R123, R122 ;  /* 0x0000007a7b7a723e */ /* 0x000fe200000010ff */
[----:B-1----:R-:W-:Y:S01]  /*a510*/  @P3 FMUL.FTZ R2, R2, 0.69314718246459960938 ;  /* 0x3f31721802023820 */ /* 0x002fe20000410000 */
[----:B------:R-:W-:Y:S01]  /*a520*/  LEA R13, R10, R13, 0x9 ;  /* 0x0000000d0a0d7211 */ /* 0x000fe200078e48ff */
[----:B------:R-:W-:Y:S01]  /*a530*/  FMUL.FTZ R128, R9, R128 ;  /* 0x0000008009807220 */ /* 0x000fe20000410000 */
[----:B------:R-:W-:Y:S01]  /*a540*/  F2FP.BF16.PACK_AB R118, R119, R118 ;  /* 0x000000767776723e */ /* 0x000fe200000010ff */
[----:B------:R-:W-:Y:S01]  /*a550*/  FMUL.FTZ R129, R9, R129 ;  /* 0x0000008109817220 */ /* 0x000fe20000410000 */
[----:B------:R-:W-:Y:S01]  /*a560*/  LEA R8, R13, R8, 0x1 ;  /* 0x000000080d087211 */ /* 0x000fe200078e08ff */
[----:B------:R-:W-:-:S02]  /*a570*/  FMUL.FTZ R36, R9, R36 ;  /* 0x0000002409247220 */ /* 0x000fc40000410000 */
[C---:B------:R-:W-:Y:S01]  /*a580*/  FMUL.FTZ R37, R9.reuse, R37 ;  /* 0x0000002509257220 */ /* 0x040fe20000410000 */
[----:B------:R-:W-:Y:S01]  /*a590*/  SHF.L.U32 R11, R8, 0x1, RZ ;  /* 0x00000001080b7819 */ /* 0x000fe200000006ff */
        /* <DEDUP_REMOVED lines=27> */
[----:B------:R-:W-:Y:S01]  /*a750*/  IADD3 R21, R13, R8, RZ ;  /* 0x000000080d157210 */ /* 0x000fe20007ffe0ff */
[----:B------:R-:W-:Y:S01]  /*a760*/  FMUL.FTZ R68, R9, R68 ;  /* 0x0000004409447220 */ /* 0x000fe20000410000 */
[----:B------:R-:W-:Y:S01]  /*a770*/  F2FP.BF16.PACK_AB R60, R61, R60 ;  /* 0x0000003c3d3c723e */ /* 0x000fe200000010ff */
        /* <DEDUP_REMOVED lines=43> */
[----:B------:R-:W-:-:S04]  /*aa30*/  F2FP.BF16.PACK_AB R120, R121, R120 ;  /* 0x000000787978723e */ /* 0x000fc800000010ff */
[----:B------:R-:W-:Y:S02]  /*aa40*/  F2FP.BF16.PACK_AB R116, R9, R116 ;  /* 0x000000740974723e */ /* 0x000fe400000010ff */
[C---:B------:R-:W-:Y:S02]  /*aa50*/  IADD3 R9, R11.reuse, -0x10, RZ ;  /* 0xfffffff00b097810 */ /* 0x040fe40007ffe0ff */
[----:B------:R-:W-:-:S04]  /*aa60*/  @P0 IADD3 R9, R11, 0x10, RZ ;  /* 0x000000100b090810 */ /* 0x000fc80007ffe0ff */
[-C--:B------:R-:W-:Y:S01]  /*aa70*/  IADD3 R15, R6, R9.reuse, RZ ;  /* 0x00000009060f7210 */ /* 0x080fe20007ffe0ff */
[----:B------:R-:W-:Y:S01]  /*aa80*/  STS [R9], R36 ;  /* 0x0000002409007388 */ /* 0x000fe20000000800 */
[----:B------:R-:W-:Y:S02]  /*aa90*/  IADD3 R19, R8, R9, RZ ;  /* 0x0000000908137210 */ /* 0x000fe40007ffe0ff */
[----:B------:R-:W-:Y:S01]  /*aaa0*/  IADD3 R23, R15, R8, RZ ;  /* 0x000000080f177210 */ /* 0x000fe20007ffe0ff */
[----:B------:R-:W-:Y:S01]  /*aab0*/  STS [R9+0x400], R38 ;  /* 0x0004002609007388 */ /* 0x000fe20000000800 */
[----:B------:R-:W-:Y:S02]  /*aac0*/  LOP3.LUT R6, R7, 0xffffffe0, RZ, 0xc0, !PT ;  /* 0xffffffe007067812 */ /* 0x000fe400078ec0ff */
[----:B------:R-:W-:Y:S01]  /*aad0*/  SHF.R.S32.HI R7, RZ, 0x1f, R10 ;  /* 0x0000001fff077819 */ /* 0x000fe2000001140a */
[----:B------:R-:W-:Y:S01]  /*aae0*/  STS [R13], R40 ;  /* 0x000000280d007388 */ /* 0x000fe20000000800 */
[----:B------:R-:W-:-:S02]  /*aaf0*/  IADD3 R6, -R6, R5, RZ ;  /* 0x0000000506067210 */ /* 0x000fc40007ffe1ff */
[----:B------:R-:W-:Y:S01]  /*ab00*/  LEA.HI R7, R7, R10, RZ, 0x2 ;  /* 0x0000000a07077211 */ /* 0x000fe200078f10ff */
[----:B------:R-:W-:Y:S01]  /*ab10*/  STS [R13+0x400], R42 ;  /* 0x0004002a0d007388 */ /* 0x000fe20000000800 */
[----:B------:R-:W-:Y:S02]  /*ab20*/  LOP3.LUT P0, RZ, R6, 0x3, RZ, 0xc0, !PT ;  /* 0x0000000306ff7812 */ /* 0x000fe4000780c0ff */
[----:B------:R-:W-:Y:S01]  /*ab30*/  LOP3.LUT R7, R7, 0xffffffc, RZ, 0xc0, !PT ;  /* 0x0ffffffc07077812 */ /* 0x000fe200078ec0ff */
[----:B------:R-:W-:Y:S01]  /*ab40*/  STS [R15], R44 ;  /* 0x0000002c0f007388 */ /* 0x000fe20000000800 */
[----:B------:R-:W-:Y:S01]  /*ab50*/  MOV R8, 0x7f800000 ;  /* 0x7f80000000087802 */ /* 0x000fe20000000f00 */
[----:B------:R-:W-:Y:S01]  /*ab60*/  @P3 FFMA.FTZ R8, R3, c[0x0][0x238], R2 ;  /* 0x00008e0003083a23 */ /* 0x000fe20000010002 */
[----:B------:R-:W-:Y:S01]  /*ab70*/  IADD3 R10, R10, -R7, RZ ;  /* 0x800000070a0a7210 */ /* 0x000fe20007ffe0ff */
[----:B------:R-:W-:Y:S01]  /*ab80*/  STS [R15+0x400], R46 ;  /* 0x0004002e0f007388 */ /* 0x000fe20000000800 */
[----:B------:R-:W-:-:S03]  /*ab90*/  MOV R7, 0x7f800000 ;  /* 0x7f80000000077802 */ /* 0x000fc60000000f00 */
        /* <DEDUP_REMOVED lines=36> */
[----:B------:R-:W-:Y:S01]  /*ade0*/  LEA.HI R6, R9, R6, RZ, 0x2 ;  /* 0x0000000609067211 */ /* 0x000fe200078f10ff */
[----:B------:R-:W-:Y:S02]  /*adf0*/  @P4 FMUL.FTZ R9, R4, 0.69314718246459960938 ;  /* 0x3f31721804094820 */ /* 0x000fe40000410000 */
[----:B------:R2:W-:Y:S01]  /*ae00*/  STS [R19+0x4400], R114 ;  /* 0x0044007213007388 */ /* 0x0005e20000000800 */
[----:B------:R-:W-:Y:S01]  /*ae10*/  SHF.R.S32.HI R11, RZ, 0x2, R6 ;  /* 0x00000002ff0b7819 */ /* 0x000fe20000011406 */
[----:B------:R-:W-:Y:S02]  /*ae20*/  @P4 FFMA.FTZ R7, R132, c[0x0][0x238], R9 ;  /* 0x00008e0084074a23 */ /* 0x000fe40000010009 */
[----:B------:R2:W-:Y:S01]  /*ae30*/  STS [R21+0x4000], R120 ;  /* 0x0040007815007388 */ /* 0x0005e20000000800 */
[----:B------:R-:W-:-:S03]  /*ae40*/  LEA R10, R10, R11, 0x4 ;  /* 0x0000000b0a0a7211 */ /* 0x000fc600078e20ff */
        /* <DEDUP_REMOVED lines=33> */
.L_x_539:
[----:B---3--:R-:W-:Y:S05]  /*b060*/  BSYNC B0 ;  /* 0x0000000000007941 */ /* 0x008fea0003800000 */
.L_x_538:
[----:B------:R-:W3:Y:S01]  /*b070*/  S2R R4, SR_TID.X ;  /* 0x0000000000047919 */ /* 0x000ee20000002100 */
[----:B------:R-:W-:Y:S01]  /*b080*/  LEA.HI R0, R0, R5, RZ, 0x3 ;  /* 0x0000000500007211 */ /* 0x000fe200078f18ff */
[----:B------:R-:W-:Y:S01]  /*b090*/  UIMAD UR9, UR9, -0x40, UR16 ;  /* 0xffffffc0090978a4 */ /* 0x000fe2000f8e0210 */
[----:B------:R-:W-:Y:S01]  /*b0a0*/  IADD3 R6, P0, R208, UR20, RZ ;  /* 0x00000014d0067c10 */ /* 0x000fe2000ff1e0ff */
[----:B------:R-:W5:Y:S01]  /*b0b0*/  S2R R2, SR_CTAID.Z ;  /* 0x0000000000027919 */ /* 0x000f620000002700 */
[----:B------:R-:W-:Y:S01]  /*b0c0*/  SHF.R.S32.HI R0, RZ, 0x3, R0 ;  /* 0x00000003ff007819 */ /* 0x000fe20000011400 */
[----:B------:R-:W-:Y:S01]  /*b0d0*/  USHF.R.S32.HI UR6, URZ, 0x1f, UR11 ;  /* 0x0000001f3f067899 */ /* 0x000fe2000801140b */
[----:B------:R-:W-:Y:S01]  /*b0e0*/  BSSY B0, `(.L_x_540) ;  /* 0x000001d000007945 */ /* 0x000fe20003800000 */
[----:B------:R-:W-:-:S02]  /*b0f0*/  ULDC.64 UR4, c[0x0][0x1f0] ;  /* 0x00007c0000047ab9 */ /* 0x000fc40000000a00 */
[----:B------:R-:W-:-:S04]  /*b100*/  UIMAD UR4, UR6, UR4, URZ ;  /* 0x00000004060472a4 */ /* 0x000fc8000f8e023f */
[----:B------:R-:W-:Y:S01]  /*b110*/  UIMAD UR4, UR11, UR5, UR4 ;  /* 0x000000050b0472a4 */ /* 0x000fe2000f8e0204 */
[----:B---3--:R-:W-:-:S04]  /*b120*/  SHF.R.S32.HI R3, RZ, 0x1f, R4 ;  /* 0x0000001fff037819 */ /* 0x008fc80000011404 */
[----:B------:R-:W-:Y:S02]  /*b130*/  LEA.HI R4, R3, R4, RZ, 0x3 ;  /* 0x0000000403047211 */ /* 0x000fe400078f18ff */
[----:B------:R-:W-:Y:S02]  /*b140*/  SHF.R.S32.HI R3, RZ, 0x1f, R208 ;  /* 0x0000001fff037819 */ /* 0x000fe400000114d0 */
[----:B------:R-:W-:Y:S02]  /*b150*/  SHF.R.S32.HI R4, RZ, 0x3, R4 ;  /* 0x00000003ff047819 */ /* 0x000fe40000011404 */
[----:B------:R-:W-:Y:S02]  /*b160*/  IADD3.X R7, R3, UR7, RZ, P0, !PT ;  /* 0x0000000703077c10 */ /* 0x000fe400087fe4ff */
[----:B------:R-:W-:Y:S01]  /*b170*/  ISETP.GE.AND P0, PT, R0, UR9, PT ;  /* 0x0000000900007c0c */ /* 0x000fe2000bf06270 */
[----:B------:R-:W-:Y:S01]  /*b180*/  IMAD.U32 R0, RZ, RZ, UR13 ;  /* 0x0000000dff007e24 */ /* 0x000fe2000f8e00ff */
[----:B------:R-:W-:Y:S01]  /*b190*/  SHF.R.S32.HI R5, RZ, 0x1f, R4 ;  /* 0x0000001fff057819 */ /* 0x000fe20000011404 */
[----:B-----5:R-:W-:-:S04]  /*b1a0*/  IMAD.WIDE.U32 R6, R2, c[0x0][0x1f0], R6 ;  /* 0x00007c0002067a25 */ /* 0x020fc800078e0006 */
[----:B------:R-:W-:Y:S01]  /*b1b0*/  IMAD.WIDE R10, R0, 0x40, R4 ;  /* 0x00000040000a7825 */ /* 0x000fe200078e0204 */
[----:B------:R-:W-:-:S05]  /*b1c0*/  IADD3 R9, R7, UR4, RZ ;  /* 0x0000000407097c10 */ /* 0x000fca000fffe0ff */
        /* <DEDUP_REMOVED lines=14> */
.L_x_541:
[----:B------:R-:W-:Y:S05]  /*b2b0*/  BSYNC B0 ;  /* 0x0000000000007941 */ /* 0x000fea0003800000 */
.L_x_540:
[----:B------:R-:W-:Y:S01]  /*b2c0*/  IADD3 R0, R4, 0x10, RZ ;  /* 0x0000001004007810 */ /* 0x000fe20007ffe0ff */
[----:B------:R-:W-:Y:S03]  /*b2d0*/  BSSY B0, `(.L_x_542) ;  /* 0x0000013000007945 */ /* 0x000fe60003800000 */
[----:B------:R-:W-:-:S13]  /*b2e0*/  ISETP.GE.AND P0, PT, R0, UR14, PT ;  /* 0x0000000e00007c0c */ /* 0x000fda000bf06270 */
[----:B------:R-:W-:Y:S05]  /*b2f0*/  @P0 BRA `(.L_x_543) ;  /* 0x0000010000000947 */ /* 0x000fea0003800000 */
[----:B------:R-:W-:Y:S01]  /*b300*/  IADD3 R2, P0, R10, 0x10, RZ ;  /* 0x000000100a027810 */ /* 0x000fe20007f1e0ff */
[----:B-1----:R-:W-:Y:S01]  /*b310*/  IMAD.MOV.U32 R20, RZ, RZ, R6 ;  /* 0x000000ffff147224 */ /* 0x002fe200078e0006 */
        /* <DEDUP_REMOVED lines=14> */
.L_x_543:
[----:B------:R-:W-:Y:S05]  /*b400*/  BSYNC B0 ;  /* 0x0000000000007941 */ /* 0x000fea0003800000 */
.L_x_542:
        /* <DEDUP_REMOVED lines=17> */
[----:B----4-:R1:W-:Y:S04]  /*b520*/  @!P2 STG.E.128 [R2.64], R44 ;  /* 0x0000002c0200a986 */ /* 0x0103e8000c101d12 */
[----:B------:R1:W-:Y:S04]  /*b530*/  @!P1 STG.E.128 [R2.64+0x80], R28 ;  /* 0x0000801c02009986 */ /* 0x0003e8000c101d12 */
[----:B------:R1:W-:Y:S02]  /*b540*/  @!P0 STG.E.128 [R2.64+0x100], R12 ;  /* 0x0001000c02008986 */ /* 0x0003e4000c101d12 */
.L_x_545:
[----:B------:R-:W-:Y:S05]  /*b550*/  BSYNC B0 ;  /* 0x0000000000007941 */ /* 0x000fea0003800000 */
.L_x_544:
[----:B------:R-:W-:-:S04]  /*b560*/  IADD3 R4, R4, 0x30, RZ ;  /* 0x0000003004047810 */ /* 0x000fc80007ffe0ff */
[----:B------:R-:W-:-:S13]  /*b570*/  ISETP.GE.AND P0, PT, R4, UR14, PT ;  /* 0x0000000e04007c0c */ /* 0x000fda000bf06270 */
        /* <DEDUP_REMOVED lines=19> */
.L_x_504:
[----:B------:R-:W-:Y:S01]  /*b6b0*/  UISETP.NE.AND UP4, UPT, UR10, -0x1, UPT ;  /* 0xffffffff0a00788c */ /* 0x000fe2000bf85270 */
[----:B------:R-:W-:Y:S01]  /*b6c0*/  LEA.HI R9, R9, R80, RZ, 0x3 ;  /* 0x0000005009097211 */ /* 0x000fe200078f18ff */
[----:B------:R-:W-:Y:S01]  /*b6d0*/  ULDC.U8 UR20, c[0x0][0x329] ;  /* 0x0000ca4000147ab9 */ /* 0x000fe20000000000 */
[----:B------:R-:W1:Y:S01]  /*b6e0*/  S2R R10, SR_CTAID.Z ;  /* 0x00000000000a7919 */ /* 0x000e620000002700 */
[----:B------:R-:W-:Y:S01]  /*b6f0*/  UISETP.NE.AND UP3, UPT, UR20, URZ, UPT ;  /* 0x0000003f1400728c */ /* 0x000fe2000bf65270 */
[----:B------:R-:W-:Y:S01]  /*b700*/  LOP3.LUT R3, R9, 0xfffffff8, RZ, 0xc0, !PT ;  /* 0xfffffff809037812 */ /* 0x000fe200078ec0ff */
[----:B------:R-:W-:Y:S01]  /*b710*/  ULDC.64 UR4, c[0x0][0x1e0] ;  /* 0x0000780000047ab9 */ /* 0x000fe20000000a00 */
[----:B------:R-:W-:Y:S01]  /*b720*/  SHF.R.S32.HI R12, RZ, 0x3, R9 ;  /* 0x00000003ff0c7819 */ /* 0x000fe20000011409 */
[----:B------:R-:W-:Y:S01]  /*b730*/  ULDC.64 UR6, c[0x0][0x1e8] ;  /* 0x00007a0000067ab9 */ /* 0x000fe20000000a00 */
[----:B------:R-:W-:Y:S01]  /*b740*/  IMAD.U32 R15, RZ, RZ, UR13 ;  /* 0x0000000dff0f7e24 */ /* 0x000fe2000f8e00ff */
[----:B------:R-:W-:Y:S01]  /*b750*/  USHF.R.S32.HI UR17, URZ, 0x1f, UR11 ;  /* 0x0000001f3f117899 */ /* 0x000fe2000801140b */
[----:B------:R-:W-:Y:S01]  /*b760*/  IMAD.IADD R80, R80, 0x1, -R3 ;  /* 0x0000000150507824 */ /* 0x000fe200078e0a03 */
[----:B------:R-:W-:Y:S01]  /*b770*/  @!UP4 USHF.R.S32.HI UR22, URZ, 0x1f, UR12 ;  /* 0x0000001f3f16c899 */ /* 0x000fe2000801140c */
[--C-:B------:R-:W-:Y:S01]  /*b780*/  SHF.R.S32.HI R13, RZ, 0x1f, R12.reuse ;  /* 0x0000001fff0d7819 */ /* 0x100fe2000001140c */
[----:B------:R-:W-:Y:S01]  /*b790*/  @UP4 UIMAD.WIDE.U32 UR8, UR10, UR6, URZ ;  /* 0x000000060a0842a5 */ /* 0x000fe2000f8e003f */
[----:B------:R-:W-:Y:S01]  /*b7a0*/  IMAD.SHL.U32 R6, R80, 0x8, RZ ;  /* 0x0000000850067824 */ /* 0x000fe200078e00ff */
[----:B------:R-:W-:Y:S01]  /*b7b0*/  @!UP4 UIMAD UR22, UR22, UR4, URZ ;  /* 0x000000041616c2a4 */ /* 0x000fe2000f8e023f */
[----:B------:R-:W-:Y:S01]  /*b7c0*/  BSSY B0, `(.L_x_546) ;  /* 0x000003d000007945 */ /* 0x000fe20003800000 */
[----:B------:R-:W-:Y:S01]  /*b7d0*/  ULDC.U8 UR21, c[0x0][0x328] ;  /* 0x0000ca0000157ab9 */ /* 0x000fe20000000000 */
[----:B------:R-:W-:Y:S01]  /*b7e0*/  IMAD.WIDE R14, R15, 0x40, R12 ;  /* 0x000000400f0e7825 */ /* 0x000fe200078e020c */
[----:B------:R-:W-:Y:S01]  /*b7f0*/  @!UP4 UIMAD.WIDE.U32 UR24, UR12, UR4, URZ ;  /* 0x000000040c18c2a5 */ /* 0x000fe2000f8e003f */
[C---:B------:R-:W-:Y:S01]  /*b800*/  IADD3 R5, R6.reuse, 0x40, RZ ;  /* 0x0000004006057810 */ /* 0x040fe20007ffe0ff */
[----:B------:R-:W-:Y:S01]  /*b810*/  @!UP4 UIMAD UR22, UR12, UR5, UR22 ;  /* 0x000000050c16c2a4 */ /* 0x000fe2000f8e0216 */
[----:B------:R-:W-:Y:S01]  /*b820*/  IADD3 R4, R6, 0x80, RZ ;  /* 0x0000008006047810 */ /* 0x000fe20007ffe0ff */
[----:B------:R-:W-:-:S02]  /*b830*/  UISETP.NE.AND UP2, UPT, UR21, URZ, UPT ;  /* 0x0000003f1500728c */ /* 0x000fc4000bf45270 */
[----:B------:R-:W-:Y:S02]  /*b840*/  ULDC.64 UR4, c[0x0][0x1f0] ;  /* 0x00007c0000047ab9 */ /* 0x000fe40000000a00 */
[----:B------:R-:W-:Y:S02]  /*b850*/  UIMAD UR4, UR17, UR4, URZ ;  /* 0x00000004110472a4 */ /* 0x000fe4000f8e023f */
[----:B------:R-:W-:Y:S02]  /*b860*/  @!UP3 UISETP.NE.AND UP1, UPT, UR21, URZ, UPT ;  /* 0x0000003f1500b28c */ /* 0x000fe4000bf25270 */
[----:B------:R-:W-:Y:S02]  /*b870*/  @UP4 UMOV UR17, UR8 ;  /* 0x0000000800114c82 */ /* 0x000fe40008000000 */
[----:B------:R-:W-:Y:S02]  /*b880*/  @UP4 UIMAD UR7, UR10, UR7, UR9 ;  /* 0x000000070a0742a4 */ /* 0x000fe4000f8e0209 */
[----:B------:R-:W-:-:S02]  /*b890*/  ULDC UR15, c[0x0][0x214] ;  /* 0x00008500000f7ab9 */ /* 0x000fc40000000800 */
[----:B------:R-:W-:Y:S02]  /*b8a0*/  @UP3 ULDC UR8, c[0x0][0x210] ;  /* 0x0000840000083ab9 */ /* 0x000fe40000000800 */
[----:B------:R-:W-:Y:S02]  /*b8b0*/  UISETP.EQ.AND UP2, UPT, UR20, URZ, UP2 ;  /* 0x0000003f1400728c */ /* 0x000fe40009742270 */
[----:B------:R-:W-:Y:S02]  /*b8c0*/  ULDC UR9, c[0x0][0x234] ;  /* 0x00008d0000097ab9 */ /* 0x000fe40000000800 */
[----:B------:R-:W-:Y:S02]  /*b8d0*/  @UP3 UIMAD UR8, UR8, UR15, URZ ;  /* 0x0000000f080832a4 */ /* 0x000fe4000f8e023f */
[----:B------:R-:W-:Y:S02]  /*b8e0*/  @!UP3 USEL UR8, UR15, UR9, !UP1 ;  /* 0x000000090f08b287 */ /* 0x000fe4000c800000 */
[----:B------:R-:W-:-:S02]  /*b8f0*/  UISETP.NE.OR UP0, UPT, UR10, -0x1, !UP2 ;  /* 0xffffffff0a00788c */ /* 0x000fc4000d705670 */
[----:B------:R-:W-:Y:S02]  /*b900*/  ULDC UR6, c[0x0][0x1c0] ;  /* 0x0000700000067ab9 */ /* 0x000fe40000000800 */
[----:B------:R-:W-:Y:S02]  /*b910*/  @UP3 UMOV UR23, 0x1 ;  /* 0x0000000100173882 */ /* 0x000fe40000000000 */
[----:B------:R-:W-:Y:S02]  /*b920*/  @!UP3 UIMAD UR23, UR8, UR6, URZ ;  /* 0x000000060817b2a4 */ /* 0x000fe4000f8e023f */
[----:B------:R-:W-:Y:S02]  /*b930*/  @!UP4 UMOV UR17, UR24 ;  /* 0x000000180011cc82 */ /* 0x000fe40008000000 */
[----:B------:R-:W-:Y:S01]  /*b940*/  @!UP4 UIADD3 UR7, UR25, UR22, URZ ;  /* 0x000000161907c290 */ /* 0x000fe2000fffe03f */
[----:B------:R-:W-:Y:S01]  /*b950*/  IADD3 R2, P0, R6, UR17, RZ ;  /* 0x0000001106027c10 */ /* 0x000fe2000ff1e0ff */
[----:B------:R-:W-:-:S02]  /*b960*/  UIADD3 UR16, -UR14, UR16, URZ ;  /* 0x000000100e107290 */ /* 0x000fc4000fffe13f */
[----:B------:R-:W-:Y:S02]  /*b970*/  UIMAD UR23, UR12, UR23, URZ ;  /* 0x000000170c1772a4 */ /* 0x000fe4000f8e023f */
[----:B------:R-:W-:Y:S01]  /*b980*/  @!UP0 UIMAD UR10, UR12, UR15, URZ ;  /* 0x0000000f0c0a82a4 */ /* 0x000fe2000f8e023f */
[----:B------:R-:W-:Y:S01]  /*b990*/  LEA.HI.X.SX32 R3, R6, UR7, 0x1, P0 ;  /* 0x0000000706037c11 */ /* 0x000fe200080f0eff */
[----:B------:R-:W-:Y:S01]  /*b9a0*/  USEL UR23, UR23, URZ, !UP2 ;  /* 0x0000003f17177287 */ /* 0x000fe2000d000000 */
[----:B------:R-:W-:Y:S01]  /*b9b0*/  ISETP.GE.AND P0, PT, R12, UR16, PT ;  /* 0x000000100c007c0c */ /* 0x000fe2000bf06270 */
[----:B------:R-:W-:Y:S02]  /*b9c0*/  @UP3 ULDC UR26, c[0x0][0x210] ;  /* 0x00008400001a3ab9 */ /* 0x000fe40000000800 */
[----:B------:R-:W-:Y:S01]  /*b9d0*/  @!UP3 UMOV UR26, 0x1 ;  /* 0x00000001001ab882 */ /* 0x000fe20000000000 */
[----:B-1----:R-:W-:Y:S01]  /*b9e0*/  IMAD.WIDE.U32 R10, R10, c[0x0][0x1f0], R2 ;  /* 0x00007c000a0a7a25 */ /* 0x002fe200078e0002 */
[----:B------:R-:W-:-:S02]  /*b9f0*/  UIMAD UR8, UR11, UR8, UR23 ;  /* 0x000000080b0872a4 */ /* 0x000fc4000f8e0217 */
[----:B------:R-:W-:Y:S02]  /*ba00*/  UIMAD UR14, UR14, UR26, URZ ;  /* 0x0000001a0e0e72a4 */ /* 0x000fe4000f8e023f */
[----:B------:R-:W-:Y:S02]  /*ba10*/  @!UP2 UMOV UR20, URZ ;  /* 0x0000003f0014ac82 */ /* 0x000fe40008000000 */
[----:B------:R-:W-:Y:S02]  /*ba20*/  @UP2 UMOV UR20, UR10 ;  /* 0x0000000a00142c82 */ /* 0x000fe40008000000 */
[----:B------:R-:W-:Y:S02]  /*ba30*/  UIMAD UR4, UR11, UR5, UR4 ;  /* 0x000000050b0472a4 */ /* 0x000fe4000f8e0204 */
[----:B------:R-:W-:Y:S02]  /*ba40*/  @!UP2 UMOV UR21, URZ ;  /* 0x0000003f0015ac82 */ /* 0x000fe40008000000 */
[----:B------:R-:W-:-:S02]  /*ba50*/  USHF.R.S32.HI UR7, URZ, 0x1f, UR8 ;  /* 0x0000001f3f077899 */ /* 0x000fc40008011408 */
[----:B------:R-:W-:Y:S01]  /*ba60*/  @UP2 USHF.R.S32.HI UR21, URZ, 0x1f, UR10 ;  /* 0x0000001f3f152899 */ /* 0x000fe2000801140a */
[----:B------:R-:W-:Y:S01]  /*ba70*/  IADD3 R9, R11, UR4, RZ ;  /* 0x000000040b097c10 */ /* 0x000fe2000fffe0ff */
[----:B------:R-:W-:Y:S02]  /*ba80*/  USHF.R.S32.HI UR6, URZ, 0x1f, UR14 ;  /* 0x0000001f3f067899 */ /* 0x000fe4000801140e */
        /* <DEDUP_REMOVED lines=16> */
.L_x_547:
[----:B------:R-:W-:Y:S05]  /*bb90*/  BSYNC B0 ;  /* 0x0000000000007941 */ /* 0x000fea0003800000 */
.L_x_546:
[----:B-1----:R-:W-:Y:S01]  /*bba0*/  IADD3 R3, R12, 0x10, RZ ;  /* 0x000000100c037810 */ /* 0x002fe20007ffe0ff */
[----:B------:R-:W-:Y:S03]  /*bbb0*/  BSSY B0, `(.L_x_548) ;  /* 0x0000013000007945 */ /* 0x000fe60003800000 */
[----:B------:R-:W-:-:S13]  /*bbc0*/  ISETP.GE.AND P0, PT, R3, UR16, PT ;  /* 0x0000001003007c0c */ /* 0x000fda000bf06270 */
[----:B------:R-:W-:Y:S05]  /*bbd0*/  @P0 BRA `(.L_x_549) ;  /* 0x0000010000000947 */ /* 0x000fea0003800000 */
[----:B------:R-:W-:Y:S01]  /*bbe0*/  IADD3 R7, P0, R14, 0x10, RZ ;  /* 0x000000100e077810 */ /* 0x000fe20007f1e0ff */
        /* <DEDUP_REMOVED lines=15> */
.L_x_549:
[----:B------:R-:W-:Y:S05]  /*bce0*/  BSYNC B0 ;  /* 0x0000000000007941 */ /* 0x000fea0003800000 */
.L_x_548:
[----:B------:R-:W-:Y:S01]  /*bcf0*/  IADD3 R2, R12, 0x20, RZ ;  /* 0x000000200c027810 */ /* 0x000fe20007ffe0ff */
        /* <DEDUP_REMOVED lines=12> */
[----:B-1----:R-:W-:-:S03]  /*bdc0*/  LEA R18, P3, R16, c[0x0][0x1d0], 0x1 ;  /* 0x0000740010127a11 */ /* 0x002fc600078608ff */
[----:B------:R-:W-:-:S04]  /*bdd0*/  IMAD R0, R7, c[0x0][0x1ec], R0 ;  /* 0x00007b0007007a24 */ /* 0x000fc800078e0200 */
[----:B------:R-:W-:-:S05]  /*bde0*/  IMAD.IADD R0, R17, 0x1, R0 ;  /* 0x0000000111007824 */ /* 0x000fca00078e0200 */
[----:B------:R-:W-:-:S05]  /*bdf0*/  LEA.HI.X R19, R16, c[0x0][0x1d4], R0, 0x1, P3 ;  /* 0x0000750010137a11 */ /* 0x000fca00018f0c00 */
[----:B------:R1:W-:Y:S04]  /*be00*/  @!P2 STG.E.128 [R18.64], RZ ;  /* 0x000000ff1200a986 */ /* 0x0003e8000c101d12 */
[----:B------:R1:W-:Y:S04]  /*be10*/  @!P1 STG.E.128 [R18.64+0x80], RZ ;  /* 0x000080ff12009986 */ /* 0x0003e8000c101d12 */
[----:B------:R1:W-:Y:S02]  /*be20*/  @!P0 STG.E.128 [R18.64+0x100], RZ ;  /* 0x000100ff12008986 */ /* 0x0003e4000c101d12 */
.L_x_551:
[----:B------:R-:W-:Y:S05]  /*be30*/  BSYNC B0 ;  /* 0x0000000000007941 */ /* 0x000fea0003800000 */
.L_x_550:
[----:B------:R-:W-:Y:S01]  /*be40*/  IADD3 R0, R12, 0x30, RZ ;  /* 0x000000300c007810 */ /* 0x000fe20007ffe0ff */
        /* <DEDUP_REMOVED lines=18> */
.L_x_553:
[----:B------:R-:W-:Y:S05]  /*bf70*/  BSYNC B0 ;  /* 0x0000000000007941 */ /* 0x000fea0003800000 */
.L_x_552:
[----:B------:R-:W-:-:S04]  /*bf80*/  ISETP.NE.AND P6, PT, R80, RZ, PT ;  /* 0x000000ff5000720c */ /* 0x000fc80003fc5270 */
[----:B------:R-:W-:Y:S02]  /*bf90*/  ISETP.GE.OR P5, PT, R12, UR16, P6 ;  /* 0x000000100c007c0c */ /* 0x000fe4000b7a6670 */
[----:B------:R-:W-:Y:S02]  /*bfa0*/  ISETP.GE.OR P4, PT, R3, UR16, P6 ;  /* 0x0000001003007c0c */ /* 0x000fe4000b786670 */
[----:B------:R-:W-:Y:S02]  /*bfb0*/  ISETP.GE.OR P3, PT, R2, UR16, P6 ;  /* 0x0000001002007c0c */ /* 0x000fe4000b766670 */
[----:B------:R-:W-:-:S07]  /*bfc0*/  ISETP.GE.OR P6, PT, R0, UR16, P6 ;  /* 0x0000001000007c0c */ /* 0x000fce000b7c6670 */
[----:B------:R-:W-:Y:S02]  /*bfd0*/  @!P5 IMAD R7, R12, UR26, RZ ;  /* 0x0000001a0c07dc24 */ /* 0x000fe4000f8e02ff */
[----:B------:R-:W-:Y:S02]  /*bfe0*/  @!P4 IMAD R8, R3, UR26, RZ ;  /* 0x0000001a0308cc24 */ /* 0x000fe4000f8e02ff */
[----:B--2---:R-:W-:Y:S01]  /*bff0*/  @!P3 IMAD R4, R2, UR26, RZ ;  /* 0x0000001a0204bc24 */ /* 0x004fe2000f8e02ff */
        /* <DEDUP_REMOVED lines=19> */
[----:B------:R-:W-:Y:S02]  /*c130*/  IMAD R0, R0, UR26, RZ ;  /* 0x0000001a00007c24 */ /* 0x000fe4000f8e02ff */
[----:B--2---:R-:W-:-:S03]  /*c140*/  IMAD.MOV.U32 R5, RZ, RZ, 0x7f800000 ;  /* 0x7f800000ff057424 */ /* 0x004fc600078e00ff */
[----:B------:R-:W-:-:S04]  /*c150*/  IADD3 R3, P0, R0, UR8, RZ ;  /* 0x0000000800037c10 */ /* 0x000fc8000ff1e0ff */
[----:B------:R-:W-:Y:S02]  /*c160*/  LEA.HI.X.SX32 R0, R0, UR6, 0x1, P0 ;  /* 0x0000000600007c11 */ /* 0x000fe400080f0eff */
[----:B------:R-:W-:-:S04]  /*c170*/  LEA R2, P0, R3, c[0x0][0x200], 0x2 ;  /* 0x0000800003027a11 */ /* 0x000fc800078010ff */
[----:B------:R-:W-:-:S05]  /*c180*/  LEA.HI.X R3, R3, c[0x0][0x204], R0, 0x2, P0 ;  /* 0x0000810003037a11 */ /* 0x000fca00000f1400 */
[----:B------:R-:W-:Y:S01]  /*c190*/  STG.E [R2.64], R5 ;  /* 0x0000000502007986 */ /* 0x000fe2000c101912 */
[----:B------:R-:W-:Y:S05]  /*c1a0*/  EXIT ;  /* 0x000000000000794d */ /* 0x000fea0003800000 */
.L_x_554:
        /* <DEDUP_REMOVED lines=13> */
.L_x_1286:


//--------------------- .text._ZN5flash16flash_fwd_kernelI23Flash_fwd_kernel_traitsILi192ELi64ELi64ELi4ELb0ELb0EN7cutlass10bfloat16_tE19Flash_kernel_traitsILi192ELi64ELi64ELi4ES3_EELb1ELb0ELb1ELb0ELb0ELb0ELb0ELb0EEEvNS_16Flash_fwd_paramsE --------------------------
	.section	.text._ZN5flash16flash_fwd_kernelI23Flash_fwd_kernel_traitsILi192ELi64ELi64ELi4ELb0ELb0EN7cutlass10bfloat16_tE19Flash_kernel_traitsILi192ELi64ELi64ELi4ES3_EELb1ELb0ELb1ELb0ELb0ELb0ELb0ELb0EEEvNS_16Flash_fwd_paramsE,"ax",@progbits
	.sectioninfo	@"SHI_REGISTERS=250"
	.align	128
        .global         _ZN5flash16flash_fwd_kernelI23Flash_fwd_kernel_traitsILi192ELi64ELi64ELi4ELb0ELb0EN7cutlass10bfloat16_tE19Flash_kernel_traitsILi192ELi64ELi64ELi4ES3_EELb1ELb0ELb1ELb0ELb0ELb0ELb0ELb0EEEvNS_16Flash_fwd_paramsE
        .type           _ZN5flash16flash_fwd_kernelI23Flash_fwd_kernel_traitsILi192ELi64ELi64ELi4ELb0ELb0EN7cutlass10bfloat16_tE19Flash_kernel_traitsILi192ELi64ELi64ELi4ES3_EELb1ELb0ELb1ELb0ELb0ELb0ELb0ELb0EEEvNS_16Flash_fwd_paramsE,@function
        .size           _ZN5flash16flash_fwd_kernelI23Flash_fwd_kernel_traitsILi192ELi64ELi64ELi4ELb0ELb0EN7cutlass10bfloat16_tE19Flash_kernel_traitsILi192ELi64ELi64ELi4ES3_EELb1ELb0ELb1ELb0ELb0ELb0ELb0ELb0EEEvNS_16Flash_fwd_paramsE,(.L_x_1287 - _ZN5flash16flash_fwd_kernelI23Flash_fwd_kernel_traitsILi192ELi64ELi64ELi4ELb0ELb0EN7cutlass10bfloat16_tE19Flash_kernel_traitsILi192ELi64ELi64ELi4ES3_EELb1ELb0ELb1ELb0ELb0ELb0ELb0ELb0EEEvNS_16Flash_fwd_paramsE)
        .other          _ZN5flash16flash_fwd_kernelI23Flash_fwd_kernel_traitsILi192ELi64ELi64ELi4ELb0ELb0EN7cutlass10bfloat16_tE19Flash_kernel_traitsILi192ELi64ELi64ELi4ES3_EELb1ELb0ELb1ELb0ELb0ELb0ELb0ELb0EEEvNS_16Flash_fwd_paramsE,@"STO_CUDA_ENTRY STV_DEFAULT"
_ZN5flash16flash_fwd_kernelI23Flash_fwd_kernel_traitsILi192ELi64ELi64ELi4ELb0ELb0EN7cutlass10bfloat16_tE19Flash_kernel_traitsILi192ELi64ELi64ELi4ES3_EELb1ELb0ELb1ELb0ELb0ELb0ELb0ELb0EEEvNS_16Flash_fwd_paramsE:
.text._ZN5flash16flash_fwd_kernelI23Flash_fwd_kernel_traitsILi192ELi64ELi64ELi4ELb0ELb0EN7cutlass10bfloat16_tE19Flash_kernel_traitsILi192ELi64ELi64ELi4ES3_EELb1ELb0ELb1ELb0ELb0ELb0ELb0ELb0EEEvNS_16Flash_fwd_paramsE:
        /* <DEDUP_REMOVED lines=15> */
[----:B------:R-:W1:Y:S01]  /*00f0*/  S2UR UR13, SR_CTAID.Y ;  /* 0x00000000000d79c3 */ /* 0x000e620000002600 */
[----:B------:R-:W-:Y:S02]  /*0100*/  UISETP.NE.U32.AND UP2, UPT, URZ, UR6, UPT ;  /* 0x000000063f00728c */ /* 0x000fe4000bf45070 */
[----:B------:R-:W-:Y:S02]  /*0110*/  UISETP.NE.U32.AND UP1, UPT, URZ, UR4, UPT ;  /* 0x000000043f00728c */ /* 0x000fe4000bf25070 */
[----:B------:R-:W-:-:S02]  /*0120*/  UISETP.NE.AND.EX UP2, UPT, URZ, UR7, UPT, UP2 ;  /* 0x000000073f00728c */ /* 0x000fc4000bf45320 */
[----:B------:R-:W-:Y:S01]  /*0130*/  UMOV UR10, 0x4 ;  /* 0x00000004000a7882 */ /* 0x000fe20000000000 */
[----:B------:R-:W1:Y:S01]  /*0140*/  S2UR UR12, SR_CTAID.Z ;  /* 0x00000000000c79c3 */ /* 0x000e620000002700 */
[----:B------:R-:W-:Y:S02]  /*0150*/  UISETP.NE.AND.EX UP1, UPT, URZ, UR5, UPT, UP1 ;  /* 0x000000053f00728c */ /* 0x000fe4000bf25310 */
[----:B------:R-:W-:Y:S01]  /*0160*/  PLOP3.LUT P0, PT, PT, PT, UP2, 0x80, 0x0 ;  /* 0x000000000000781c */ /* 0x000fe20003f0f028 */
[----:B------:R-:W-:Y:S02]  /*0170*/  ULDC.U8 UR6, c[0x0][0x312] ;  /* 0x0000c48000067ab9 */ /* 0x000fe40000000000 */
[----:B------:R-:W-:Y:S02]  /*0180*/  ULDC.64 UR4, c[0x0][0x248] ;  /* 0x0000920000047ab9 */ /* 0x000fe40000000a00 */
[----:B------:R-:W-:Y:S02]  /*0190*/  UISETP.NE.AND UP3, UPT, UR6, URZ, UPT ;  /* 0x0000003f0600728c */ /* 0x000fe4000bf65270 */
[----:B------:R-:W-:-:S04]  /*01a0*/  UISETP.EQ.U32.AND UP0, UPT, URZ, UR4, UPT ;  /* 0x000000043f00728c */ /* 0x000fc8000bf02070 */
[----:B------:R-:W-:Y:S02]  /*01b0*/  UISETP.EQ.OR.EX UP0, UPT, URZ, UR5, !UP3, UP0 ;  /* 0x000000053f00728c */ /* 0x000fe4000df02700 */
[----:B-1----:R-:W-:-:S06]  /*01c0*/  ULOP3.LUT UR8, UR12, UR14, UR13, 0xfe, !UPT ;  /* 0x0000000e0c087292 */ /* 0x002fcc000f8efe0d */
[----:B--2---:R-:W-:Y:S01]  /*01d0*/  LOP3.LUT P3, RZ, R92, UR8, RZ, 0xfc, !PT ;  /* 0x000000085cff7c12 */ /* 0x004fe2000f86fcff */
[----:B------:R-:W-:Y:S02]  /*01e0*/  ULDC.64 UR8, c[0x0][0x240] ;  /* 0x0000900000087ab9 */ /* 0x000fe40000000a00 */
[----:B------:R-:W-:-:S06]  /*01f0*/  UIMAD.WIDE UR8, UR13, UR10, UR8 ;  /* 0x0000000a0d0872a5 */ /* 0x000fcc000f8e0208 */
[----:B------:R-:W-:Y:S02]  /*0200*/  IMAD.U32 R12, RZ, RZ, UR8 ;  /* 0x00000008ff0c7e24 */ /* 0x000fe4000f8e00ff */
[----:B------:R-:W-:Y:S02]  /*0210*/  IMAD.U32 R13, RZ, RZ, UR9 ;  /* 0x00000009ff0d7e24 */ /* 0x000fe4000f8e00ff */
[----:B------:R-:W-:Y:S02]  /*0220*/  @!P3 IMAD.MOV.U32 R4, RZ, RZ, c[0x0][0x308] ;  /* 0x0000c200ff04b624 */ /* 0x000fe400078e00ff */
[----:B------:R-:W-:Y:S01]  /*0230*/  @!P3 IMAD.MOV.U32 R5, RZ, RZ, c[0x0][0x30c] ;  /* 0x0000c300ff05b624 */ /* 0x000fe200078e00ff */
[----:B------:R-:W-:Y:S02]  /*0240*/  ULDC.64 UR4, c[0x0][0x248] ;  /* 0x0000920000047ab9 */ /* 0x000fe40000000a00 */
[----:B------:R-:W-:Y:S02]  /*0250*/  UIMAD.WIDE UR4, UR13, UR10, UR4 ;  /* 0x0000000a0d0472a5 */ /* 0x000fe4000f8e0204 */
[----:B------:R-:W-:-:S02]  /*0260*/  ULDC.64 UR6, c[0x0][0x250] ;  /* 0x0000940000067ab9 */ /* 0x000fc40000000a00 */
        /* <DEDUP_REMOVED lines=14> */
[----:B------:R-:W-:Y:S02]  /*0350*/  PLOP3.LUT P1, PT, PT, PT, UP1, 0x80, 0x0 ;  /* 0x000000000000781c */ /* 0x000fe40003f2f018 */
[----:B-1----:R-:W-:Y:S01]  /*0360*/  MOV R4, UR4 ;  /* 0x0000000400047c02 */ /* 0x002fe20008000f00 */
[----:B------:R-:W-:-:S10]  /*0370*/  IMAD.U32 R5, RZ, RZ, UR5 ;  /* 0x00000005ff057e24 */ /* 0x000fd4000f8e00ff */
[----:B------:R1:W4:Y:S04]  /*0380*/  @P1 LDG.E R2, [R10.64] ;  /* 0x000000120a021981 */ /* 0x000328000c1e1900 */
[----:B------:R-:W5:Y:S01]  /*0390*/  @!P2 LDG.E R0, [R4.64] ;  /* 0x000000120400a981 */ /* 0x000f62000c1e1900 */
[----:B------:R-:W-:Y:S01]  /*03a0*/  UMOV UR11, 0xffffffff ;  /* 0xffffffff000b7882 */ /* 0x000fe20000000000 */
[----:B------:R-:W-:Y:S01]  /*03b0*/  SHF.R.S32.HI R3, RZ, 0x1f, R92 ;  /* 0x0000001fff037819 */ /* 0x000fe2000001145c */
[----:B------:R-:W-:Y:S02]  /*03c0*/  UMOV UR24, 0xffffffff ;  /* 0xffffffff00187882 */ /* 0x000fe40000000000 */
[----:B------:R-:W-:Y:S01]  /*03d0*/  ULDC UR4, c[0x0][0x1c0] ;  /* 0x0000700000047ab9 */ /* 0x000fe20000000800 */
[----:B------:R-:W-:Y:S01]  /*03e0*/  LEA.HI R95, R3, R92, RZ, 0x5 ;  /* 0x0000005c035f7211 */ /* 0x000fe200078f28ff */
[----:B------:R-:W-:-:S02]  /*03f0*/  UIMAD UR4, UR13, UR4, UR12 ;  /* 0x000000040d0472a4 */ /* 0x000fc4000f8e020c */
[----:B------:R-:W-:Y:S02]  /*0400*/  UMOV UR21, URZ ;  /* 0x0000003f00157c82 */ /* 0x000fe40008000000 */
[----:B------:R-:W-:-:S04]  /*0410*/  USHF.L.U32 UR5, UR4, 0x5, URZ ;  /* 0x0000000504057899 */ /* 0x000fc8000800063f */
[----:B------:R-:W-:Y:S01]  /*0420*/  USHF.R.S32.HI UR4, URZ, 0x1f, UR5 ;  /* 0x0000001f3f047899 */ /* 0x000fe20008011405 */
[----:B-1----:R-:W-:-:S05]  /*0430*/  LOP3.LUT R11, R95, 0xffffffe0, RZ, 0xc0, !PT ;  /* 0xffffffe05f0b7812 */ /* 0x002fca00078ec0ff */
[----:B------:R-:W-:Y:S01]  /*0440*/  IMAD.IADD R11, R92, 0x1, -R11 ;  /* 0x000000015c0b7824 */ /* 0x000fe200078e0a0b */
[----:B--2---:R-:W1:Y:S08]  /*0450*/  @P0 R2UR UR11, R9 ;  /* 0x00000000090b03c2 */ /* 0x004e7000000e0000 */
[----:B---3--:R-:W1:Y:S08]  /*0460*/  @P0 R2UR UR17, R8 ;  /* 0x00000000081103c2 */ /* 0x008e7000000e0000 */
[----:B----4-:R2:W3:Y:S01]  /*0470*/  @P1 R2UR UR21, R2 ;  /* 0x00000000021513c2 */ /* 0x0104e200000e0000 */
[----:B------:R-:W-:-:S02]  /*0480*/  IADD3 R210, P1, P0, R6, UR5, R11 ;  /* 0x0000000506d27c10 */ /* 0x000fc4000f83e00b */
[----:B------:R-:W-:Y:S01]  /*0490*/  SHF.R.S32.HI R6, RZ, 0x1f, R11 ;  /* 0x0000001fff067819 */ /* 0x000fe2000001140b */
[----:B-1----:R-:W-:-:S03]  /*04a0*/  @UP2 UIADD3 UR17, UR17, -UR11, URZ ;  /* 0x8000000b11112290 */ /* 0x002fc6000fffe03f */
[----:B------:R-:W-:Y:S01]  /*04b0*/  IADD3.X R6, R7, UR4, R6, P1, P0 ;  /* 0x0000000407067c10 */ /* 0x000fe20008fe0406 */
[----:B-----5:R2:W1:Y:S01]  /*04c0*/  @!P2 R2UR UR24, R0 ;  /* 0x000000000018a3c2 */ /* 0x02046200000e0000 */
[----:B------:R-:W-:Y:S02]  /*04d0*/  ISETP.NE.U32.AND P2, PT, RZ, c[0x0][0x248], PT ;  /* 0x00009200ff007a0c */ /* 0x000fe40003f45070 */
[----:B------:R-:W-:Y:S02]  /*04e0*/  @!UP2 ULDC UR17, c[0x0][0x214] ;  /* 0x000085000011aab9 */ /* 0x000fe40000000800 */
[----:B------:R-:W-:-:S13]  /*04f0*/  ISETP.NE.AND.EX P2, PT, RZ, c[0x0][0x24c], PT, P2 ;  /* 0x00009300ff007a0c */ /* 0x000fda0003f45320 */
[----:B-123--:R-:W-:Y:S05]  /*0500*/  @!P2 BRA `(.L_x_555) ;  /* 0x000000700000a947 */ /* 0x00efea0003800000 */
[----:B------:R-:W-:-:S13]  /*0510*/  PLOP3.LUT P0, PT, PT, PT, UP3, 0x80, 0x0 ;  /* 0x000000000000781c */ /* 0x000fda0003f0f038 */
[----:B------:R-:W2:Y:S04]  /*0520*/  @P0 LDG.E R0, [R4.64+0x4] ;  /* 0x0000041204000981 */ /* 0x000ea8000c1e1900 */
[----:B------:R-:W3:Y:S01]  /*0530*/  @!P0 LDG.E R2, [R4.64] ;  /* 0x0000001204028981 */ /* 0x000ee2000c1e1900 */
[----:B--2---:R-:W1:Y:S02]  /*0540*/  @P0 R2UR UR6, R0 ;  /* 0x00000000000603c2 */ /* 0x004e6400000e0000 */
[----:B-1----:R-:W-:-:S11]  /*0550*/  @UP3 UIADD3 UR6, UR6, -UR24, URZ ;  /* 0x8000001806063290 */ /* 0x002fd6000fffe03f */
[----:B---3--:R1:W2:Y:S02]  /*0560*/  @!P0 R2UR UR6, R2 ;  /* 0x00000000020683c2 */ /* 0x0082a400000e0000 */
[----:B-12---:R-:W-:Y:S05]  /*0570*/  BRA `(.L_x_556) ;  /* 0x0000001000007947 */ /* 0x006fea0003800000 */
.L_x_555:
[----:B------:R-:W-:Y:S02]  /*0580*/  ULDC UR6, c[0x0][0x218] ;  /* 0x0000860000067ab9 */ /* 0x000fe40000000800 */
.L_x_556:
        /* <DEDUP_REMOVED lines=52> */
[----:B------:R-:W-:Y:S01]  /*08d0*/  ULDC.U8 UR20, c[0x0][0x328] ;  /* 0x0000ca0000147ab9 */ /* 0x000fe20000000000 */
[----:B------:R-:W-:Y:S01]  /*08e0*/  IMAD.U32 R17, RZ, RZ, UR14 ;  /* 0x0000000eff117e24 */ /* 0x000fe2000f8e00ff */
[----:B------:R-:W-:Y:S01]  /*08f0*/  UISETP.NE.AND UP3, UPT, UR20, URZ, UPT ;  /* 0x0000003f1400728c */ /* 0x000fe2000bf65270 */
[----:B------:R-:W-:Y:S01]  /*0900*/  IMAD.IADD R92, R92, 0x1, -R5 ;  /* 0x000000015c5c7824 */ /* 0x000fe200078e0a05 */
[----:B------:R-:W-:Y:S01]  /*0910*/  @!UP0 USHF.R.S32.HI UR21, URZ, 0x1f, UR13 ;  /* 0x0000001f3f158899 */ /* 0x000fe2000801140d */
[--C-:B------:R-:W-:Y:S01]  /*0920*/  SHF.R.S32.HI R15, RZ, 0x1f, R14.reuse ;  /* 0x0000001fff0f7819 */ /* 0x100fe2000001140e */
[----:B------:R-:W-:Y:S01]  /*0930*/  @UP0 UIMAD.WIDE.U32 UR8, UR11, UR6, URZ ;  /* 0x000000060b0802a5 */ /* 0x000fe2000f8e003f */
[----:B------:R-:W-:Y:S01]  /*0940*/  IMAD.SHL.U32 R8, R92, 0x8, RZ ;  /* 0x000000085c087824 */ /* 0x000fe200078e00ff */
[----:B------:R-:W-:Y:S01]  /*0950*/  ULDC.64 UR4, c[0x0][0x1e0] ;  /* 0x0000780000047ab9 */ /* 0x000fe20000000a00 */
[----:B------:R-:W-:Y:S01]  /*0960*/  BSSY B0, `(.L_x_558) ;  /* 0x000003c000007945 */ /* 0x000fe20003800000 */
[----:B------:R-:W-:Y:S01]  /*0970*/  @!UP0 UIMAD UR21, UR21, UR4, URZ ;  /* 0x00000004151582a4 */ /* 0x000fe2000f8e023f */
[----:B------:R-:W-:Y:S01]  /*0980*/  IMAD.WIDE R16, R17, 0x40, R14 ;  /* 0x0000004011107825 */ /* 0x000fe200078e020e */
[----:B------:R-:W-:Y:S01]  /*0990*/  USHF.R.S32.HI UR22, URZ, 0x1f, UR12 ;  /* 0x0000001f3f167899 */ /* 0x000fe2000801140c */
[C---:B------:R-:W-:Y:S01]  /*09a0*/  IADD3 R7, R8.reuse, 0x40, RZ ;  /* 0x0000004008077810 */ /* 0x040fe20007ffe0ff */
[----:B------:R-:W-:Y:S01]  /*09b0*/  UISETP.EQ.AND UP3, UPT, UR16, URZ, UP3 ;  /* 0x0000003f1000728c */ /* 0x000fe20009f62270 */
[----:B------:R-:W-:Y:S01]  /*09c0*/  IADD3 R6, R8, 0x80, RZ ;  /* 0x0000008008067810 */ /* 0x000fe20007ffe0ff */
[----:B------:R-:W-:-:S02]  /*09d0*/  @!UP2 UISETP.NE.AND UP1, UPT, UR20, URZ, UPT ;  /* 0x0000003f1400a28c */ /* 0x000fc4000bf25270 */
[----:B------:R-:W-:Y:S02]  /*09e0*/  @UP0 UIMAD UR7, UR11, UR7, UR9 ;  /* 0x000000070b0702a4 */ /* 0x000fe4000f8e0209 */
[----:B------:R-:W-:Y:S02]  /*09f0*/  ULDC UR10, c[0x0][0x214] ;  /* 0x00008500000a7ab9 */ /* 0x000fe40000000800 */
[----:B------:R-:W-:Y:S02]  /*0a00*/  @UP2 ULDC UR16, c[0x0][0x210] ;  /* 0x0000840000102ab9 */ /* 0x000fe40000000800 */
[----:B------:R-:W-:Y:S02]  /*0a10*/  @!UP0 UIMAD.WIDE.U32 UR24, UR13, UR4, URZ ;  /* 0x000000040d1882a5 */ /* 0x000fe4000f8e003f */
[----:B------:R-:W-:Y:S02]  /*0a20*/  ULDC UR9, c[0x0][0x234] ;  /* 0x00008d0000097ab9 */ /* 0x000fe40000000800 */
[----:B------:R-:W-:-:S02]  /*0a30*/  @!UP0 UIMAD UR21, UR13, UR5, UR21 ;  /* 0x000000050d1582a4 */ /* 0x000fc4000f8e0215 */
[----:B------:R-:W-:Y:S02]  /*0a40*/  @UP2 UIMAD UR16, UR16, UR10, URZ ;  /* 0x0000000a101022a4 */ /* 0x000fe4000f8e023f */
[----:B------:R-:W-:Y:S02]  /*0a50*/  ULDC.64 UR4, c[0x0][0x1f0] ;  /* 0x00007c0000047ab9 */ /* 0x000fe40000000a00 */
[----:B------:R-:W-:Y:S02]  /*0a60*/  @!UP2 USEL UR16, UR10, UR9, !UP1 ;  /* 0x000000090a10a287 */ /* 0x000fe4000c800000 */
[----:B------:R-:W-:Y:S02]  /*0a70*/  ULDC UR6, c[0x0][0x1c0] ;  /* 0x0000700000067ab9 */ /* 0x000fe40000000800 */
[----:B------:R-:W-:Y:S02]  /*0a80*/  UIMAD UR4, UR22, UR4, URZ ;  /* 0x00000004160472a4 */ /* 0x000fe4000f8e023f */
[----:B------:R-:W-:-:S02]  /*0a90*/  @!UP0 UMOV UR8, UR24 ;  /* 0x0000001800088c82 */ /* 0x000fc40008000000 */
[----:B------:R-:W-:Y:S01]  /*0aa0*/  @UP2 UMOV UR22, 0x1 ;  /* 0x0000000100162882 */ /* 0x000fe20000000000 */
[----:B------:R-:W-:Y:S01]  /*0ab0*/  IADD3 R4, P0, R8, UR8, RZ ;  /* 0x0000000808047c10 */ /* 0x000fe2000ff1e0ff */
[----:B------:R-:W-:Y:S02]  /*0ac0*/  @!UP2 UIMAD UR22, UR16, UR6, URZ ;  /* 0x000000061016a2a4 */ /* 0x000fe4000f8e023f */
[----:B------:R-:W-:Y:S02]  /*0ad0*/  @!UP0 UIADD3 UR7, UR25, UR21, URZ ;  /* 0x0000001519078290 */ /* 0x000fe4000fffe03f */
[----:B------:R-:W-:Y:S02]  /*0ae0*/  UIADD3 UR17, -UR15, UR17, URZ ;  /* 0x000000110f117290 */ /* 0x000fe4000fffe13f */
[----:B------:R-:W-:Y:S02]  /*0af0*/  @UP3 UIMAD UR20, UR13, UR10, URZ ;  /* 0x0000000a0d1432a4 */ /* 0x000fe4000f8e023f */
[----:B------:R-:W-:Y:S01]  /*0b00*/  UIMAD UR22, UR13, UR22, URZ ;  /* 0x000000160d1672a4 */ /* 0x000fe2000f8e023f */
[----:B------:R-:W-:Y:S01]  /*0b10*/  LEA.HI.X.SX32 R5, R8, UR7, 0x1, P0 ;  /* 0x0000000708057c11 */ /* 0x000fe200080f0eff */
[----:B------:R-:W-:Y:S01]  /*0b20*/  @UP3 USEL UR20, UR20, UR11, !UP0 ;  /* 0x0000000b14143287 */ /* 0x000fe2000c000000 */
[----:B------:R-:W-:Y:S01]  /*0b30*/  ISETP.GE.AND P0, PT, R14, UR17, PT ;  /* 0x000000110e007c0c */ /* 0x000fe2000bf06270 */
[----:B------:R-:W-:-:S02]  /*0b40*/  @UP2 ULDC UR23, c[0x0][0x210] ;  /* 0x0000840000172ab9 */ /* 0x000fc40000000800 */
[----:B------:R-:W-:Y:S01]  /*0b50*/  USEL UR22, UR22, URZ, !UP3 ;  /* 0x0000003f16167287 */ /* 0x000fe2000d800000 */
[----:B-1----:R-:W-:Y:S01]  /*0b60*/  IMAD.WIDE.U32 R10, R10, c[0x0][0x1f0], R4 ;  /* 0x00007c000a0a7a25 */ /* 0x002fe200078e0004 */
[----:B------:R-:W-:Y:S02]  /*0b70*/  @!UP2 UMOV UR23, 0x1 ;  /* 0x000000010017a882 */ /* 0x000fe40000000000 */
[----:B------:R-:W-:Y:S02]  /*0b80*/  UIMAD UR15, UR15, UR23, URZ ;  /* 0x000000170f0f72a4 */ /* 0x000fe4000f8e023f */
[----:B------:R-:W-:Y:S02]  /*0b90*/  UIMAD UR16, UR12, UR16, UR22 ;  /* 0x000000100c1072a4 */ /* 0x000fe4000f8e0216 */
[----:B------:R-:W-:Y:S02]  /*0ba0*/  @!UP3 UMOV UR26, URZ ;  /* 0x0000003f001abc82 */ /* 0x000fe40008000000 */
[----:B------:R-:W-:-:S02]  /*0bb0*/  @UP3 UMOV UR26, UR20 ;  /* 0x00000014001a3c82 */ /* 0x000fc40008000000 */
[----:B------:R-:W-:Y:S02]  /*0bc0*/  UIMAD UR4, UR12, UR5, UR4 ;  /* 0x000000050c0472a4 */ /* 0x000fe4000f8e0204 */
[----:B------:R-:W-:Y:S02]  /*0bd0*/  @!UP3 UMOV UR27, URZ ;  /* 0x0000003f001bbc82 */ /* 0x000fe40008000000 */
[----:B------:R-:W-:Y:S02]  /*0be0*/  USHF.R.S32.HI UR6, URZ, 0x1f, UR15 ;  /* 0x0000001f3f067899 */ /* 0x000fe4000801140f */
        /* <DEDUP_REMOVED lines=19> */
.L_x_559:
[----:B------:R-:W-:Y:S05]  /*0d20*/  BSYNC B0 ;  /* 0x0000000000007941 */ /* 0x000fea0003800000 */
.L_x_558:
        /* <DEDUP_REMOVED lines=20> */
.L_x_561:
[----:B------:R-:W-:Y:S05]  /*0e70*/  BSYNC B0 ;  /* 0x0000000000007941 */ /* 0x000fea0003800000 */
.L_x_560:
        /* <DEDUP_REMOVED lines=20> */
.L_x_563:
[----:B------:R-:W-:Y:S05]  /*0fc0*/  BSYNC B0 ;  /* 0x0000000000007941 */ /* 0x000fea0003800000 */
.L_x_562:
        /* <DEDUP_REMOVED lines=19> */
.L_x_565:
[----:B------:R-:W-:Y:S05]  /*1100*/  BSYNC B0 ;  /* 0x0000000000007941 */ /* 0x000fea0003800000 */
.L_x_564:
        /* <DEDUP_REMOVED lines=35> */
.L_x_557:
[----:B------:R-:W-:Y:S01]  /*1340*/  UISETP.NE.AND UP0, UPT, UR11, -0x1, UPT ;  /* 0xffffffff0b00788c */ /* 0x000fe2000bf05270 */
[----:B------:R-:W1:Y:S01]  /*1350*/  LDC.U8 R4, c[0x0][0x2d8] ;  /* 0x0000b600ff047b82 */ /* 0x000e620000000000 */
        /* <DEDUP_REMOVED lines=8> */
[----:B------:R-:W-:Y:S02]  /*13e0*/  @!UP0 UIMAD UR25, UR25, UR6, URZ ;  /* 0x00000006191982a4 */ /* 0x000fe4000f8e023f */
[----:B------:R-:W-:-:S02]  /*13f0*/  ULDC.64 UR4, c[0x0][0x198] ;  /* 0x0000660000047ab9 */ /* 0x000fc40000000a00 */
[----:B------:R-:W-:Y:S02]  /*1400*/  @!UP0 UIMAD.WIDE.U32 UR28, UR13, UR6, URZ ;  /* 0x000000060d1c82a5 */ /* 0x000fe4000f8e003f */
[----:B------:R-:W-:Y:S02]  /*1410*/  @UP1 UIMAD.WIDE.U32 UR32, UR26, UR4, URZ ;  /* 0x000000041a2012a5 */ /* 0x000fe4000f8e003f */
[----:B------:R-:W-:Y:S02]  /*1420*/  @!UP0 UIMAD UR25, UR13, UR7, UR25 ;  /* 0x000000070d1982a4 */ /* 0x000fe4000f8e0219 */
[----:B------:R-:W-:Y:S02]  /*1430*/  @UP1 UIMAD UR7, UR26, UR5, UR33 ;  /* 0x000000051a0712a4 */ /* 0x000fe4000f8e0221 */
[----:B------:R-:W-:Y:S02]  /*1440*/  @UP0 UMOV UR6, UR30 ;  /* 0x0000001e00060c82 */ /* 0x000fe40008000000 */
[----:B------:R-:W-:-:S02]  /*1450*/  @!UP0 UIADD3 UR20, UR29, UR25, URZ ;  /* 0x000000191d148290 */ /* 0x000fc4000fffe03f */
        /* <DEDUP_REMOVED lines=15> */
.L_x_566:
        /* <DEDUP_REMOVED lines=44> */
.L_x_567:
[CC--:B------:R-:W-:Y:S01]  /*1810*/  LEA.HI R7, R3.reuse, R92.reuse, RZ, 0x3 ;  /* 0x0000005c03077211 */ /* 0x0c0fe200078f18ff */
[----:B------:R-:W1:Y:S01]  /*1820*/  S2R R16, SR_CTAID.Z ;  /* 0x0000000000107919 */ /* 0x000e620000002700 */
[----:B------:R-:W-:Y:S01]  /*1830*/  LEA.HI R5, R3, R92, RZ, 0x4 ;  /* 0x0000005c03057211 */ /* 0x000fe200078f20ff */
[----:B------:R-:W-:Y:S01]  /*1840*/  IMAD.U32 R19, RZ, RZ, UR14 ;  /* 0x0000000eff137e24 */ /* 0x000fe2000f8e00ff */
[----:B------:R-:W-:Y:S01]  /*1850*/  SHF.R.S32.HI R14, RZ, 0x3, R7 ;  /* 0x00000003ff0e7819 */ /* 0x000fe20000011407 */
[----:B------:R-:W-:Y:S01]  /*1860*/  BSSY B0, `(.L_x_568) ;  /* 0x0000066000007945 */ /* 0x000fe20003800000 */
[----:B------:R-:W-:Y:S02]  /*1870*/  LOP3.LUT R7, R7, 0xfffffff8, RZ, 0xc0, !PT ;  /* 0xfffffff807077812 */ /* 0x000fe400078ec0ff */
[----:B------:R-:W-:Y:S01]  /*1880*/  SHF.R.S32.HI R8, RZ, 0x4, R5 ;  /* 0x00000004ff087819 */ /* 0x000fe20000011405 */
[----:B------:R-:W-:Y:S01]  /*1890*/  IMAD.SHL.U32 R197, R14, 0x40, RZ ;  /* 0x000000400ec57824 */ /* 0x000fe200078e00ff */
[----:B------:R-:W-:Y:S01]  /*18a0*/  SHF.R.S32.HI R15, RZ, 0x1f, R14 ;  /* 0x0000001fff0f7819 */ /* 0x000fe2000001140e */
[----:B------:R-:W-:Y:S01]  /*18b0*/  IMAD.IADD R2, R92, 0x1, -R7 ;  /* 0x000000015c027824 */ /* 0x000fe200078e0a07 */
[----:B------:R-:W-:-:S02]  /*18c0*/  LEA.HI R193, R5, R8, RZ, 0x1 ;  /* 0x0000000805c17211 */ /* 0x000fc400078f08ff */
[----:B------:R-:W-:Y:S01]  /*18d0*/  LOP3.LUT R197, R197, 0x1c0, RZ, 0xc0, !PT ;  /* 0x000001c0c5c57812 */ /* 0x000fe200078ec0ff */
[----:B------:R-:W-:Y:S01]  /*18e0*/  IMAD.SHL.U32 R206, R2, 0x8, RZ ;  /* 0x0000000802ce7824 */ /* 0x000fe200078e00ff */
[----:B------:R-:W-:Y:S01]  /*18f0*/  LOP3.LUT R5, R5, 0xfffffff0, RZ, 0xc0, !PT ;  /* 0xfffffff005057812 */ /* 0x000fe200078ec0ff */
[----:B------:R-:W-:Y:S01]  /*1900*/  IMAD R9, R15, c[0x0][0x198], RZ ;  /* 0x000066000f097a24 */ /* 0x000fe200078e02ff */
[----:B------:R-:W-:Y:S01]  /*1910*/  LOP3.LUT R193, R193, 0xfffffffe, RZ, 0xc0, !PT ;  /* 0xfffffffec1c17812 */ /* 0x000fe200078ec0ff */
[----:B------:R-:W-:Y:S01]  /*1920*/  IMAD.WIDE R18, R19, 0x40, R14 ;  /* 0x0000004013127825 */ /* 0x000fe200078e020e */
[--C-:B------:R-:W-:Y:S02]  /*1930*/  LOP3.LUT R0, R197, 0x38, R206.reuse, 0xf8, !PT ;  /* 0x00000038c5007812 */ /* 0x100fe400078ef8ce */
[----:B------:R-:W-:Y:S01]  /*1940*/  SHF.R.U32.HI R197, RZ, 0x3, R197 ;  /* 0x00000003ffc57819 */ /* 0x000fe200000116c5 */
[----:B------:R-:W-:Y:S01]  /*1950*/  IMAD.IADD R5, R92, 0x1, -R5 ;  /* 0x000000015c057824 */ /* 0x000fe200078e0a05 */
[--C-:B------:R-:W-:Y:S01]  /*1960*/  SHF.R.S32.HI R207, RZ, 0x1f, R206.reuse ;  /* 0x0000001fffcf7819 */ /* 0x100fe200000114ce */
[----:B------:R-:W-:Y:S01]  /*1970*/  IMAD.IADD R193, R8, 0x1, -R193 ;  /* 0x0000000108c17824 */ /* 0x000fe200078e0ac1 */
[----:B------:R-:W-:Y:S01]  /*1980*/  LOP3.LUT R197, R0, R197, RZ, 0x3c, !PT ;  /* 0x000000c500c57212 */ /* 0x000fe200078e3cff */
[C---:B------:R-:W-:Y:S01]  /*1990*/  IMAD R9, R14.reuse, c[0x0][0x19c], R9 ;  /* 0x000067000e097a24 */ /* 0x040fe200078e0209 */
[----:B------:R-:W-:Y:S01]  /*19a0*/  SHF.R.S32.HI R0, RZ, 0x1f, R5 ;  /* 0x0000001fff007819 */ /* 0x000fe20000011405 */
[----:B------:R-:W-:Y:S01]  /*19b0*/  IMAD.WIDE.U32 R20, R14, c[0x0][0x198], R206 ;  /* 0x000066000e147a25 */ /* 0x000fe200078e00ce */
[----:B------:R-:W-:-:S02]  /*19c0*/  LEA.HI R8, R3, R92, RZ, 0x6 ;  /* 0x0000005c03087211 */ /* 0x000fc400078f30ff */
[----:B------:R-:W-:Y:S01]  /*19d0*/  LEA.HI R3, R0, R5, RZ, 0x3 ;  /* 0x0000000500037211 */ /* 0x000fe200078f18ff */
[----:B------:R-:W-:Y:S01]  /*19e0*/  IMAD.SHL.U32 R7, R193, 0x8, RZ ;  /* 0x00000008c1077824 */ /* 0x000fe200078e00ff */
[----:B------:R-:W-:Y:S01]  /*19f0*/  IADD3 R12, P0, R206, UR6, RZ ;  /* 0x00000006ce0c7c10 */ /* 0x000fe2000ff1e0ff */
[----:B------:R-:W-:Y:S01]  /*1a00*/  IMAD.SHL.U32 R8, R8, 0x8, RZ ;  /* 0x0000000808087824 */ /* 0x000fe200078e00ff */
[C---:B------:R-:W-:Y:S01]  /*1a10*/  LOP3.LUT R0, R3.reuse, 0xfffffff8, RZ, 0xc0, !PT ;  /* 0xfffffff803007812 */ /* 0x040fe200078ec0ff */
[----:B------:R-:W-:Y:S01]  /*1a20*/  IMAD.SHL.U32 R3, R3, 0x40, RZ ;  /* 0x0000004003037824 */ /* 0x000fe200078e00ff */
[----:B------:R-:W-:Y:S02]  /*1a30*/  IADD3.X R13, R207, UR20, RZ, P0, !PT ;  /* 0x00000014cf0d7c10 */ /* 0x000fe400087fe4ff */
[----:B------:R-:W-:Y:S01]  /*1a40*/  LOP3.LUT R197, R197, 0xfffffe00, R8, 0xf8, !PT ;  /* 0xfffffe00c5c57812 */ /* 0x000fe200078ef808 */
[----:B------:R-:W-:Y:S01]  /*1a50*/  IMAD.IADD R0, R5, 0x1, -R0 ;  /* 0x0000000105007824 */ /* 0x000fe200078e0a00 */
[----:B------:R-:W-:Y:S01]  /*1a60*/  IADD3 R198, P1, R20, UR26, RZ ;  /* 0x0000001a14c67c10 */ /* 0x000fe2000ff3e0ff */
[----:B-1----:R-:W-:Y:S01]  /*1a70*/  IMAD.WIDE.U32 R16, R16, c[0x0][0x1a8], R12 ;  /* 0x00006a0010107a25 */ /* 0x002fe200078e000c */
[----:B------:R-:W-:-:S02]  /*1a80*/  SHF.R.S32.HI R223, RZ, 0x1f, R220 ;  /* 0x0000001fffdf7819 */ /* 0x000fc400000114dc */
[----:B------:R-:W-:Y:S01]  /*1a90*/  IADD3.X R199, R21, UR7, R9, P1, !PT ;  /* 0x0000000715c77c10 */ /* 0x000fe20008ffe409 */
[----:B------:R-:W-:Y:S01]  /*1aa0*/  IMAD R5, R15, c[0x0][0x1a0], RZ ;  /* 0x000068000f057a24 */ /* 0x000fe200078e02ff */
[----:B------:R-:W-:Y:S01]  /*1ab0*/  LOP3.LUT P3, RZ, R0, 0x4, RZ, 0xc0, !PT ;  /* 0x0000000400ff7812 */ /* 0x000fe2000786c0ff */
[----:B------:R-:W-:Y:S01]  /*1ac0*/  IMAD.WIDE.U32 R12, R14, c[0x0][0x1a0], R206 ;  /* 0x000068000e0c7a25 */ /* 0x000fe200078e00ce */
[----:B------:R-:W-:Y:S02]  /*1ad0*/  LOP3.LUT P2, RZ, R0, 0x2, RZ, 0xc0, !PT ;  /* 0x0000000200ff7812 */ /* 0x000fe4000784c0ff */
[----:B------:R-:W-:Y:S01]  /*1ae0*/  SHF.R.S32.HI R95, RZ, 0x5, R95 ;  /* 0x00000005ff5f7819 */ /* 0x000fe2000001145f */
[----:B------:R-:W-:Y:S01]  /*1af0*/  IMAD R5, R14, c[0x0][0x1a4], R5 ;  /* 0x000069000e057a24 */ /* 0x000fe200078e0205 */
[----:B------:R-:W-:Y:S01]  /*1b00*/  IADD3 R8, P0, R12, UR28, RZ ;  /* 0x0000001c0c087c10 */ /* 0x000fe2000ff1e0ff */
[----:B------:R-:W-:Y:S01]  /*1b10*/  IMAD.SHL.U32 R0, R0, 0x40, RZ ;  /* 0x0000004000007824 */ /* 0x000fe200078e00ff */
[----:B------:R-:W-:Y:S01]  /*1b20*/  IADD3 R196, R206, 0x40, RZ ;  /* 0x00000040cec47810 */ /* 0x000fe20007ffe0ff */
[----:B------:R-:W-:Y:S01]  /*1b30*/  IMAD R201, R223, c[0x0][0x1b0], RZ ;  /* 0x00006c00dfc97a24 */ /* 0x000fe200078e02ff */
[----:B------:R-:W-:Y:S01]  /*1b40*/  IADD3.X R9, R13, UR5, R5, P0, !PT ;  /* 0x000000050d097c10 */ /* 0x000fe200087fe405 */
[----:B------:R-:W-:Y:S01]  /*1b50*/  ULDC.64 UR4, c[0x0][0x1a8] ;  /* 0x00006a0000047ab9 */ /* 0x000fe20000000a00 */
[----:B------:R-:W-:Y:S01]  /*1b60*/  LOP3.LUT R0, R0, 0x1c0, RZ, 0xc0, !PT ;  /* 0x000001c000007812 */ /* 0x000fe200078ec0ff */
[----:B------:R-:W-:Y:S01]  /*1b70*/  UIMAD UR24, UR24, UR4, URZ ;  /* 0x00000004181872a4 */ /* 0x000fe2000f8e023f */
[----:B------:R-:W-:Y:S01]  /*1b80*/  IMAD R223, R223, c[0x0][0x1b8], RZ ;  /* 0x00006e00dfdf7a24 */ /* 0x000fe200078e02ff */
[----:B------:R-:W-:Y:S01]  /*1b90*/  UIADD3 UR4, -UR15, UR17, URZ ;  /* 0x000000110f047290 */ /* 0x000fe2000fffe13f */
[----:B------:R-:W-:Y:S01]  /*1ba0*/  LOP3.LUT R5, R0, 0x8, R7, 0xf8, !PT ;  /* 0x0000000800057812 */ /* 0x000fe200078ef807 */
[----:B------:R-:W-:Y:S01]  /*1bb0*/  UIMAD UR5, UR12, UR5, UR24 ;  /* 0x000000050c0572a4 */ /* 0x000fe2000f8e0218 */
[----:B------:R-:W-:Y:S01]  /*1bc0*/  SHF.R.U32.HI R0, RZ, 0x3, R0 ;  /* 0x00000003ff007819 */ /* 0x000fe20000011600 */
[----:B------:R-:W-:Y:S01]  /*1bd0*/  IMAD R201, R220, c[0x0][0x1b4], R201 ;  /* 0x00006d00dcc97a24 */ /* 0x000fe200078e02c9 */
[----:B------:R-:W-:Y:S01]  /*1be0*/  IADD3 R195, R206, 0x80, RZ ;  /* 0x00000080cec37810 */ /* 0x000fe20007ffe0ff */
[----:B------:R-:W-:Y:S01]  /*1bf0*/  IMAD R223, R220, c[0x0][0x1bc], R223 ;  /* 0x00006f00dcdf7a24 */ /* 0x000fe200078e02df */
[----:B------:R-:W-:Y:S01]  /*1c00*/  ISETP.GE.AND P0, PT, R14, UR4, PT ;  /* 0x000000040e007c0c */ /* 0x000fe2000bf06270 */
[----:B------:R-:W-:Y:S01]  /*1c10*/  IMAD.WIDE.U32 R198, R220, c[0x0][0x1b0], R198 ;  /* 0x00006c00dcc67a25 */ /* 0x000fe200078e00c6 */
[----:B------:R-:W-:-:S02]  /*1c20*/  LOP3.LUT R0, R5, R0, RZ, 0x3c, !PT ;  /* 0x0000000005007212 */ /* 0x000fc400078e3cff */
[----:B------:R-:W-:Y:S01]  /*1c30*/  IADD3 R13, R17, UR5, RZ ;  /* 0x00000005110d7c10 */ /* 0x000fe2000fffe0ff */
[----:B------:R-:W-:Y:S01]  /*1c40*/  IMAD.MOV.U32 R7, RZ, RZ, 0x10 ;  /* 0x00000010ff077424 */ /* 0x000fe200078e00ff */
[----:B------:R-:W-:Y:S01]  /*1c50*/  LOP3.LUT R0, R0, 0xfffffe00, R3, 0xf8, !PT ;  /* 0xfffffe0000007812 */ /* 0x000fe200078ef803 */
[----:B------:R-:W-:Y:S02]  /*1c60*/  IMAD.MOV.U32 R5, RZ, RZ, 0x20 ;  /* 0x00000020ff057424 */ /* 0x000fe400078e00ff */
[----:B------:R-:W-:Y:S01]  /*1c70*/  IMAD.WIDE.U32 R220, R220, c[0x0][0x1b8], R8 ;  /* 0x00006e00dcdc7a25 */ /* 0x000fe200078e0008 */
[----:B------:R-:W-:Y:S02]  /*1c80*/  SEL R7, R7, 0xfffffff0, !P2 ;  /* 0xfffffff007077807 */ /* 0x000fe40005000000 */
[----:B------:R-:W-:Y:S01]  /*1c90*/  SEL R5, R5, 0xffffffe0, !P3 ;  /* 0xffffffe005057807 */ /* 0x000fe20005800000 */
[----:B------:R-:W-:Y:S02]  /*1ca0*/  IMAD.SHL.U32 R197, R197, 0x2, RZ ;  /* 0x00000002c5c57824 */ /* 0x000fe400078e00ff */
[----:B------:R-:W-:-:S02]  /*1cb0*/  IMAD.IADD R201, R199, 0x1, R201 ;  /* 0x00000001c7c97824 */ /* 0x000fc400078e02c9 */
[----:B------:R-:W-:Y:S01]  /*1cc0*/  IMAD.IADD R223, R221, 0x1, R223 ;  /* 0x00000001dddf7824 */ /* 0x000fe200078e02df */
[----:B------:R-:W-:Y:S05]  /*1cd0*/  @P0 BRA `(.L_x_569) ;  /* 0x000001e000000947 */ /* 0x000fea0003800000 */
[----:B------:R-:W-:Y:S01]  /*1ce0*/  ISETP.GE.AND P4, PT, R206, c[0x0][0x220], PT ;  /* 0x00008800ce007a0c */ /* 0x000fe20003f86270 */
[----:B------:R-:W-:Y:S01]  /*1cf0*/  IMAD R3, R19, c[0x0][0x190], RZ ;  /* 0x0000640013037a24 */ /* 0x000fe200078e02ff */
[----:B------:R-:W-:Y:S01]  /*1d00*/  ISETP.GE.AND P3, PT, R196, c[0x0][0x220], PT ;  /* 0x00008800c4007a0c */ /* 0x000fe20003f66270 */
[----:B------:R-:W-:Y:S01]  /*1d10*/  IMAD.MOV.U32 R12, RZ, RZ, R16 ;  /* 0x000000ffff0c7224 */ /* 0x000fe200078e0010 */
[----:B------:R-:W-:Y:S01]  /*1d20*/  ISETP.GE.AND P2, PT, R195, c[0x0][0x220], PT ;  /* 0x00008800c3007a0c */ /* 0x000fe20003f46270 */
[C---:B------:R-:W-:Y:S02]  /*1d30*/  IMAD R3, R18.reuse, c[0x0][0x194], R3 ;  /* 0x0000650012037a24 */ /* 0x040fe400078e0203 */
        /* <DEDUP_REMOVED lines=24> */
.L_x_569:
[----:B------:R-:W-:Y:S05]  /*1ec0*/  BSYNC B0 ;  /* 0x0000000000007941 */ /* 0x000fea0003800000 */
.L_x_568:
        /* <DEDUP_REMOVED lines=37> */
.L_x_571:
[----:B------:R-:W-:Y:S05]  /*2120*/  BSYNC B0 ;  /* 0x0000000000007941 */ /* 0x000fea0003800000 */
.L_x_570:
[----:B-1----:R-:W-:Y:S01]  /*2130*/  IADD3 R9, R14, 0x20, RZ ;  /* 0x000000200e097810 */ /* 0x002fe20007ffe0ff */
[----:B------:R-:W-:Y:S03]  /*2140*/  BSSY B0, `(.L_x_572) ;  /* 0x0000024000007945 */ /* 0x000fe60003800000 */
[----:B------:R-:W-:-:S13]  /*2150*/  ISETP.GE.AND P0, PT, R9, UR4, PT ;  /* 0x0000000409007c0c */ /* 0x000fda000bf06270 */
        /* <DEDUP_REMOVED lines=34> */
.L_x_573:
[----:B------:R-:W-:Y:S05]  /*2380*/  BSYNC B0 ;  /* 0x0000000000007941 */ /* 0x000fea0003800000 */
.L_x_572:
        /* <DEDUP_REMOVED lines=40> */
.L_x_575:
[----:B------:R-:W-:Y:S05]  /*2610*/  BSYNC B0 ;  /* 0x0000000000007941 */ /* 0x000fea0003800000 */
.L_x_574:
[----:B------:R-:W-:Y:S01]  /*2620*/  UIADD3 UR21, UR8, -0x1, URZ ;  /* 0xffffffff08157890 */ /* 0x000fe2000fffe03f */
[----:B------:R-:W-:Y:S01]  /*2630*/  MOV R200, R198 ;  /* 0x000000c600c87202 */ /* 0x000fe20000000f00 */
[----:B------:R-:W-:Y:S01]  /*2640*/  IMAD.U32 R3, RZ, RZ, UR25 ;  /* 0x00000019ff037e24 */ /* 0x000fe2000f8e00ff */
[----:B------:R-:W-:Y:S01]  /*2650*/  BSSY B0, `(.L_x_576) ;  /* 0x0000022000007945 */ /* 0x000fe20003800000 */
[----:B------:R-:W-:Y:S02]  /*2660*/  UIMAD UR26, UR21, -0x40, UR16 ;  /* 0xffffffc0151a78a4 */ /* 0x000fe4000f8e0210 */
[----:B------:R-:W-:Y:S01]  /*2670*/  USHF.R.S32.HI UR20, URZ, 0x1f, UR21 ;  /* 0x0000001f3f147899 */ /* 0x000fe20008011415 */
[----:B--2---:R-:W-:Y:S01]  /*2680*/  IMAD.WIDE.U32 R18, R3, UR21, R200 ;  /* 0x0000001503127c25 */ /* 0x004fe2000f8e00c8 */
        /* <DEDUP_REMOVED lines=30> */
.L_x_577:
[----:B------:R-:W-:Y:S05]  /*2870*/  BSYNC B0 ;  /* 0x0000000000007941 */ /* 0x000fea0003800000 */
.L_x_576:
        /* <DEDUP_REMOVED lines=8> */
[----:B--2---:R-:W-:Y:S02]  /*2900*/  IADD3 R13, P1, R18, UR7, RZ ;  /* 0x00000007120d7c10 */ /* 0x004fe4000ff3e0ff */
        /* <DEDUP_REMOVED lines=24> */
.L_x_579:
[----:B------:R-:W-:Y:S05]  /*2a90*/  BSYNC B0 ;  /* 0x0000000000007941 */ /* 0x000fea0003800000 */
.L_x_578:
[----:B------:R-:W-:Y:S01]  /*2aa0*/  ISETP.GE.AND P0, PT, R9, UR26, PT ;  /* 0x0000001a09007c0c */ /* 0x000fe2000bf06270 */
[----:B------:R-:W-:-:S12]  /*2ab0*/  BSSY B0, `(.L_x_580) ;  /* 0x000001f000007945 */ /* 0x000fd80003800000 */
[----:B------:R-:W-:Y:S05]  /*2ac0*/  @P0 BRA `(.L_x_581) ;  /* 0x000001d000000947 */ /* 0x000fea0003800000 */
[----:B------:R-:W-:Y:S01]  /*2ad0*/  ISETP.GE.AND P3, PT, R206, c[0x0][0x220], PT ;  /* 0x00008800ce007a0c */ /* 0x000fe20003f66270 */
[----:B--2---:R-:W-:Y:S01]  /*2ae0*/  IMAD.MOV.U32 R12, RZ, RZ, c[0x0][0x198] ;  /* 0x00006600ff0c7624 */ /* 0x004fe200078e00ff */
[----:B------:R-:W-:Y:S01]  /*2af0*/  ISETP.GE.AND P2, PT, R196, c[0x0][0x220], PT ;  /* 0x00008800c4007a0c */ /* 0x000fe20003f46270 */
[----:B-1----:R-:W-:-:S03]  /*2b00*/  IMAD.MOV.U32 R17, RZ, RZ, c[0x0][0x19c] ;  /* 0x00006700ff117624 */ /* 0x002fc600078e00ff */
        /* <DEDUP_REMOVED lines=25> */
.L_x_581:
[----:B------:R-:W-:Y:S05]  /*2ca0*/  BSYNC B0 ;  /* 0x0000000000007941 */ /* 0x000fea0003800000 */
.L_x_580:
[----:B------:R-:W-:Y:S01]  /*2cb0*/  ISETP.GE.AND P0, PT, R8, UR26, PT ;  /* 0x0000001a08007c0c */ /* 0x000fe2000bf06270 */
[----:B------:R-:W-:Y:S01]  /*2cc0*/  ULDC.64 UR4, c[0x0][0x1a0] ;  /* 0x0000680000047ab9 */ /* 0x000fe20000000a00 */
[----:B------:R-:W-:Y:S01]  /*2cd0*/  BSSY B0, `(.L_x_582) ;  /* 0x0000023000007945 */ /* 0x000fe20003800000 */
[----:B------:R-:W-:Y:S02]  /*2ce0*/  USHF.L.U64.HI UR12, UR4, UR12, UR5 ;  /* 0x0000000c040c7299 */ /* 0x000fe40008010205 */
[----:B------:R-:W-:-:S08]  /*2cf0*/  USHF.L.U32 UR13, UR4, 0x6, URZ ;  /* 0x00000006040d7899 */ /* 0x000fd0000800063f */
[----:B------:R-:W-:Y:S05]  /*2d00*/  @P0 BRA `(.L_x_583) ;  /* 0x000001f000000947 */ /* 0x000fea0003800000 */
[----:B------:R-:W-:Y:S01]  /*2d10*/  ISETP.GE.AND P3, PT, R206, c[0x0][0x220], PT ;  /* 0x00008800ce007a0c */ /* 0x000fe20003f66270 */
[----:B--2---:R-:W-:Y:S01]  /*2d20*/  IMAD.MOV.U32 R12, RZ, RZ, c[0x0][0x198] ;  /* 0x00006600ff0c7624 */ /* 0x004fe200078e00ff */
        /* <DEDUP_REMOVED lines=9> */
[C---:B-1----:R-:W-:Y:S02]  /*2dc0*/  @!P2 LEA R16, P1, R20.reuse, c[0x0][0x168], 0x1 ;  /* 0x00005a001410aa11 */ /* 0x042fe400078208ff */
        /* <DEDUP_REMOVED lines=19> */
.L_x_583:
[----:B------:R-:W-:Y:S05]  /*2f00*/  BSYNC B0 ;  /* 0x0000000000007941 */ /* 0x000fea0003800000 */
.L_x_582:
[----:B------:R-:W0:Y:S01]  /*2f10*/  LDGDEPBAR ;  /* 0x00000000000079af */ /* 0x000e220000000000 */
[----:B------:R-:W-:Y:S01]  /*2f20*/  ISETP.GE.AND P0, PT, R14, UR26, PT ;  /* 0x0000001a0e007c0c */ /* 0x000fe2000bf06270 */
[----:B------:R-:W-:Y:S01]  /*2f30*/  UIMAD UR5, UR12, UR21, URZ ;  /* 0x000000150c0572a4 */ /* 0x000fe2000f8e023f */
[----:B-12---:R-:W-:Y:S01]  /*2f40*/  IMAD.U32 R17, RZ, RZ, UR21 ;  /* 0x00000015ff117e24 */ /* 0x006fe2000f8e00ff */
[----:B------:R-:W-:Y:S01]  /*2f50*/  SHF.R.S32.HI R12, RZ, 0x1f, R11 ;  /* 0x0000001fff0c7819 */ /* 0x000fe2000001140b */
[----:B------:R-:W-:Y:S01]  /*2f60*/  IMAD.MOV.U32 R222, RZ, RZ, R220 ;  /* 0x000000ffffde7224 */ /* 0x000fe200078e00dc */
[----:B------:R-:W-:Y:S01]  /*2f70*/  UIMAD UR20, UR20, UR13, UR5 ;  /* 0x0000000d141472a4 */ /* 0x000fe2000f8e0205 */
[----:B------:R-:W-:Y:S01]  /*2f80*/  IMAD.U32 R212, RZ, RZ, UR14 ;  /* 0x0000000effd47e24 */ /* 0x000fe2000f8e00ff */
[----:B------:R-:W-:Y:S01]  /*2f90*/  LEA.HI R93, R12, R11, RZ, 0x2 ;  /* 0x0000000b0c5d7211 */ /* 0x000fe200078f10ff */
[----:B------:R-:W-:Y:S01]  /*2fa0*/  IMAD.WIDE.U32 R16, R17, UR13, R222 ;  /* 0x0000000d11107c25 */ /* 0x000fe2000f8e00de */
[----:B------:R-:W-:Y:S01]  /*2fb0*/  UIADD3 UR5, UR22, -0x4ab325aa, URZ ;  /* 0xb54cda5616057890 */ /* 0x000fe2000fffe03f */
[----:B------:R-:W-:Y:S01]  /*2fc0*/  BSSY B0, `(.L_x_584) ;  /* 0x0000023000007945 */ /* 0x000fe20003800000 */
[----:B------:R-:W-:Y:S01]  /*2fd0*/  SHF.R.S32.HI R93, RZ, 0x2, R93 ;  /* 0x00000002ff5d7819 */ /* 0x000fe2000001145d */
[----:B------:R-:W-:Y:S01]  /*2fe0*/  IMAD R212, R212, 0x4, R95 ;  /* 0x00000004d4d47824 */ /* 0x000fe200078e025f */
[----:B------:R-:W-:Y:S01]  /*2ff0*/  IADD3 R19, R17, UR20, RZ ;  /* 0x0000001411137c10 */ /* 0x000fe2000fffe0ff */
        /* <DEDUP_REMOVED lines=31> */
.L_x_585:
[----:B------:R-:W-:Y:S05]  /*31f0*/  BSYNC B0 ;  /* 0x0000000000007941 */ /* 0x000fea0003800000 */
.L_x_584:
        /* <DEDUP_REMOVED lines=36> */
.L_x_587:
[----:B------:R-:W-:Y:S05]  /*3440*/  BSYNC B0 ;  /* 0x0000000000007941 */ /* 0x000fea0003800000 */
.L_x_586:
        /* <DEDUP_REMOVED lines=9> */
[----:B--2---:R-:W-:-:S03]  /*34e0*/  IMAD.MOV.U32 R12, RZ, RZ, c[0x0][0x1a4] ;  /* 0x00006900ff0c7624 */ /* 0x004fc600078e00ff */
        /* <DEDUP_REMOVED lines=25> */
.L_x_589:
[----:B------:R-:W-:Y:S05]  /*3680*/  BSYNC B0 ;  /* 0x0000000000007941 */ /* 0x000fea0003800000 */
.L_x_588:
[----:B------:R-:W-:Y:S01]  /*3690*/  ISETP.GE.AND P0, PT, R8, UR26, PT ;  /* 0x0000001a08007c0c */ /* 0x000fe2000bf06270 */
[----:B------:R-:W-:Y:S01]  /*36a0*/  UIADD3 UR4, UR16, 0x1, -UR17 ;  /* 0x0000000110047890 */ /* 0x000fe2000fffe811 */
[----:B------:R-:W-:Y:S01]  /*36b0*/  BSSY B0, `(.L_x_590) ;  /* 0x0000028000007945 */ /* 0x000fe20003800000 */
[----:B------:R-:W-:Y:S02]  /*36c0*/  ULDC UR27, c[0x0][0x2e8] ;  /* 0x0000ba00001b7ab9 */ /* 0x000fe40000000800 */
[----:B------:R-:W-:Y:S02]  /*36d0*/  ULDC UR26, c[0x0][0x2e4] ;  /* 0x0000b900001a7ab9 */ /* 0x000fe40000000800 */
[----:B------:R-:W-:Y:S02]  /*36e0*/  UIADD3 UR27, UR4, UR27, URZ ;  /* 0x0000001b041b7290 */ /* 0x000fe4000fffe03f */
[----:B------:R-:W-:-:S04]  /*36f0*/  UIADD3 UR26, UR16, -UR26, -UR17 ;  /* 0x8000001a101a7290 */ /* 0x000fc8000fffe811 */
[----:B------:R1:W-:Y:S04]  /*3700*/  @P0 STS.128 [R197+0xd800], RZ ;  /* 0x00d800ffc5000388 */ /* 0x0003e80000000c00 */
[----:B------:R1:W-:Y:S04]  /*3710*/  @P0 STS.128 [R197+0xf800], RZ ;  /* 0x00f800ffc5000388 */ /* 0x0003e80000000c00 */
[----:B------:R1:W-:Y:S01]  /*3720*/  @P0 STS.128 [R197+0x11800], RZ ;  /* 0x011800ffc5000388 */ /* 0x0003e20000000c00 */
[----:B------:R-:W-:Y:S05]  /*3730*/  @P0 BRA `(.L_x_591) ;  /* 0x000001f000000947 */ /* 0x000fea0003800000 */
[----:B------:R-:W-:Y:S01]  /*3740*/  ISETP.GE.AND P3, PT, R206, c[0x0][0x220], PT ;  /* 0x00008800ce007a0c */ /* 0x000fe20003f66270 */
[----:B------:R-:W-:Y:S01]  /*3750*/  IMAD.MOV.U32 R9, RZ, RZ, c[0x0][0x1a0] ;  /* 0x00006800ff097624 */ /* 0x000fe200078e00ff */
        /* <DEDUP_REMOVED lines=29> */
.L_x_591:
[----:B------:R-:W-:Y:S05]  /*3930*/  BSYNC B0 ;  /* 0x0000000000007941 */ /* 0x000fea0003800000 */
.L_x_590:
[C---:B------:R-:W-:Y:S01]  /*3940*/  IMAD.SHL.U32 R8, R2.reuse, 0x40, RZ ;  /* 0x0000004002087824 */ /* 0x040fe200078e00ff */
[----:B------:R-:W-:Y:S01]  /*3950*/  R2P PR, R2, 0x6 ;  /* 0x0000000602007804 */ /* 0x000fe20000000000 */
[----:B------:R-:W-:Y:S01]  /*3960*/  IMAD.SHL.U32 R14, R14, 0x8, RZ ;  /* 0x000000080e0e7824 */ /* 0x000fe200078e00ff */
[----:B------:R-:W0:Y:S01]  /*3970*/  LDGDEPBAR ;  /* 0x00000000000079af */ /* 0x000e220000000000 */
[----:B------:R-:W-:Y:S01]  /*3980*/  IMAD R194, R95, 0x400, R0 ;  /* 0x000004005fc27824 */ /* 0x000fe200078e0200 */
[----:B------:R-:W-:Y:S01]  /*3990*/  LOP3.LUT R9, R8, 0x1c0, RZ, 0xc0, !PT ;  /* 0x000001c008097812 */ /* 0x000fe200078ec0ff */
[----:B------:R-:W-:Y:S01]  /*39a0*/  IMAD.SHL.U32 R208, R92, 0x2, RZ ;  /* 0x000000025cd07824 */ /* 0x000fe200078e00ff */
[----:B------:R-:W-:Y:S01]  /*39b0*/  UISETP.GT.AND UP0, UPT, UR21, UR9, UPT ;  /* 0x000000091500728c */ /* 0x000fe2000bf04270 */
[----:B------:R-:W-:Y:S01]  /*39c0*/  IMAD.SHL.U32 R194, R194, 0x2, RZ ;  /* 0x00000002c2c27824 */ /* 0x000fe200078e00ff */
[----:B------:R-:W-:Y:S01]  /*39d0*/  LOP3.LUT R8, R9, 0x8, R14, 0xf8, !PT ;  /* 0x0000000809087812 */ /* 0x000fe200078ef80e */
[----:B------:R-:W-:Y:S01]  /*39e0*/  UIADD3 UR30, UR23, 0x646e171e, URZ ;  /* 0x646e171e171e7890 */ /* 0x000fe2000fffe03f */
        /* <DEDUP_REMOVED lines=11> */
[----:B------:R-:W-:Y:S04]  /*3aa0*/  LDSM.16.M88.4 R32, [R189] ;  /* 0x00000000bd20783b */ /* 0x000fe80000000200 */
[----:B------:R-:W5:Y:S01]  /*3ab0*/  LDSM.16.M88.4 R24, [R193+0x6000] ;  /* 0x00600000c118783b */ /* 0x000f620000000200 */
[----:B------:R-:W-:-:S02]  /*3ac0*/  IADD3 R2, R193, 0x6000, RZ ;  /* 0x00006000c1027810 */ /* 0x000fc40007ffe0ff */
[----:B------:R-:W-:Y:S01]  /*3ad0*/  IADD3 R191, R193, 0x6020, RZ ;  /* 0x00006020c1bf7810 */ /* 0x000fe20007ffe0ff */
[----:B------:R-:W1:Y:S01]  /*3ae0*/  LDSM.16.M88.4 R64, [R193+0x7800] ;  /* 0x00780000c140783b */ /* 0x000e620000000200 */
[----:B------:R-:W-:Y:S01]  /*3af0*/  @P1 IADD3 R191, R2, -0x20, RZ ;  /* 0xffffffe002bf1810 */ /* 0x000fe20007ffe0ff */
[----:B------:R-:W-:Y:S02]  /*3b00*/  IMAD.MOV.U32 R2, RZ, RZ, 0x40 ;  /* 0x00000040ff027424 */ /* 0x000fe400078e00ff */
[----:B------:R-:W-:Y:S01]  /*3b10*/  LDSM.16.M88.4 R56, [R193+0x6800] ;  /* 0x00680000c138783b */ /* 0x000fe20000000200 */
[C---:B------:R-:W-:Y:S02]  /*3b20*/  IADD3 R183, R191.reuse, 0x800, RZ ;  /* 0x00000800bfb77810 */ /* 0x040fe40007ffe0ff */
[----:B------:R-:W-:Y:S01]  /*3b30*/  SEL R2, R2, 0xffffffc0, !P2 ;  /* 0xffffffc002027807 */ /* 0x000fe20005000000 */
[----:B-1----:R-:W1:Y:S01]  /*3b40*/  LDSM.16.M88.4 R8, [R191] ;  /* 0x00000000bf08783b */ /* 0x002e620000000200 */
[----:B------:R-:W-:-:S02]  /*3b50*/  IADD3 R182, R191, 0x1000, RZ ;  /* 0x00001000bfb67810 */ /* 0x000fc40007ffe0ff */
[----:B------:R-:W-:Y:S01]  /*3b60*/  IADD3 R181, R191, 0x1800, RZ ;  /* 0x00001800bfb57810 */ /* 0x000fe20007ffe0ff */
[----:B------:R-:W2:Y:S01]  /*3b70*/  LDSM.16.M88.4 R48, [R193+0x7000] ;  /* 0x00700000c130783b */ /* 0x000ea20000000200 */
[----:B------:R-:W-:Y:S01]  /*3b80*/  IMAD.IADD R187, R193, 0x1, R2 ;  /* 0x00000001c1bb7824 */ /* 0x000fe200078e0202 */
[----:B------:R-:W-:Y:S01]  /*3b90*/  IADD3 R179, R191, 0x2000, RZ ;  /* 0x00002000bfb37810 */ /* 0x000fe20007ffe0ff */
[----:B------:R-:W-:Y:S01]  /*3ba0*/  IMAD.IADD R180, R2, 0x1, R191 ;  /* 0x0000000102b47824 */ /* 0x000fe200078e02bf */
[----:B------:R-:W-:Y:S01]  /*3bb0*/  LDSM.16.M88.4 R84, [R191+0x1800] ;  /* 0x00180000bf54783b */ /* 0x000fe20000000200 */
[----:B------:R-:W-:Y:S02]  /*3bc0*/  LEA R2, R95, UR15, 0x4 ;  /* 0x0000000f5f027c11 */ /* 0x000fe4000f8e20ff */
[C---:B------:R-:W-:Y:S01]  /*3bd0*/  IADD3 R178, R191.reuse, 0x2800, RZ ;  /* 0x00002800bfb27810 */ /* 0x040fe20007ffe0ff */
[----:B--2---:R-:W2:Y:S01]  /*3be0*/  LDSM.16.M88.4 R12, [R187+0x6000] ;  /* 0x00600000bb0c783b */ /* 0x004ea20000000200 */
[----:B------:R-:W-:Y:S01]  /*3bf0*/  IADD3 R177, R191, 0x3000, RZ ;  /* 0x00003000bfb17810 */ /* 0x000fe20007ffe0ff */
[----:B------:R-:W-:Y:S01]  /*3c00*/  IMAD.IADD R93, R93, 0x1, R2 ;  /* 0x000000015d5d7824 */ /* 0x000fe200078e0202 */
[C---:B------:R-:W-:Y:S01]  /*3c10*/  IADD3 R176, R191.reuse, 0x3800, RZ ;  /* 0x00003800bfb07810 */ /* 0x040fe20007ffe0ff */
[----:B------:R-:W3:Y:S01]  /*3c20*/  LDSM.16.M88.4 R40, [R191+0x800] ;  /* 0x00080000bf28783b */ /* 0x000ee20000000200 */
[----:B------:R-:W-:-:S02]  /*3c30*/  IADD3 R175, R191, 0x4000, RZ ;  /* 0x00004000bfaf7810 */ /* 0x000fc40007ffe0ff */
[C---:B------:R-:W-:Y:S01]  /*3c40*/  IADD3 R203, R93.reuse, 0x8, RZ ;  /* 0x000000085dcb7810 */ /* 0x040fe20007ffe0ff */
[----:B------:R-:W4:Y:S01]  /*3c50*/  LDSM.16.M88.4 R36, [R191+0x1000] ;  /* 0x00100000bf24783b */ /* 0x000f220000000200 */
[----:B------:R-:W-:Y:S02]  /*3c60*/  IADD3 R204, R93, UR27, RZ ;  /* 0x0000001b5dcc7c10 */ /* 0x000fe4000fffe0ff */
[----:B------:R-:W-:Y:S01]  /*3c70*/  IADD3 R202, R203, UR27, RZ ;  /* 0x0000001bcbca7c10 */ /* 0x000fe2000fffe0ff */
[----:B------:R-:W-:Y:S01]  /*3c80*/  LDSM.16.M88.4 R88, [R187+0x7800] ;  /* 0x00780000bb58783b */ /* 0x000fe20000000200 */
[----:B------:R-:W-:Y:S02]  /*3c90*/  IADD3 R205, R93, UR26, RZ ;  /* 0x0000001a5dcd7c10 */ /* 0x000fe4000fffe0ff */
[----:B------:R-:W-:Y:S01]  /*3ca0*/  IMNMX R204, R204, UR16, PT ;  /* 0x00000010cccc7c17 */ /* 0x000fe2000b800200 */
[----:B-----5:R-:W-:Y:S01]  /*3cb0*/  HMMA.16816.F32.BF16 R28, R76, R24, RZ ;  /* 0x000000184c1c723c */ /* 0x020fe200000418ff */
[----:B------:R-:W-:Y:S01]  /*3cc0*/  LDSM.16.M88.4 R20, [R187+0x6800] ;  /* 0x00680000bb14783b */ /* 0x000fe20000000200 */
[----:B------:R-:W-:-:S02]  /*3cd0*/  IADD3 R203, R203, UR26, RZ ;  /* 0x0000001acbcb7c10 */ /* 0x000fc4000fffe0ff */
[----:B------:R-:W-:Y:S01]  /*3ce0*/  IMNMX R202, R202, UR16, PT ;  /* 0x00000010caca7c17 */ /* 0x000fe2000b800200 */
[----:B------:R-:W-:Y:S01]  /*3cf0*/  LDSM.16.M88.4 R16, [R187+0x7000] ;  /* 0x00700000bb10783b */ /* 0x000fe20000000200 */
[----:B------:R-:W-:Y:S02]  /*3d00*/  IMNMX R205, RZ, R205, !PT ;  /* 0x000000cdffcd7217 */ /* 0x000fe40007800200 */
[----:B------:R-:W-:Y:S01]  /*3d10*/  HMMA.16816.F32.BF16 R24, R76, R26, RZ ;  /* 0x0000001a4c18723c */ /* 0x000fe200000418ff */
[----:B------:R-:W-:Y:S01]  /*3d20*/  LDSM.16.M88.4 R72, [R180+0x1800] ;  /* 0x00180000b448783b */ /* 0x000fe20000000200 */
[----:B------:R-:W-:Y:S02]  /*3d30*/  IMNMX R203, RZ, R203, !PT ;  /* 0x000000cbffcb7217 */ /* 0x000fe40007800200 */
[C---:B------:R-:W-:Y:S02]  /*3d40*/  IADD3 R174, R191.reuse, 0x4800, RZ ;  /* 0x00004800bfae7810 */ /* 0x040fe40007ffe0ff */
[----:B------:R-:W-:-:S02]  /*3d50*/  IADD3 R173, R191, 0x5000, RZ ;  /* 0x00005000bfad7810 */ /* 0x000fc40007ffe0ff */
[----:B------:R-:W-:Y:S01]  /*3d60*/  HMMA.16816.F32.BF16 R44, R76, R64, RZ ;  /* 0x000000404c2c723c */ /* 0x000fe200000418ff */
[----:B------:R-:W-:-:S07]  /*3d70*/  IADD3 R172, R191, 0x5800, RZ ;  /* 0x00005800bfac7810 */ /* 0x000fce0007ffe0ff */
[----:B-1----:R-:W-:Y:S08]  /*3d80*/  HMMA.16816.F32.BF16 R28, R68, R8, R28 ;  /* 0x00000008441c723c */ /* 0x002ff0000004181c */
[C---:B------:R-:W-:Y:S08]  /*3d90*/  HMMA.16816.F32.BF16 R60, R76.reuse, R56, RZ ;  /* 0x000000384c3c723c */ /* 0x040ff000000418ff */
[C---:B------:R-:W-:Y:S08]  /*3da0*/  HMMA.16816.F32.BF16 R52, R76.reuse, R48, RZ ;  /* 0x000000304c34723c */ /* 0x040ff000000418ff */
[C---:B------:R-:W-:Y:S08]  /*3db0*/  HMMA.16816.F32.BF16 R56, R76.reuse, R58, RZ ;  /* 0x0000003a4c38723c */ /* 0x040ff000000418ff */
[----:B------:R-:W-:Y:S08]  /*3dc0*/  HMMA.16816.F32.BF16 R48, R76, R50, RZ ;  /* 0x000000324c30723c */ /* 0x000ff000000418ff */
[----:B------:R-:W-:Y:S01]  /*3dd0*/  HMMA.16816.F32.BF16 R24, R68, R10, R24 ;  /* 0x0000000a4418723c */ /* 0x000fe20000041818 */
[----:B------:R-:W1:Y:S07]  /*3de0*/  LDSM.16.M88.4 R8, [R180] ;  /* 0x00000000b408783b */ /* 0x000e6e0000000200 */
[----:B------:R-:W-:Y:S01]  /*3df0*/  HMMA.16816.F32.BF16 R76, R76, R66, RZ ;  /* 0x000000424c4c723c */ /* 0x000fe200000418ff */
[----:B------:R-:W-:Y:S07]  /*3e00*/  LDSM.16.M88.4 R64, [R194+0x2000] ;  /* 0x00200000c240783b */ /* 0x000fee0000000200 */
[----:B--2---:R-:W-:Y:S08]  /*3e10*/  HMMA.16816.F32.BF16 R28, R80, R12, R28 ;  /* 0x0000000c501c723c */ /* 0x004ff0000004181c */
[C---:B------:R-:W-:Y:S08]  /*3e20*/  HMMA.16816.F32.BF16 R44, R68.reuse, R84, R44 ;  /* 0x00000054442c723c */ /* 0x040ff0000004182c */
[C---:B---3--:R-:W-:Y:S08]  /*3e30*/  HMMA.16816.F32.BF16 R60, R68.reuse, R40, R60 ;  /* 0x00000028443c723c */ /* 0x048ff0000004183c */
[C---:B------:R-:W-:Y:S01]  /*3e40*/  HMMA.16816.F32.BF16 R56, R68.reuse, R42, R56 ;  /* 0x0000002a4438723c */ /* 0x040fe20000041838 */
[----:B------:R-:W-:Y:S07]  /*3e50*/  LDSM.16.M88.4 R40, [R180+0x800] ;  /* 0x00080000b428783b */ /* 0x000fee0000000200 */
[C---:B----4-:R-:W-:Y:S08]  /*3e60*/  HMMA.16816.F32.BF16 R52, R68.reuse, R36, R52 ;  /* 0x000000244434723c */ /* 0x050ff00000041834 */
[----:B------:R-:W-:Y:S01]  /*3e70*/  HMMA.16816.F32.BF16 R48, R68, R38, R48 ;  /* 0x000000264430723c */ /* 0x000fe20000041830 */
[----:B------:R-:W-:Y:S07]  /*3e80*/  LDSM.16.M88.4 R36, [R180+0x1000] ;  /* 0x00100000b424783b */ /* 0x000fee0000000200 */
[----:B------:R-:W-:Y:S01]  /*3e90*/  HMMA.16816.F32.BF16 R24, R80, R14, R24 ;  /* 0x0000000e5018723c */ /* 0x000fe20000041818 */
[----:B------:R-:W2:Y:S07]  /*3ea0*/  LDSM.16.M88.4 R12, [R193+0x8000] ;  /* 0x00800000c10c783b */ /* 0x000eae0000000200 */
[----:B------:R-:W-:Y:S01]  /*3eb0*/  HMMA.16816.F32.BF16 R68, R68, R86, R76 ;  /* 0x000000564444723c */ /* 0x000fe2000004184c */
[----:B------:R-:W-:Y:S04]  /*3ec0*/  LDSM.16.M88.4 R76, [R192+0x2000] ;  /* 0x00200000c04c783b */ /* 0x000fe80000000200 */
[----:B------:R-:W-:Y:S03]  /*3ed0*/  LDSM.16.M88.4 R84, [R193+0x9800] ;  /* 0x00980000c154783b */ /* 0x000fe60000000200 */
[----:B-1----:R-:W-:Y:S08]  /*3ee0*/  HMMA.16816.F32.BF16 R28, R32, R8, R28 ;  /* 0x00000008201c723c */ /* 0x002ff0000004181c */
[C---:B------:R-:W-:Y:S08]  /*3ef0*/  HMMA.16816.F32.BF16 R44, R80.reuse, R88, R44 ;  /* 0x00000058502c723c */ /* 0x040ff0000004182c */
[C---:B------:R-:W-:Y:S08]  /*3f00*/  HMMA.16816.F32.BF16 R60, R80.reuse, R20, R60 ;  /* 0x00000014503c723c */ /* 0x040ff0000004183c */
[C---:B------:R-:W-:Y:S01]  /*3f10*/  HMMA.16816.F32.BF16 R56, R80.reuse, R22, R56 ;  /* 0x000000165038723c */ /* 0x040fe20000041838 */
[----:B------:R-:W-:Y:S07]  /*3f20*/  LDSM.16.M88.4 R20, [R193+0x8800] ;  /* 0x00880000c114783b */ /* 0x000fee0000000200 */
[C---:B------:R-:W-:Y:S08]  /*3f30*/  HMMA.16816.F32.BF16 R52, R80.reuse, R16, R52 ;  /* 0x000000105034723c */ /* 0x040ff00000041834 */
[----:B------:R-:W-:Y:S01]  /*3f40*/  HMMA.16816.F32.BF16 R48, R80, R18, R48 ;  /* 0x000000125030723c */ /* 0x000fe20000041830 */
[----:B------:R-:W-:Y:S07]  /*3f50*/  LDSM.16.M88.4 R16, [R193+0x9000] ;  /* 0x00900000c110783b */ /* 0x000fee0000000200 */
[----:B------:R-:W-:Y:S01]  /*3f60*/  HMMA.16816.F32.BF16 R24, R32, R10, R24 ;  /* 0x0000000a2018723c */ /* 0x000fe20000041818 */
[----:B------:R-:W1:Y:S07]  /*3f70*/  LDSM.16.M88.4 R8, [R191+0x2000] ;  /* 0x00200000bf08783b */ /* 0x000e6e0000000200 */
[----:B------:R-:W-:Y:S01]  /*3f80*/  HMMA.16816.F32.BF16 R80, R80, R90, R68 ;  /* 0x0000005a5050723c */ /* 0x000fe20000041844 */
[----:B------:R-:W-:Y:S04]  /*3f90*/  LDSM.16.M88.4 R68, [R190+0x2000] ;  /* 0x00200000be44783b */ /* 0x000fe80000000200 */
[----:B------:R-:W-:Y:S03]  /*3fa0*/  LDSM.16.M88.4 R88, [R191+0x3800] ;  /* 0x00380000bf58783b */ /* 0x000fe60000000200 */
[----:B--2---:R-:W-:Y:S08]  /*3fb0*/  HMMA.16816.F32.BF16 R28, R64, R12, R28 ;  /* 0x0000000c401c723c */ /* 0x004ff0000004181c */
        /* <DEDUP_REMOVED lines=67> */
[----:B------:R-:W-:Y:S01]  /*43f0*/  HMMA.16816.F32.BF16 R56, R84, R22, R56 ;  /* 0x000000165438723c */ /* 0x000fe20000041838 */
[----:B------:R-:W-:Y:S07]  /*4400*/  LDSM.16.M88.4 R20, [R180+0x4000] ;  /* 0x00400000b414783b */ /* 0x000fee0000000200 */
[----:B------:R-:W-:Y:S01]  /*4410*/  HMMA.16816.F32.BF16 R24, R76, R10, R24 ;  /* 0x0000000a4c18723c */ /* 0x000fe20000041818 */
[----:B------:R-:W1:Y:S07]  /*4420*/  LDSM.16.M88.4 R8, [R189+0x4000] ;  /* 0x00400000bd08783b */ /* 0x000e6e0000000200 */
[C---:B------:R-:W-:Y:S08]  /*4430*/  HMMA.16816.F32.BF16 R52, R84.reuse, R16, R52 ;  /* 0x000000105434723c */ /* 0x040ff00000041834 */
[C---:B------:R-:W-:Y:S01]  /*4440*/  HMMA.16816.F32.BF16 R48, R84.reuse, R18, R48 ;  /* 0x000000125430723c */ /* 0x040fe20000041830 */
[----:B------:R-:W3:Y:S07]  /*4450*/  LDSM.16.M88.4 R16, [R187+0xb800] ;  /* 0x00b80000bb10783b */ /* 0x000eee0000000200 */
[----:B------:R-:W-:Y:S08]  /*4460*/  HMMA.16816.F32.BF16 R80, R84, R90, R80 ;  /* 0x0000005a5450723c */ /* 0x000ff00000041850 */
[----:B--2---:R-:W-:Y:S08]  /*4470*/  HMMA.16816.F32.BF16 R28, R12, R40, R28 ;  /* 0x000000280c1c723c */ /* 0x004ff0000004181c */
[----:B------:R-:W-:Y:S08]  /*4480*/  HMMA.16816.F32.BF16 R44, R76, R64, R44 ;  /* 0x000000404c2c723c */ /* 0x000ff0000004182c */
[----:B------:R-:W-:Y:S08]  /*4490*/  HMMA.16816.F32.BF16 R24, R12, R42, R24 ;  /* 0x0000002a0c18723c */ /* 0x000ff00000041818 */
[C---:B------:R-:W-:Y:S08]  /*44a0*/  HMMA.16816.F32.BF16 R52, R76.reuse, R68, R52 ;  /* 0x000000444c34723c */ /* 0x040ff00000041834 */
[C---:B------:R-:W-:Y:S08]  /*44b0*/  HMMA.16816.F32.BF16 R48, R76.reuse, R70, R48 ;  /* 0x000000464c30723c */ /* 0x040ff00000041830 */
[C---:B------:R-:W-:Y:S08]  /*44c0*/  HMMA.16816.F32.BF16 R60, R76.reuse, R72, R60 ;  /* 0x000000484c3c723c */ /* 0x040ff0000004183c */
[C---:B------:R-:W-:Y:S08]  /*44d0*/  HMMA.16816.F32.BF16 R56, R76.reuse, R74, R56 ;  /* 0x0000004a4c38723c */ /* 0x040ff00000041838 */
[----:B------:R-:W-:Y:S08]  /*44e0*/  HMMA.16816.F32.BF16 R80, R76, R66, R80 ;  /* 0x000000424c50723c */ /* 0x000ff00000041850 */
[----:B-1----:R-:W-:Y:S08]  /*44f0*/  HMMA.16816.F32.BF16 R28, R8, R20, R28 ;  /* 0x00000014081c723c */ /* 0x002ff0000004181c */
[----:B---3--:R-:W-:Y:S07]  /*4500*/  HMMA.16816.F32.BF16 R44, R12, R16, R44 ;  /* 0x000000100c2c723c */ /* 0x008fee000004182c */
[----:B------:R-:W-:Y:S01]  /*4510*/  IMAD.U32 R17, RZ, RZ, UR21 ;  /* 0x00000015ff117e24 */ /* 0x000fe2000f8e00ff */
[----:B------:R-:W-:Y:S03]  /*4520*/  HMMA.16816.F32.BF16 R24, R8, R22, R24 ;  /* 0x000000160818723c */ /* 0x000fe60000041818 */
[----:B------:R-:W-:-:S05]  /*4530*/  IMAD R2, R17, 0x40, R208 ;  /* 0x0000004011027824 */ /* 0x000fca00078e02d0 */
[C---:B------:R-:W-:Y:S01]  /*4540*/  HMMA.16816.F32.BF16 R52, R12.reuse, R32, R52 ;  /* 0x000000200c34723c */ /* 0x040fe20000041834 */
[C---:B------:R-:W-:Y:S02]  /*4550*/  IADD3 R16, R2.reuse, 0x1, RZ ;  /* 0x0000000102107810 */ /* 0x040fe40007ffe0ff */
[-C--:B------:R-:W-:Y:S02]  /*4560*/  ISETP.GE.AND P3, PT, R2, R204.reuse, PT ;  /* 0x000000cc0200720c */ /* 0x080fe40003f66270 */
[C---:B------:R-:W-:Y:S02]  /*4570*/  ISETP.GE.AND P6, PT, R16.reuse, R204, PT ;  /* 0x000000cc1000720c */ /* 0x040fe40003fc6270 */
[C---:B------:R-:W-:Y:S01]  /*4580*/  ISETP.GE.AND P1, PT, R16.reuse, R202, PT ;  /* 0x000000ca1000720c */ /* 0x040fe20003f26270 */
[----:B------:R-:W-:Y:S01]  /*4590*/  HMMA.16816.F32.BF16 R48, R12, R34, R48 ;  /* 0x000000220c30723c */ /* 0x000fe20000041830 */
[----:B------:R-:W1:Y:S01]  /*45a0*/  LDSM.16.M88.4 R32, [R180+0x4800] ;  /* 0x00480000b420783b */ /* 0x000e620000000200 */
[----:B------:R-:W-:-:S02]  /*45b0*/  ISETP.LT.OR P6, PT, R16, R205, P6 ;  /* 0x000000cd1000720c */ /* 0x000fc400037c1670 */
[----:B------:R-:W-:Y:S02]  /*45c0*/  ISETP.LT.OR P1, PT, R16, R203, P1 ;  /* 0x000000cb1000720c */ /* 0x000fe40000f21670 */
[C---:B------:R-:W-:Y:S02]  /*45d0*/  ISETP.LT.OR P3, PT, R2.reuse, R205, P3 ;  /* 0x000000cd0200720c */ /* 0x040fe40001f61670 */
[C---:B------:R-:W-:Y:S01]  /*45e0*/  HMMA.16816.F32.BF16 R60, R12.reuse, R36, R60 ;  /* 0x000000240c3c723c */ /* 0x040fe2000004183c */
[C---:B------:R-:W-:Y:S02]  /*45f0*/  IADD3 R17, R2.reuse, 0x8, RZ ;  /* 0x0000000802117810 */ /* 0x040fe40007ffe0ff */
[----:B------:R-:W-:Y:S02]  /*4600*/  IADD3 R16, R2, 0x9, RZ ;  /* 0x0000000902107810 */ /* 0x000fe40007ffe0ff */
[-C--:B------:R-:W-:Y:S02]  /*4610*/  ISETP.GE.AND P0, PT, R17, R204.reuse, PT ;  /* 0x000000cc1100720c */ /* 0x080fe40003f06270 */
[----:B------:R-:W-:Y:S01]  /*4620*/  FSEL R37, R28, -INF , !P3 ;  /* 0xff8000001c257808 */ /* 0x000fe20005800000 */
[----:B------:R-:W-:Y:S01]  /*4630*/  HMMA.16816.F32.BF16 R56, R12, R38, R56 ;  /* 0x000000260c38723c */ /* 0x000fe20000041838 */
[----:B------:R-:W-:-:S02]  /*4640*/  ISETP.GE.AND P5, PT, R16, R204, PT ;  /* 0x000000cc1000720c */ /* 0x000fc40003fa6270 */
[-C--:B------:R-:W-:Y:S02]  /*4650*/  ISETP.GE.AND P2, PT, R2, R202.reuse, PT ;  /* 0x000000ca0200720c */ /* 0x080fe40003f46270 */
[CC--:B------:R-:W-:Y:S02]  /*4660*/  ISETP.GE.AND P4, PT, R17.reuse, R202.reuse, PT ;  /* 0x000000ca1100720c */ /* 0x0c0fe40003f86270 */
[C---:B------:R-:W-:Y:S01]  /*4670*/  ISETP.GE.AND P3, PT, R16.reuse, R202, PT ;  /* 0x000000ca1000720c */ /* 0x040fe20003f66270 */
[----:B------:R-:W-:Y:S01]  /*4680*/  HMMA.16816.F32.BF16 R80, R12, R18, R80 ;  /* 0x000000120c50723c */ /* 0x000fe20000041850 */
[----:B------:R-:W2:Y:S01]  /*4690*/  LDSM.16.M88.4 R12, [R180+0x5000] ;  /* 0x00500000b40c783b */ /* 0x000ea20000000200 */
[C---:B------:R-:W-:Y:S02]  /*46a0*/  ISETP.LT.OR P0, PT, R17.reuse, R205, P0 ;  /* 0x000000cd1100720c */ /* 0x040fe40000701670 */
[----:B------:R-:W-:Y:S02]  /*46b0*/  ISETP.LT.OR P4, PT, R17, R203, P4 ;  /* 0x000000cb1100720c */ /* 0x000fe40002781670 */
[----:B------:R-:W-:-:S02]  /*46c0*/  ISETP.LT.OR P5, PT, R16, R205, P5 ;  /* 0x000000cd1000720c */ /* 0x000fc40002fa1670 */
[-C--:B------:R-:W-:Y:S02]  /*46d0*/  ISETP.LT.OR P3, PT, R16, R203.reuse, P3 ;  /* 0x000000cb1000720c */ /* 0x080fe40001f61670 */
[C---:B------:R-:W-:Y:S02]  /*46e0*/  ISETP.LT.OR P2, PT, R2.reuse, R203, P2 ;  /* 0x000000cb0200720c */ /* 0x040fe40001741670 */
[C---:B------:R-:W-:Y:S02]  /*46f0*/  IADD3 R17, R2.reuse, 0x10, RZ ;  /* 0x0000001002117810 */ /* 0x040fe40007ffe0ff */
[----:B------:R-:W-:Y:S02]  /*4700*/  IADD3 R16, R2, 0x11, RZ ;  /* 0x0000001102107810 */ /* 0x000fe40007ffe0ff */
[----:B------:R-:W-:Y:S01]  /*4710*/  FSEL R28, R29, -INF , !P6 ;  /* 0xff8000001d1c7808 */ /* 0x000fe20007000000 */
[----:B-1----:R-:W-:Y:S01]  /*4720*/  HMMA.16816.F32.BF16 R60, R8, R32, R60 ;  /* 0x00000020083c723c */ /* 0x002fe2000004183c */
[----:B------:R-:W-:-:S02]  /*4730*/  FSEL R30, R30, -INF , !P2 ;  /* 0xff8000001e1e7808 */ /* 0x000fc40005000000 */
[----:B------:R-:W-:Y:S02]  /*4740*/  FSEL R22, R31, -INF , !P1 ;  /* 0xff8000001f167808 */ /* 0x000fe40004800000 */
[----:B------:R-:W-:Y:S02]  /*4750*/  FSEL R29, R24, -INF , !P0 ;  /* 0xff800000181d7808 */ /* 0x000fe40004000000 */
[CC--:B------:R-:W-:Y:S01]  /*4760*/  ISETP.GE.AND P2, PT, R17.reuse, R204.reuse, PT ;  /* 0x000000cc1100720c */ /* 0x0c0fe20003f46270 */
[----:B------:R-:W-:Y:S01]  /*4770*/  HMMA.16816.F32.BF16 R56, R8, R34, R56 ;  /* 0x000000220838723c */ /* 0x000fe20000041838 */
[C---:B------:R-:W-:Y:S02]  /*4780*/  ISETP.GE.AND P6, PT, R16.reuse, R204, PT ;  /* 0x000000cc1000720c */ /* 0x040fe40003fc6270 */
[-C--:B------:R-:W-:Y:S02]  /*4790*/  ISETP.GE.AND P1, PT, R17, R202.reuse, PT ;  /* 0x000000ca1100720c */ /* 0x080fe40003f26270 */
[----:B------:R-:W-:-:S02]  /*47a0*/  ISETP.GE.AND P0, PT, R16, R202, PT ;  /* 0x000000ca1000720c */ /* 0x000fc40003f06270 */
[C---:B------:R-:W-:Y:S02]  /*47b0*/  ISETP.LT.OR P2, PT, R17.reuse, R205, P2 ;  /* 0x000000cd1100720c */ /* 0x040fe40001741670 */
[----:B------:R-:W-:Y:S02]  /*47c0*/  ISETP.LT.OR P1, PT, R17, R203, P1 ;  /* 0x000000cb1100720c */ /* 0x000fe40000f21670 */
[C---:B------:R-:W-:Y:S02]  /*47d0*/  ISETP.LT.OR P6, PT, R16.reuse, R205, P6 ;  /* 0x000000cd1000720c */ /* 0x040fe400037c1670 */
[----:B------:R-:W-:Y:S02]  /*47e0*/  ISETP.LT.OR P0, PT, R16, R203, P0 ;  /* 0x000000cb1000720c */ /* 0x000fe40000701670 */
[----:B------:R-:W1:Y:S01]  /*47f0*/  LDSM.16.M88.4 R16, [R180+0x5800] ;  /* 0x00580000b410783b */ /* 0x000e620000000200 */
[----:B--2---:R-:W-:Y:S01]  /*4800*/  HMMA.16816.F32.BF16 R52, R8, R12, R52 ;  /* 0x0000000c0834723c */ /* 0x004fe20000041834 */
[----:B------:R-:W-:Y:S01]  /*4810*/  FSEL R24, R27, -INF , !P3 ;  /* 0xff8000001b187808 */ /* 0x000fe20005800000 */
[----:B------:R-:W-:-:S04]  /*4820*/  DEPBAR.LE SB0, 0x0 ;  /* 0x000080000000791a */ /* 0x000fc80000000000 */
[C---:B------:R-:W-:Y:S02]  /*4830*/  IADD3 R20, R2.reuse, 0x19, RZ ;  /* 0x0000001902147810 */ /* 0x040fe40007ffe0ff */
[----:B------:R-:W-:Y:S01]  /*4840*/  IADD3 R27, R2, 0x20, RZ ;  /* 0x00000020021b7810 */ /* 0x000fe20007ffe0ff */
[----:B------:R-:W-:Y:S01]  /*4850*/  HMMA.16816.F32.BF16 R48, R8, R14, R48 ;  /* 0x0000000e0830723c */ /* 0x000fe20000041830 */
[----:B------:R-:W-:Y:S02]  /*4860*/  FSEL R25, R25, -INF , !P5 ;  /* 0xff80000019197808 */ /* 0x000fe40006800000 */
[----:B------:R-:W-:Y:S02]  /*4870*/  FSEL R12, R62, -INF , !P1 ;  /* 0xff8000003e0c7808 */ /* 0x000fe40004800000 */
[----:B------:R-:W-:Y:S02]  /*4880*/  FSEL R92, R63, -INF , !P0 ;  /* 0xff8000003f5c7808 */ /* 0x000fe40004000000 */
[----:B------:R-:W-:-:S02]  /*4890*/  ISETP.GE.AND P5, PT, R20, R204, PT ;  /* 0x000000cc1400720c */ /* 0x000fc40003fa6270 */
[C---:B------:R-:W-:Y:S02]  /*48a0*/  ISETP.GE.AND P1, PT, R27.reuse, R204, PT ;  /* 0x000000cc1b00720c */ /* 0x040fe40003f26270 */
[C---:B------:R-:W-:Y:S02]  /*48b0*/  ISETP.GE.AND P0, PT, R27.reuse, R202, PT ;  /* 0x000000ca1b00720c */ /* 0x040fe40003f06270 */
[-C--:B------:R-:W-:Y:S02]  /*48c0*/  ISETP.LT.OR P5, PT, R20, R205.reuse, P5 ;  /* 0x000000cd1400720c */ /* 0x080fe40002fa1670 */
[C---:B------:R-:W-:Y:S02]  /*48d0*/  ISETP.LT.OR P1, PT, R27.reuse, R205, P1 ;  /* 0x000000cd1b00720c */ /* 0x040fe40000f21670 */
[----:B------:R-:W-:Y:S02]  /*48e0*/  ISETP.LT.OR P0, PT, R27, R203, P0 ;  /* 0x000000cb1b00720c */ /* 0x000fe40000701670 */
[----:B------:R-:W-:-:S02]  /*48f0*/  IADD3 R27, R2, 0x29, RZ ;  /* 0x00000029021b7810 */ /* 0x000fc40007ffe0ff */
[----:B------:R-:W-:Y:S02]  /*4900*/  FSEL R15, R57, -INF , !P5 ;  /* 0xff800000390f7808 */ /* 0x000fe40006800000 */
[----:B------:R-:W-:Y:S02]  /*4910*/  FSEL R147, R52, -INF , !P1 ;  /* 0xff80000034937808 */ /* 0x000fe40004800000 */
[C---:B------:R-:W-:Y:S02]  /*4920*/  ISETP.GE.AND P5, PT, R27.reuse, R204, PT ;  /* 0x000000cc1b00720c */ /* 0x040fe40003fa6270 */
[C---:B------:R-:W-:Y:S02]  /*4930*/  ISETP.GE.AND P1, PT, R27.reuse, R202, PT ;  /* 0x000000ca1b00720c */ /* 0x040fe40003f26270 */
[C---:B------:R-:W-:Y:S01]  /*4940*/  ISETP.LT.OR P5, PT, R27.reuse, R205, P5 ;  /* 0x000000cd1b00720c */ /* 0x040fe20002fa1670 */
[----:B-1----:R-:W-:Y:S01]  /*4950*/  HMMA.16816.F32.BF16 R44, R8, R16, R44 ;  /* 0x00000010082c723c */ /* 0x002fe2000004182c */
[----:B------:R-:W-:-:S02]  /*4960*/  ISETP.LT.OR P1, PT, R27, R203, P1 ;  /* 0x000000cb1b00720c */ /* 0x000fc40000f21670 */
[C---:B------:R-:W-:Y:S02]  /*4970*/  IADD3 R27, R2.reuse, 0x30, RZ ;  /* 0x00000030021b7810 */ /* 0x040fe40007ffe0ff */
[----:B------:R-:W-:Y:S02]  /*4980*/  IADD3 R23, R2, 0x18, RZ ;  /* 0x0000001802177810 */ /* 0x000fe40007ffe0ff */
[----:B------:R-:W-:Y:S01]  /*4990*/  FSEL R21, R60, -INF , !P2 ;  /* 0xff8000003c157808 */ /* 0x000fe20005000000 */
[----:B------:R-:W-:Y:S01]  /*49a0*/  HMMA.16816.F32.BF16 R80, R8, R18, R80 ;  /* 0x000000120850723c */ /* 0x000fe20000041850 */
[----:B------:R-:W-:Y:S02]  /*49b0*/  ISETP.GE.AND P2, PT, R20, R202, PT ;  /* 0x000000ca1400720c */ /* 0x000fe40003f46270 */
[----:B------:R-:W-:Y:S02]  /*49c0*/  FSEL R170, R54, -INF , !P0 ;  /* 0xff80000036aa7808 */ /* 0x000fe40004000000 */
[----:B------:R-:W-:-:S02]  /*49d0*/  ISETP.GE.AND P0, PT, R27, R204, PT ;  /* 0x000000cc1b00720c */ /* 0x000fc40003f06270 */
[C---:B------:R-:W-:Y:S02]  /*49e0*/  ISETP.GE.AND P3, PT, R23.reuse, R204, PT ;  /* 0x000000cc1700720c */ /* 0x040fe40003f66270 */
[----:B------:R-:W-:Y:S02]  /*49f0*/  FSEL R26, R26, -INF , !P4 ;  /* 0xff8000001a1a7808 */ /* 0x000fe40006000000 */
[----:B------:R-:W-:Y:S02]  /*4a00*/  ISETP.LT.OR P2, PT, R20, R203, P2 ;  /* 0x000000cb1400720c */ /* 0x000fe40001741670 */
[----:B------:R-:W-:Y:S02]  /*4a10*/  ISETP.GE.AND P4, PT, R23, R202, PT ;  /* 0x000000ca1700720c */ /* 0x000fe40003f86270 */
[C---:B------:R-:W-:Y:S02]  /*4a20*/  IADD3 R20, R2.reuse, 0x21, RZ ;  /* 0x0000002102147810 */ /* 0x040fe40007ffe0ff */
[----:B------:R-:W-:-:S02]  /*4a30*/  IADD3 R31, R2, 0x28, RZ ;  /* 0x00000028021f7810 */ /* 0x000fc40007ffe0ff */
[C---:B------:R-:W-:Y:S01]  /*4a40*/  IADD3 R16, R2.reuse, 0x31, RZ ;  /* 0x0000003102107810 */ /* 0x040fe20007ffe0ff */
[----:B------:R-:W-:Y:S01]  /*4a50*/  BAR.SYNC.DEFER_BLOCKING 0x0 ;  /* 0x0000000000007b1d */ /* 0x000fe20000010000 */
[-C--:B------:R-:W-:Y:S02]  /*4a60*/  ISETP.LT.OR P0, PT, R27, R205.reuse, P0 ;  /* 0x000000cd1b00720c */ /* 0x080fe40000701670 */
[C---:B------:R-:W-:Y:S02]  /*4a70*/  IADD3 R8, R2.reuse, 0x38, RZ ;  /* 0x0000003802087810 */ /* 0x040fe40007ffe0ff */
[C---:B------:R-:W-:Y:S02]  /*4a80*/  ISETP.LT.OR P3, PT, R23.reuse, R205, P3 ;  /* 0x000000cd1700720c */ /* 0x040fe40001f61670 */
[----:B------:R-:W-:Y:S02]  /*4a90*/  IADD3 R2, R2, 0x39, RZ ;  /* 0x0000003902027810 */ /* 0x000fe40007ffe0ff */
[----:B------:R-:W-:-:S02]  /*4aa0*/  ISETP.LT.OR P4, PT, R23, R203, P4 ;  /* 0x000000cb1700720c */ /* 0x000fc40002781670 */
        /* <DEDUP_REMOVED lines=11> */
[----:B------:R-:W-:-:S02]  /*4b60*/  ISETP.GE.AND P2, PT, R31, R204, PT ;  /* 0x000000cc1f00720c */ /* 0x000fc40003f46270 */
[----:B------:R-:W-:Y:S02]  /*4b70*/  ISETP.GE.AND P4, PT, R31, R202, PT ;  /* 0x000000ca1f00720c */ /* 0x000fe40003f86270 */
[----:B------:R-:W-:Y:S02]  /*4b80*/  FSEL R164, R83, -INF , !P0 ;  /* 0xff80000053a47808 */ /* 0x000fe40004000000 */
[----:B------:R-:W-:Y:S02]  /*4b90*/  PLOP3.LUT P0, PT, PT, PT, UP0, 0x80, 0x0 ;  /* 0x000000000000781c */ /* 0x000fe40003f0f008 */
[C---:B------:R-:W-:Y:S02]  /*4ba0*/  ISETP.LT.OR P2, PT, R31.reuse, R205, P2 ;  /* 0x000000cd1f00720c */ /* 0x040fe40001741670 */
[----:B------:R-:W-:Y:S02]  /*4bb0*/  ISETP.LT.OR P4, PT, R31, R203, P4 ;  /* 0x000000cb1f00720c */ /* 0x000fe40002781670 */
[----:B------:R-:W-:-:S02]  /*4bc0*/  FSEL R145, R53, -INF , !P6 ;  /* 0xff80000035917808 */ /* 0x000fc40007000000 */
[----:B------:R-:W-:Y:S02]  /*4bd0*/  FSEL R136, R55, -INF , !P3 ;  /* 0xff80000037887808 */ /* 0x000fe40005800000 */
[----:B------:R-:W-:Y:S02]  /*4be0*/  FSEL R137, R48, -INF , !P2 ;  /* 0xff80000030897808 */ /* 0x000fe40005000000 */
[----:B------:R-:W-:Y:S02]  /*4bf0*/  FSEL R138, R50, -INF , !P4 ;  /* 0xff800000328a7808 */ /* 0x000fe40006000000 */
[----:B------:R-:W-:Y:S02]  /*4c00*/  FSEL R139, R49, -INF , !P5 ;  /* 0xff800000318b7808 */ /* 0x000fe40006800000 */
[----:B------:R-:W-:Y:S02]  /*4c10*/  FSEL R214, R51, -INF , !P1 ;  /* 0xff80000033d67808 */ /* 0x000fe40004800000 */
[----:B------:R-:W-:-:S02]  /*4c20*/  ISETP.GE.AND P6, PT, R16, R204, PT ;  /* 0x000000cc1000720c */ /* 0x000fc40003fc6270 */
[CC--:B------:R-:W-:Y:S02]  /*4c30*/  ISETP.GE.AND P3, PT, R27.reuse, R202.reuse, PT ;  /* 0x000000ca1b00720c */ /* 0x0c0fe40003f66270 */
[----:B------:R-:W-:Y:S02]  /*4c40*/  ISETP.GE.AND P2, PT, R16, R202, PT ;  /* 0x000000ca1000720c */ /* 0x000fe40003f46270 */
[-C--:B------:R-:W-:Y:S02]  /*4c50*/  ISETP.GE.AND P5, PT, R8, R204.reuse, PT ;  /* 0x000000cc0800720c */ /* 0x080fe40003fa6270 */
[----:B------:R-:W-:Y:S02]  /*4c60*/  ISETP.GE.AND P4, PT, R2, R204, PT ;  /* 0x000000cc0200720c */ /* 0x000fe40003f86270 */
[----:B------:R-:W-:Y:S02]  /*4c70*/  ISETP.GE.AND P1, PT, R8, R202, PT ;  /* 0x000000ca0800720c */ /* 0x000fe40003f26270 */
[----:B------:R-:W-:-:S02]  /*4c80*/  ISETP.LT.OR P3, PT, R27, R203, P3 ;  /* 0x000000cb1b00720c */ /* 0x000fc40001f61670 */
[C---:B------:R-:W-:Y:S02]  /*4c90*/  ISETP.LT.OR P6, PT, R16.reuse, R205, P6 ;  /* 0x000000cd1000720c */ /* 0x040fe400037c1670 */
[----:B------:R-:W-:Y:S02]  /*4ca0*/  ISETP.LT.OR P2, PT, R16, R203, P2 ;  /* 0x000000cb1000720c */ /* 0x000fe40001741670 */
[C---:B------:R-:W-:Y:S02]  /*4cb0*/  ISETP.LT.OR P5, PT, R8.reuse, R205, P5 ;  /* 0x000000cd0800720c */ /* 0x040fe40002fa1670 */
[----:B------:R-:W-:Y:S02]  /*4cc0*/  ISETP.LT.OR P1, PT, R8, R203, P1 ;  /* 0x000000cb0800720c */ /* 0x000fe40000f21670 */
[----:B------:R-:W-:Y:S02]  /*4cd0*/  ISETP.LT.OR P4, PT, R2, R205, P4 ;  /* 0x000000cd0200720c */ /* 0x000fe40002781670 */
[----:B------:R-:W-:-:S02]  /*4ce0*/  FSEL R168, R46, -INF , !P3 ;  /* 0xff8000002ea87808 */ /* 0x000fc40005800000 */
[----:B------:R-:W-:Y:S02]  /*4cf0*/  FSEL R215, R45, -INF , !P6 ;  /* 0xff8000002dd77808 */ /* 0x000fe40007000000 */
[----:B------:R-:W-:Y:S02]  /*4d00*/  FSEL R166, R47, -INF , !P2 ;  /* 0xff8000002fa67808 */ /* 0x000fe40005000000 */
[----:B------:R-:W-:Y:S02]  /*4d10*/  FSEL R211, R80, -INF , !P5 ;  /* 0xff80000050d37808 */ /* 0x000fe40006800000 */
[----:B------:R-:W-:Y:S02]  /*4d20*/  FSEL R165, R82, -INF , !P1 ;  /* 0xff80000052a57808 */ /* 0x000fe40004800000 */
        /* <DEDUP_REMOVED lines=42> */
[----:B------:R-:W-:Y:S01]  /*4fd0*/  IADD3.X R3, R3, UR6, RZ, P5, !PT ;  /* 0x0000000603037c10 */ /* 0x000fe2000affe4ff */
[----:B------:R1:W-:Y:S04]  /*4fe0*/  @P4 STS.128 [R197+0x6800], RZ ;  /* 0x006800ffc5004388 */ /* 0x0003e80000000c00 */
[----:B------:R-:W-:Y:S01]  /*4ff0*/  @!PT LDS RZ, [RZ] ;  /* 0x00000000fffff984 */ /* 0x000fe20000000800 */
[----:B------:R-:W-:Y:S01]  /*5000*/  @!PT LDS RZ, [RZ] ;  /* 0x00000000fffff984 */ /* 0x000fe20000000800 */
[----:B------:R-:W-:Y:S01]  /*5010*/  @!PT LDS RZ, [RZ] ;  /* 0x00000000fffff984 */ /* 0x000fe20000000800 */
[----:B------:R5:W-:Y:S01]  /*5020*/  @!P4 LDGSTS.E.BYPASS.LTC128B.128 [R197+0x6800], [R34.64] ;  /* 0x0680000022c5cfae */ /* 0x000be2000b901d52 */
[----:B--2---:R-:W-:-:S03]  /*5030*/  @!P4 LEA R10, P6, R8, c[0x0][0x168], 0x1 ;  /* 0x00005a00080aca11 */ /* 0x004fc600078c08ff */
[----:B------:R1:W-:Y:S01]  /*5040*/  @P3 STS.128 [R197+0x8800], RZ ;  /* 0x008800ffc5003388 */ /* 0x0003e20000000c00 */
[----:B------:R-:W-:-:S03]  /*5050*/  @!P4 LEA.HI.X R11, R8, c[0x0][0x16c], R3, 0x1, P6 ;  /* 0x00005b00080bca11 */ /* 0x000fc600030f0c03 */
[----:B------:R-:W-:Y:S01]  /*5060*/  @!PT LDS RZ, [RZ] ;  /* 0x00000000fffff984 */ /* 0x000fe20000000800 */
[----:B------:R-:W-:Y:S01]  /*5070*/  @!PT LDS RZ, [RZ] ;  /* 0x00000000fffff984 */ /* 0x000fe20000000800 */
[----:B------:R-:W-:Y:S01]  /*5080*/  @!PT LDS RZ, [RZ] ;  /* 0x00000000fffff984 */ /* 0x000fe20000000800 */
[----:B------:R1:W-:Y:S01]  /*5090*/  @!P3 LDGSTS.E.BYPASS.LTC128B.128 [R197+0x8800], [R38.64+0x80] ;  /* 0x0880008026c5bfae */ /* 0x0003e2000b901d52 */
[C---:B------:R-:W-:Y:S02]  /*50a0*/  IADD3 R2, P6, R8.reuse, UR7, RZ ;  /* 0x0000000708027c10 */ /* 0x040fe4000ffde0ff */
[C---:B---3--:R-:W-:Y:S01]  /*50b0*/  @!P3 LEA R32, P5, R8.reuse, c[0x0][0x168], 0x1 ;  /* 0x00005a000820ba11 */ /* 0x048fe200078a08ff */
[----:B------:R1:W-:Y:S03]  /*50c0*/  @P2 STS.128 [R197+0xa800], RZ ;  /* 0x00a800ffc5002388 */ /* 0x0003e60000000c00 */
[C---:B------:R-:W-:Y:S01]  /*50d0*/  @!P3 LEA.HI.X R33, R8.reuse, c[0x0][0x16c], R3, 0x1, P5 ;  /* 0x00005b000821ba11 */ /* 0x040fe200028f0c03 */
        /* <DEDUP_REMOVED lines=44> */
.L_x_594:
[----:B------:R-:W-:Y:S05]  /*53a0*/  BSYNC B0 ;  /* 0x0000000000007941 */ /* 0x000fea0003800000 */
.L_x_593:
[----:B------:R-:W0:Y:S02]  /*53b0*/  LDGDEPBAR ;  /* 0x00000000000079af */ /* 0x000e240000000000 */
.L_x_592:
[----:B------:R-:W-:Y:S01]  /*53c0*/  FMNMX.FTZ R2, R37, R28, !PT ;  /* 0x0000001c25027209 */ /* 0x000fe20007810000 */
[----:B------:R-:W-:Y:S01]  /*53d0*/  IMAD.WIDE.U32 R218, R212, -0x326172a9, RZ ;  /* 0xcd9e8d57d4da7825 */ /* 0x000fe200078e00ff */
[----:B-1----:R-:W-:Y:S01]  /*53e0*/  FMNMX.FTZ R9, R30, R22, !PT ;  /* 0x000000161e097209 */ /* 0x002fe20007810000 */
[----:B------:R-:W-:Y:S01]  /*53f0*/  USHF.L.U32 UR31, UR21, 0x1, URZ ;  /* 0x00000001151f7899 */ /* 0x000fe2000800063f */
[----:B------:R-:W-:Y:S01]  /*5400*/  FMNMX.FTZ R2, R29, R2, !PT ;  /* 0x000000021d027209 */ /* 0x000fe20007810000 */
[----:B------:R-:W-:Y:S01]  /*5410*/  UIADD3 UR4, UR23, -0x4498517b, URZ ;  /* 0xbb67ae8517047890 */ /* 0x000fe2000fffe03f */
[----:B------:R-:W-:Y:S01]  /*5420*/  FMNMX.FTZ R9, R26, R9, !PT ;  /* 0x000000091a097209 */ /* 0x000fe20007810000 */
[----:B------:R-:W-:Y:S01]  /*5430*/  IMAD.WIDE.U32 R224, R210, -0x2daee0ad, RZ ;  /* 0xd2511f53d2e07825 */ /* 0x000fe200078e00ff */
[----:B------:R-:W-:Y:S01]  /*5440*/  FMNMX.FTZ R2, R25, R2, !PT ;  /* 0x0000000219027209 */ /* 0x000fe20007810000 */
[----:B------:R-:W-:Y:S01]  /*5450*/  UIADD3 UR29, UR22, 0x3c6ef372, URZ ;  /* 0x3c6ef372161d7890 */ /* 0x000fe2000fffe03f */
[----:B------:R-:W-:Y:S01]  /*5460*/  FMNMX.FTZ R9, R24, R9, !PT ;  /* 0x0000000918097209 */ /* 0x000fe20007810000 */
[----:B------:R-:W-:Y:S01]  /*5470*/  IMAD.U32 R11, RZ, RZ, UR31 ;  /* 0x0000001fff0b7e24 */ /* 0x000fe2000f8e00ff */
[----:B------:R-:W-:Y:S01]  /*5480*/  FMNMX.FTZ R2, R21, R2, !PT ;  /* 0x0000000215027209 */ /* 0x000fe20007810000 */
[----:B------:R-:W-:Y:S01]  /*5490*/  UIADD3 UR28, UR23, 0x76cf5d0a, URZ ;  /* 0x76cf5d0a171c7890 */ /* 0x000fe2000fffe03f */
[----:B------:R-:W-:Y:S01]  /*54a0*/  FMNMX.FTZ R9, R12, R9, !PT ;  /* 0x000000090c097209 */ /* 0x000fe20007810000 */
[----:B------:R-:W-:Y:S01]  /*54b0*/  UIADD3 UR26, UR23, 0x32370b8f, URZ ;  /* 0x32370b8f171a7890 */ /* 0x000fe2000fffe03f */
        /* <DEDUP_REMOVED lines=11> */
[----:B------:R-:W-:Y:S01]  /*5570*/  IMAD R158, R4, 0x10000, R4 ;  /* 0x00010000049e7824 */ /* 0x000fe200078e0204 */
[----:B------:R-:W-:Y:S01]  /*5580*/  FMNMX.FTZ R2, R147, R2, !PT ;  /* 0x0000000293027209 */ /* 0x000fe20007810000 */
[--C-:B------:R-:W-:Y:S01]  /*5590*/  IMAD R186, R7, 0x2, R188.reuse ;  /* 0x0000000207ba7824 */ /* 0x100fe200078e02bc */
[----:B------:R-:W-:Y:S01]  /*55a0*/  FMNMX.FTZ R9, R170, R9, !PT ;  /* 0x00000009aa097209 */ /* 0x000fe20007810000 */
[----:B------:R-:W-:Y:S01]  /*55b0*/  LDSM.16.MT88.4 R124, [R188+0xc000] ;  /* 0x00c00000bc7c783b */ /* 0x000fe20000004200 */
[----:B------:R-:W-:Y:S01]  /*55c0*/  FMNMX.FTZ R2, R145, R2, !PT ;  /* 0x0000000291027209 */ /* 0x000fe20007810000 */
[C---:B------:R-:W-:Y:S01]  /*55d0*/  IMAD R185, R5.reuse, 0x2, R188 ;  /* 0x0000000205b97824 */ /* 0x040fe200078e02bc */
[----:B------:R-:W-:Y:S01]  /*55e0*/  FMNMX.FTZ R9, R136, R9, !PT ;  /* 0x0000000988097209 */ /* 0x000fe20007810000 */
[----:B------:R-:W-:Y:S01]  /*55f0*/  IMAD R184, R5, 0x2, R186 ;  /* 0x0000000205b87824 */ /* 0x000fe200078e02ba */
[----:B------:R-:W-:Y:S01]  /*5600*/  FMNMX.FTZ R2, R137, R2, !PT ;  /* 0x0000000289027209 */ /* 0x000fe20007810000 */
[----:B------:R-:W-:Y:S01]  /*5610*/  UIADD3 UR16, UR22, 0x1715609d, URZ ;  /* 0x1715609d16107890 */ /* 0x000fe2000fffe03f */
[----:B------:R-:W-:Y:S01]  /*5620*/  FMNMX.FTZ R9, R138, R9, !PT ;  /* 0x000000098a097209 */ /* 0x000fe20007810000 */
[----:B------:R-:W-:Y:S01]  /*5630*/  LDSM.16.MT88.4 R56, [R185+0xe000] ;  /* 0x00e00000b938783b */ /* 0x000fe20000004200 */
[----:B------:R-:W-:Y:S01]  /*5640*/  FMNMX.FTZ R2, R139, R2, !PT ;  /* 0x000000028b027209 */ /* 0x000fe20007810000 */
[----:B------:R-:W-:Y:S01]  /*5650*/  UIADD3 UR31, UR31, 0x1, URZ ;  /* 0x000000011f1f7890 */ /* 0x000fe2000fffe03f */
[----:B------:R-:W-:Y:S01]  /*5660*/  FMNMX.FTZ R9, R214, R9, !PT ;  /* 0x00000009d6097209 */ /* 0x000fe20007810000 */
[----:B------:R-:W-:Y:S01]  /*5670*/  LDSM.16.MT88.4 R32, [R184+0x10000] ;  /* 0x01000000b820783b */ /* 0x000fe20000004200 */
[----:B------:R-:W-:-:S02]  /*5680*/  FMNMX.FTZ R2, R217, R2, !PT ;  /* 0x00000002d9027209 */ /* 0x000fc40007810000 */
[----:B------:R-:W-:Y:S01]  /*5690*/  FMNMX.FTZ R9, R168, R9, !PT ;  /* 0x00000009a8097209 */ /* 0x000fe20007810000 */
[----:B------:R-:W-:Y:S01]  /*56a0*/  LDSM.16.MT88.4 R48, [R186+0xe000] ;  /* 0x00e00000ba30783b */ /* 0x000fe20000004200 */
[----:B------:R-:W-:Y:S02]  /*56b0*/  FMNMX.FTZ R2, R215, R2, !PT ;  /* 0x00000002d7027209 */ /* 0x000fe40007810000 */
[----:B------:R-:W-:Y:S01]  /*56c0*/  LOP3.LUT R213, R6, UR22, RZ, 0x3c, !PT ;  /* 0x0000001606d57c12 */ /* 0x000fe2000f8e3cff */
[----:B------:R-:W-:Y:S01]  /*56d0*/  LDSM.16.MT88.4 R40, [R188+0xe000] ;  /* 0x00e00000bc28783b */ /* 0x000fe20000004200 */
[----:B------:R-:W-:Y:S02]  /*56e0*/  FMNMX.FTZ R2, R211, R2, !PT ;  /* 0x00000002d3027209 */ /* 0x000fe40007810000 */
[----:B------:R-:W-:Y:S01]  /*56f0*/  LOP3.LUT R160, R219, R213, RZ, 0x3c, !PT ;  /* 0x000000d5dba07212 */ /* 0x000fe200078e3cff */
[----:B------:R-:W-:Y:S01]  /*5700*/  LDSM.16.MT88.4 R64, [R184+0xe000] ;  /* 0x00e00000b840783b */ /* 0x000fe20000004200 */
[----:B------:R-:W-:-:S02]  /*5710*/  FMNMX.FTZ R3, R171, R2, !PT ;  /* 0x00000002ab037209 */ /* 0x000fc40007810000 */
[----:B------:R-:W-:Y:S01]  /*5720*/  FMNMX.FTZ R2, R166, R9, !PT ;  /* 0x00000009a6027209 */ /* 0x000fe20007810000 */
[----:B------:R-:W-:Y:S01]  /*5730*/  IMAD.WIDE.U32 R160, R160, -0x2daee0ad, RZ ;  /* 0xd2511f53a0a07825 */ /* 0x000fe200078e00ff */
[----:B------:R-:W-:Y:S02]  /*5740*/  LDSM.16.MT88.4 R80, [R186+0x10000] ;  /* 0x01000000ba50783b */ /* 0x000fe40000004200 */
[----:B------:R-:W-:Y:S02]  /*5750*/  FMNMX.FTZ R9, R165, R2, !PT ;  /* 0x00000002a5097209 */ /* 0x000fe40007810000 */
[----:B------:R-:W1:Y:S01]  /*5760*/  SHFL.BFLY PT, R132, R3, 0x2, 0x1f ;  /* 0x0c401f0003847f89 */ /* 0x000e6200000e0000 */
[----:B------:R-:W-:Y:S02]  /*5770*/  LOP3.LUT R2, R225, UR23, R11, 0x96, !PT ;  /* 0x00000017e1027c12 */ /* 0x000fe4000f8e960b */
[----:B------:R-:W-:Y:S01]  /*5780*/  FMNMX.FTZ R9, R164, R9, !PT ;  /* 0x00000009a4097209 */ /* 0x000fe20007810000 */
[----:B------:R-:W-:Y:S01]  /*5790*/  LDSM.16.MT88.4 R72, [R188+0x10000] ;  /* 0x01000000bc48783b */ /* 0x000fe20000004200 */
[----:B------:R-:W-:Y:S01]  /*57a0*/  LOP3.LUT R162, R161, UR4, R224, 0x96, !PT ;  /* 0x00000004a1a27c12 */ /* 0x000fe2000f8e96e0 */
[----:B------:R-:W-:Y:S01]  /*57b0*/  UIADD3 UR4, UR22, -0x61c88647, URZ ;  /* 0x9e3779b916047890 */ /* 0x000fe2000fffe03f */
[----:B------:R-:W-:Y:S01]  /*57c0*/  IMAD.WIDE.U32 R16, R2, -0x326172a9, RZ ;  /* 0xcd9e8d5702107825 */ /* 0x000fe200078e00ff */
[----:B------:R-:W2:Y:S03]  /*57d0*/  SHFL.BFLY PT, R6, R9, 0x2, 0x1f ;  /* 0x0c401f0009067f89 */ /* 0x000ea600000e0000 */
[----:B------:R-:W-:Y:S01]  /*57e0*/  IMAD.WIDE.U32 R162, R162, -0x326172a9, RZ ;  /* 0xcd9e8d57a2a27825 */ /* 0x000fe200078e00ff */
[----:B------:R-:W-:Y:S01]  /*57f0*/  LOP3.LUT R2, R17, UR4, R218, 0x96, !PT ;  /* 0x0000000411027c12 */ /* 0x000fe2000f8e96da */
[----:B------:R-:W-:Y:S02]  /*5800*/  LDSM.16.MT88.4 R88, [R185+0x10000] ;  /* 0x01000000b958783b */ /* 0x000fe40000004200 */
[----:B------:R-:W-:Y:S01]  /*5810*/  IMAD.U32 R224, RZ, RZ, UR31 ;  /* 0x0000001fffe07e24 */ /* 0x000fe2000f8e00ff */
[----:B------:R-:W-:Y:S01]  /*5820*/  LOP3.LUT R16, R163, UR29, R16, 0x96, !PT ;  /* 0x0000001da3107c12 */ /* 0x000fe2000f8e9610 */
[----:B------:R-:W-:Y:S03]  /*5830*/  LDSM.16.MT88.4 R100, [R184+0xc000] ;  /* 0x00c00000b864783b */ /* 0x000fe60000004200 */
[----:B------:R-:W-:Y:S01]  /*5840*/  LOP3.LUT R224, R225, UR23, R224, 0x96, !PT ;  /* 0x00000017e1e07c12 */ /* 0x000fe2000f8e96e0 */
[----:B------:R-:W-:Y:S01]  /*5850*/  IMAD.WIDE.U32 R16, R16, -0x2daee0ad, RZ ;  /* 0xd2511f5310107825 */ /* 0x000fe200078e00ff */
[----:B------:R-:W-:Y:S01]  /*5860*/  LDSM.16.MT88.4 R116, [R186+0xc000] ;  /* 0x00c00000ba74783b */ /* 0x000fe20000004200 */
[----:B-1----:R-:W-:-:S02]  /*5870*/  FMNMX.FTZ R132, R3, R132, !PT ;  /* 0x0000008403847209 */ /* 0x002fc40007810000 */
[----:B------:R-:W-:Y:S01]  /*5880*/  IMAD.WIDE.U32 R224, R224, -0x326172a9, RZ ;  /* 0xcd9e8d57e0e07825 */ /* 0x000fe200078e00ff */
[----:B------:R-:W-:Y:S04]  /*5890*/  LDSM.16.MT88.4 R108, [R185+0xc000] ;  /* 0x00c00000b96c783b */ /* 0x000fe80000004200 */
[----:B------:R-:W1:Y:S01]  /*58a0*/  SHFL.BFLY PT, R3, R132, 0x1, 0x1f ;  /* 0x0c201f0084037f89 */ /* 0x000e6200000e0000 */
[----:B------:R-:W-:Y:S02]  /*58b0*/  LOP3.LUT R218, R225, UR4, R218, 0x96, !PT ;  /* 0x00000004e1da7c12 */ /* 0x000fe4000f8e96da */
[----:B--2---:R-:W-:-:S03]  /*58c0*/  FMNMX.FTZ R9, R9, R6, !PT ;  /* 0x0000000609097209 */ /* 0x004fc60007810000 */
[----:B------:R-:W-:Y:S02]  /*58d0*/  IMAD.WIDE.U32 R218, R218, -0x2daee0ad, RZ ;  /* 0xd2511f53dada7825 */ /* 0x000fe400078e00ff */
[----:B------:R-:W2:Y:S01]  /*58e0*/  SHFL.BFLY PT, R6, R9, 0x1, 0x1f ;  /* 0x0c201f0009067f89 */ /* 0x000ea200000e0000 */
[----:B-1----:R-:W-:Y:S01]  /*58f0*/  FMNMX.FTZ R132, R132, R3, !PT ;  /* 0x0000000384847209 */ /* 0x002fe20007810000 */
[----:B------:R-:W-:-:S03]  /*5900*/  IMAD.WIDE.U32 R2, R2, -0x2daee0ad, RZ ;  /* 0xd2511f5302027825 */ /* 0x000fc600078e00ff */
[C---:B------:R-:W-:Y:S01]  /*5910*/  FSETP.NEU.FTZ.AND P1, PT, R132.reuse, -INF , PT ;  /* 0xff8000008400780b */ /* 0x040fe20003f3d000 */
[----:B------:R-:W-:Y:S01]  /*5920*/  FMUL.FTZ R216, R132, c[0x0][0x23c] ;  /* 0x00008f0084d87a20 */ /* 0x000fe20000410000 */
[----:B------:R-:W-:Y:S02]  /*5930*/  LOP3.LUT R3, R3, UR28, R160, 0x96, !PT ;  /* 0x0000001c03037c12 */ /* 0x000fe4000f8e96a0 */
[----:B------:R-:W-:Y:S02]  /*5940*/  LOP3.LUT R2, R17, UR26, R2, 0x96, !PT ;  /* 0x0000001a11027c12 */ /* 0x000fe4000f8e9602 */
[----:B------:R-:W-:Y:S01]  /*5950*/  FSEL R216, R216, RZ, P1 ;  /* 0x000000ffd8d87208 */ /* 0x000fe20000800000 */
[----:B------:R-:W-:-:S04]  /*5960*/  IMAD.WIDE.U32 R10, R3, -0x326172a9, RZ ;  /* 0xcd9e8d57030a7825 */ /* 0x000fc800078e00ff */
[----:B------:R-:W-:Y:S01]  /*5970*/  IMAD.WIDE.U32 R2, R2, -0x326172a9, RZ ;  /* 0xcd9e8d5702027825 */ /* 0x000fe200078e00ff */
[----:B------:R-:W-:-:S03]  /*5980*/  LOP3.LUT R8, R11, UR27, R162, 0x96, !PT ;  /* 0x0000001b0b087c12 */ /* 0x000fc6000f8e96a2 */
[----:B------:R-:W-:Y:S01]  /*5990*/  FFMA.FTZ R156, R37, c[0x0][0x23c], -R216 ;  /* 0x00008f00259c7a23 */ /* 0x000fe200000108d8 */
[----:B------:R-:W-:Y:S01]  /*59a0*/  LOP3.LUT R10, R3, UR25, R10, 0x96, !PT ;  /* 0x00000019030a7c12 */ /* 0x000fe2000f8e960a */
[----:B------:R-:W-:Y:S01]  /*59b0*/  IMAD.WIDE.U32 R18, R8, -0x2daee0ad, RZ ;  /* 0xd2511f5308127825 */ /* 0x000fe200078e00ff */
[----:B--2---:R-:W-:-:S03]  /*59c0*/  FMNMX.FTZ R3, R9, R6, !PT ;  /* 0x0000000609037209 */ /* 0x004fc60007810000 */
[----:B------:R-:W-:Y:S01]  /*59d0*/  IMAD.WIDE.U32 R10, R10, -0x2daee0ad, RZ ;  /* 0xd2511f530a0a7825 */ /* 0x000fe200078e00ff */
[----:B------:R-:W-:Y:S01]  /*59e0*/  FSETP.NEU.FTZ.AND P1, PT, R3, -INF , PT ;  /* 0xff8000000300780b */ /* 0x000fe20003f3d000 */
[----:B------:R-:W-:Y:S01]  /*59f0*/  MUFU.EX2 R156, R156 ;  /* 0x0000009c009c7308 */ /* 0x000fe20000000800 */
[----:B------:R-:W-:Y:S01]  /*5a00*/  LOP3.LUT R8, R19, UR24, R16, 0x96, !PT ;  /* 0x0000001813087c12 */ /* 0x000fe2000f8e9610 */
[----:B------:R-:W-:Y:S01]  /*5a10*/  FMUL.FTZ R167, R3, c[0x0][0x23c] ;  /* 0x00008f0003a77a20 */ /* 0x000fe20000410000 */
[----:B------:R-:W-:Y:S01]  /*5a20*/  LOP3.LUT R18, R11, UR15, R18, 0x96, !PT ;  /* 0x0000000f0b127c12 */ /* 0x000fe2000f8e9612 */
[----:B------:R-:W-:Y:S02]  /*5a30*/  FFMA.FTZ R153, R28, c[0x0][0x23c], -R216 ;  /* 0x00008f001c997a23 */ /* 0x000fe400000108d8 */
[----:B------:R-:W-:Y:S01]  /*5a40*/  IMAD.WIDE.U32 R8, R8, -0x326172a9, RZ ;  /* 0xcd9e8d5708087825 */ /* 0x000fe200078e00ff */
[----:B------:R-:W-:-:S03]  /*5a50*/  FSEL R167, R167, RZ, P1 ;  /* 0x000000ffa7a77208 */ /* 0x000fc60000800000 */
[----:B------:R-:W-:Y:S01]  /*5a60*/  IMAD.WIDE.U32 R18, R18, -0x326172a9, RZ ;  /* 0xcd9e8d5712127825 */ /* 0x000fe200078e00ff */
[----:B------:R-:W-:Y:S03]  /*5a70*/  MUFU.EX2 R153, R153 ;  /* 0x0000009900997308 */ /* 0x000fe60000000800 */
[--C-:B------:R-:W-:Y:S01]  /*5a80*/  FFMA.FTZ R157, R26, c[0x0][0x23c], -R167.reuse ;  /* 0x00008f001a9d7a23 */ /* 0x100fe200000108a7 */
[----:B------:R-:W-:Y:S01]  /*5a90*/  SHF.R.U32.HI R11, RZ, 0x10, R18 ;  /* 0x00000010ff0b7819 */ /* 0x000fe20000011612 */
[--C-:B------:R-:W-:Y:S01]  /*5aa0*/  FFMA.FTZ R150, R24, c[0x0][0x23c], -R167.reuse ;  /* 0x00008f0018967a23 */ /* 0x100fe200000108a7 */
[----:B------:R-:W-:Y:S01]  /*5ab0*/  LOP3.LUT R8, R19, UR5, R8, 0x96, !PT ;  /* 0x0000000513087c12 */ /* 0x000fe2000f8e9608 */
[--C-:B------:R-:W-:Y:S01]  /*5ac0*/  FFMA.FTZ R152, R30, c[0x0][0x23c], -R167.reuse ;  /* 0x00008f001e987a23 */ /* 0x100fe200000108a7 */
[----:B------:R-:W-:Y:S01]  /*5ad0*/  SHF.R.U32.HI R6, RZ, 0x18, R18 ;  /* 0x00000018ff067819 */ /* 0x000fe20000011612 */
[----:B------:R-:W-:Y:S01]  /*5ae0*/  MUFU.EX2 R157, R157 ;  /* 0x0000009d009d7308 */ /* 0x000fe20000000800 */
[----:B------:R-:W-:Y:S01]  /*5af0*/  FFMA.FTZ R159, R22, c[0x0][0x23c], -R167 ;  /* 0x00008f00169f7a23 */ /* 0x000fe200000108a7 */
[----:B------:R-:W-:Y:S01]  /*5b00*/  LOP3.LUT R11, R11, 0xff, RZ, 0xc0, !PT ;  /* 0x000000ff0b0b7812 */ /* 0x000fe200078ec0ff */
[--C-:B------:R-:W-:Y:S01]  /*5b10*/  FFMA.FTZ R154, R29, c[0x0][0x23c], -R216.reuse ;  /* 0x00008f001d9a7a23 */ /* 0x100fe200000108d8 */
[C---:B------:R-:W-:Y:S01]  /*5b20*/  LOP3.LUT R7, R8.reuse, 0xffff, RZ, 0xc0, !PT ;  /* 0x0000ffff08077812 */ /* 0x040fe200078ec0ff */
[----:B------:R-:W-:Y:S01]  /*5b30*/  FFMA.FTZ R135, R25, c[0x0][0x23c], -R216 ;  /* 0x00008f0019877a23 */ /* 0x000fe200000108d8 */
[----:B------:R-:W-:Y:S01]  /*5b40*/  SHF.R.U32.HI R4, RZ, 0x10, R8 ;  /* 0x00000010ff047819 */ /* 0x000fe20000011608 */
[----:B------:R-:W-:Y:S01]  /*5b50*/  FFMA.FTZ R151, R21, c[0x0][0x23c], -R216 ;  /* 0x00008f0015977a23 */ /* 0x000fe200000108d8 */
[----:B------:R-:W1:Y:S01]  /*5b60*/  MUFU.EX2 R150, R150 ;  /* 0x0000009600967308 */ /* 0x000e620000000800 */
[----:B------:R-:W-:Y:S01]  /*5b70*/  PRMT R11, R11, 0x5410, R6 ;  /* 0x000054100b0b7816 */ /* 0x000fe20000000006 */
[--C-:B------:R-:W-:Y:S01]  /*5b80*/  FFMA.FTZ R134, R23, c[0x0][0x23c], -R216.reuse ;  /* 0x00008f0017867a23 */ /* 0x100fe200000108d8 */
[----:B------:R-:W-:Y:S01]  /*5b90*/  LOP3.LUT R0, R8, 0xff, RZ, 0xc0, !PT ;  /* 0x000000ff08007812 */ /* 0x000fe200078ec0ff */
[----:B------:R-:W-:Y:S01]  /*5ba0*/  FFMA.FTZ R133, R13, c[0x0][0x23c], -R216 ;  /* 0x00008f000d857a23 */ /* 0x000fe200000108d8 */
[----:B------:R-:W-:Y:S01]  /*5bb0*/  SHF.R.U32.HI R5, RZ, 0x18, R8 ;  /* 0x00000018ff057819 */ /* 0x000fe20000011608 */
[--C-:B------:R-:W-:Y:S01]  /*5bc0*/  HSET2.LE.AND R99, R11, R158.reuse, PT ;  /* 0x0000009e0b637233 */ /* 0x100fe20003803000 */
[----:B------:R-:W-:Y:S01]  /*5bd0*/  SHF.R.U32.HI R7, RZ, 0x8, R7 ;  /* 0x00000008ff077819 */ /* 0x000fe20000011607 */
[----:B------:R-:W-:Y:S01]  /*5be0*/  MUFU.EX2 R152, R152 ;  /* 0x0000009800987308 */ /* 0x000fe20000000800 */
[----:B------:R-:W-:Y:S01]  /*5bf0*/  LOP3.LUT R4, R4, 0xff, RZ, 0xc0, !PT ;  /* 0x000000ff04047812 */ /* 0x000fe200078ec0ff */
[----:B------:R-:W-:Y:S01]  /*5c00*/  FFMA.FTZ R148, R12, c[0x0][0x23c], -R167 ;  /* 0x00008f000c947a23 */ /* 0x000fe200000108a7 */
[----:B------:R-:W-:Y:S01]  /*5c10*/  PRMT R7, R0, 0x5410, R7 ;  /* 0x0000541000077816 */ /* 0x000fe20000000007 */
[----:B------:R-:W-:Y:S01]  /*5c20*/  FFMA.FTZ R149, R14, c[0x0][0x23c], -R167 ;  /* 0x00008f000e957a23 */ /* 0x000fe200000108a7 */
[----:B------:R-:W-:Y:S01]  /*5c30*/  PRMT R5, R4, 0x5410, R5 ;  /* 0x0000541004057816 */ /* 0x000fe20000000005 */
[--C-:B------:R-:W-:Y:S01]  /*5c40*/  FFMA.FTZ R155, R92, c[0x0][0x23c], -R167.reuse ;  /* 0x00008f005c9b7a23 */ /* 0x100fe200000108a7 */
[----:B------:R-:W-:Y:S01]  /*5c50*/  LOP3.LUT R16, R18, 0xffff, RZ, 0xc0, !PT ;  /* 0x0000ffff12107812 */ /* 0x000fe200078ec0ff */
[----:B------:R-:W2:Y:S01]  /*5c60*/  MUFU.EX2 R159, R159 ;  /* 0x0000009f009f7308 */ /* 0x000ea20000000800 */
[----:B-1----:R-:W-:Y:S01]  /*5c70*/  F2FP.BF16.PACK_AB R4, R150, R157 ;  /* 0x0000009d9604723e */ /* 0x002fe200000010ff */
[--C-:B------:R-:W-:Y:S01]  /*5c80*/  HSET2.LE.AND R96, R7, R158.reuse, PT ;  /* 0x0000009e07607233 */ /* 0x100fe20003803000 */
[----:B------:R-:W-:Y:S01]  /*5c90*/  LOP3.LUT R17, R18, 0xff, RZ, 0xc0, !PT ;  /* 0x000000ff12117812 */ /* 0x000fe200078ec0ff */
[----:B------:R-:W-:Y:S01]  /*5ca0*/  HSET2.LE.AND R97, R5, R158, PT ;  /* 0x0000009e05617233 */ /* 0x000fe20003803000 */
[----:B------:R-:W-:Y:S01]  /*5cb0*/  LOP3.LUT R99, R99, R4, RZ, 0xc0, !PT ;  /* 0x0000000463637212 */ /* 0x000fe200078ec0ff */
[----:B------:R-:W-:Y:S01]  /*5cc0*/  FFMA.FTZ R209, R170, c[0x0][0x23c], -R167 ;  /* 0x00008f00aad17a23 */ /* 0x000fe200000108a7 */
[----:B------:R-:W-:Y:S01]  /*5cd0*/  F2FP.BF16.PACK_AB R5, R153, R156 ;  /* 0x0000009c9905723e */ /* 0x000fe200000010ff */
[----:B------:R-:W-:Y:S01]  /*5ce0*/  MUFU.EX2 R154, R154 ;  /* 0x0000009a009a7308 */ /* 0x000fe20000000800 */
[----:B------:R-:W-:Y:S01]  /*5cf0*/  LOP3.LUT R4, R9, UR16, R2, 0x96, !PT ;  /* 0x0000001009047c12 */ /* 0x000fe2000f8e9602 */
[----:B------:R-:W-:Y:S01]  /*5d00*/  FFMA.FTZ R2, R15, c[0x0][0x23c], -R216 ;  /* 0x00008f000f027a23 */ /* 0x000fe200000108d8 */
[----:B------:R-:W-:Y:S01]  /*5d10*/  LOP3.LUT R96, R96, R5, RZ, 0xc0, !PT ;  /* 0x0000000560607212 */ /* 0x000fe200078ec0ff */
[----:B------:R-:W-:Y:S01]  /*5d20*/  LDSM.16.MT88.4 R12, [R188+0xe800] ;  /* 0x00e80000bc0c783b */ /* 0x000fe20000004200 */
[----:B------:R-:W-:Y:S01]  /*5d30*/  SHF.R.U32.HI R16, RZ, 0x8, R16 ;  /* 0x00000008ff107819 */ /* 0x000fe20000011610 */
[----:B------:R-:W-:-:S02]  /*5d40*/  IMAD.WIDE.U32 R4, R4, -0x2daee0ad, RZ ;  /* 0xd2511f5304047825 */ /* 0x000fc400078e00ff */
[----:B------:R-:W1:Y:S01]  /*5d50*/  MUFU.EX2 R135, R135 ;  /* 0x0000008700877308 */ /* 0x000e620000000800 */
[----:B--2---:R-:W-:Y:S01]  /*5d60*/  F2FP.BF16.PACK_AB R0, R159, R152 ;  /* 0x000000989f00723e */ /* 0x004fe200000010ff */
[--C-:B------:R-:W-:Y:S01]  /*5d70*/  FFMA.FTZ R170, R136, c[0x0][0x23c], -R167.reuse ;  /* 0x00008f0088aa7a23 */ /* 0x100fe200000108a7 */
[----:B------:R-:W-:Y:S01]  /*5d80*/  PRMT R17, R17, 0x5410, R16 ;  /* 0x0000541011117816 */ /* 0x000fe20000000010 */
[--C-:B------:R-:W-:Y:S01]  /*5d90*/  FFMA.FTZ R169, R138, c[0x0][0x23c], -R167.reuse ;  /* 0x00008f008aa97a23 */ /* 0x100fe200000108a7 */
[----:B------:R-:W-:Y:S01]  /*5da0*/  LOP3.LUT R97, R97, R0, RZ, 0xc0, !PT ;  /* 0x0000000061617212 */ /* 0x000fe200078ec0ff */
[--C-:B------:R-:W-:Y:S01]  /*5db0*/  FFMA.FTZ R214, R214, c[0x0][0x23c], -R167.reuse ;  /* 0x00008f00d6d67a23 */ /* 0x100fe200000108a7 */
[C---:B------:R-:W-:Y:S01]  /*5dc0*/  LOP3.LUT R0, R4.reuse, 0xffff, RZ, 0xc0, !PT ;  /* 0x0000ffff04007812 */ /* 0x040fe200078ec0ff */
[--C-:B------:R-:W-:Y:S01]  /*5dd0*/  HSET2.LE.AND R17, R17, R158.reuse, PT ;  /* 0x0000009e11117233 */ /* 0x100fe20003803000 */
[----:B------:R-:W-:Y:S01]  /*5de0*/  LOP3.LUT R10, R5, UR30, R10, 0x96, !PT ;  /* 0x0000001e050a7c12 */ /* 0x000fe2000f8e960a */
[----:B------:R-:W-:Y:S01]  /*5df0*/  MUFU.EX2 R151, R151 ;  /* 0x0000009700977308 */ /* 0x000fe20000000800 */
[----:B------:R-:W-:Y:S01]  /*5e00*/  LOP3.LUT R9, R4, 0xff, RZ, 0xc0, !PT ;  /* 0x000000ff04097812 */ /* 0x000fe200078ec0ff */
[----:B------:R-:W-:Y:S01]  /*5e10*/  LDSM.16.MT88.4 R24, [R185+0xc800] ;  /* 0x00c80000b918783b */ /* 0x000fe20000004200 */
[----:B------:R-:W-:Y:S01]  /*5e20*/  SHF.R.U32.HI R8, RZ, 0x10, R4 ;  /* 0x00000010ff087819 */ /* 0x000fe20000011604 */
[----:B------:R-:W-:Y:S01]  /*5e30*/  FFMA.FTZ R217, R217, c[0x0][0x23c], -R216 ;  /* 0x00008f00d9d97a23 */ /* 0x000fe200000108d8 */
[----:B------:R-:W-:Y:S01]  /*5e40*/  SHF.R.U32.HI R143, RZ, 0x18, R4 ;  /* 0x00000018ff8f7819 */ /* 0x000fe20000011604 */
[----:B------:R-:W-:Y:S01]  /*5e50*/  LDSM.16.MT88.4 R28, [R186+0xc800] ;  /* 0x00c80000ba1c783b */ /* 0x000fe20000004200 */
[----:B------:R-:W-:Y:S01]  /*5e60*/  SHF.R.U32.HI R0, RZ, 0x8, R0 ;  /* 0x00000008ff007819 */ /* 0x000fe20000011600 */
[----:B------:R-:W-:Y:S01]  /*5e70*/  MUFU.EX2 R134, R134 ;  /* 0x0000008600867308 */ /* 0x000fe20000000800 */
[----:B-1----:R-:W-:Y:S01]  /*5e80*/  F2FP.BF16.PACK_AB R98, R135, R154 ;  /* 0x0000009a8762723e */ /* 0x002fe200000010ff */
[----:B------:R-:W1:Y:S01]  /*5e90*/  LDSM.16.MT88.4 R4, [R188+0xc800] ;  /* 0x00c80000bc04783b */ /* 0x000e620000004200 */
[----:B------:R-:W-:Y:S01]  /*5ea0*/  PRMT R9, R9, 0x5410, R0 ;  /* 0x0000541009097816 */ /* 0x000fe20000000000 */
[--C-:B------:R-:W-:Y:S01]  /*5eb0*/  FFMA.FTZ R0, R20, c[0x0][0x23c], -R167.reuse ;  /* 0x00008f0014007a23 */ /* 0x100fe200000108a7 */
[----:B------:R-:W-:Y:S01]  /*5ec0*/  LOP3.LUT R98, R17, R98, RZ, 0xc0, !PT ;  /* 0x0000006211627212 */ /* 0x000fe200078ec0ff */
[----:B------:R-:W-:Y:S01]  /*5ed0*/  LDSM.16.MT88.4 R20, [R184+0xc800] ;  /* 0x00c80000b814783b */ /* 0x000fe20000004200 */
[C---:B------:R-:W-:Y:S01]  /*5ee0*/  LOP3.LUT R16, R10.reuse, 0xffff, RZ, 0xc0, !PT ;  /* 0x0000ffff0a107812 */ /* 0x040fe200078ec0ff */
[----:B------:R-:W-:Y:S01]  /*5ef0*/  MUFU.EX2 R133, R133 ;  /* 0x0000008500857308 */ /* 0x000fe20000000800 */
[----:B------:R-:W-:Y:S01]  /*5f00*/  SHF.R.U32.HI R141, RZ, 0x10, R10 ;  /* 0x00000010ff8d7819 */ /* 0x000fe2000001160a */
[--C-:B------:R-:W-:Y:S01]  /*5f10*/  HSET2.LE.AND R142, R9, R158.reuse, PT ;  /* 0x0000009e098e7233 */ /* 0x100fe20003803000 */
[----:B------:R-:W-:Y:S01]  /*5f20*/  LOP3.LUT R161, R10, 0xff, RZ, 0xc0, !PT ;  /* 0x000000ff0aa17812 */ /* 0x000fe200078ec0ff */
[C---:B------:R-:W-:Y:S01]  /*5f30*/  HMMA.16816.F32.BF16 R128, R96.reuse, R124, RZ ;  /* 0x0000007c6080723c */ /* 0x040fe200000418ff */
[----:B------:R-:W-:Y:S01]  /*5f40*/  LOP3.LUT R8, R8, 0xff, RZ, 0xc0, !PT ;  /* 0x000000ff08087812 */ /* 0x000fe200078ec0ff */
[----:B------:R-:W-:Y:S01]  /*5f50*/  FFMA.FTZ R211, R211, c[0x0][0x23c], -R216 ;  /* 0x00008f00d3d37a23 */ /* 0x000fe200000108d8 */
[----:B------:R-:W-:Y:S01]  /*5f60*/  SHF.R.U32.HI R10, RZ, 0x18, R10 ;  /* 0x00000018ff0a7819 */ /* 0x000fe2000001160a */
[----:B------:R-:W2:Y:S01]  /*5f70*/  MUFU.EX2 R2, R2 ;  /* 0x0000000200027308 */ /* 0x000ea20000000800 */
[----:B------:R-:W-:Y:S01]  /*5f80*/  SHF.R.U32.HI R16, RZ, 0x8, R16 ;  /* 0x00000008ff107819 */ /* 0x000fe20000011610 */
[----:B------:R-:W-:Y:S01]  /*5f90*/  FFMA.FTZ R168, R168, c[0x0][0x23c], -R167 ;  /* 0x00008f00a8a87a23 */ /* 0x000fe200000108a7 */
[----:B------:R-:W-:Y:S01]  /*5fa0*/  LOP3.LUT R141, R141, 0xff, RZ, 0xc0, !PT ;  /* 0x000000ff8d8d7812 */ /* 0x000fe200078ec0ff */
[C---:B------:R-:W-:Y:S01]  /*5fb0*/  HMMA.16816.F32.BF16 R124, R96.reuse, R126, RZ ;  /* 0x0000007e607c723c */ /* 0x040fe200000418ff */
[----:B------:R-:W-:Y:S01]  /*5fc0*/  PRMT R143, R8, 0x5410, R143 ;  /* 0x00005410088f7816 */ /* 0x000fe2000000008f */
[--C-:B------:R-:W-:Y:S01]  /*5fd0*/  FFMA.FTZ R165, R165, c[0x0][0x23c], -R167.reuse ;  /* 0x00008f00a5a57a23 */ /* 0x100fe200000108a7 */
[----:B------:R-:W-:Y:S01]  /*5fe0*/  PRMT R161, R161, 0x5410, R16 ;  /* 0x00005410a1a17816 */ /* 0x000fe20000000010 */
[----:B------:R-:W-:Y:S01]  /*5ff0*/  MUFU.EX2 R148, R148 ;  /* 0x0000009400947308 */ /* 0x000fe20000000800 */
[----:B------:R-:W-:Y:S01]  /*6000*/  PRMT R141, R141, 0x5410, R10 ;  /* 0x000054108d8d7816 */ /* 0x000fe2000000000a */
[--C-:B------:R-:W-:Y:S01]  /*6010*/  HSET2.LE.AND R143, R143, R158.reuse, PT ;  /* 0x0000009e8f8f7233 */ /* 0x100fe20003803000 */
[----:B------:R-:W-:Y:S01]  /*6020*/  LDSM.16.MT88.4 R16, [R186+0xe800] ;  /* 0x00e80000ba10783b */ /* 0x000fe20000004200 */
[C---:B------:R-:W-:Y:S01]  /*6030*/  HMMA.16816.F32.BF16 R92, R96.reuse, R32, RZ ;  /* 0x00000020605c723c */ /* 0x040fe200000418ff */
[--C-:B------:R-:W-:Y:S01]  /*6040*/  HSET2.LE.AND R140, R161, R158.reuse, PT ;  /* 0x0000009ea18c7233 */ /* 0x100fe20003803000 */
[----:B------:R-:W-:Y:S01]  /*6050*/  LOP3.LUT R161, R219, UR28, R160, 0x96, !PT ;  /* 0x0000001cdba17c12 */ /* 0x000fe2000f8e96a0 */
[----:B------:R-:W-:Y:S01]  /*6060*/  HSET2.LE.AND R141, R141, R158, PT ;  /* 0x0000009e8d8d7233 */ /* 0x000fe20003803000 */
[----:B------:R-:W-:Y:S01]  /*6070*/  MUFU.EX2 R149, R149 ;  /* 0x0000009500957308 */ /* 0x000fe20000000800 */
[----:B--2---:R-:W-:Y:S01]  /*6080*/  F2FP.BF16.PACK_AB R9, R2, R133 ;  /* 0x000000850209723e */ /* 0x004fe200000010ff */
[----:B------:R-:W-:Y:S01]  /*6090*/  FFMA.FTZ R160, R147, c[0x0][0x23c], -R216 ;  /* 0x00008f0093a07a23 */ /* 0x000fe200000108d8 */
[----:B------:R-:W-:Y:S01]  /*60a0*/  F2FP.BF16.PACK_AB R33, R134, R151 ;  /* 0x000000978621723e */ /* 0x000fe200000010ff */
[----:B------:R-:W-:Y:S01]  /*60b0*/  HMMA.16816.F32.BF16 R52, R96, R56, RZ ;  /* 0x000000386034723c */ /* 0x000fe200000418ff */
[----:B------:R-:W-:Y:S01]  /*60c0*/  LOP3.LUT R142, R142, R9, RZ, 0xc0, !PT ;  /* 0x000000098e8e7212 */ /* 0x000fe200078ec0ff */
[----:B------:R-:W-:Y:S01]  /*60d0*/  FFMA.FTZ R164, R164, c[0x0][0x23c], -R167 ;  /* 0x00008f00a4a47a23 */ /* 0x000fe200000108a7 */
[----:B------:R-:W-:Y:S01]  /*60e0*/  LOP3.LUT R140, R140, R33, RZ, 0xc0, !PT ;  /* 0x000000218c8c7212 */ /* 0x000fe200078ec0ff */
[----:B------:R-:W2:Y:S01]  /*60f0*/  MUFU.EX2 R0, R0 ;  /* 0x0000000000007308 */ /* 0x000ea20000000800 */
[----:B------:R-:W3:Y:S01]  /*6100*/  LDSM.16.MT88.4 R8, [R185+0xe800] ;  /* 0x00e80000b908783b */ /* 0x000ee20000004200 */
[----:B------:R-:W-:-:S02]  /*6110*/  FADD.FTZ R153, R156, R153 ;  /* 0x000000999c997221 */ /* 0x000fc40000010000 */
[C---:B------:R-:W-:Y:S01]  /*6120*/  HMMA.16816.F32.BF16 R56, R96.reuse, R58, RZ ;  /* 0x0000003a6038723c */ /* 0x040fe200000418ff */
[----:B------:R-:W-:Y:S02]  /*6130*/  FADD.FTZ R152, R152, R159 ;  /* 0x0000009f98987221 */ /* 0x000fe40000010000 */
[----:B------:R-:W-:Y:S01]  /*6140*/  FADD.FTZ R154, R154, R153 ;  /* 0x000000999a9a7221 */ /* 0x000fe20000010000 */
[----:B------:R-:W4:Y:S01]  /*6150*/  MUFU.EX2 R155, R155 ;  /* 0x0000009b009b7308 */ /* 0x000f220000000800 */
[----:B------:R-:W-:Y:S02]  /*6160*/  FADD.FTZ R157, R157, R152 ;  /* 0x000000989d9d7221 */ /* 0x000fe40000010000 */
[----:B------:R-:W-:Y:S01]  /*6170*/  FADD.FTZ R154, R135, R154 ;  /* 0x0000009a879a7221 */ /* 0x000fe20000010000 */
[C---:B------:R-:W-:Y:S01]  /*6180*/  HMMA.16816.F32.BF16 R44, R96.reuse, R48, RZ ;  /* 0x00000030602c723c */ /* 0x040fe200000418ff */
[----:B------:R-:W-:Y:S02]  /*6190*/  FADD.FTZ R157, R150, R157 ;  /* 0x0000009d969d7221 */ /* 0x000fe40000010000 */
[----:B------:R-:W-:Y:S01]  /*61a0*/  FADD.FTZ R151, R151, R154 ;  /* 0x0000009a97977221 */ /* 0x000fe20000010000 */
[----:B--2---:R-:W-:Y:S01]  /*61b0*/  F2FP.BF16.PACK_AB R144, R0, R149 ;  /* 0x000000950090723e */ /* 0x004fe200000010ff */
[----:B------:R-:W-:Y:S02]  /*61c0*/  MUFU.EX2 R160, R160 ;  /* 0x000000a000a07308 */ /* 0x000fe40000000800 */
[----:B------:R-:W-:Y:S01]  /*61d0*/  FADD.FTZ R134, R134, R151 ;  /* 0x0000009786867221 */ /* 0x000fe20000010000 */
[----:B------:R-:W-:Y:S01]  /*61e0*/  LOP3.LUT R143, R143, R144, RZ, 0xc0, !PT ;  /* 0x000000908f8f7212 */ /* 0x000fe200078ec0ff */
[----:B------:R-:W-:Y:S02]  /*61f0*/  HMMA.16816.F32.BF16 R36, R96, R40, RZ ;  /* 0x000000286024723c */ /* 0x000fe400000418ff */
[----:B------:R-:W-:Y:S01]  /*6200*/  FADD.FTZ R133, R133, R134 ;  /* 0x0000008685857221 */ /* 0x000fe20000010000 */
[----:B----4-:R-:W-:Y:S01]  /*6210*/  F2FP.BF16.PACK_AB R32, R155, R148 ;  /* 0x000000949b20723e */ /* 0x010fe200000010ff */
[----:B------:R-:W-:Y:S01]  /*6220*/  MUFU.EX2 R209, R209 ;  /* 0x000000d100d17308 */ /* 0x000fe20000000800 */
[----:B------:R-:W-:-:S02]  /*6230*/  FADD.FTZ R148, R148, R157 ;  /* 0x0000009d94947221 */ /* 0x000fc40000010000 */
[----:B------:R-:W-:Y:S01]  /*6240*/  LOP3.LUT R141, R141, R32, RZ, 0xc0, !PT ;  /* 0x000000208d8d7212 */ /* 0x000fe200078ec0ff */
[----:B------:R-:W-:Y:S01]  /*6250*/  HMMA.16816.F32.BF16 R60, R96, R64, RZ ;  /* 0x00000040603c723c */ /* 0x000fe200000418ff */
[----:B------:R-:W-:Y:S02]  /*6260*/  FADD.FTZ R148, R155, R148 ;  /* 0x000000949b947221 */ /* 0x000fe40000010000 */
[----:B------:R-:W-:Y:S01]  /*6270*/  FADD.FTZ R133, R2, R133 ;  /* 0x0000008502857221 */ /* 0x000fe20000010000 */
[----:B------:R-:W-:Y:S01]  /*6280*/  MUFU.EX2 R170, R170 ;  /* 0x000000aa00aa7308 */ /* 0x000fe20000000800 */
[----:B------:R-:W-:-:S03]  /*6290*/  FADD.FTZ R149, R149, R148 ;  /* 0x0000009495957221 */ /* 0x000fc60000010000 */
[----:B-1----:R-:W-:Y:S01]  /*62a0*/  HMMA.16816.F32.BF16 R128, R140, R4, R128 ;  /* 0x000000048c80723c */ /* 0x002fe20000041880 */
[----:B------:R-:W-:-:S03]  /*62b0*/  FADD.FTZ R0, R0, R149 ;  /* 0x0000009500007221 */ /* 0x000fc60000010000 */
[----:B------:R-:W-:Y:S04]  /*62c0*/  MUFU.EX2 R169, R169 ;  /* 0x000000a900a97308 */ /* 0x000fe80000000800 */
[----:B------:R-:W-:Y:S01]  /*62d0*/  HMMA.16816.F32.BF16 R124, R140, R6, R124 ;  /* 0x000000068c7c723c */ /* 0x000fe2000004187c */
[----:B------:R-:W1:Y:S03]  /*62e0*/  LDSM.16.MT88.4 R4, [R184+0xe800] ;  /* 0x00e80000b804783b */ /* 0x000e660000004200 */
[----:B------:R-:W-:Y:S04]  /*62f0*/  MUFU.EX2 R214, R214 ;  /* 0x000000d600d67308 */ /* 0x000fe80000000800 */
[C---:B------:R-:W-:Y:S04]  /*6300*/  HMMA.16816.F32.BF16 R40, R96.reuse, R42, RZ ;  /* 0x0000002a6028723c */ /* 0x040fe800000418ff */
[----:B------:R-:W-:Y:S04]  /*6310*/  MUFU.EX2 R217, R217 ;  /* 0x000000d900d97308 */ /* 0x000fe80000000800 */
[----:B------:R-:W-:Y:S04]  /*6320*/  HMMA.16816.F32.BF16 R64, R96, R66, RZ ;  /* 0x000000426040723c */ /* 0x000fe800000418ff */
[----:B------:R-:W-:Y:S04]  /*6330*/  MUFU.EX2 R211, R211 ;  /* 0x000000d300d37308 */ /* 0x000fe80000000800 */
[C---:B---3--:R-:W-:Y:S04]  /*6340*/  HMMA.16816.F32.BF16 R52, R140.reuse, R8, R52 ;  /* 0x000000088c34723c */ /* 0x048fe80000041834 */
[----:B------:R-:W-:Y:S04]  /*6350*/  MUFU.EX2 R168, R168 ;  /* 0x000000a800a87308 */ /* 0x000fe80000000800 */
[C---:B------:R-:W-:Y:S01]  /*6360*/  HMMA.16816.F32.BF16 R56, R140.reuse, R10, R56 ;  /* 0x0000000a8c38723c */ /* 0x040fe20000041838 */
[----:B------:R-:W2:Y:S03]  /*6370*/  LDSM.16.MT88.4 R8, [R186+0x10800] ;  /* 0x01080000ba08783b */ /* 0x000ea60000004200 */
[----:B------:R-:W-:Y:S04]  /*6380*/  MUFU.EX2 R165, R165 ;  /* 0x000000a500a57308 */ /* 0x000fe80000000800 */
[----:B------:R-:W-:Y:S04]  /*6390*/  HMMA.16816.F32.BF16 R44, R140, R16, R44 ;  /* 0x000000108c2c723c */ /* 0x000fe8000004182c */
[----:B------:R-:W-:Y:S03]  /*63a0*/  MUFU.EX2 R164, R164 ;  /* 0x000000a400a47308 */ /* 0x000fe60000000800 */
[----:B------:R-:W-:Y:S01]  /*63b0*/  LOP3.LUT R16, R163, UR29, R224, 0x96, !PT ;  /* 0x0000001da3107c12 */ /* 0x000fe2000f8e96e0 */
[----:B------:R-:W-:Y:S01]  /*63c0*/  HMMA.16816.F32.BF16 R48, R96, R50, RZ ;  /* 0x000000326030723c */ /* 0x000fe200000418ff */
[----:B------:R-:W-:-:S04]  /*63d0*/  IMAD.WIDE.U32 R224, R161, -0x326172a9, RZ ;  /* 0xcd9e8d57a1e07825 */ /* 0x000fc800078e00ff */
[----:B------:R-:W-:Y:S01]  /*63e0*/  IMAD.WIDE.U32 R16, R16, -0x2daee0ad, RZ ;  /* 0xd2511f5310107825 */ /* 0x000fe200078e00ff */
[----:B------:R-:W-:Y:S02]  /*63f0*/  LOP3.LUT R162, R225, UR27, R162, 0x96, !PT ;  /* 0x0000001be1a27c12 */ /* 0x000fe4000f8e96a2 */
[----:B------:R-:W-:Y:S01]  /*6400*/  HMMA.16816.F32.BF16 R36, R140, R12, R36 ;  /* 0x0000000c8c24723c */ /* 0x000fe20000041824 */
[----:B------:R-:W-:Y:S01]  /*6410*/  FFMA.FTZ R161, R145, c[0x0][0x23c], -R216 ;  /* 0x00008f0091a17a23 */ /* 0x000fe200000108d8 */
[----:B------:R-:W-:Y:S01]  /*6420*/  LOP3.LUT R226, R17, UR26, R218, 0x96, !PT ;  /* 0x0000001a11e27c12 */ /* 0x000fe2000f8e96da */
[----:B------:R-:W-:Y:S01]  /*6430*/  LDSM.16.MT88.4 R144, [R184+0x10800] ;  /* 0x01080000b890783b */ /* 0x000fe20000004200 */
[----:B------:R-:W-:-:S03]  /*6440*/  FFMA.FTZ R163, R139, c[0x0][0x23c], -R216 ;  /* 0x00008f008ba37a23 */ /* 0x000fc600000108d8 */
[----:B------:R-:W-:Y:S01]  /*6450*/  IMAD.WIDE.U32 R226, R226, -0x326172a9, RZ ;  /* 0xcd9e8d57e2e27825 */ /* 0x000fe200078e00ff */
[----:B------:R-:W-:Y:S01]  /*6460*/  HMMA.16816.F32.BF16 R40, R140, R14, R40 ;  /* 0x0000000e8c28723c */ /* 0x000fe20000041828 */
[----:B------:R-:W3:Y:S01]  /*6470*/  LDSM.16.MT88.4 R12, [R188+0x10800] ;  /* 0x01080000bc0c783b */ /* 0x000ee20000004200 */
[----:B------:R-:W4:Y:S02]  /*6480*/  MUFU.EX2 R161, R161 ;  /* 0x000000a100a17308 */ /* 0x000f240000000800 */
[----:B------:R-:W-:-:S04]  /*6490*/  LOP3.LUT R224, R227, UR25, R224, 0x96, !PT ;  /* 0x00000019e3e07c12 */ /* 0x000fc8000f8e96e0 */
[C---:B-1----:R-:W-:Y:S01]  /*64a0*/  HMMA.16816.F32.BF16 R60, R140.reuse, R4, R60 ;  /* 0x000000048c3c723c */ /* 0x042fe2000004183c */
[----:B------:R-:W-:Y:S01]  /*64b0*/  IMAD.WIDE.U32 R224, R224, -0x2daee0ad, RZ ;  /* 0xd2511f53e0e07825 */ /* 0x000fe200078e00ff */
[----:B------:R-:W-:Y:S06]  /*64c0*/  MUFU.EX2 R163, R163 ;  /* 0x000000a300a37308 */ /* 0x000fec0000000800 */
[----:B------:R-:W-:Y:S01]  /*64d0*/  HMMA.16816.F32.BF16 R64, R140, R6, R64 ;  /* 0x000000068c40723c */ /* 0x000fe20000041840 */
[----:B------:R-:W1:Y:S07]  /*64e0*/  LDSM.16.MT88.4 R4, [R185+0x10800] ;  /* 0x01080000b904783b */ /* 0x000e6e0000004200 */
[C---:B------:R-:W-:Y:S08]  /*64f0*/  HMMA.16816.F32.BF16 R76, R96.reuse, R80, RZ ;  /* 0x00000050604c723c */ /* 0x040ff000000418ff */
[C---:B------:R-:W-:Y:S08]  /*6500*/  HMMA.16816.F32.BF16 R68, R96.reuse, R72, RZ ;  /* 0x000000486044723c */ /* 0x040ff000000418ff */
[C---:B------:R-:W-:Y:S08]  /*6510*/  HMMA.16816.F32.BF16 R72, R96.reuse, R74, RZ ;  /* 0x0000004a6048723c */ /* 0x040ff000000418ff */
[C---:B------:R-:W-:Y:S08]  /*6520*/  HMMA.16816.F32.BF16 R80, R96.reuse, R82, RZ ;  /* 0x000000526050723c */ /* 0x040ff000000418ff */
[----:B------:R-:W-:Y:S08]  /*6530*/  HMMA.16816.F32.BF16 R84, R96, R88, RZ ;  /* 0x000000586054723c */ /* 0x000ff000000418ff */
[----:B------:R-:W-:Y:S07]  /*6540*/  HMMA.16816.F32.BF16 R48, R140, R18, R48 ;  /* 0x000000128c30723c */ /* 0x000fee0000041830 */
[----:B------:R-:W-:Y:S01]  /*6550*/  IMAD.WIDE.U32 R18, R162, -0x2daee0ad, RZ ;  /* 0xd2511f53a2127825 */ /* 0x000fe200078e00ff */
[----:B------:R-:W-:Y:S03]  /*6560*/  HMMA.16816.F32.BF16 R88, R96, R90, RZ ;  /* 0x0000005a6058723c */ /* 0x000fe600000418ff */
[----:B------:R-:W-:Y:S01]  /*6570*/  FFMA.FTZ R162, R137, c[0x0][0x23c], -R216 ;  /* 0x00008f0089a27a23 */ /* 0x000fe200000108d8 */
[----:B------:R-:W-:Y:S01]  /*6580*/  LOP3.LUT R218, R19, UR24, R16, 0x96, !PT ;  /* 0x0000001813da7c12 */ /* 0x000fe2000f8e9610 */
[----:B------:R-:W-:Y:S01]  /*6590*/  LDSM.16.MT88.4 R136, [R186+0xd000] ;  /* 0x00d00000ba88783b */ /* 0x000fe20000004200 */
[----:B------:R-:W-:-:S02]  /*65a0*/  LOP3.LUT R18, R225, UR15, R18, 0x96, !PT ;  /* 0x0000000fe1127c12 */ /* 0x000fc4000f8e9612 */
[----:B------:R-:W-:Y:S01]  /*65b0*/  HMMA.16816.F32.BF16 R104, R96, R100, RZ ;  /* 0x000000646068723c */ /* 0x000fe200000418ff */
[----:B------:R-:W-:Y:S01]  /*65c0*/  IMAD.WIDE.U32 R218, R218, -0x326172a9, RZ ;  /* 0xcd9e8d57dada7825 */ /* 0x000fe200078e00ff */
[----:B------:R-:W5:Y:S03]  /*65d0*/  MUFU.EX2 R162, R162 ;  /* 0x000000a200a27308 */ /* 0x000f660000000800 */
[----:B------:R-:W-:-:S03]  /*65e0*/  IMAD.WIDE.U32 R18, R18, -0x326172a9, RZ ;  /* 0xcd9e8d5712127825 */ /* 0x000fc600078e00ff */
[----:B--2---:R-:W-:Y:S02]  /*65f0*/  HMMA.16816.F32.BF16 R76, R140, R8, R76 ;  /* 0x000000088c4c723c */ /* 0x004fe4000004184c */
[----:B------:R-:W-:-:S05]  /*6600*/  SHF.R.U32.HI R16, RZ, 0x10, R18 ;  /* 0x00000010ff107819 */ /* 0x000fca0000011612 */
[----:B------:R-:W-:Y:S01]  /*6610*/  LOP3.LUT R8, R19, UR5, R218, 0x96, !PT ;  /* 0x0000000513087c12 */ /* 0x000fe2000f8e96da */
[C---:B---3--:R-:W-:Y:S01]  /*6620*/  HMMA.16816.F32.BF16 R68, R140.reuse, R12, R68 ;  /* 0x0000000c8c44723c */ /* 0x048fe20000041844 */
[--C-:B------:R-:W-:Y:S02]  /*6630*/  FFMA.FTZ R218, R215, c[0x0][0x23c], -R216.reuse ;  /* 0x00008f00d7da7a23 */ /* 0x100fe400000108d8 */
[----:B------:R-:W-:Y:S01]  /*6640*/  LOP3.LUT R17, R8, 0xff, RZ, 0xc0, !PT ;  /* 0x000000ff08117812 */ /* 0x000fe200078ec0ff */
[----:B------:R-:W-:Y:S02]  /*6650*/  FFMA.FTZ R216, R171, c[0x0][0x23c], -R216 ;  /* 0x00008f00abd87a23 */ /* 0x000fe400000108d8 */
[----:B------:R-:W-:Y:S01]  /*6660*/  FFMA.FTZ R171, R166, c[0x0][0x23c], -R167 ;  /* 0x00008f00a6ab7a23 */ /* 0x000fe200000108a7 */
[----:B------:R-:W-:Y:S01]  /*6670*/  MUFU.EX2 R218, R218 ;  /* 0x000000da00da7308 */ /* 0x000fe20000000800 */
[C---:B------:R-:W-:Y:S01]  /*6680*/  HMMA.16816.F32.BF16 R72, R140.reuse, R14, R72 ;  /* 0x0000000e8c48723c */ /* 0x040fe20000041848 */
[----:B------:R-:W2:Y:S06]  /*6690*/  LDSM.16.MT88.4 R12, [R188+0xd000] ;  /* 0x00d00000bc0c783b */ /* 0x000eac0000004200 */
[----:B------:R-:W-:Y:S01]  /*66a0*/  MUFU.EX2 R216, R216 ;  /* 0x000000d800d87308 */ /* 0x000fe20000000800 */
[C---:B------:R-:W-:Y:S07]  /*66b0*/  HMMA.16816.F32.BF16 R80, R140.reuse, R10, R80 ;  /* 0x0000000a8c50723c */ /* 0x040fee0000041850 */
[----:B------:R-:W-:Y:S01]  /*66c0*/  LOP3.LUT R10, R8, 0xffff, RZ, 0xc0, !PT ;  /* 0x0000ffff080a7812 */ /* 0x000fe200078ec0ff */
[----:B-1----:R-:W-:Y:S01]  /*66d0*/  HMMA.16816.F32.BF16 R84, R140, R4, R84 ;  /* 0x000000048c54723c */ /* 0x002fe20000041854 */
[----:B------:R-:W1:Y:S02]  /*66e0*/  MUFU.EX2 R171, R171 ;  /* 0x000000ab00ab7308 */ /* 0x000e640000000800 */
        /* <DEDUP_REMOVED lines=10> */
[----:B------:R-:W3:Y:S02]  /*6790*/  LDSM.16.MT88.4 R8, [R184+0xd000] ;  /* 0x00d00000b808783b */ /* 0x000ee40000004200 */
[--C-:B------:R-:W-:Y:S01]  /*67a0*/  HSET2.LE.AND R5, R5, R158.reuse, PT ;  /* 0x0000009e05057233 */ /* 0x100fe20003803000 */
[----:B------:R-:W-:Y:S01]  /*67b0*/  SHF.R.U32.HI R6, RZ, 0x8, R4 ;  /* 0x00000008ff067819 */ /* 0x000fe20000011604 */
[----:B------:R-:W-:Y:S01]  /*67c0*/  HMMA.16816.F32.BF16 R104, R140, R20, R104 ;  /* 0x000000148c68723c */ /* 0x000fe20000041868 */
[----:B------:R-:W-:Y:S01]  /*67d0*/  LOP3.LUT R4, R16, 0xff, RZ, 0xc0, !PT ;  /* 0x000000ff10047812 */ /* 0x000fe200078ec0ff */
[----:B------:R-:W-:Y:S01]  /*67e0*/  HSET2.LE.AND R16, R17, R158, PT ;  /* 0x0000009e11107233 */ /* 0x000fe20003803000 */
[----:B----4-:R-:W-:Y:S01]  /*67f0*/  F2FP.BF16.PACK_AB R7, R161, R160 ;  /* 0x000000a0a107723e */ /* 0x010fe200000010ff */
        /* <DEDUP_REMOVED lines=12> */
[----:B------:R-:W4:Y:S01]  /*68c0*/  LDSM.16.MT88.4 R4, [R185+0xf000] ;  /* 0x00f00000b904783b */ /* 0x000f220000004200 */
        /* <DEDUP_REMOVED lines=20> */
[C---:B---3--:R-:W-:Y:S08]  /*6a10*/  HMMA.16816.F32.BF16 R104, R16.reuse, R8, R104 ;  /* 0x000000081068723c */ /* 0x048ff00000041868 */
[C---:B------:R-:W-:Y:S01]  /*6a20*/  HMMA.16816.F32.BF16 R100, R16.reuse, R10, R100 ;  /* 0x0000000a1064723c */ /* 0x040fe20000041864 */
[----:B------:R-:W3:Y:S07]  /*6a30*/  LDSM.16.MT88.4 R8, [R186+0x11000] ;  /* 0x01100000ba08783b */ /* 0x000eee0000004200 */
[C---:B----4-:R-:W-:Y:S08]  /*6a40*/  HMMA.16816.F32.BF16 R52, R16.reuse, R4, R52 ;  /* 0x000000041034723c */ /* 0x050ff00000041834 */
[----:B------:R-:W-:Y:S01]  /*6a50*/  HMMA.16816.F32.BF16 R56, R16, R6, R56 ;  /* 0x000000061038723c */ /* 0x000fe20000041838 */
[----:B------:R-:W4:Y:S07]  /*6a60*/  LDSM.16.MT88.4 R4, [R185+0x11000] ;  /* 0x01100000b904783b */ /* 0x000f2e0000004200 */
        /* <DEDUP_REMOVED lines=11> */
[----:B---3--:R-:W-:Y:S04]  /*6b20*/  HMMA.16816.F32.BF16 R76, R16, R8, R76 ;  /* 0x00000008104c723c */ /* 0x008fe8000004184c */
        /* <DEDUP_REMOVED lines=13> */
[----:B----4-:R-:W-:Y:S03]  /*6c00*/  HMMA.16816.F32.BF16 R84, R16, R4, R84 ;  /* 0x000000041054723c */ /* 0x010fe60000041854 */
        /* <DEDUP_REMOVED lines=84> */
[----:B------:R-:W-:Y:S01]  /*7150*/  IMAD.U32 R0, RZ, RZ, UR21 ;  /* 0x00000015ff007e24 */ /* 0x000fe2000f8e00ff */
[----:B------:R-:W-:Y:S01]  /*7160*/  UISETP.GT.AND UP0, UPT, UR21, UR9, UPT ;  /* 0x000000091500728c */ /* 0x000fe2000bf04270 */
[----:B------:R-:W-:Y:S01]  /*7170*/  IMAD.MOV.U32 R4, RZ, RZ, R220 ;  /* 0x000000ffff047224 */ /* 0x000fe200078e00dc */
[----:B------:R-:W-:Y:S01]  /*7180*/  UIMAD UR4, UR5, UR13, UR4 ;  /* 0x0000000d050472a4 */ /* 0x000fe2000f8e0204 */
[----:B------:R-:W-:-:S04]  /*7190*/  IMAD.MOV.U32 R5, RZ, RZ, R223 ;  /* 0x000000ffff057224 */ /* 0x000fc800078e00df */
[----:B------:R-:W-:-:S05]  /*71a0*/  IMAD.WIDE.U32 R4, R0, UR13, R4 ;  /* 0x0000000d00047c25 */ /* 0x000fca000f8e0004 */
[----:B------:R-:W-:Y:S02]  /*71b0*/  IADD3 R2, R5, UR4, RZ ;  /* 0x0000000405027c10 */ /* 0x000fe4000fffe0ff */
[C---:B------:R-:W-:Y:S02]  /*71c0*/  @!P4 LEA R16, P6, R4.reuse, c[0x0][0x170], 0x1 ;  /* 0x00005c000410ca11 */ /* 0x040fe400078c08ff */
[C---:B------:R-:W-:Y:S02]  /*71d0*/  @!P3 LEA R12, P1, R4.reuse, c[0x0][0x170], 0x1 ;  /* 0x00005c00040cba11 */ /* 0x040fe400078208ff */
[C---:B------:R-:W-:Y:S01]  /*71e0*/  @!P2 LEA R10, P0, R4.reuse, c[0x0][0x170], 0x1 ;  /* 0x00005c00040aaa11 */ /* 0x040fe200078008ff */
[----:B------:R-:W-:Y:S01]  /*71f0*/  @P4 STS.128 [R197+0xc000], RZ ;  /* 0x00c000ffc5004388 */ /* 0x000fe20000000c00 */
        /* <DEDUP_REMOVED lines=12> */
[C---:B------:R-:W-:Y:S01]  /*72c0*/  @!P2 LEA R6, P0, R7.reuse, c[0x0][0x170], 0x1 ;  /* 0x00005c000706aa11 */ /* 0x040fe200078008ff */
[----:B------:R-:W-:Y:S01]  /*72d0*/  @!PT LDS RZ, [RZ] ;  /* 0x00000000fffff984 */ /* 0x000fe20000000800 */
[----:B------:R-:W-:Y:S01]  /*72e0*/  @!PT LDS RZ, [RZ] ;  /* 0x00000000fffff984 */ /* 0x000fe20000000800 */
[----:B------:R-:W-:Y:S01]  /*72f0*/  @!PT LDS RZ, [RZ] ;  /* 0x00000000fffff984 */ /* 0x000fe20000000800 */
[----:B------:R2:W-:Y:S01]  /*7300*/  @!P3 LDGSTS.E.BYPASS.LTC128B.128 [R197+0xe000], [R12.64+0x80] ;  /* 0x0e0000800cc5bfae */ /* 0x0005e2000b901d52 */
[----:B------:R-:W-:-:S02]  /*7310*/  IADD3 R5, P5, R7, UR20, RZ ;  /* 0x0000001407057c10 */ /* 0x000fc4000ffbe0ff */
[C-C-:B------:R-:W-:Y:S01]  /*7320*/  @!P4 LEA.HI.X R15, R7.reuse, c[0x0][0x174], R2.reuse, 0x1, P6 ;  /* 0x00005d00070fca11 */ /* 0x140fe200030f0c02 */
[----:B------:R-:W-:Y:S01]  /*7330*/  @P2 STS.128 [R197+0x10000], RZ ;  /* 0x010000ffc5002388 */ /* 0x000fe20000000c00 */
[C-C-:B------:R-:W-:Y:S02]  /*7340*/  @!P3 LEA.HI.X R9, R7.reuse, c[0x0][0x174], R2.reuse, 0x1, P1 ;  /* 0x00005d000709ba11 */ /* 0x140fe400008f0c02 */
[----:B------:R-:W-:Y:S01]  /*7350*/  @!P2 LEA.HI.X R7, R7, c[0x0][0x174], R2, 0x1, P0 ;  /* 0x00005d000707aa11 */ /* 0x000fe200000f0c02 */
[----:B------:R-:W-:Y:S01]  /*7360*/  @!PT LDS RZ, [RZ] ;  /* 0x00000000fffff984 */ /* 0x000fe20000000800 */
[----:B------:R-:W-:Y:S01]  /*7370*/  @!PT LDS RZ, [RZ] ;  /* 0x00000000fffff984 */ /* 0x000fe20000000800 */
[----:B------:R-:W-:Y:S01]  /*7380*/  @!PT LDS RZ, [RZ] ;  /* 0x00000000fffff984 */ /* 0x000fe20000000800 */
[----:B------:R3:W-:Y:S01]  /*7390*/  @!P2 LDGSTS.E.BYPASS.LTC128B.128 [R197+0x10000], [R10.64+0x100] ;  /* 0x100001000ac5afae */ /* 0x0007e2000b901d52 */
[----:B------:R-:W-:Y:S02]  /*73a0*/  IADD3.X R2, R2, UR10, RZ, P5, !PT ;  /* 0x0000000a02027c10 */ /* 0x000fe4000affe4ff */
[C---:B------:R-:W-:Y:S01]  /*73b0*/  @!P4 LEA R22, P6, R5.reuse, c[0x0][0x170], 0x1 ;  /* 0x00005c000516ca11 */ /* 0x040fe200078c08ff */
[----:B------:R-:W-:Y:S01]  /*73c0*/  @P4 STS.128 [R197+0xc800], RZ ;  /* 0x00c800ffc5004388 */ /* 0x000fe20000000c00 */
[----:B------:R-:W-:-:S02]  /*73d0*/  @!P3 LEA R20, P1, R5, c[0x0][0x170], 0x1 ;  /* 0x00005c000514ba11 */ /* 0x000fc400078208ff */
[C---:B------:R-:W-:Y:S01]  /*73e0*/  @!P2 LEA R18, P0, R5.reuse, c[0x0][0x170], 0x1 ;  /* 0x00005c000512aa11 */ /* 0x040fe200078008ff */
[----:B------:R-:W-:Y:S01]  /*73f0*/  @!PT LDS RZ, [RZ] ;  /* 0x00000000fffff984 */ /* 0x000fe20000000800 */
[----:B------:R-:W-:Y:S01]  /*7400*/  @!PT LDS RZ, [RZ] ;  /* 0x00000000fffff984 */ /* 0x000fe20000000800 */
[----:B------:R-:W-:Y:S01]  /*7410*/  @!PT LDS RZ, [RZ] ;  /* 0x00000000fffff984 */ /* 0x000fe20000000800 */
[----:B------:R2:W-:Y:S01]  /*7420*/  @!P4 LDGSTS.E.BYPASS.LTC128B.128 [R197+0xc800], [R14.64] ;  /* 0x0c8000000ec5cfae */ /* 0x0005e2000b901d52 */
        /* <DEDUP_REMOVED lines=9> */
[----:B------:R-:W-:-:S02]  /*74c0*/  IADD3.X R5, R2, UR10, RZ, P5, !PT ;  /* 0x0000000a02057c10 */ /* 0x000fc4000affe4ff */
        /* <DEDUP_REMOVED lines=12> */
[----:B------:R-:W-:Y:S01]  /*7590*/  PLOP3.LUT P0, PT, PT, PT, UP0, 0x80, 0x0 ;  /* 0x000000000000781c */ /* 0x000fe20003f0f008 */
        /* <DEDUP_REMOVED lines=31> */
[----:B------:R-:W3:Y:S04]  /*7790*/  LDSM.16.M88.4 R140, [R193+0x6800] ;  /* 0x00680000c18c783b */ /* 0x000ee80000000200 */
[----:B------:R-:W3:Y:S04]  /*77a0*/  LDSM.16.M88.4 R32, [R193+0x7000] ;  /* 0x00700000c120783b */ /* 0x000ee80000000200 */
[----:B------:R-:W3:Y:S04]  /*77b0*/  LDSM.16.M88.4 R156, [R193+0x7800] ;  /* 0x00780000c19c783b */ /* 0x000ee80000000200 */
[----:B----4-:R-:W-:Y:S04]  /*77c0*/  LDSM.16.M88.4 R4, [R192] ;  /* 0x00000000c004783b */ /* 0x010fe80000000200 */
[----:B-----5:R-:W4:Y:S04]  /*77d0*/  LDSM.16.M88.4 R20, [R191] ;  /* 0x00000000bf14783b */ /* 0x020f280000000200 */
[----:B-1----:R-:W1:Y:S04]  /*77e0*/  LDSM.16.M88.4 R16, [R183] ;  /* 0x00000000b710783b */ /* 0x002e680000000200 */
[----:B--2---:R-:W2:Y:S04]  /*77f0*/  LDSM.16.M88.4 R12, [R182] ;  /* 0x00000000b60c783b */ /* 0x004ea80000000200 */
[----:B---3--:R-:W3:Y:S04]  /*7800*/  LDSM.16.M88.4 R8, [R181] ;  /* 0x00000000b508783b */ /* 0x008ee80000000200 */
[----:B------:R-:W-:Y:S01]  /*7810*/  LDSM.16.M88.4 R216, [R187+0x6000] ;  /* 0x00600000bbd8783b */ /* 0x000fe20000000200 */
[C---:B------:R-:W-:Y:S03]  /*7820*/  HMMA.16816.F32.BF16 R152, R24.reuse, R148, RZ ;  /* 0x000000941898723c */ /* 0x040fe600000418ff */
[----:B------:R-:W-:Y:S04]  /*7830*/  LDSM.16.M88.4 R168, [R187+0x6800] ;  /* 0x00680000bba8783b */ /* 0x000fe80000000200 */
[----:B------:R-:W-:Y:S01]  /*7840*/  LDSM.16.M88.4 R164, [R187+0x7000] ;  /* 0x00700000bba4783b */ /* 0x000fe20000000200 */
[C---:B------:R-:W-:Y:S03]  /*7850*/  HMMA.16816.F32.BF16 R144, R24.reuse, R140, RZ ;  /* 0x0000008c1890723c */ /* 0x040fe600000418ff */
        /* <DEDUP_REMOVED lines=8> */
[----:B------:R-:W5:Y:S07]  /*78e0*/  LDSM.16.M88.4 R156, [R190] ;  /* 0x00000000be9c783b */ /* 0x000f6e0000000200 */
[C---:B----4-:R-:W-:Y:S08]  /*78f0*/  HMMA.16816.F32.BF16 R152, R4.reuse, R20, R152 ;  /* 0x000000140498723c */ /* 0x050ff00000041898 */
[C---:B------:R-:W-:Y:S01]  /*7900*/  HMMA.16816.F32.BF16 R148, R4.reuse, R22, R148 ;  /* 0x000000160494723c */ /* 0x040fe20000041894 */
[----:B------:R-:W-:Y:S07]  /*7910*/  LDSM.16.M88.4 R20, [R180] ;  /* 0x00000000b414783b */ /* 0x000fee0000000200 */
[C---:B-1----:R-:W-:Y:S08]  /*7920*/  HMMA.16816.F32.BF16 R144, R4.reuse, R16, R144 ;  /* 0x000000100490723c */ /* 0x042ff00000041890 */
[C---:B------:R-:W-:Y:S01]  /*7930*/  HMMA.16816.F32.BF16 R140, R4.reuse, R18, R140 ;  /* 0x00000012048c723c */ /* 0x040fe2000004188c */
[----:B------:R-:W-:Y:S07]  /*7940*/  LDSM.16.M88.4 R16, [R180+0x800] ;  /* 0x00080000b410783b */ /* 0x000fee0000000200 */
[C---:B--2---:R-:W-:Y:S08]  /*7950*/  HMMA.16816.F32.BF16 R136, R4.reuse, R12, R136 ;  /* 0x0000000c0488723c */ /* 0x044ff00000041888 */
[C---:B------:R-:W-:Y:S01]  /*7960*/  HMMA.16816.F32.BF16 R32, R4.reuse, R14, R32 ;  /* 0x0000000e0420723c */ /* 0x040fe20000041820 */
[----:B------:R-:W-:Y:S07]  /*7970*/  LDSM.16.M88.4 R12, [R180+0x1000] ;  /* 0x00100000b40c783b */ /* 0x000fee0000000200 */
[C---:B---3--:R-:W-:Y:S08]  /*7980*/  HMMA.16816.F32.BF16 R28, R4.reuse, R8, R28 ;  /* 0x00000008041c723c */ /* 0x048ff0000004181c */
[----:B------:R-:W-:Y:S01]  /*7990*/  HMMA.16816.F32.BF16 R24, R4, R10, R24 ;  /* 0x0000000a0418723c */ /* 0x000fe20000041818 */
[----:B------:R-:W1:Y:S04]  /*79a0*/  LDSM.16.M88.4 R4, [R189] ;  /* 0x00000000bd04783b */ /* 0x000e680000000200 */
[----:B------:R-:W2:Y:S03]  /*79b0*/  LDSM.16.M88.4 R8, [R180+0x1800] ;  /* 0x00180000b408783b */ /* 0x000ea60000000200 */
[C---:B-----5:R-:W-:Y:S08]  /*79c0*/  HMMA.16816.F32.BF16 R152, R156.reuse, R216, R152 ;  /* 0x000000d89c98723c */ /* 0x060ff00000041898 */
        /* <DEDUP_REMOVED lines=122> */
[----:B------:R-:W-:Y:S01]  /*8170*/  UIADD3 UR30, UR8, -0x3, URZ ;  /* 0xfffffffd081e7890 */ /* 0x000fe2000fffe03f */
[----:B------:R1:W-:Y:S01]  /*8180*/  @P4 STS.128 [R197+0x6000], RZ ;  /* 0x006000ffc5004388 */ /* 0x0003e20000000c00 */
[----:B------:R-:W-:Y:S01]  /*8190*/  ULDC.64 UR4, c[0x0][0x198] ;  /* 0x0000660000047ab9 */ /* 0x000fe20000000a00 */
[----:B------:R-:W-:Y:S01]  /*81a0*/  BSSY B0, `(.L_x_597) ;  /* 0x0000065000007945 */ /* 0x000fe20003800000 */
[----:B------:R-:W-:-:S02]  /*81b0*/  USHF.R.S32.HI UR8, URZ, 0x1f, UR30 ;  /* 0x0000001f3f087899 */ /* 0x000fc4000801141e */
        /* <DEDUP_REMOVED lines=9> */
[----:B------:R-:W-:Y:S02]  /*8250*/  IADD3 R7, P5, R0, UR7, RZ ;  /* 0x0000000700077c10 */ /* 0x000fe4000ffbe0ff */
[----:B------:R-:W-:Y:S02]  /*8260*/  LEA.HI.X R5, R2, R201, R5, 0x6, P0 ;  /* 0x000000c902057211 */ /* 0x000fe400000f3405 */
[C---:B------:R-:W-:Y:S02]  /*8270*/  @!P3 LEA R12, P0, R0.reuse, c[0x0][0x168], 0x1 ;  /* 0x00005a00000cba11 */ /* 0x040fe400078008ff */
[C-C-:B------:R-:W-:Y:S02]  /*8280*/  @!P4 LEA.HI.X R15, R0.reuse, c[0x0][0x16c], R5.reuse, 0x1, P1 ;  /* 0x00005b00000fca11 */ /* 0x140fe400008f0c05 */
[----:B------:R-:W-:-:S02]  /*8290*/  @!P3 LEA.HI.X R13, R0, c[0x0][0x16c], R5, 0x1, P0 ;  /* 0x00005b00000dba11 */ /* 0x000fc400000f0c05 */
[----:B------:R-:W-:Y:S01]  /*82a0*/  @!P4 LEA R8, P0, R7, c[0x0][0x168], 0x1 ;  /* 0x00005a000708ca11 */ /* 0x000fe200078008ff */
[----:B------:R-:W-:Y:S01]  /*82b0*/  @!PT LDS RZ, [RZ] ;  /* 0x00000000fffff984 */ /* 0x000fe20000000800 */
[----:B------:R-:W-:Y:S01]  /*82c0*/  @!PT LDS RZ, [RZ] ;  /* 0x00000000fffff984 */ /* 0x000fe20000000800 */
[----:B------:R-:W-:Y:S01]  /*82d0*/  @!PT LDS RZ, [RZ] ;  /* 0x00000000fffff984 */ /* 0x000fe20000000800 */
[----:B------:R2:W-:Y:S01]  /*82e0*/  @!P4 LDGSTS.E.BYPASS.LTC128B.128 [R197+0x6000], [R14.64] ;  /* 0x060000000ec5cfae */ /* 0x0005e2000b901d52 */
[----:B------:R-:W-:Y:S02]  /*82f0*/  IADD3.X R2, R5, UR6, RZ, P5, !PT ;  /* 0x0000000605027c10 */ /* 0x000fe4000affe4ff */
[C---:B------:R-:W-:Y:S01]  /*8300*/  @!P2 LEA R10, P1, R0.reuse, c[0x0][0x168], 0x1 ;  /* 0x00005a00000aaa11 */ /* 0x040fe200078208ff */
[----:B------:R1:W-:Y:S01]  /*8310*/  @P3 STS.128 [R197+0x8000], RZ ;  /* 0x008000ffc5003388 */ /* 0x0003e20000000c00 */
[C---:B------:R-:W-:Y:S02]  /*8320*/  @!P4 LEA.HI.X R9, R7.reuse, c[0x0][0x16c], R2, 0x1, P0 ;  /* 0x00005b000709ca11 */ /* 0x040fe400000f0c02 */
[----:B------:R-:W-:Y:S01]  /*8330*/  @!P2 LEA.HI.X R11, R0, c[0x0][0x16c], R5, 0x1, P1 ;  /* 0x00005b00000baa11 */ /* 0x000fe200008f0c05 */
[----:B------:R-:W-:Y:S01]  /*8340*/  @!PT LDS RZ, [RZ] ;  /* 0x00000000fffff984 */ /* 0x000fe20000000800 */
[----:B------:R-:W-:Y:S01]  /*8350*/  @!PT LDS RZ, [RZ] ;  /* 0x00000000fffff984 */ /* 0x000fe20000000800 */
[----:B------:R-:W-:Y:S01]  /*8360*/  @!PT LDS RZ, [RZ] ;  /* 0x00000000fffff984 */ /* 0x000fe20000000800 */
[----:B------:R3:W-:Y:S01]  /*8370*/  @!P3 LDGSTS.E.BYPASS.LTC128B.128 [R197+0x8000], [R12.64+0x80] ;  /* 0x080000800cc5bfae */ /* 0x0007e2000b901d52 */
[----:B------:R-:W-:-:S02]  /*8380*/  @!P3 LEA R18, P5, R7, c[0x0][0x168], 0x1 ;  /* 0x00005a000712ba11 */ /* 0x000fc400078a08ff */
        /* <DEDUP_REMOVED lines=11> */
[----:B------:R-:W-:-:S02]  /*8440*/  IADD3.X R2, R2, UR6, RZ, P1, !PT ;  /* 0x0000000602027c10 */ /* 0x000fc40008ffe4ff */
[C---:B------:R-:W-:Y:S01]  /*8450*/  IADD3 R0, P6, R5.reuse, UR7, RZ ;  /* 0x0000000705007c10 */ /* 0x040fe2000ffde0ff */
[----:B------:R-:W-:Y:S01]  /*8460*/  @!PT LDS RZ, [RZ] ;  /* 0x00000000fffff984 */ /* 0x000fe20000000800 */
[----:B------:R-:W-:Y:S01]  /*8470*/  @!PT LDS RZ, [RZ] ;  /* 0x00000000fffff984 */ /* 0x000fe20000000800 */
[----:B------:R-:W-:Y:S01]  /*8480*/  @!PT LDS RZ, [RZ] ;  /* 0x00000000fffff984 */ /* 0x000fe20000000800 */
[----:B------:R5:W-:Y:S01]  /*8490*/  @!P4 LDGSTS.E.BYPASS.LTC128B.128 [R197+0x6800], [R8.64] ;  /* 0x0680000008c5cfae */ /* 0x000be2000b901d52 */
[C---:B------:R-:W-:Y:S02]  /*84a0*/  @!P4 LEA.HI.X R7, R5.reuse, c[0x0][0x16c], R2, 0x1, P5 ;  /* 0x00005b000507ca11 */ /* 0x040fe400028f0c02 */
[----:B--2---:R-:W-:Y:S01]  /*84b0*/  @!P4 LEA R14, P5, R0, c[0x0][0x168], 0x1 ;  /* 0x00005a00000eca11 */ /* 0x004fe200078a08ff */
        /* <DEDUP_REMOVED lines=51> */
.L_x_598:
[----:B------:R-:W-:Y:S05]  /*87f0*/  BSYNC B0 ;  /* 0x0000000000007941 */ /* 0x000fea0003800000 */
.L_x_597:
[----:B------:R-:W0:Y:S02]  /*8800*/  LDGDEPBAR ;  /* 0x00000000000079af */ /* 0x000e240000000000 */
.L_x_596:
[----:B--2---:R-:W-:Y:S01]  /*8810*/  IMAD.U32 R5, RZ, RZ, UR21 ;  /* 0x00000015ff057e24 */ /* 0x004fe2000f8e00ff */
[----:B------:R-:W-:Y:S01]  /*8820*/  UIADD3 UR5, UR23, -0x4498517b, URZ ;  /* 0xbb67ae8517057890 */ /* 0x000fe2000fffe03f */
[----:B------:R-:W-:Y:S01]  /*8830*/  IMAD.WIDE.U32 R228, R212, -0x326172a9, RZ ;  /* 0xcd9e8d57d4e47825 */ /* 0x000fe200078e00ff */
[----:B------:R-:W-:Y:S01]  /*8840*/  USHF.L.U32 UR30, UR21, 0x1, URZ ;  /* 0x00000001151e7899 */ /* 0x000fe2000800063f */
[----:B------:R-:W2:Y:S01]  /*8850*/  LDC.U8 R161, c[0x0][0x2d8] ;  /* 0x0000b600ffa17b82 */ /* 0x000ea20000000000 */
[----:B------:R-:W-:Y:S01]  /*8860*/  UIADD3 UR4, UR22, -0x61c88647, URZ ;  /* 0x9e3779b916047890 */ /* 0x000fe2000fffe03f */
[----:B-1----:R-:W-:Y:S01]  /*8870*/  IMAD R8, R5, 0x40, R208 ;  /* 0x0000004005087824 */ /* 0x002fe200078e02d0 */
[----:B------:R-:W-:Y:S01]  /*8880*/  LOP3.LUT R226, R229, R213, RZ, 0x3c, !PT ;  /* 0x000000d5e5e27212 */ /* 0x000fe200078e3cff */
[----:B------:R-:W-:Y:S01]  /*8890*/  IMAD.WIDE.U32 R230, R210, -0x2daee0ad, RZ ;  /* 0xd2511f53d2e67825 */ /* 0x000fe200078e00ff */
[----:B------:R-:W-:Y:S01]  /*88a0*/  UIADD3 UR8, UR22, -0x4ab325aa, URZ ;  /* 0xb54cda5616087890 */ /* 0x000fe2000fffe03f */
[----:B------:R-:W-:Y:S01]  /*88b0*/  LDSM.16.MT88.4 R20, [R186+0xc000] ;  /* 0x00c00000ba14783b */ /* 0x000fe20000004200 */
[----:B------:R-:W-:Y:S01]  /*88c0*/  IADD3 R2, R8, 0x1, RZ ;  /* 0x0000000108027810 */ /* 0x000fe20007ffe0ff */
[----:B------:R-:W-:Y:S01]  /*88d0*/  IMAD.WIDE.U32 R226, R226, -0x2daee0ad, RZ ;  /* 0xd2511f53e2e27825 */ /* 0x000fe200078e00ff */
[----:B------:R-:W-:-:S02]  /*88e0*/  ISETP.GE.AND P0, PT, R8, R204, PT ;  /* 0x000000cc0800720c */ /* 0x000fc40003f06270 */
[----:B------:R-:W-:Y:S02]  /*88f0*/  IADD3 R0, R8, 0x8, RZ ;  /* 0x0000000808007810 */ /* 0x000fe40007ffe0ff */
[----:B------:R-:W-:Y:S02]  /*8900*/  ISETP.GE.AND P6, PT, R2, R204, PT ;  /* 0x000000cc0200720c */ /* 0x000fe40003fc6270 */
[----:B------:R-:W-:Y:S02]  /*8910*/  ISETP.LT.OR P0, PT, R8, R205, P0 ;  /* 0x000000cd0800720c */ /* 0x000fe40000701670 */
[-C--:B------:R-:W-:Y:S02]  /*8920*/  ISETP.GE.AND P2, PT, R2, R202.reuse, PT ;  /* 0x000000ca0200720c */ /* 0x080fe40003f46270 */
[C---:B------:R-:W-:Y:S02]  /*8930*/  ISETP.GE.AND P3, PT, R8.reuse, R202, PT ;  /* 0x000000ca0800720c */ /* 0x040fe40003f66270 */
[----:B------:R-:W-:-:S02]  /*8940*/  IADD3 R4, R8, 0x9, RZ ;  /* 0x0000000908047810 */ /* 0x000fc40007ffe0ff */
[----:B------:R-:W-:Y:S02]  /*8950*/  ISETP.GE.AND P5, PT, R0, R204, PT ;  /* 0x000000cc0000720c */ /* 0x000fe40003fa6270 */
[----:B------:R-:W-:Y:S02]  /*8960*/  ISETP.LT.OR P6, PT, R2, R205, P6 ;  /* 0x000000cd0200720c */ /* 0x000fe400037c1670 */
[----:B------:R-:W-:Y:S02]  /*8970*/  FSEL R152, R152, -INF , !P0 ;  /* 0xff80000098987808 */ /* 0x000fe40004000000 */
[----:B------:R-:W-:Y:S02]  /*8980*/  ISETP.GE.AND P1, PT, R0, R202, PT ;  /* 0x000000ca0000720c */ /* 0x000fe40003f26270 */
[-C--:B------:R-:W-:Y:S02]  /*8990*/  ISETP.LT.OR P2, PT, R2, R203.reuse, P2 ;  /* 0x000000cb0200720c */ /* 0x080fe40001741670 */
[----:B------:R-:W-:-:S02]  /*89a0*/  ISETP.LT.OR P3, PT, R8, R203, P3 ;  /* 0x000000cb0800720c */ /* 0x000fc40001f61670 */
[----:B------:R-:W-:Y:S02]  /*89b0*/  IADD3 R2, R8, 0x10, RZ ;  /* 0x0000001008027810 */ /* 0x000fe40007ffe0ff */
[C---:B------:R-:W-:Y:S02]  /*89c0*/  ISETP.GE.AND P4, PT, R4.reuse, R204, PT ;  /* 0x000000cc0400720c */ /* 0x040fe40003f86270 */
[----:B------:R-:W-:Y:S02]  /*89d0*/  ISETP.GE.AND P0, PT, R4, R202, PT ;  /* 0x000000ca0400720c */ /* 0x000fe40003f06270 */
[----:B------:R-:W-:Y:S02]  /*89e0*/  ISETP.LT.OR P5, PT, R0, R205, P5 ;  /* 0x000000cd0000720c */ /* 0x000fe40002fa1670 */
[----:B------:R-:W-:Y:S02]  /*89f0*/  FSEL R6, R153, -INF , !P6 ;  /* 0xff80000099067808 */ /* 0x000fe40007000000 */
[----:B------:R-:W-:-:S02]  /*8a00*/  FMNMX.FTZ R13, R132, R152, !PT ;  /* 0x00000098840d7209 */ /* 0x000fc40007810000 */
[----:B------:R-:W-:Y:S02]  /*8a10*/  ISETP.LT.OR P1, PT, R0, R203, P1 ;  /* 0x000000cb0000720c */ /* 0x000fe40000f21670 */
[----:B------:R-:W-:Y:S02]  /*8a20*/  FSEL R0, R154, -INF , !P3 ;  /* 0xff8000009a007808 */ /* 0x000fe40005800000 */
[----:B------:R-:W-:Y:S02]  /*8a30*/  IADD3 R10, R8, 0x11, RZ ;  /* 0x00000011080a7810 */ /* 0x000fe40007ffe0ff */
[C---:B------:R-:W-:Y:S02]  /*8a40*/  ISETP.GE.AND P3, PT, R2.reuse, R204, PT ;  /* 0x000000cc0200720c */ /* 0x040fe40003f66270 */
[----:B------:R-:W-:Y:S02]  /*8a50*/  ISETP.GE.AND P6, PT, R2, R202, PT ;  /* 0x000000ca0200720c */ /* 0x000fe40003fc6270 */
[----:B------:R-:W-:-:S02]  /*8a60*/  ISETP.LT.OR P4, PT, R4, R205, P4 ;  /* 0x000000cd0400720c */ /* 0x000fc40002781670 */
[----:B------:R-:W-:Y:S02]  /*8a70*/  ISETP.LT.OR P0, PT, R4, R203, P0 ;  /* 0x000000cb0400720c */ /* 0x000fe40000701670 */
[----:B------:R-:W-:Y:S02]  /*8a80*/  FSEL R4, R148, -INF , !P5 ;  /* 0xff80000094047808 */ /* 0x000fe40006800000 */
[----:B------:R-:W-:Y:S02]  /*8a90*/  FMNMX.FTZ R13, R6, R13, !PT ;  /* 0x0000000d060d7209 */ /* 0x000fe40007810000 */
[----:B------:R-:W-:Y:S02]  /*8aa0*/  FSEL R5, R155, -INF , !P2 ;  /* 0xff8000009b057808 */ /* 0x000fe40005000000 */
[----:B------:R-:W-:Y:S02]  /*8ab0*/  IADD3 R9, R8, 0x18, RZ ;  /* 0x0000001808097810 */ /* 0x000fe40007ffe0ff */
[----:B------:R-:W-:-:S02]  /*8ac0*/  ISETP.GE.AND P2, PT, R10, R204, PT ;  /* 0x000000cc0a00720c */ /* 0x000fc40003f46270 */
[----:B------:R-:W-:Y:S02]  /*8ad0*/  ISETP.GE.AND P5, PT, R10, R202, PT ;  /* 0x000000ca0a00720c */ /* 0x000fe40003fa6270 */
[C---:B------:R-:W-:Y:S02]  /*8ae0*/  ISETP.LT.OR P3, PT, R2.reuse, R205, P3 ;  /* 0x000000cd0200720c */ /* 0x040fe40001f61670 */
[----:B------:R-:W-:Y:S02]  /*8af0*/  ISETP.LT.OR P6, PT, R2, R203, P6 ;  /* 0x000000cb0200720c */ /* 0x000fe400037c1670 */
[----:B------:R-:W-:Y:S02]  /*8b00*/  FSEL R7, R150, -INF , !P1 ;  /* 0xff80000096077808 */ /* 0x000fe40004800000 */
[----:B------:R-:W-:Y:S02]  /*8b10*/  FSEL R2, R149, -INF , !P4 ;  /* 0xff80000095027808 */ /* 0x000fe40006000000 */
[----:B------:R-:W-:-:S02]  /*8b20*/  FMNMX.FTZ R15, R4, R13, !PT ;  /* 0x0000000d040f7209 */ /* 0x000fc40007810000 */
[C---:B------:R-:W-:Y:S02]  /*8b30*/  ISETP.GE.AND P1, PT, R9.reuse, R204, PT ;  /* 0x000000cc0900720c */ /* 0x040fe40003f26270 */
[----:B------:R-:W-:Y:S02]  /*8b40*/  ISETP.GE.AND P4, PT, R9, R202, PT ;  /* 0x000000ca0900720c */ /* 0x000fe40003f86270 */
[C---:B------:R-:W-:Y:S02]  /*8b50*/  ISETP.LT.OR P2, PT, R10.reuse, R205, P2 ;  /* 0x000000cd0a00720c */ /* 0x040fe40001741670 */
[----:B------:R-:W-:Y:S02]  /*8b60*/  ISETP.LT.OR P5, PT, R10, R203, P5 ;  /* 0x000000cb0a00720c */ /* 0x000fe40002fa1670 */
[----:B------:R-:W-:Y:S02]  /*8b70*/  IADD3 R10, R8, 0x19, RZ ;  /* 0x00000019080a7810 */ /* 0x000fe40007ffe0ff */
[----:B------:R-:W-:-:S02]  /*8b80*/  FSEL R164, R144, -INF , !P3 ;  /* 0xff80000090a47808 */ /* 0x000fc40005800000 */
[----:B------:R-:W-:Y:S02]  /*8b90*/  FMNMX.FTZ R15, R2, R15, !PT ;  /* 0x0000000f020f7209 */ /* 0x000fe40007810000 */
[C---:B------:R-:W-:Y:S02]  /*8ba0*/  ISETP.LT.OR P1, PT, R9.reuse, R205, P1 ;  /* 0x000000cd0900720c */ /* 0x040fe40000f21670 */
[----:B------:R-:W-:Y:S02]  /*8bb0*/  ISETP.LT.OR P4, PT, R9, R203, P4 ;  /* 0x000000cb0900720c */ /* 0x000fe40002781670 */
[----:B------:R-:W-:Y:S02]  /*8bc0*/  FSEL R9, R151, -INF , !P0 ;  /* 0xff80000097097808 */ /* 0x000fe40004000000 */
[----:B------:R-:W-:Y:S02]  /*8bd0*/  IADD3 R11, R8, 0x20, RZ ;  /* 0x00000020080b7810 */ /* 0x000fe40007ffe0ff */
[----:B------:R-:W-:-:S02]  /*8be0*/  ISETP.GE.AND P0, PT, R10, R204, PT ;  /* 0x000000cc0a00720c */ /* 0x000fc40003f06270 */
[----:B------:R-:W-:Y:S02]  /*8bf0*/  ISETP.GE.AND P3, PT, R10, R202, PT ;  /* 0x000000ca0a00720c */ /* 0x000fe40003f66270 */
[----:B------:R-:W-:Y:S02]  /*8c00*/  FSEL R168, R145, -INF , !P2 ;  /* 0xff80000091a87808 */ /* 0x000fe40005000000 */
[----:B------:R-:W-:Y:S02]  /*8c10*/  FMNMX.FTZ R15, R164, R15, !PT ;  /* 0x0000000fa40f7209 */ /* 0x000fe40007810000 */
[----:B------:R-:W-:Y:S02]  /*8c20*/  FSEL R133, R146, -INF , !P6 ;  /* 0xff80000092857808 */ /* 0x000fe40007000000 */
[C---:B------:R-:W-:Y:S02]  /*8c30*/  ISETP.GE.AND P6, PT, R11.reuse, R204, PT ;  /* 0x000000cc0b00720c */ /* 0x040fe40003fc6270 */
[----:B------:R-:W-:-:S02]  /*8c40*/  ISETP.GE.AND P2, PT, R11, R202, PT ;  /* 0x000000ca0b00720c */ /* 0x000fc40003f46270 */
[C---:B------:R-:W-:Y:S02]  /*8c50*/  ISETP.LT.OR P0, PT, R10.reuse, R205, P0 ;  /* 0x000000cd0a00720c */ /* 0x040fe40000701670 */
[----:B------:R-:W-:Y:S02]  /*8c60*/  ISETP.LT.OR P3, PT, R10, R203, P3 ;  /* 0x000000cb0a00720c */ /* 0x000fe40001f61670 */
[----:B------:R-:W-:Y:S02]  /*8c70*/  IADD3 R10, R8, 0x21, RZ ;  /* 0x00000021080a7810 */ /* 0x000fe40007ffe0ff */
[----:B------:R-:W-:Y:S02]  /*8c80*/  FSEL R166, R140, -INF , !P1 ;  /* 0xff8000008ca67808 */ /* 0x000fe40004800000 */
[----:B------:R-:W-:Y:S02]  /*8c90*/  FMNMX.FTZ R15, R168, R15, !PT ;  /* 0x0000000fa80f7209 */ /* 0x000fe40007810000 */
[----:B------:R-:W-:-:S02]  /*8ca0*/  FMNMX.FTZ R14, R3, R0, !PT ;  /* 0x00000000030e7209 */ /* 0x000fc40007810000 */
[C---:B------:R-:W-:Y:S02]  /*8cb0*/  ISETP.LT.OR P6, PT, R11.reuse, R205, P6 ;  /* 0x000000cd0b00720c */ /* 0x040fe400037c1670 */
[----:B------:R-:W-:Y:S02]  /*8cc0*/  ISETP.LT.OR P2, PT, R11, R203, P2 ;  /* 0x000000cb0b00720c */ /* 0x000fe40001741670 */
[----:B------:R-:W-:Y:S02]  /*8cd0*/  FSEL R233, R147, -INF , !P5 ;  /* 0xff80000093e97808 */ /* 0x000fe40006800000 */
[----:B------:R-:W-:Y:S02]  /*8ce0*/  IADD3 R11, R8, 0x28, RZ ;  /* 0x00000028080b7810 */ /* 0x000fe40007ffe0ff */
[----:B------:R-:W-:Y:S02]  /*8cf0*/  ISETP.GE.AND P5, PT, R10, R204, PT ;  /* 0x000000cc0a00720c */ /* 0x000fe40003fa6270 */
[----:B------:R-:W-:-:S02]  /*8d00*/  FSEL R134, R141, -INF , !P0 ;  /* 0xff8000008d867808 */ /* 0x000fc40004000000 */
[----:B------:R-:W-:Y:S02]  /*8d10*/  FMNMX.FTZ R15, R166, R15, !PT ;  /* 0x0000000fa60f7209 */ /* 0x000fe40007810000 */
[----:B------:R-:W-:Y:S02]  /*8d20*/  FMNMX.FTZ R14, R5, R14, !PT ;  /* 0x0000000e050e7209 */ /* 0x000fe40007810000 */
[----:B------:R-:W-:Y:S02]  /*8d30*/  FSEL R135, R142, -INF , !P4 ;  /* 0xff8000008e877808 */ /* 0x000fe40006000000 */
[----:B------:R-:W-:Y:S02]  /*8d40*/  ISETP.GE.AND P4, PT, R11, R204, PT ;  /* 0x000000cc0b00720c */ /* 0x000fe40003f86270 */
[----:B------:R-:W-:Y:S02]  /*8d50*/  ISETP.LT.OR P5, PT, R10, R205, P5 ;  /* 0x000000cd0a00720c */ /* 0x000fe40002fa1670 */
[----:B------:R-:W-:-:S02]  /*8d60*/  IADD3 R13, R8, 0x29, RZ ;  /* 0x00000029080d7810 */ /* 0x000fc40007ffe0ff */
[----:B------:R-:W-:Y:S02]  /*8d70*/  FSEL R216, R136, -INF , !P6 ;  /* 0xff80000088d87808 */ /* 0x000fe40007000000 */
[----:B------:R-:W-:Y:S02]  /*8d80*/  FMNMX.FTZ R15, R134, R15, !PT ;  /* 0x0000000f860f7209 */ /* 0x000fe40007810000 */
[----:B------:R-:W-:Y:S02]  /*8d90*/  FMNMX.FTZ R14, R7, R14, !PT ;  /* 0x0000000e070e7209 */ /* 0x000fe40007810000 */
[----:B------:R-:W-:Y:S02]  /*8da0*/  ISETP.GE.AND P0, PT, R11, R202, PT ;  /* 0x000000ca0b00720c */ /* 0x000fe40003f06270 */
[----:B------:R-:W-:Y:S02]  /*8db0*/  FSEL R143, R143, -INF , !P3 ;  /* 0xff8000008f8f7808 */ /* 0x000fe40005800000 */
[----:B------:R-:W-:-:S02]  /*8dc0*/  ISETP.LT.OR P4, PT, R11, R205, P4 ;  /* 0x000000cd0b00720c */ /* 0x000fc40002781670 */
[----:B------:R-:W-:Y:S02]  /*8dd0*/  IADD3 R12, R8, 0x30, RZ ;  /* 0x00000030080c7810 */ /* 0x000fe40007ffe0ff */
[----:B------:R-:W-:Y:S02]  /*8de0*/  ISETP.GE.AND P3, PT, R13, R204, PT ;  /* 0x000000cc0d00720c */ /* 0x000fe40003f66270 */
[----:B------:R-:W-:Y:S02]  /*8df0*/  FSEL R214, R137, -INF , !P5 ;  /* 0xff80000089d67808 */ /* 0x000fe40006800000 */
[----:B------:R-:W-:Y:S02]  /*8e00*/  FMNMX.FTZ R15, R216, R15, !PT ;  /* 0x0000000fd80f7209 */ /* 0x000fe40007810000 */
[----:B------:R-:W-:Y:S02]  /*8e10*/  FMNMX.FTZ R14, R9, R14, !PT ;  /* 0x0000000e090e7209 */ /* 0x000fe40007810000 */
[----:B------:R-:W-:-:S02]  /*8e20*/  ISETP.LT.OR P0, PT, R11, R203, P0 ;  /* 0x000000cb0b00720c */ /* 0x000fc40000701670 */
[----:B------:R-:W-:Y:S02]  /*8e30*/  ISETP.GE.AND P1, PT, R10, R202, PT ;  /* 0x000000ca0a00720c */ /* 0x000fe40003f26270 */
[----:B------:R-:W-:Y:S02]  /*8e40*/  IADD3 R11, R8, 0x31, RZ ;  /* 0x00000031080b7810 */ /* 0x000fe40007ffe0ff */
[----:B------:R-:W-:Y:S02]  /*8e50*/  ISETP.GE.AND P6, PT, R12, R204, PT ;  /* 0x000000cc0c00720c */ /* 0x000fe40003fc6270 */
[----:B------:R-:W-:Y:S02]  /*8e60*/  ISETP.LT.OR P3, PT, R13, R205, P3 ;  /* 0x000000cd0d00720c */ /* 0x000fe40001f61670 */
[----:B------:R-:W-:Y:S02]  /*8e70*/  FSEL R140, R32, -INF , !P4 ;  /* 0xff800000208c7808 */ /* 0x000fe40006000000 */
[----:B------:R-:W-:-:S02]  /*8e80*/  FMNMX.FTZ R15, R214, R15, !PT ;  /* 0x0000000fd60f7209 */ /* 0x000fc40007810000 */
[----:B------:R-:W-:Y:S02]  /*8e90*/  FMNMX.FTZ R14, R133, R14, !PT ;  /* 0x0000000e850e7209 */ /* 0x000fe40007810000 */
[----:B------:R-:W-:Y:S02]  /*8ea0*/  ISETP.LT.OR P1, PT, R10, R203, P1 ;  /* 0x000000cb0a00720c */ /* 0x000fe40000f21670 */
[----:B------:R-:W-:Y:S02]  /*8eb0*/  ISETP.GE.AND P5, PT, R11, R204, PT ;  /* 0x000000cc0b00720c */ /* 0x000fe40003fa6270 */
[----:B------:R-:W-:Y:S02]  /*8ec0*/  FSEL R142, R33, -INF , !P3 ;  /* 0xff800000218e7808 */ /* 0x000fe40005800000 */
[----:B------:R-:W-:Y:S02]  /*8ed0*/  ISETP.LT.OR P6, PT, R12, R205, P6 ;  /* 0x000000cd0c00720c */ /* 0x000fe400037c1670 */
[----:B------:R-:W-:-:S02]  /*8ee0*/  FMNMX.FTZ R15, R140, R15, !PT ;  /* 0x0000000f8c0f7209 */ /* 0x000fc40007810000 */
[----:B------:R-:W-:Y:S02]  /*8ef0*/  IADD3 R10, R8, 0x38, RZ ;  /* 0x00000038080a7810 */ /* 0x000fe40007ffe0ff */
[----:B------:R-:W-:Y:S02]  /*8f00*/  FMNMX.FTZ R14, R233, R14, !PT ;  /* 0x0000000ee90e7209 */ /* 0x000fe40007810000 */
[----:B------:R-:W-:Y:S02]  /*8f10*/  ISETP.LT.OR P5, PT, R11, R205, P5 ;  /* 0x000000cd0b00720c */ /* 0x000fe40002fa1670 */
[----:B------:R-:W-:Y:S02]  /*8f20*/  FSEL R162, R28, -INF , !P6 ;  /* 0xff8000001ca27808 */ /* 0x000fe40007000000 */
[----:B------:R-:W-:Y:S02]  /*8f30*/  FMNMX.FTZ R15, R142, R15, !PT ;  /* 0x0000000f8e0f7209 */ /* 0x000fe40007810000 */
[----:B------:R-:W-:-:S02]  /*8f40*/  IADD3 R8, R8, 0x39, RZ ;  /* 0x0000003908087810 */ /* 0x000fc40007ffe0ff */
[----:B------:R-:W-:Y:S02]  /*8f50*/  ISETP.GE.AND P4, PT, R10, R204, PT ;  /* 0x000000cc0a00720c */ /* 0x000fe40003f86270 */
[----:B------:R-:W-:Y:S02]  /*8f60*/  FMNMX.FTZ R14, R135, R14, !PT ;  /* 0x0000000e870e7209 */ /* 0x000fe40007810000 */
[----:B------:R-:W-:Y:S02]  /*8f70*/  FSEL R151, R29, -INF , !P5 ;  /* 0xff8000001d977808 */ /* 0x000fe40006800000 */
[----:B------:R-:W-:Y:S02]  /*8f80*/  FMNMX.FTZ R16, R162, R15, !PT ;  /* 0x0000000fa2107209 */ /* 0x000fe40007810000 */
[----:B------:R-:W-:Y:S02]  /*8f90*/  ISETP.GE.AND P3, PT, R8, R204, PT ;  /* 0x000000cc0800720c */ /* 0x000fe40003f66270 */
[----:B------:R-:W-:-:S02]  /*8fa0*/  ISETP.LT.OR P4, PT, R10, R205, P4 ;  /* 0x000000cd0a00720c */ /* 0x000fc40002781670 */
[----:B------:R-:W-:Y:S02]  /*8fb0*/  FSEL R141, R138, -INF , !P2 ;  /* 0xff8000008a8d7808 */ /* 0x000fe40005000000 */
[----:B------:R-:W-:Y:S02]  /*8fc0*/  FMNMX.FTZ R14, R143, R14, !PT ;  /* 0x0000000e8f0e7209 */ /* 0x000fe40007810000 */
[----:B------:R-:W-:Y:S02]  /*8fd0*/  FSEL R217, R139, -INF , !P1 ;  /* 0xff8000008bd97808 */ /* 0x000fe40004800000 */
[----:B------:R-:W-:Y:S02]  /*8fe0*/  FMNMX.FTZ R15, R151, R16, !PT ;  /* 0x00000010970f7209 */ /* 0x000fe40007810000 */
[----:B------:R-:W-:Y:S02]  /*8ff0*/  ISETP.GE.AND P1, PT, R12, R202, PT ;  /* 0x000000ca0c00720c */ /* 0x000fe40003f26270 */
[----:B------:R-:W-:-:S02]  /*9000*/  ISETP.LT.OR P3, PT, R8, R205, P3 ;  /* 0x000000cd0800720c */ /* 0x000fc40001f61670 */
[----:B------:R-:W-:Y:S02]  /*9010*/  FSEL R150, R24, -INF , !P4 ;  /* 0xff80000018967808 */ /* 0x000fe40006000000 */
[----:B------:R-:W-:Y:S02]  /*9020*/  ISETP.GE.AND P2, PT, R13, R202, PT ;  /* 0x000000ca0d00720c */ /* 0x000fe40003f46270 */
[----:B------:R-:W-:Y:S02]  /*9030*/  FMNMX.FTZ R16, R141, R14, !PT ;  /* 0x0000000e8d107209 */ /* 0x000fe40007810000 */
[----:B------:R-:W-:Y:S02]  /*9040*/  ISETP.LT.OR P1, PT, R12, R203, P1 ;  /* 0x000000cb0c00720c */ /* 0x000fe40000f21670 */
[----:B------:R-:W-:Y:S02]  /*9050*/  FSEL R148, R25, -INF , !P3 ;  /* 0xff80000019947808 */ /* 0x000fe40005800000 */
[----:B------:R-:W-:-:S02]  /*9060*/  FMNMX.FTZ R15, R150, R15, !PT ;  /* 0x0000000f960f7209 */ /* 0x000fc40007810000 */
[----:B------:R-:W-:Y:S02]  /*9070*/  ISETP.LT.OR P2, PT, R13, R203, P2 ;  /* 0x000000cb0d00720c */ /* 0x000fe40001741670 */
[----:B------:R-:W-:Y:S02]  /*9080*/  FSEL R219, R34, -INF , !P0 ;  /* 0xff80000022db7808 */ /* 0x000fe40004000000 */
[----:B------:R-:W-:Y:S02]  /*9090*/  FMNMX.FTZ R12, R217, R16, !PT ;  /* 0x00000010d90c7209 */ /* 0x000fe40007810000 */
[----:B------:R-:W-:Y:S02]  /*90a0*/  FMNMX.FTZ R14, R148, R15, !PT ;  /* 0x0000000f940e7209 */ /* 0x000fe40007810000 */
[----:B------:R-:W-:Y:S02]  /*90b0*/  ISETP.GE.AND P0, PT, R11, R202, PT ;  /* 0x000000ca0b00720c */ /* 0x000fe40003f06270 */
[----:B------:R-:W-:Y:S01]  /*90c0*/  FSEL R209, R35, -INF , !P2 ;  /* 0xff80000023d17808 */ /* 0x000fe20005000000 */
[----:B------:R-:W1:Y:S01]  /*90d0*/  SHFL.BFLY PT, R13, R14, 0x2, 0x1f ;  /* 0x0c401f000e0d7f89 */ /* 0x000e6200000e0000 */
[----:B------:R-:W-:-:S02]  /*90e0*/  FMNMX.FTZ R12, R219, R12, !PT ;  /* 0x0000000cdb0c7209 */ /* 0x000fc40007810000 */
[----:B------:R-:W-:Y:S02]  /*90f0*/  ISETP.GE.AND P2, PT, R10, R202, PT ;  /* 0x000000ca0a00720c */ /* 0x000fe40003f46270 */
[-C--:B------:R-:W-:Y:S02]  /*9100*/  ISETP.LT.OR P0, PT, R11, R203.reuse, P0 ;  /* 0x000000cb0b00720c */ /* 0x080fe40000701670 */
[----:B------:R-:W-:Y:S02]  /*9110*/  FSEL R149, R30, -INF , !P1 ;  /* 0xff8000001e957808 */ /* 0x000fe40004800000 */
[----:B------:R-:W-:Y:S02]  /*9120*/  FMNMX.FTZ R12, R209, R12, !PT ;  /* 0x0000000cd10c7209 */ /* 0x000fe40007810000 */
[----:B------:R-:W-:Y:S02]  /*9130*/  ISETP.GE.AND P1, PT, R8, R202, PT ;  /* 0x000000ca0800720c */ /* 0x000fe40003f26270 */
[----:B------:R-:W-:-:S02]  /*9140*/  ISETP.LT.OR P2, PT, R10, R203, P2 ;  /* 0x000000cb0a00720c */ /* 0x000fc40001741670 */
[----:B------:R-:W-:Y:S02]  /*9150*/  FSEL R144, R31, -INF , !P0 ;  /* 0xff8000001f907808 */ /* 0x000fe40004000000 */
[----:B------:R-:W-:Y:S01]  /*9160*/  FMNMX.FTZ R11, R149, R12, !PT ;  /* 0x0000000c950b7209 */ /* 0x000fe20007810000 */
[----:B------:R-:W-:Y:S01]  /*9170*/  LDSM.16.MT88.4 R28, [R185+0xc000] ;  /* 0x00c00000b91c783b */ /* 0x000fe20000004200 */
[----:B------:R-:W-:Y:S02]  /*9180*/  ISETP.LT.OR P1, PT, R8, R203, P1 ;  /* 0x000000cb0800720c */ /* 0x000fe40000f21670 */
[----:B------:R-:W-:Y:S02]  /*9190*/  FSEL R145, R26, -INF , !P2 ;  /* 0xff8000001a917808 */ /* 0x000fe40005000000 */
[----:B------:R-:W-:Y:S01]  /*91a0*/  FMNMX.FTZ R8, R144, R11, !PT ;  /* 0x0000000b90087209 */ /* 0x000fe20007810000 */
[----:B------:R-:W-:Y:S01]  /*91b0*/  IMAD.U32 R11, RZ, RZ, UR23 ;  /* 0x00000017ff0b7e24 */ /* 0x000fe2000f8e00ff */
[----:B------:R-:W-:-:S02]  /*91c0*/  FSEL R147, R27, -INF , !P1 ;  /* 0xff8000001b937808 */ /* 0x000fc40004800000 */
[----:B------:R-:W-:Y:S02]  /*91d0*/  FMNMX.FTZ R8, R145, R8, !PT ;  /* 0x0000000891087209 */ /* 0x000fe40007810000 */
[----:B-1----:R-:W-:Y:S02]  /*91e0*/  FMNMX.FTZ R13, R14, R13, !PT ;  /* 0x0000000d0e0d7209 */ /* 0x002fe40007810000 */
[----:B------:R-:W-:Y:S02]  /*91f0*/  FMNMX.FTZ R10, R147, R8, !PT ;  /* 0x00000008930a7209 */ /* 0x000fe40007810000 */
[----:B------:R-:W-:Y:S01]  /*9200*/  LOP3.LUT R224, R227, UR5, R230, 0x96, !PT ;  /* 0x00000005e3e07c12 */ /* 0x000fe2000f8e96e6 */
[----:B------:R-:W1:Y:S01]  /*9210*/  SHFL.BFLY PT, R158, R13, 0x1, 0x1f ;  /* 0x0c201f000d9e7f89 */ /* 0x000e6200000e0000 */
[----:B--2---:R-:W-:Y:S01]  /*9220*/  PRMT R161, R161, 0x7054, R161 ;  /* 0x00007054a1a17816 */ /* 0x004fe200000000a1 */
[----:B------:R-:W-:Y:S02]  /*9230*/  UIADD3 UR5, UR23, 0x646e171e, URZ ;  /* 0x646e171e17057890 */ /* 0x000fe4000fffe03f */
[----:B------:R-:W2:Y:S01]  /*9240*/  SHFL.BFLY PT, R15, R10, 0x2, 0x1f ;  /* 0x0c401f000a0f7f89 */ /* 0x000ea200000e0000 */
[----:B------:R-:W-:Y:S01]  /*9250*/  IMAD.WIDE.U32 R224, R224, -0x326172a9, RZ ;  /* 0xcd9e8d57e0e07825 */ /* 0x000fe200078e00ff */
[----:B-1----:R-:W-:-:S02]  /*9260*/  FMNMX.FTZ R158, R13, R158, !PT ;  /* 0x0000009e0d9e7209 */ /* 0x002fc40007810000 */
[----:B--2---:R-:W-:-:S03]  /*9270*/  FMNMX.FTZ R8, R10, R15, !PT ;  /* 0x0000000f0a087209 */ /* 0x004fc60007810000 */
[C---:B------:R-:W-:Y:S01]  /*9280*/  FMUL.FTZ R163, R158.reuse, c[0x0][0x23c] ;  /* 0x00008f009ea37a20 */ /* 0x040fe20000410000 */
[----:B------:R-:W-:Y:S01]  /*9290*/  LOP3.LUT R10, R231, UR30, R11, 0x96, !PT ;  /* 0x0000001ee70a7c12 */ /* 0x000fe2000f8e960b */
[----:B------:R-:W-:Y:S01]  /*92a0*/  LDSM.16.MT88.4 R12, [R188+0xc000] ;  /* 0x00c00000bc0c783b */ /* 0x000fe20000004200 */
[----:B------:R-:W-:Y:S01]  /*92b0*/  FSETP.NEU.FTZ.AND P1, PT, R158, -INF , PT ;  /* 0xff8000009e00780b */ /* 0x000fe20003f3d000 */
[----:B------:R-:W-:Y:S02]  /*92c0*/  UIADD3 UR30, UR30, 0x1, URZ ;  /* 0x000000011e1e7890 */ /* 0x000fe4000fffe03f */
[----:B------:R-:W1:Y:S01]  /*92d0*/  SHFL.BFLY PT, R157, R8, 0x1, 0x1f ;  /* 0x0c201f00089d7f89 */ /* 0x000e6200000e0000 */
[----:B------:R-:W-:Y:S01]  /*92e0*/  IMAD.WIDE.U32 R136, R10, -0x326172a9, RZ ;  /* 0xcd9e8d570a887825 */ /* 0x000fe200078e00ff */
[----:B------:R-:W-:-:S04]  /*92f0*/  FSEL R163, R163, RZ, P1 ;  /* 0x000000ffa3a37208 */ /* 0x000fc80000800000 */
[----:B------:R-:W-:Y:S01]  /*9300*/  LOP3.LUT R10, R137, UR4, R228, 0x96, !PT ;  /* 0x00000004890a7c12 */ /* 0x000fe2000f8e96e4 */
[--C-:B------:R-:W-:Y:S01]  /*9310*/  FFMA.FTZ R155, R6, c[0x0][0x23c], -R163.reuse ;  /* 0x00008f00069b7a23 */ /* 0x100fe200000108a3 */
[----:B------:R-:W-:Y:S01]  /*9320*/  LOP3.LUT R136, R225, UR29, R136, 0x96, !PT ;  /* 0x0000001de1887c12 */ /* 0x000fe2000f8e9688 */
[----:B------:R-:W-:Y:S02]  /*9330*/  FFMA.FTZ R154, R4, c[0x0][0x23c], -R163 ;  /* 0x00008f00049a7a23 */ /* 0x000fe400000108a3 */
[----:B------:R-:W-:Y:S02]  /*9340*/  IMAD.WIDE.U32 R10, R10, -0x2daee0ad, RZ ;  /* 0xd2511f530a0a7825 */ /* 0x000fe400078e00ff */
[----:B------:R-:W-:Y:S02]  /*9350*/  MUFU.EX2 R155, R155 ;  /* 0x0000009b009b7308 */ /* 0x000fe40000000800 */
[----:B------:R-:W-:Y:S01]  /*9360*/  IMAD.WIDE.U32 R136, R136, -0x2daee0ad, RZ ;  /* 0xd2511f5388887825 */ /* 0x000fe200078e00ff */
[----:B------:R-:W-:-:S03]  /*9370*/  LOP3.LUT R6, R11, UR28, R226, 0x96, !PT ;  /* 0x0000001c0b067c12 */ /* 0x000fc6000f8e96e2 */
[----:B------:R-:W-:Y:S01]  /*9380*/  FFMA.FTZ R156, R152, c[0x0][0x23c], -R163 ;  /* 0x00008f00989c7a23 */ /* 0x000fe200000108a3 */
[----:B------:R-:W-:Y:S01]  /*9390*/  LOP3.LUT R138, R137, UR26, R10, 0x96, !PT ;  /* 0x0000001a898a7c12 */ /* 0x000fe2000f8e960a */
[----:B------:R-:W-:Y:S01]  /*93a0*/  IMAD.WIDE.U32 R170, R6, -0x326172a9, RZ ;  /* 0xcd9e8d5706aa7825 */ /* 0x000fe200078e00ff */
[----:B------:R-:W-:Y:S01]  /*93b0*/  MUFU.EX2 R154, R154 ;  /* 0x0000009a009a7308 */ /* 0x000fe20000000800 */
[----:B-1----:R-:W-:Y:S02]  /*93c0*/  FMNMX.FTZ R157, R8, R157, !PT ;  /* 0x0000009d089d7209 */ /* 0x002fe40007810000 */
[----:B------:R-:W-:Y:S01]  /*93d0*/  IMAD.WIDE.U32 R138, R138, -0x326172a9, RZ ;  /* 0xcd9e8d578a8a7825 */ /* 0x000fe200078e00ff */
[----:B------:R-:W-:Y:S02]  /*93e0*/  LOP3.LUT R4, R171, UR27, R224, 0x96, !PT ;  /* 0x0000001bab047c12 */ /* 0x000fe4000f8e96e0 */
[C---:B------:R-:W-:Y:S01]  /*93f0*/  FSETP.NEU.FTZ.AND P0, PT, R157.reuse, -INF , PT ;  /* 0xff8000009d00780b */ /* 0x040fe20003f1d000 */
[----:B------:R-:W-:Y:S01]  /*9400*/  FMUL.FTZ R146, R157, c[0x0][0x23c] ;  /* 0x00008f009d927a20 */ /* 0x000fe20000410000 */
[----:B------:R-:W-:Y:S01]  /*9410*/  LOP3.LUT R170, R139, UR25, R170, 0x96, !PT ;  /* 0x000000198baa7c12 */ /* 0x000fe2000f8e96aa */
[----:B------:R-:W-:Y:S01]  /*9420*/  IMAD.WIDE.U32 R10, R4, -0x2daee0ad, RZ ;  /* 0xd2511f53040a7825 */ /* 0x000fe200078e00ff */
[----:B------:R-:W-:Y:S01]  /*9430*/  FSEL R8, R157, RZ, P0 ;  /* 0x000000ff9d087208 */ /* 0x000fe20000000000 */
[----:B------:R-:W-:Y:S01]  /*9440*/  MUFU.EX2 R156, R156 ;  /* 0x0000009c009c7308 */ /* 0x000fe20000000800 */
[----:B------:R-:W-:Y:S01]  /*9450*/  FSEL R146, R146, RZ, P0 ;  /* 0x000000ff92927208 */ /* 0x000fe20000000000 */
[----:B------:R-:W-:Y:S01]  /*9460*/  IMAD.WIDE.U32 R170, R170, -0x2daee0ad, RZ ;  /* 0xd2511f53aaaa7825 */ /* 0x000fe200078e00ff */
[----:B------:R-:W-:-:S03]  /*9470*/  LOP3.LUT R136, R11, UR24, R136, 0x96, !PT ;  /* 0x000000180b887c12 */ /* 0x000fc6000f8e9688 */
[----:B------:R-:W-:Y:S01]  /*9480*/  FFMA.FTZ R152, R0, c[0x0][0x23c], -R146 ;  /* 0x00008f0000987a23 */ /* 0x000fe20000010892 */
[----:B------:R-:W-:Y:S01]  /*9490*/  LOP3.LUT R0, R171, UR15, R10, 0x96, !PT ;  /* 0x0000000fab007c12 */ /* 0x000fe2000f8e960a */
[----:B------:R-:W-:Y:S02]  /*94a0*/  FADD.FTZ R3, R3, -R8 ;  /* 0x8000000803037221 */ /* 0x000fe40000010000 */
[----:B------:R-:W-:Y:S02]  /*94b0*/  FFMA.FTZ R153, R2, c[0x0][0x23c], -R163 ;  /* 0x00008f0002997a23 */ /* 0x000fe400000108a3 */
[----:B------:R-:W-:Y:S01]  /*94c0*/  IMAD.WIDE.U32 R10, R0, -0x326172a9, RZ ;  /* 0xcd9e8d57000a7825 */ /* 0x000fe200078e00ff */
[----:B------:R-:W-:Y:S03]  /*94d0*/  MUFU.EX2 R152, R152 ;  /* 0x0000009800987308 */ /* 0x000fe60000000800 */
[----:B------:R-:W-:Y:S01]  /*94e0*/  FFMA.FTZ R0, R7, c[0x0][0x23c], -R146 ;  /* 0x00008f0007007a23 */ /* 0x000fe20000010892 */
[----:B------:R-:W-:Y:S01]  /*94f0*/  FSEL R7, R158, RZ, P1 ;  /* 0x000000ff9e077208 */ /* 0x000fe20000800000 */
[----:B------:R-:W-:Y:S01]  /*9500*/  FMUL.FTZ R3, R3, c[0x0][0x23c] ;  /* 0x00008f0003037a20 */ /* 0x000fe20000410000 */
[----:B------:R-:W-:Y:S01]  /*9510*/  SHF.R.U32.HI R4, RZ, 0x10, R10 ;  /* 0x00000010ff047819 */ /* 0x000fe2000001160a */
[----:B------:R-:W-:Y:S01]  /*9520*/  IMAD.WIDE.U32 R136, R136, -0x326172a9, RZ ;  /* 0xcd9e8d5788887825 */ /* 0x000fe200078e00ff */
[----:B------:R-:W-:Y:S01]  /*9530*/  MUFU.EX2 R153, R153 ;  /* 0x0000009900997308 */ /* 0x000fe20000000800 */
[----:B------:R-:W-:-:S02]  /*9540*/  LOP3.LUT R6, R10, 0xff, RZ, 0xc0, !PT ;  /* 0x000000ff0a067812 */ /* 0x000fc400078ec0ff */
[----:B------:R-:W-:Y:S02]  /*9550*/  FADD.FTZ R160, R132, -R7 ;  /* 0x8000000784a07221 */ /* 0x000fe40000010000 */
[----:B------:R-:W-:Y:S01]  /*9560*/  FFMA.FTZ R2, R5, c[0x0][0x23c], -R146 ;  /* 0x00008f0005027a23 */ /* 0x000fe20000010892 */
[----:B------:R-:W-:Y:S01]  /*9570*/  LOP3.LUT R5, R11, UR8, R136, 0x96, !PT ;  /* 0x000000080b057c12 */ /* 0x000fe2000f8e9688 */
[----:B------:R-:W-:Y:S01]  /*9580*/  FMUL.FTZ R160, R160, c[0x0][0x23c] ;  /* 0x00008f00a0a07a20 */ /* 0x000fe20000410000 */
[----:B------:R-:W1:Y:S01]  /*9590*/  MUFU.EX2 R3, R3 ;  /* 0x0000000300037308 */ /* 0x000e620000000800 */
[--C-:B------:R-:W-:Y:S01]  /*95a0*/  FFMA.FTZ R159, R9, c[0x0][0x23c], -R146.reuse ;  /* 0x00008f00099f7a23 */ /* 0x100fe20000010892 */
[----:B------:R-:W-:Y:S01]  /*95b0*/  LOP3.LUT R11, R10, 0xffff, RZ, 0xc0, !PT ;  /* 0x0000ffff0a0b7812 */ /* 0x000fe200078ec0ff */
[----:B------:R-:W-:Y:S01]  /*95c0*/  FFMA.FTZ R167, R168, c[0x0][0x23c], -R163 ;  /* 0x00008f00a8a77a23 */ /* 0x000fe200000108a3 */
[----:B------:R-:W-:Y:S01]  /*95d0*/  LOP3.LUT R7, R5, 0xffff, RZ, 0xc0, !PT ;  /* 0x0000ffff05077812 */ /* 0x000fe200078ec0ff */
[--C-:B------:R-:W-:Y:S01]  /*95e0*/  FFMA.FTZ R168, R135, c[0x0][0x23c], -R146.reuse ;  /* 0x00008f0087a87a23 */ /* 0x100fe20000010892 */
[----:B------:R-:W-:Y:S01]  /*95f0*/  SHF.R.U32.HI R8, RZ, 0x10, R5 ;  /* 0x00000010ff087819 */ /* 0x000fe20000011605 */
[----:B------:R-:W-:Y:S01]  /*9600*/  FFMA.FTZ R171, R143, c[0x0][0x23c], -R146 ;  /* 0x00008f008fab7a23 */ /* 0x000fe20000010892 */
[----:B------:R-:W2:Y:S01]  /*9610*/  MUFU.EX2 R160, R160 ;  /* 0x000000a000a07308 */ /* 0x000ea20000000800 */
[----:B------:R-:W-:Y:S01]  /*9620*/  LOP3.LUT R9, R4, 0xff, RZ, 0xc0, !PT ;  /* 0x000000ff04097812 */ /* 0x000fe200078ec0ff */
[--C-:B------:R-:W-:Y:S01]  /*9630*/  FFMA.FTZ R164, R164, c[0x0][0x23c], -R163.reuse ;  /* 0x00008f00a4a47a23 */ /* 0x100fe200000108a3 */
[----:B------:R-:W-:Y:S01]  /*9640*/  LOP3.LUT R4, R5, 0xff, RZ, 0xc0, !PT ;  /* 0x000000ff05047812 */ /* 0x000fe200078ec0ff */
[----:B------:R-:W-:Y:S01]  /*9650*/  FFMA.FTZ R166, R166, c[0x0][0x23c], -R163 ;  /* 0x00008f00a6a67a23 */ /* 0x000fe200000108a3 */
[----:B------:R-:W-:Y:S01]  /*9660*/  SHF.R.U32.HI R11, RZ, 0x8, R11 ;  /* 0x00000008ff0b7819 */ /* 0x000fe2000001160b */
[----:B------:R-:W-:Y:S01]  /*9670*/  FFMA.FTZ R165, R134, c[0x0][0x23c], -R163 ;  /* 0x00008f0086a57a23 */ /* 0x000fe200000108a3 */
[----:B------:R-:W-:Y:S01]  /*9680*/  SHF.R.U32.HI R10, RZ, 0x18, R10 ;  /* 0x00000018ff0a7819 */ /* 0x000fe2000001160a */
[-C--:B-1----:R-:W-:Y:S01]  /*9690*/  FMUL.FTZ R34, R110, R3.reuse ;  /* 0x000000036e227220 */ /* 0x082fe20000410000 */
[----:B------:R-:W1:Y:S01]  /*96a0*/  MUFU.EX2 R2, R2 ;  /* 0x0000000200027308 */ /* 0x000e620000000800 */
[-C--:B------:R-:W-:Y:S01]  /*96b0*/  FMUL.FTZ R35, R111, R3.reuse ;  /* 0x000000036f237220 */ /* 0x080fe20000410000 */
[----:B------:R-:W-:Y:S01]  /*96c0*/  SHF.R.U32.HI R5, RZ, 0x18, R5 ;  /* 0x00000018ff057819 */ /* 0x000fe20000011605 */
[-C--:B------:R-:W-:Y:S01]  /*96d0*/  FMUL.FTZ R26, R114, R3.reuse ;  /* 0x00000003721a7220 */ /* 0x080fe20000410000 */
[----:B------:R-:W-:Y:S01]  /*96e0*/  SHF.R.U32.HI R7, RZ, 0x8, R7 ;  /* 0x00000008ff077819 */ /* 0x000fe20000011607 */
[----:B------:R-:W-:Y:S01]  /*96f0*/  FMUL.FTZ R27, R115, R3 ;  /* 0x00000003731b7220 */ /* 0x000fe20000410000 */
[----:B------:R-:W-:Y:S01]  /*9700*/  LOP3.LUT R8, R8, 0xff, RZ, 0xc0, !PT ;  /* 0x000000ff08087812 */ /* 0x000fe200078ec0ff */
[-C--:B--2---:R-:W-:Y:S01]  /*9710*/  FMUL.FTZ R32, R108, R160.reuse ;  /* 0x000000a06c207220 */ /* 0x084fe20000410000 */
[----:B------:R-:W-:Y:S01]  /*9720*/  MUFU.EX2 R0, R0 ;  /* 0x0000000000007308 */ /* 0x000fe20000000800 */
[-C--:B------:R-:W-:Y:S01]  /*9730*/  FMUL.FTZ R33, R109, R160.reuse ;  /* 0x000000a06d217220 */ /* 0x080fe20000410000 */
[----:B------:R-:W-:Y:S01]  /*9740*/  PRMT R6, R6, 0x5410, R11 ;  /* 0x0000541006067816 */ /* 0x000fe2000000000b */
[----:B------:R-:W2:Y:S01]  /*9750*/  LDSM.16.MT88.4 R108, [R188+0xe000] ;  /* 0x00e00000bc6c783b */ /* 0x000ea20000004200 */
[-C--:B------:R-:W-:Y:S01]  /*9760*/  FMUL.FTZ R24, R112, R160.reuse ;  /* 0x000000a070187220 */ /* 0x080fe20000410000 */
[----:B------:R-:W-:Y:S01]  /*9770*/  PRMT R10, R9, 0x5410, R10 ;  /* 0x00005410090a7816 */ /* 0x000fe2000000000a */
[----:B------:R-:W-:Y:S01]  /*9780*/  FMUL.FTZ R25, R113, R160 ;  /* 0x000000a071197220 */ /* 0x000fe20000410000 */
[----:B------:R-:W-:Y:S01]  /*9790*/  PRMT R4, R4, 0x5410, R7 ;  /* 0x0000541004047816 */ /* 0x000fe20000000007 */
[----:B------:R-:W3:Y:S01]  /*97a0*/  MUFU.EX2 R159, R159 ;  /* 0x0000009f009f7308 */ /* 0x000ee20000000800 */
[----:B------:R-:W4:Y:S01]  /*97b0*/  LDSM.16.MT88.4 R112, [R186+0xe000] ;  /* 0x00e00000ba70783b */ /* 0x000f220000004200 */
[----:B------:R-:W-:Y:S01]  /*97c0*/  PRMT R8, R8, 0x5410, R5 ;  /* 0x0000541008087816 */ /* 0x000fe20000000005 */
[--C-:B------:R-:W-:Y:S01]  /*97d0*/  HSET2.LE.AND R6, R6, R161.reuse, PT ;  /* 0x000000a106067233 */ /* 0x100fe20003803000 */
[----:B------:R-:W-:Y:S01]  /*97e0*/  F2FP.BF16.PACK_AB R11, R153, R154 ;  /* 0x0000009a990b723e */ /* 0x000fe200000010ff */
[--C-:B------:R-:W-:Y:S01]  /*97f0*/  HSET2.LE.AND R7, R10, R161.reuse, PT ;  /* 0x000000a10a077233 */ /* 0x100fe20003803000 */
[----:B------:R-:W-:Y:S01]  /*9800*/  F2FP.BF16.PACK_AB R9, R155, R156 ;  /* 0x0000009c9b09723e */ /* 0x000fe200000010ff */
[--C-:B------:R-:W-:Y:S01]  /*9810*/  HSET2.LE.AND R4, R4, R161.reuse, PT ;  /* 0x000000a104047233 */ /* 0x100fe20003803000 */
[----:B------:R-:W-:Y:S01]  /*9820*/  LOP3.LUT R6, R6, R11, RZ, 0xc0, !PT ;  /* 0x0000000b06067212 */ /* 0x000fe200078ec0ff */
[----:B------:R-:W-:Y:S01]  /*9830*/  HSET2.LE.AND R5, R8, R161, PT ;  /* 0x000000a108057233 */ /* 0x000fe20003803000 */
[----:B-1----:R-:W-:Y:S01]  /*9840*/  F2FP.BF16.PACK_AB R8, R2, R152 ;  /* 0x000000980208723e */ /* 0x002fe200000010ff */
[-C--:B------:R-:W-:Y:S01]  /*9850*/  FMUL.FTZ R36, R36, R160.reuse ;  /* 0x000000a024247220 */ /* 0x080fe20000410000 */
[----:B------:R-:W-:Y:S01]  /*9860*/  LOP3.LUT R4, R4, R9, RZ, 0xc0, !PT ;  /* 0x0000000904047212 */ /* 0x000fe200078ec0ff */
[----:B------:R-:W-:Y:S01]  /*9870*/  FMUL.FTZ R37, R37, R160 ;  /* 0x000000a025257220 */ /* 0x000fe20000410000 */
[----:B------:R-:W-:Y:S01]  /*9880*/  LOP3.LUT R5, R5, R8, RZ, 0xc0, !PT ;  /* 0x0000000805057212 */ /* 0x000fe200078ec0ff */
[-C--:B------:R-:W-:Y:S01]  /*9890*/  FMUL.FTZ R38, R38, R3.reuse ;  /* 0x0000000326267220 */ /* 0x080fe20000410000 */
[----:B---3--:R-:W-:Y:S01]  /*98a0*/  F2FP.BF16.PACK_AB R10, R159, R0 ;  /* 0x000000009f0a723e */ /* 0x008fe200000010ff */
[-C--:B------:R-:W-:Y:S01]  /*98b0*/  FMUL.FTZ R39, R39, R3.reuse ;  /* 0x0000000327277220 */ /* 0x080fe20000410000 */
[----:B------:R-:W-:Y:S01]  /*98c0*/  LOP3.LUT R136, R137, UR16, R138, 0x96, !PT ;  /* 0x0000001089887c12 */ /* 0x000fe2000f8e968a */
[----:B------:R-:W-:Y:S01]  /*98d0*/  FMUL.FTZ R40, R40, R160 ;  /* 0x000000a028287220 */ /* 0x000fe20000410000 */
[----:B------:R-:W-:Y:S01]  /*98e0*/  LOP3.LUT R7, R7, R10, RZ, 0xc0, !PT ;  /* 0x0000000a07077212 */ /* 0x000fe200078ec0ff */
[----:B------:R-:W-:Y:S01]  /*98f0*/  FMUL.FTZ R41, R41, R160 ;  /* 0x000000a029297220 */ /* 0x000fe20000410000 */
[----:B------:R-:W-:Y:S01]  /*9900*/  MUFU.EX2 R168, R168 ;  /* 0x000000a800a87308 */ /* 0x000fe20000000800 */
[----:B------:R-:W-:-:S02]  /*9910*/  FMUL.FTZ R42, R42, R3 ;  /* 0x000000032a2a7220 */ /* 0x000fc40000410000 */
[-C--:B------:R-:W-:Y:S02]  /*9920*/  FMUL.FTZ R43, R43, R3.reuse ;  /* 0x000000032b2b7220 */ /* 0x080fe40000410000 */
[C---:B------:R-:W-:Y:S01]  /*9930*/  HMMA.16816.F32.BF16 R24, R4.reuse, R28, R24 ;  /* 0x0000001c0418723c */ /* 0x040fe20000041818 */
[-C--:B------:R-:W-:Y:S02]  /*9940*/  FMUL.FTZ R44, R44, R160.reuse ;  /* 0x000000a02c2c7220 */ /* 0x080fe40000410000 */
[-C--:B------:R-:W-:Y:S01]  /*9950*/  FMUL.FTZ R45, R45, R160.reuse ;  /* 0x000000a02d2d7220 */ /* 0x080fe20000410000 */
[----:B------:R-:W1:Y:S01]  /*9960*/  MUFU.EX2 R171, R171 ;  /* 0x000000ab00ab7308 */ /* 0x000e620000000800 */
[-C--:B------:R-:W-:Y:S02]  /*9970*/  FMUL.FTZ R46, R46, R3.reuse ;  /* 0x000000032e2e7220 */ /* 0x080fe40000410000 */
[----:B------:R-:W-:Y:S01]  /*9980*/  FMUL.FTZ R47, R47, R3 ;  /* 0x000000032f2f7220 */ /* 0x000fe20000410000 */
[----:B------:R-:W-:Y:S01]  /*9990*/  HMMA.16816.F32.BF16 R28, R4, R30, R32 ;  /* 0x0000001e041c723c */ /* 0x000fe20000041820 */
[----:B------:R-:W-:-:S02]  /*99a0*/  FMUL.FTZ R48, R48, R160 ;  /* 0x000000a030307220 */ /* 0x000fc40000410000 */
[-C--:B------:R-:W-:Y:S01]  /*99b0*/  FMUL.FTZ R49, R49, R160.reuse ;  /* 0x000000a031317220 */ /* 0x080fe20000410000 */
[----:B------:R-:W-:Y:S01]  /*99c0*/  MUFU.EX2 R164, R164 ;  /* 0x000000a400a47308 */ /* 0x000fe20000000800 */
[-C--:B------:R-:W-:Y:S02]  /*99d0*/  FMUL.FTZ R50, R50, R3.reuse ;  /* 0x0000000332327220 */ /* 0x080fe40000410000 */
[-C--:B------:R-:W-:Y:S01]  /*99e0*/  FMUL.FTZ R32, R104, R160.reuse ;  /* 0x000000a068207220 */ /* 0x080fe20000410000 */
[----:B--2---:R-:W-:Y:S01]  /*99f0*/  HMMA.16816.F32.BF16 R36, R4, R108, R36 ;  /* 0x0000006c0424723c */ /* 0x004fe20000041824 */
[----:B------:R-:W-:Y:S02]  /*9a00*/  FMUL.FTZ R33, R105, R160 ;  /* 0x000000a069217220 */ /* 0x000fe40000410000 */
[-C--:B------:R-:W-:Y:S01]  /*9a10*/  FMUL.FTZ R34, R106, R3.reuse ;  /* 0x000000036a227220 */ /* 0x080fe20000410000 */
[----:B------:R-:W-:Y:S01]  /*9a20*/  MUFU.EX2 R167, R167 ;  /* 0x000000a700a77308 */ /* 0x000fe20000000800 */
[----:B------:R-:W-:-:S02]  /*9a30*/  FMUL.FTZ R35, R107, R3 ;  /* 0x000000036b237220 */ /* 0x000fc40000410000 */
[----:B------:R-:W2:Y:S01]  /*9a40*/  LDSM.16.MT88.4 R104, [R185+0xe000] ;  /* 0x00e00000b968783b */ /* 0x000ea20000004200 */
[C---:B------:R-:W-:Y:S01]  /*9a50*/  HMMA.16816.F32.BF16 R40, R4.reuse, R110, R40 ;  /* 0x0000006e0428723c */ /* 0x040fe20000041828 */
[-C--:B------:R-:W-:Y:S02]  /*9a60*/  FMUL.FTZ R51, R51, R3.reuse ;  /* 0x0000000333337220 */ /* 0x080fe40000410000 */
[----:B------:R-:W3:Y:S01]  /*9a70*/  LDSM.16.MT88.4 R108, [R184+0xe000] ;  /* 0x00e00000b86c783b */ /* 0x000ee20000004200 */
[-C--:B------:R-:W-:Y:S01]  /*9a80*/  FMUL.FTZ R52, R52, R160.reuse ;  /* 0x000000a034347220 */ /* 0x080fe20000410000 */
[----:B------:R-:W-:Y:S01]  /*9a90*/  MUFU.EX2 R166, R166 ;  /* 0x000000a600a67308 */ /* 0x000fe20000000800 */
[----:B------:R-:W-:Y:S02]  /*9aa0*/  FMUL.FTZ R53, R53, R160 ;  /* 0x000000a035357220 */ /* 0x000fe40000410000 */
[----:B----4-:R-:W-:Y:S01]  /*9ab0*/  HMMA.16816.F32.BF16 R44, R4, R112, R44 ;  /* 0x00000070042c723c */ /* 0x010fe2000004182c */
[----:B------:R-:W-:-:S02]  /*9ac0*/  FMUL.FTZ R54, R54, R3 ;  /* 0x0000000336367220 */ /* 0x000fc40000410000 */
[-C--:B------:R-:W-:Y:S02]  /*9ad0*/  FMUL.FTZ R55, R55, R3.reuse ;  /* 0x0000000337377220 */ /* 0x080fe40000410000 */
[-C--:B------:R-:W-:Y:S01]  /*9ae0*/  FMUL.FTZ R56, R56, R160.reuse ;  /* 0x000000a038387220 */ /* 0x080fe20000410000 */
[----:B------:R-:W4:Y:S01]  /*9af0*/  MUFU.EX2 R165, R165 ;  /* 0x000000a500a57308 */ /* 0x000f220000000800 */
[-C--:B------:R-:W-:Y:S01]  /*9b00*/  FMUL.FTZ R57, R57, R160.reuse ;  /* 0x000000a039397220 */ /* 0x080fe20000410000 */
[----:B------:R-:W-:Y:S01]  /*9b10*/  HMMA.16816.F32.BF16 R48, R4, R114, R48 ;  /* 0x000000720430723c */ /* 0x000fe20000041830 */
[----:B------:R-:W5:Y:S01]  /*9b20*/  LDSM.16.MT88.4 R112, [R188+0x10000] ;  /* 0x01000000bc70783b */ /* 0x000f620000004200 */
[-C--:B------:R-:W-:Y:S02]  /*9b30*/  FMUL.FTZ R58, R58, R3.reuse ;  /* 0x000000033a3a7220 */ /* 0x080fe40000410000 */
[----:B------:R-:W-:Y:S02]  /*9b40*/  FMUL.FTZ R59, R59, R3 ;  /* 0x000000033b3b7220 */ /* 0x000fe40000410000 */
[----:B------:R-:W-:-:S02]  /*9b50*/  FMUL.FTZ R60, R60, R160 ;  /* 0x000000a03c3c7220 */ /* 0x000fc40000410000 */
[-C--:B------:R-:W-:Y:S02]  /*9b60*/  FMUL.FTZ R61, R61, R160.reuse ;  /* 0x000000a03d3d7220 */ /* 0x080fe40000410000 */
[-C--:B------:R-:W-:Y:S02]  /*9b70*/  FMUL.FTZ R62, R62, R3.reuse ;  /* 0x000000033e3e7220 */ /* 0x080fe40000410000 */
[-C--:B------:R-:W-:Y:S02]  /*9b80*/  FMUL.FTZ R63, R63, R3.reuse ;  /* 0x000000033f3f7220 */ /* 0x080fe40000410000 */
[-C--:B------:R-:W-:Y:S02]  /*9b90*/  FMUL.FTZ R64, R64, R160.reuse ;  /* 0x000000a040407220 */ /* 0x080fe40000410000 */
[----:B------:R-:W-:Y:S02]  /*9ba0*/  FMUL.FTZ R65, R65, R160 ;  /* 0x000000a041417220 */ /* 0x000fe40000410000 */
[----:B------:R-:W-:-:S02]  /*9bb0*/  FMUL.FTZ R66, R66, R3 ;  /* 0x0000000342427220 */ /* 0x000fc40000410000 */
[-C--:B------:R-:W-:Y:S02]  /*9bc0*/  FMUL.FTZ R67, R67, R3.reuse ;  /* 0x0000000343437220 */ /* 0x080fe40000410000 */
[-C--:B------:R-:W-:Y:S01]  /*9bd0*/  FMUL.FTZ R68, R68, R160.reuse ;  /* 0x000000a044447220 */ /* 0x080fe20000410000 */
[C---:B--2---:R-:W-:Y:S01]  /*9be0*/  HMMA.16816.F32.BF16 R52, R4.reuse, R104, R52 ;  /* 0x000000680434723c */ /* 0x044fe20000041834 */
[-C--:B------:R-:W-:Y:S02]  /*9bf0*/  FMUL.FTZ R69, R69, R160.reuse ;  /* 0x000000a045457220 */ /* 0x080fe40000410000 */
[-C--:B------:R-:W-:Y:S02]  /*9c00*/  FMUL.FTZ R70, R70, R3.reuse ;  /* 0x0000000346467220 */ /* 0x080fe40000410000 */
[----:B------:R-:W-:Y:S02]  /*9c10*/  FMUL.FTZ R71, R71, R3 ;  /* 0x0000000347477220 */ /* 0x000fe40000410000 */
[-C--:B------:R-:W-:Y:S01]  /*9c20*/  FMUL.FTZ R16, R120, R160.reuse ;  /* 0x000000a078107220 */ /* 0x080fe20000410000 */
[----:B------:R-:W-:Y:S01]  /*9c30*/  HMMA.16816.F32.BF16 R56, R4, R106, R56 ;  /* 0x0000006a0438723c */ /* 0x000fe20000041838 */
[----:B------:R-:W2:Y:S01]  /*9c40*/  LDSM.16.MT88.4 R104, [R186+0x10000] ;  /* 0x01000000ba68783b */ /* 0x000ea20000004200 */
[----:B------:R-:W-:-:S02]  /*9c50*/  FMUL.FTZ R17, R121, R160 ;  /* 0x000000a079117220 */ /* 0x000fc40000410000 */
[-C--:B------:R-:W-:Y:S02]  /*9c60*/  FMUL.FTZ R18, R122, R3.reuse ;  /* 0x000000037a127220 */ /* 0x080fe40000410000 */
[-C--:B------:R-:W-:Y:S02]  /*9c70*/  FMUL.FTZ R19, R123, R3.reuse ;  /* 0x000000037b137220 */ /* 0x080fe40000410000 */
[----:B---3--:R-:W-:Y:S01]  /*9c80*/  HMMA.16816.F32.BF16 R60, R4, R108, R60 ;  /* 0x0000006c043c723c */ /* 0x008fe2000004183c */
[----:B------:R-:W-:Y:S01]  /*9c90*/  LDSM.16.MT88.4 R120, [R184+0xc000] ;  /* 0x00c00000b878783b */ /* 0x000fe20000004200 */
[-C--:B------:R-:W-:Y:S02]  /*9ca0*/  FMUL.FTZ R76, R76, R160.reuse ;  /* 0x000000a04c4c7220 */ /* 0x080fe40000410000 */
[----:B------:R-:W-:Y:S02]  /*9cb0*/  FMUL.FTZ R77, R77, R160 ;  /* 0x000000a04d4d7220 */ /* 0x000fe40000410000 */
[----:B------:R-:W-:-:S02]  /*9cc0*/  FMUL.FTZ R78, R78, R3 ;  /* 0x000000034e4e7220 */ /* 0x000fc40000410000 */
[C---:B------:R-:W-:Y:S01]  /*9cd0*/  HMMA.16816.F32.BF16 R64, R4.reuse, R110, R64 ;  /* 0x0000006e0440723c */ /* 0x040fe20000041840 */
[----:B------:R-:W3:Y:S01]  /*9ce0*/  LDSM.16.MT88.4 R108, [R185+0x10000] ;  /* 0x01000000b96c783b */ /* 0x000ee20000004200 */
[-C--:B------:R-:W-:Y:S02]  /*9cf0*/  FMUL.FTZ R79, R79, R3.reuse ;  /* 0x000000034f4f7220 */ /* 0x080fe40000410000 */
[-C--:B------:R-:W-:Y:S02]  /*9d00*/  FMUL.FTZ R80, R80, R160.reuse ;  /* 0x000000a050507220 */ /* 0x080fe40000410000 */
[----:B------:R-:W-:Y:S02]  /*9d10*/  FMUL.FTZ R81, R81, R160 ;  /* 0x000000a051517220 */ /* 0x000fe40000410000 */
[----:B-----5:R-:W-:Y:S01]  /*9d20*/  HMMA.16816.F32.BF16 R68, R4, R112, R68 ;  /* 0x000000700444723c */ /* 0x020fe20000041844 */
[-C--:B------:R-:W-:Y:S02]  /*9d30*/  FMUL.FTZ R82, R82, R3.reuse ;  /* 0x0000000352527220 */ /* 0x080fe40000410000 */
[----:B------:R-:W-:-:S02]  /*9d40*/  FMUL.FTZ R83, R83, R3 ;  /* 0x0000000353537220 */ /* 0x000fc40000410000 */
[-C--:B------:R-:W-:Y:S02]  /*9d50*/  FMUL.FTZ R84, R84, R160.reuse ;  /* 0x000000a054547220 */ /* 0x080fe40000410000 */
[----:B------:R-:W-:Y:S01]  /*9d60*/  IMAD.WIDE.U32 R112, R136, -0x2daee0ad, RZ ;  /* 0xd2511f5388707825 */ /* 0x000fe200078e00ff */
[C---:B------:R-:W-:Y:S01]  /*9d70*/  HMMA.16816.F32.BF16 R16, R4.reuse, R20, R16 ;  /* 0x000000140410723c */ /* 0x040fe20000041810 */
[----:B------:R-:W5:Y:S02]  /*9d80*/  LDSM.16.MT88.4 R136, [R184+0x10000] ;  /* 0x01000000b888783b */ /* 0x000f640000004200 */
[-C--:B------:R-:W-:Y:S01]  /*9d90*/  FMUL.FTZ R85, R85, R160.reuse ;  /* 0x000000a055557220 */ /* 0x080fe20000410000 */
[----:B------:R-:W-:Y:S01]  /*9da0*/  LOP3.LUT R170, R113, UR5, R170, 0x96, !PT ;  /* 0x0000000571aa7c12 */ /* 0x000fe2000f8e96aa */
[-C--:B------:R-:W-:Y:S02]  /*9db0*/  FMUL.FTZ R86, R86, R3.reuse ;  /* 0x0000000356567220 */ /* 0x080fe40000410000 */
[-C--:B------:R-:W-:Y:S01]  /*9dc0*/  FMUL.FTZ R87, R87, R3.reuse ;  /* 0x0000000357577220 */ /* 0x080fe20000410000 */
[----:B------:R-:W-:Y:S01]  /*9dd0*/  LOP3.LUT R230, R170, 0xff, RZ, 0xc0, !PT ;  /* 0x000000ffaae67812 */ /* 0x000fe200078ec0ff */
[-C--:B------:R-:W-:Y:S01]  /*9de0*/  FMUL.FTZ R88, R88, R160.reuse ;  /* 0x000000a058587220 */ /* 0x080fe20000410000 */
[----:B--2---:R-:W-:Y:S01]  /*9df0*/  HMMA.16816.F32.BF16 R76, R4, R104, R76 ;  /* 0x00000068044c723c */ /* 0x004fe2000004184c */
[----:B------:R-:W-:Y:S01]  /*9e00*/  FMUL.FTZ R89, R89, R160 ;  /* 0x000000a059597220 */ /* 0x000fe20000410000 */
[----:B------:R-:W-:Y:S01]  /*9e10*/  SHF.R.U32.HI R218, RZ, 0x10, R170 ;  /* 0x00000010ffda7819 */ /* 0x000fe200000116aa */
[----:B------:R-:W-:-:S02]  /*9e20*/  FMUL.FTZ R90, R90, R3 ;  /* 0x000000035a5a7220 */ /* 0x000fc40000410000 */
[-C--:B------:R-:W-:Y:S01]  /*9e30*/  FMUL.FTZ R91, R91, R3.reuse ;  /* 0x000000035b5b7220 */ /* 0x080fe20000410000 */
[----:B------:R-:W-:Y:S01]  /*9e40*/  LOP3.LUT R218, R218, 0xff, RZ, 0xc0, !PT ;  /* 0x000000ffdada7812 */ /* 0x000fe200078ec0ff */
[-C--:B------:R-:W-:Y:S01]  /*9e50*/  FMUL.FTZ R72, R72, R160.reuse ;  /* 0x000000a048487220 */ /* 0x080fe20000410000 */
[C---:B------:R-:W-:Y:S01]  /*9e60*/  HMMA.16816.F32.BF16 R80, R4.reuse, R106, R80 ;  /* 0x0000006a0450723c */ /* 0x040fe20000041850 */
[-C--:B------:R-:W-:Y:S01]  /*9e70*/  FMUL.FTZ R73, R73, R160.reuse ;  /* 0x000000a049497220 */ /* 0x080fe20000410000 */
[--C-:B------:R-:W-:Y:S01]  /*9e80*/  SHF.R.U32.HI R104, RZ, 0x10, R112.reuse ;  /* 0x00000010ff687819 */ /* 0x100fe20000011670 */
[-C--:B------:R-:W-:Y:S01]  /*9e90*/  FMUL.FTZ R74, R74, R3.reuse ;  /* 0x000000034a4a7220 */ /* 0x080fe20000410000 */
[----:B------:R-:W-:Y:S01]  /*9ea0*/  SHF.R.U32.HI R105, RZ, 0x18, R112 ;  /* 0x00000018ff697819 */ /* 0x000fe20000011670 */
[-C--:B------:R-:W-:Y:S01]  /*9eb0*/  FMUL.FTZ R75, R75, R3.reuse ;  /* 0x000000034b4b7220 */ /* 0x080fe20000410000 */
[----:B------:R-:W-:Y:S01]  /*9ec0*/  LOP3.LUT R104, R104, 0xff, RZ, 0xc0, !PT ;  /* 0x000000ff68687812 */ /* 0x000fe200078ec0ff */
[-C--:B------:R-:W-:Y:S01]  /*9ed0*/  FMUL.FTZ R8, R128, R160.reuse ;  /* 0x000000a080087220 */ /* 0x080fe20000410000 */
[C---:B------:R-:W-:Y:S01]  /*9ee0*/  LOP3.LUT R107, R112.reuse, 0xffff, RZ, 0xc0, !PT ;  /* 0x0000ffff706b7812 */ /* 0x040fe200078ec0ff */
[C---:B---3--:R-:W-:Y:S01]  /*9ef0*/  HMMA.16816.F32.BF16 R84, R4.reuse, R108, R84 ;  /* 0x0000006c0454723c */ /* 0x048fe20000041854 */
[----:B------:R-:W-:Y:S01]  /*9f00*/  LOP3.LUT R106, R112, 0xff, RZ, 0xc0, !PT ;  /* 0x000000ff706a7812 */ /* 0x000fe200078ec0ff */
[-C--:B------:R-:W-:Y:S01]  /*9f10*/  FMUL.FTZ R9, R129, R160.reuse ;  /* 0x000000a081097220 */ /* 0x080fe20000410000 */
[----:B------:R-:W-:Y:S01]  /*9f20*/  SHF.R.U32.HI R107, RZ, 0x8, R107 ;  /* 0x00000008ff6b7819 */ /* 0x000fe2000001166b */
[-C--:B------:R-:W-:Y:S01]  /*9f30*/  FMUL.FTZ R10, R130, R3.reuse ;  /* 0x00000003820a7220 */ /* 0x080fe20000410000 */
[----:B------:R-:W-:Y:S01]  /*9f40*/  PRMT R104, R104, 0x5410, R105 ;  /* 0x0000541068687816 */ /* 0x000fe20000000069 */
[-C--:B------:R-:W-:Y:S01]  /*9f50*/  FMUL.FTZ R11, R131, R3.reuse ;  /* 0x00000003830b7220 */ /* 0x080fe20000410000 */
[----:B------:R-:W-:Y:S01]  /*9f60*/  PRMT R106, R106, 0x5410, R107 ;  /* 0x000054106a6a7816 */ /* 0x000fe2000000006b */
[C---:B------:R-:W-:Y:S01]  /*9f70*/  HMMA.16816.F32.BF16 R88, R4.reuse, R110, R88 ;  /* 0x0000006e0458723c */ /* 0x040fe20000041858 */
[----:B------:R-:W2:Y:S01]  /*9f80*/  LDSM.16.MT88.4 R108, [R185+0xe800] ;  /* 0x00e80000b96c783b */ /* 0x000ea20000004200 */
[-C--:B------:R-:W-:Y:S01]  /*9f90*/  FMUL.FTZ R124, R124, R160.reuse ;  /* 0x000000a07c7c7220 */ /* 0x080fe20000410000 */
[----:B------:R-:W-:Y:S01]  /*9fa0*/  LOP3.LUT R107, R170, 0xffff, RZ, 0xc0, !PT ;  /* 0x0000ffffaa6b7812 */ /* 0x000fe200078ec0ff */
[-C--:B------:R-:W-:Y:S01]  /*9fb0*/  FMUL.FTZ R125, R125, R160.reuse ;  /* 0x000000a07d7d7220 */ /* 0x080fe20000410000 */
[----:B------:R-:W-:Y:S01]  /*9fc0*/  SHF.R.U32.HI R105, RZ, 0x18, R170 ;  /* 0x00000018ff697819 */ /* 0x000fe200000116aa */
[-C--:B------:R-:W-:Y:S01]  /*9fd0*/  FMUL.FTZ R126, R126, R3.reuse ;  /* 0x000000037e7e7220 */ /* 0x080fe20000410000 */
[----:B------:R-:W-:Y:S01]  /*9fe0*/  SHF.R.U32.HI R107, RZ, 0x8, R107 ;  /* 0x00000008ff6b7819 */ /* 0x000fe2000001166b */
[C---:B------:R-:W-:Y:S01]  /*9ff0*/  HMMA.16816.F32.BF16 R72, R4.reuse, R114, R72 ;  /* 0x000000720448723c */ /* 0x040fe20000041848 */
[----:B------:R-:W3:Y:S01]  /*a000*/  LDSM.16.MT88.4 R112, [R186+0xe800] ;  /* 0x00e80000ba70783b */ /* 0x000ee20000004200 */
[-C--:B------:R-:W-:Y:S01]  /*a010*/  FMUL.FTZ R127, R127, R3.reuse ;  /* 0x000000037f7f7220 */ /* 0x080fe20000410000 */
[----:B------:R-:W-:Y:S01]  /*a020*/  PRMT R230, R230, 0x5410, R107 ;  /* 0x00005410e6e67816 */ /* 0x000fe2000000006b */
[-C--:B------:R-:W-:Y:S01]  /*a030*/  FMUL.FTZ R116, R116, R160.reuse ;  /* 0x000000a074747220 */ /* 0x080fe20000410000 */
[--C-:B------:R-:W-:Y:S01]  /*a040*/  HSET2.LE.AND R104, R104, R161.reuse, PT ;  /* 0x000000a168687233 */ /* 0x100fe20003803000 */
[----:B------:R-:W-:Y:S01]  /*a050*/  FMUL.FTZ R117, R117, R160 ;  /* 0x000000a075757220 */ /* 0x000fe20000410000 */
[----:B-1----:R-:W-:Y:S01]  /*a060*/  F2FP.BF16.PACK_AB R107, R171, R168 ;  /* 0x000000a8ab6b723e */ /* 0x002fe200000010ff */
[-C--:B------:R-:W-:Y:S01]  /*a070*/  FMUL.FTZ R118, R118, R3.reuse ;  /* 0x0000000376767220 */ /* 0x080fe20000410000 */
[C---:B------:R-:W-:Y:S01]  /*a080*/  HMMA.16816.F32.BF16 R8, R4.reuse, R12, R8 ;  /* 0x0000000c0408723c */ /* 0x040fe20000041808 */
[-C--:B------:R-:W-:Y:S01]  /*a090*/  FMUL.FTZ R119, R119, R3.reuse ;  /* 0x0000000377777220 */ /* 0x080fe20000410000 */
[--C-:B------:R-:W-:Y:S01]  /*a0a0*/  HSET2.LE.AND R230, R230, R161.reuse, PT ;  /* 0x000000a1e6e67233 */ /* 0x100fe20003803000 */
[-C--:B------:R-:W-:Y:S01]  /*a0b0*/  FMUL.FTZ R100, R100, R160.reuse ;  /* 0x000000a064647220 */ /* 0x080fe20000410000 */
[----:B------:R-:W-:Y:S01]  /*a0c0*/  PRMT R218, R218, 0x5410, R105 ;  /* 0x00005410dada7816 */ /* 0x000fe20000000069 */
[----:B------:R-:W-:Y:S01]  /*a0d0*/  FMUL.FTZ R101, R101, R160 ;  /* 0x000000a065657220 */ /* 0x000fe20000410000 */
[--C-:B------:R-:W-:Y:S01]  /*a0e0*/  HSET2.LE.AND R106, R106, R161.reuse, PT ;  /* 0x000000a16a6a7233 */ /* 0x100fe20003803000 */
[-C--:B------:R-:W-:Y:S01]  /*a0f0*/  FMUL.FTZ R102, R102, R3.reuse ;  /* 0x0000000366667220 */ /* 0x080fe20000410000 */
[C---:B------:R-:W-:Y:S01]  /*a100*/  HMMA.16816.F32.BF16 R12, R4.reuse, R14, R124 ;  /* 0x0000000e040c723c */ /* 0x040fe2000004187c */
[----:B------:R-:W-:Y:S01]  /*a110*/  FMUL.FTZ R103, R103, R3 ;  /* 0x0000000367677220 */ /* 0x000fe20000410000 */
[----:B----4-:R-:W-:Y:S01]  /*a120*/  F2FP.BF16.PACK_AB R105, R165, R166 ;  /* 0x000000a6a569723e */ /* 0x010fe200000010ff */
[-C--:B------:R-:W-:Y:S01]  /*a130*/  FMUL.FTZ R92, R92, R160.reuse ;  /* 0x000000a05c5c7220 */ /* 0x080fe20000410000 */
[----:B------:R-:W-:Y:S01]  /*a140*/  LOP3.LUT R107, R104, R107, RZ, 0xc0, !PT ;  /* 0x0000006b686b7212 */ /* 0x000fe200078ec0ff */
[-C--:B------:R-:W-:Y:S01]  /*a150*/  FMUL.FTZ R93, R93, R160.reuse ;  /* 0x000000a05d5d7220 */ /* 0x080fe20000410000 */
[----:B------:R-:W-:Y:S01]  /*a160*/  LOP3.LUT R106, R106, R105, RZ, 0xc0, !PT ;  /* 0x000000696a6a7212 */ /* 0x000fe200078ec0ff */
[-C--:B------:R-:W-:Y:S01]  /*a170*/  FMUL.FTZ R94, R94, R3.reuse ;  /* 0x000000035e5e7220 */ /* 0x080fe20000410000 */
[----:B------:R-:W-:Y:S01]  /*a180*/  HMMA.16816.F32.BF16 R20, R4, R22, R116 ;  /* 0x000000160414723c */ /* 0x000fe20000041874 */
[----:B------:R-:W-:Y:S01]  /*a190*/  FMUL.FTZ R95, R95, R3 ;  /* 0x000000035f5f7220 */ /* 0x000fe20000410000 */
[----:B------:R-:W-:Y:S01]  /*a1a0*/  HSET2.LE.AND R105, R218, R161, PT ;  /* 0x000000a1da697233 */ /* 0x000fe20003803000 */
[-C--:B------:R-:W-:Y:S01]  /*a1b0*/  FMUL.FTZ R96, R96, R160.reuse ;  /* 0x000000a060607220 */ /* 0x080fe20000410000 */
[----:B------:R-:W-:Y:S01]  /*a1c0*/  LDSM.16.MT88.4 R128, [R186+0xc800] ;  /* 0x00c80000ba80783b */ /* 0x000fe20000004200 */
[----:B------:R-:W-:-:S02]  /*a1d0*/  FMUL.FTZ R97, R97, R160 ;  /* 0x000000a061617220 */ /* 0x000fc40000410000 */
[-C--:B------:R-:W-:Y:S01]  /*a1e0*/  FMUL.FTZ R98, R98, R3.reuse ;  /* 0x0000000362627220 */ /* 0x080fe20000410000 */
[C---:B------:R-:W-:Y:S01]  /*a1f0*/  HMMA.16816.F32.BF16 R32, R4.reuse, R120, R32 ;  /* 0x000000780420723c */ /* 0x040fe20000041820 */
[----:B------:R-:W-:Y:S01]  /*a200*/  FMUL.FTZ R99, R99, R3 ;  /* 0x0000000363637220 */ /* 0x000fe20000410000 */
[----:B------:R-:W-:Y:S01]  /*a210*/  LDSM.16.MT88.4 R116, [R188+0xe800] ;  /* 0x00e80000bc74783b */ /* 0x000fe20000004200 */
[--C-:B------:R-:W-:Y:S02]  /*a220*/  FFMA.FTZ R169, R133, c[0x0][0x23c], -R146.reuse ;  /* 0x00008f0085a97a23 */ /* 0x100fe40000010892 */
[--C-:B------:R-:W-:Y:S01]  /*a230*/  FFMA.FTZ R170, R233, c[0x0][0x23c], -R146.reuse ;  /* 0x00008f00e9aa7a23 */ /* 0x100fe20000010892 */
[----:B------:R-:W-:Y:S01]  /*a240*/  LDSM.16.MT88.4 R132, [R188+0xc800] ;  /* 0x00c80000bc84783b */ /* 0x000fe20000004200 */
[----:B------:R-:W-:Y:S01]  /*a250*/  FFMA.FTZ R218, R141, c[0x0][0x23c], -R146 ;  /* 0x00008f008dda7a23 */ /* 0x000fe20000010892 */
[----:B------:R-:W-:Y:S01]  /*a260*/  HMMA.16816.F32.BF16 R100, R4, R122, R100 ;  /* 0x0000007a0464723c */ /* 0x000fe20000041864 */
[----:B------:R-:W-:Y:S01]  /*a270*/  MUFU.EX2 R169, R169 ;  /* 0x000000a900a97308 */ /* 0x000fe20000000800 */
[----:B------:R-:W-:Y:S01]  /*a280*/  LDSM.16.MT88.4 R120, [R184+0xc800] ;  /* 0x00c80000b878783b */ /* 0x000fe20000004200 */
[----:B------:R-:W-:-:S02]  /*a290*/  FFMA.FTZ R216, R216, c[0x0][0x23c], -R163 ;  /* 0x00008f00d8d87a23 */ /* 0x000fc400000108a3 */
[--C-:B------:R-:W-:Y:S01]  /*a2a0*/  FFMA.FTZ R162, R162, c[0x0][0x23c], -R163.reuse ;  /* 0x00008f00a2a27a23 */ /* 0x100fe200000108a3 */
[----:B------:R-:W-:Y:S01]  /*a2b0*/  LDSM.16.MT88.4 R124, [R185+0xc800] ;  /* 0x00c80000b97c783b */ /* 0x000fe20000004200 */
[----:B------:R-:W-:Y:S01]  /*a2c0*/  FFMA.FTZ R148, R148, c[0x0][0x23c], -R163 ;  /* 0x00008f0094947a23 */ /* 0x000fe200000108a3 */
[C---:B-----5:R-:W-:Y:S01]  /*a2d0*/  HMMA.16816.F32.BF16 R92, R4.reuse, R136, R92 ;  /* 0x00000088045c723c */ /* 0x060fe2000004185c */
[----:B------:R-:W1:Y:S01]  /*a2e0*/  MUFU.EX2 R170, R170 ;  /* 0x000000aa00aa7308 */ /* 0x000e620000000800 */
[----:B------:R-:W-:Y:S02]  /*a2f0*/  FFMA.FTZ R156, R215, R160, R156 ;  /* 0x000000a0d79c7223 */ /* 0x000fe4000001009c */
[----:B------:R-:W-:Y:S02]  /*a300*/  FFMA.FTZ R3, R211, R3, R152 ;  /* 0x00000003d3037223 */ /* 0x000fe40000010098 */
[----:B------:R-:W-:Y:S01]  /*a310*/  FADD.FTZ R155, R155, R156 ;  /* 0x0000009c9b9b7221 */ /* 0x000fe20000010000 */
[----:B------:R-:W-:Y:S01]  /*a320*/  F2FP.BF16.PACK_AB R137, R167, R164 ;  /* 0x000000a4a789723e */ /* 0x000fe200000010ff */
[----:B------:R-:W-:Y:S01]  /*a330*/  HMMA.16816.F32.BF16 R4, R4, R138, R96 ;  /* 0x0000008a0404723c */ /* 0x000fe20000041860 */
[----:B------:R-:W4:Y:S01]  /*a340*/  LDSM.16.MT88.4 R96, [R184+0xe800] ;  /* 0x00e80000b860783b */ /* 0x000f220000004200 */
[----:B------:R-:W-:Y:S01]  /*a350*/  MUFU.EX2 R216, R216 ;  /* 0x000000d800d87308 */ /* 0x000fe20000000800 */
[----:B------:R-:W-:Y:S01]  /*a360*/  LOP3.LUT R104, R230, R137, RZ, 0xc0, !PT ;  /* 0x00000089e6687212 */ /* 0x000fe200078ec0ff */
[----:B------:R-:W-:-:S02]  /*a370*/  IMAD.U32 R230, RZ, RZ, UR30 ;  /* 0x0000001effe67e24 */ /* 0x000fc4000f8e00ff */
[----:B------:R-:W-:Y:S02]  /*a380*/  FADD.FTZ R3, R2, R3 ;  /* 0x0000000302037221 */ /* 0x000fe40000010000 */
[----:B------:R-:W-:Y:S01]  /*a390*/  FADD.FTZ R154, R154, R155 ;  /* 0x0000009b9a9a7221 */ /* 0x000fe20000010000 */
[----:B-1----:R-:W-:Y:S01]  /*a3a0*/  F2FP.BF16.PACK_AB R136, R170, R169 ;  /* 0x000000a9aa88723e */ /* 0x002fe200000010ff */
[----:B------:R-:W-:Y:S01]  /*a3b0*/  MUFU.EX2 R218, R218 ;  /* 0x000000da00da7308 */ /* 0x000fe20000000800 */
[----:B------:R-:W-:Y:S01]  /*a3c0*/  LOP3.LUT R230, R231, UR23, R230, 0x96, !PT ;  /* 0x00000017e7e67c12 */ /* 0x000fe2000f8e96e6 */
[----:B------:R-:W-:Y:S01]  /*a3d0*/  FADD.FTZ R0, R0, R3 ;  /* 0x0000000300007221 */ /* 0x000fe20000010000 */
[----:B------:R-:W-:Y:S01]  /*a3e0*/  LOP3.LUT R105, R105, R136, RZ, 0xc0, !PT ;  /* 0x0000008869697212 */ /* 0x000fe200078ec0ff */
[----:B------:R-:W-:Y:S01]  /*a3f0*/  FADD.FTZ R153, R153, R154 ;  /* 0x0000009a99997221 */ /* 0x000fe20000010000 */
[----:B------:R-:W-:Y:S01]  /*a400*/  LDSM.16.MT88.4 R136, [R186+0xd000] ;  /* 0x00d00000ba88783b */ /* 0x000fe20000004200 */
[----:B------:R-:W-:-:S02]  /*a410*/  IMAD.WIDE.U32 R230, R230, -0x326172a9, RZ ;  /* 0xcd9e8d57e6e67825 */ /* 0x000fc400078e00ff */
[----:B------:R-:W-:Y:S02]  /*a420*/  MUFU.EX2 R162, R162 ;  /* 0x000000a200a27308 */ /* 0x000fe40000000800 */
[C---:B--2---:R-:W-:Y:S01]  /*a430*/  HMMA.16816.F32.BF16 R52, R104.reuse, R108, R52 ;  /* 0x0000006c6834723c */ /* 0x044fe20000041834 */
[----:B------:R-:W-:Y:S01]  /*a440*/  LOP3.LUT R228, R231, UR4, R228, 0x96, !PT ;  /* 0x00000004e7e47c12 */ /* 0x000fe2000f8e96e4 */
[----:B------:R-:W-:Y:S02]  /*a450*/  FADD.FTZ R0, R159, R0 ;  /* 0x000000009f007221 */ /* 0x000fe40000010000 */
[----:B------:R-:W-:Y:S02]  /*a460*/  FADD.FTZ R164, R164, R153 ;  /* 0x00000099a4a47221 */ /* 0x000fe40000010000 */
[----:B------:R-:W-:Y:S02]  /*a470*/  IMAD.WIDE.U32 R228, R228, -0x2daee0ad, RZ ;  /* 0xd2511f53e4e47825 */ /* 0x000fe400078e00ff */
[----:B------:R-:W-:Y:S01]  /*a480*/  HMMA.16816.F32.BF16 R56, R104, R110, R56 ;  /* 0x0000006e6838723c */ /* 0x000fe20000041838 */
[----:B------:R-:W1:Y:S01]  /*a490*/  LDSM.16.MT88.4 R108, [R186+0x10800] ;  /* 0x01080000ba6c783b */ /* 0x000e620000004200 */
[----:B------:R-:W-:Y:S01]  /*a4a0*/  FADD.FTZ R3, R169, R0 ;  /* 0x00000000a9037221 */ /* 0x000fe20000010000 */
[----:B------:R-:W-:Y:S01]  /*a4b0*/  LOP3.LUT R227, R229, UR28, R226, 0x96, !PT ;  /* 0x0000001ce5e37c12 */ /* 0x000fe2000f8e96e2 */
[----:B------:R-:W-:-:S02]  /*a4c0*/  FADD.FTZ R167, R167, R164 ;  /* 0x000000a4a7a77221 */ /* 0x000fc40000010000 */
[----:B------:R-:W-:Y:S02]  /*a4d0*/  FADD.FTZ R3, R170, R3 ;  /* 0x00000003aa037221 */ /* 0x000fe40000010000 */
[C---:B---3--:R-:W-:Y:S01]  /*a4e0*/  HMMA.16816.F32.BF16 R44, R104.reuse, R112, R44 ;  /* 0x00000070682c723c */ /* 0x048fe2000004182c */
[----:B------:R-:W-:Y:S02]  /*a4f0*/  FADD.FTZ R166, R166, R167 ;  /* 0x000000a7a6a67221 */ /* 0x000fe40000010000 */
[----:B------:R-:W-:Y:S02]  /*a500*/  FADD.FTZ R168, R168, R3 ;  /* 0x00000003a8a87221 */ /* 0x000fe40000010000 */
[----:B------:R-:W-:Y:S02]  /*a510*/  FADD.FTZ R165, R165, R166 ;  /* 0x000000a6a5a57221 */ /* 0x000fe40000010000 */
[----:B------:R-:W-:Y:S01]  /*a520*/  LOP3.LUT R112, R225, UR29, R230, 0x96, !PT ;  /* 0x0000001de1707c12 */ /* 0x000fe2000f8e96e6 */
[----:B----4-:R-:W-:Y:S01]  /*a530*/  HMMA.16816.F32.BF16 R60, R104, R96, R60 ;  /* 0x00000060683c723c */ /* 0x010fe2000004183c */
[----:B------:R-:W-:-:S02]  /*a540*/  FFMA.FTZ R225, R214, c[0x0][0x23c], -R163 ;  /* 0x00008f00d6e17a23 */ /* 0x000fc400000108a3 */
[----:B------:R-:W-:Y:S02]  /*a550*/  FFMA.FTZ R214, R140, c[0x0][0x23c], -R163 ;  /* 0x00008f008cd67a23 */ /* 0x000fe400000108a3 */
[----:B------:R-:W-:Y:S02]  /*a560*/  IMAD.WIDE.U32 R112, R112, -0x2daee0ad, RZ ;  /* 0xd2511f5370707825 */ /* 0x000fe400078e00ff */
[----:B------:R-:W-:Y:S01]  /*a570*/  MUFU.EX2 R225, R225 ;  /* 0x000000e100e17308 */ /* 0x000fe20000000800 */
[----:B------:R-:W-:Y:S01]  /*a580*/  HMMA.16816.F32.BF16 R64, R104, R98, R64 ;  /* 0x000000626840723c */ /* 0x000fe20000041840 */
[----:B------:R-:W2:Y:S01]  /*a590*/  LDSM.16.MT88.4 R96, [R185+0x10800] ;  /* 0x01080000b960783b */ /* 0x000ea20000004200 */
[----:B------:R-:W-:Y:S01]  /*a5a0*/  LOP3.LUT R226, R113, UR26, R228, 0x96, !PT ;  /* 0x0000001a71e27c12 */ /* 0x000fe2000f8e96e4 */
[----:B------:R-:W-:-:S04]  /*a5b0*/  IMAD.WIDE.U32 R228, R227, -0x326172a9, RZ ;  /* 0xcd9e8d57e3e47825 */ /* 0x000fc800078e00ff */
[----:B------:R-:W-:Y:S01]  /*a5c0*/  IMAD.WIDE.U32 R226, R226, -0x326172a9, RZ ;  /* 0xcd9e8d57e2e27825 */ /* 0x000fe200078e00ff */
[----:B------:R-:W-:Y:S01]  /*a5d0*/  LOP3.LUT R224, R229, UR27, R224, 0x96, !PT ;  /* 0x0000001be5e07c12 */ /* 0x000fe2000f8e96e0 */
[C---:B------:R-:W-:Y:S01]  /*a5e0*/  HMMA.16816.F32.BF16 R48, R104.reuse, R114, R48 ;  /* 0x000000726830723c */ /* 0x040fe20000041830 */
[----:B------:R-:W-:Y:S01]  /*a5f0*/  MUFU.EX2 R214, R214 ;  /* 0x000000d600d67308 */ /* 0x000fe20000000800 */
[----:B------:R-:W-:Y:S01]  /*a600*/  FADD.FTZ R171, R171, R168 ;  /* 0x000000a8abab7221 */ /* 0x000fe20000010000 */
[----:B------:R-:W-:Y:S01]  /*a610*/  LOP3.LUT R228, R227, UR25, R228, 0x96, !PT ;  /* 0x00000019e3e47c12 */ /* 0x000fe2000f8e96e4 */
[----:B------:R-:W-:Y:S02]  /*a620*/  FFMA.FTZ R227, R142, c[0x0][0x23c], -R163 ;  /* 0x00008f008ee37a23 */ /* 0x000fe400000108a3 */
[----:B------:R-:W-:Y:S01]  /*a630*/  LDSM.16.MT88.4 R140, [R188+0xd000] ;  /* 0x00d00000bc8c783b */ /* 0x000fe20000004200 */
[----:B------:R-:W-:Y:S01]  /*a640*/  IMAD.WIDE.U32 R114, R224, -0x2daee0ad, RZ ;  /* 0xd2511f53e0727825 */ /* 0x000fe200078e00ff */
[----:B-1----:R-:W-:Y:S02]  /*a650*/  HMMA.16816.F32.BF16 R80, R104, R110, R80 ;  /* 0x0000006e6850723c */ /* 0x002fe40000041850 */
[----:B------:R-:W1:Y:S01]  /*a660*/  MUFU.EX2 R227, R227 ;  /* 0x000000e300e37308 */ /* 0x000e620000000800 */
[----:B------:R-:W-:Y:S01]  /*a670*/  IMAD.WIDE.U32 R228, R228, -0x2daee0ad, RZ ;  /* 0xd2511f53e4e47825 */ /* 0x000fe200078e00ff */
[----:B------:R-:W-:-:S03]  /*a680*/  LOP3.LUT R230, R115, UR24, R112, 0x96, !PT ;  /* 0x0000001873e67c12 */ /* 0x000fc6000f8e9670 */
[----:B------:R-:W-:Y:S01]  /*a690*/  FFMA.FTZ R224, R209, c[0x0][0x23c], -R146 ;  /* 0x00008f00d1e07a23 */ /* 0x000fe20000010892 */
[----:B------:R-:W-:Y:S01]  /*a6a0*/  LOP3.LUT R114, R229, UR15, R114, 0x96, !PT ;  /* 0x0000000fe5727c12 */ /* 0x000fe2000f8e9672 */
[----:B------:R-:W-:Y:S01]  /*a6b0*/  IMAD.WIDE.U32 R230, R230, -0x326172a9, RZ ;  /* 0xcd9e8d57e6e67825 */ /* 0x000fe200078e00ff */
[C---:B------:R-:W-:Y:S03]  /*a6c0*/  HMMA.16816.F32.BF16 R16, R104.reuse, R128, R16 ;  /* 0x000000806810723c */ /* 0x040fe60000041810 */
[----:B------:R-:W-:Y:S01]  /*a6d0*/  IMAD.WIDE.U32 R114, R114, -0x326172a9, RZ ;  /* 0xcd9e8d5772727825 */ /* 0x000fe200078e00ff */
[----:B------:R-:W-:Y:S01]  /*a6e0*/  MUFU.EX2 R224, R224 ;  /* 0x000000e000e07308 */ /* 0x000fe20000000800 */
[----:B------:R-:W-:Y:S02]  /*a6f0*/  LOP3.LUT R226, R231, UR16, R226, 0x96, !PT ;  /* 0x00000010e7e27c12 */ /* 0x000fe4000f8e96e2 */
[----:B------:R-:W-:Y:S01]  /*a700*/  FFMA.FTZ R229, R217, c[0x0][0x23c], -R146 ;  /* 0x00008f00d9e57a23 */ /* 0x000fe20000010892 */
[----:B------:R-:W-:Y:S01]  /*a710*/  LOP3.LUT R111, R115, UR8, R230, 0x96, !PT ;  /* 0x00000008736f7c12 */ /* 0x000fe2000f8e96e6 */
[C---:B------:R-:W-:Y:S01]  /*a720*/  HMMA.16816.F32.BF16 R20, R104.reuse, R130, R20 ;  /* 0x000000826814723c */ /* 0x040fe20000041814 */
[----:B------:R-:W3:Y:S01]  /*a730*/  LDSM.16.MT88.4 R128, [R184+0x10800] ;  /* 0x01080000b880783b */ /* 0x000ee20000004200 */
[--C-:B------:R-:W-:Y:S01]  /*a740*/  FFMA.FTZ R217, R219, c[0x0][0x23c], -R146.reuse ;  /* 0x00008f00dbd97a23 */ /* 0x100fe20000010892 */
[C---:B------:R-:W-:Y:S01]  /*a750*/  LOP3.LUT R113, R111.reuse, 0xffff, RZ, 0xc0, !PT ;  /* 0x0000ffff6f717812 */ /* 0x040fe200078ec0ff */
[----:B------:R-:W4:Y:S01]  /*a760*/  MUFU.EX2 R229, R229 ;  /* 0x000000e500e57308 */ /* 0x000f220000000800 */
[----:B------:R-:W-:Y:S01]  /*a770*/  LOP3.LUT R112, R111, 0xff, RZ, 0xc0, !PT ;  /* 0x000000ff6f707812 */ /* 0x000fe200078ec0ff */
[----:B------:R-:W-:Y:S01]  /*a780*/  FFMA.FTZ R209, R151, c[0x0][0x23c], -R163 ;  /* 0x00008f0097d17a23 */ /* 0x000fe200000108a3 */
[----:B------:R-:W-:Y:S01]  /*a790*/  SHF.R.U32.HI R113, RZ, 0x8, R113 ;  /* 0x00000008ff717819 */ /* 0x000fe20000011671 */
[C---:B--2---:R-:W-:Y:S01]  /*a7a0*/  HMMA.16816.F32.BF16 R84, R104.reuse, R96, R84 ;  /* 0x000000606854723c */ /* 0x044fe20000041854 */
[----:B------:R-:W-:Y:S01]  /*a7b0*/  SHF.R.U32.HI R110, RZ, 0x10, R111 ;  /* 0x00000010ff6e7819 */ /* 0x000fe2000001166f */
[----:B------:R-:W-:Y:S01]  /*a7c0*/  FFMA.FTZ R219, R150, c[0x0][0x23c], -R163 ;  /* 0x00008f0096db7a23 */ /* 0x000fe200000108a3 */
[----:B------:R-:W-:Y:S01]  /*a7d0*/  PRMT R112, R112, 0x5410, R113 ;  /* 0x0000541070707816 */ /* 0x000fe20000000071 */
[----:B------:R-:W2:Y:S01]  /*a7e0*/  MUFU.EX2 R217, R217 ;  /* 0x000000d900d97308 */ /* 0x000ea20000000800 */
[----:B------:R-:W-:Y:S01]  /*a7f0*/  SHF.R.U32.HI R111, RZ, 0x18, R111 ;  /* 0x00000018ff6f7819 */ /* 0x000fe2000001166f */
[----:B------:R-:W-:Y:S01]  /*a800*/  FFMA.FTZ R163, R149, c[0x0][0x23c], -R146 ;  /* 0x00008f0095a37a23 */ /* 0x000fe20000010892 */
[----:B------:R-:W-:Y:S01]  /*a810*/  LOP3.LUT R96, R114, 0xffff, RZ, 0xc0, !PT ;  /* 0x0000ffff72607812 */ /* 0x000fe200078ec0ff */
[C---:B------:R-:W-:Y:S01]  /*a820*/  HMMA.16816.F32.BF16 R88, R104.reuse, R98, R88 ;  /* 0x000000626858723c */ /* 0x040fe20000041858 */
[----:B------:R-:W-:Y:S01]  /*a830*/  SHF.R.U32.HI R97, RZ, 0x18, R114 ;  /* 0x00000018ff617819 */ /* 0x000fe20000011672 */
[----:B------:R-:W-:Y:S01]  /*a840*/  FFMA.FTZ R231, R147, c[0x0][0x23c], -R146 ;  /* 0x00008f0093e77a23 */ /* 0x000fe20000010892 */
[----:B------:R-:W-:Y:S01]  /*a850*/  LOP3.LUT R110, R110, 0xff, RZ, 0xc0, !PT ;  /* 0x000000ff6e6e7812 */ /* 0x000fe200078ec0ff */
[----:B------:R-:W5:Y:S01]  /*a860*/  MUFU.EX2 R209, R209 ;  /* 0x000000d100d17308 */ /* 0x000f620000000800 */
[----:B-1----:R-:W-:Y:S01]  /*a870*/  F2FP.BF16.PACK_AB R230, R227, R214 ;  /* 0x000000d6e3e6723e */ /* 0x002fe200000010ff */
[----:B------:R-:W-:Y:S01]  /*a880*/  FADD.FTZ R0, R218, R171 ;  /* 0x000000abda007221 */ /* 0x000fe20000010000 */
[----:B------:R-:W-:Y:S01]  /*a890*/  SHF.R.U32.HI R99, RZ, 0x8, R96 ;  /* 0x00000008ff637819 */ /* 0x000fe20000011660 */
[C---:B------:R-:W-:Y:S01]  /*a8a0*/  HMMA.16816.F32.BF16 R76, R104.reuse, R108, R76 ;  /* 0x0000006c684c723c */ /* 0x040fe2000004184c */
[--C-:B------:R-:W-:Y:S01]  /*a8b0*/  HSET2.LE.AND R96, R112, R161.reuse, PT ;  /* 0x000000a170607233 */ /* 0x100fe20003803000 */
[----:B------:R-:W-:Y:S01]  /*a8c0*/  PRMT R110, R110, 0x5410, R111 ;  /* 0x000054106e6e7816 */ /* 0x000fe2000000006f */
[----:B----4-:R-:W-:Y:S01]  /*a8d0*/  FADD.FTZ R0, R229, R0 ;  /* 0x00000000e5007221 */ /* 0x010fe20000010000 */
[----:B------:R-:W-:Y:S01]  /*a8e0*/  F2FP.BF16.PACK_AB R111, R225, R216 ;  /* 0x000000d8e16f723e */ /* 0x000fe200000010ff */
[----:B------:R-:W-:Y:S01]  /*a8f0*/  MUFU.EX2 R219, R219 ;  /* 0x000000db00db7308 */ /* 0x000fe20000000800 */
[----:B------:R-:W-:Y:S01]  /*a900*/  FADD.FTZ R216, R216, R165 ;  /* 0x000000a5d8d87221 */ /* 0x000fe20000010000 */
[----:B------:R-:W-:Y:S01]  /*a910*/  LOP3.LUT R108, R114, 0xff, RZ, 0xc0, !PT ;  /* 0x000000ff726c7812 */ /* 0x000fe200078ec0ff */
[C---:B------:R-:W-:Y:S01]  /*a920*/  HMMA.16816.F32.BF16 R32, R104.reuse, R120, R32 ;  /* 0x000000786820723c */ /* 0x040fe20000041820 */
[----:B------:R-:W-:Y:S01]  /*a930*/  SHF.R.U32.HI R109, RZ, 0x10, R114 ;  /* 0x00000010ff6d7819 */ /* 0x000fe20000011672 */
[--C-:B------:R-:W-:Y:S01]  /*a940*/  HSET2.LE.AND R110, R110, R161.reuse, PT ;  /* 0x000000a16e6e7233 */ /* 0x100fe20003803000 */
[----:B------:R-:W-:Y:S01]  /*a950*/  LDSM.16.MT88.4 R112, [R185+0xf000] ;  /* 0x00f00000b970783b */ /* 0x000fe20000004200 */
[----:B------:R-:W-:Y:S01]  /*a960*/  PRMT R108, R108, 0x5410, R99 ;  /* 0x000054106c6c7816 */ /* 0x000fe20000000063 */
[----:B------:R-:W-:Y:S01]  /*a970*/  MUFU.EX2 R163, R163 ;  /* 0x000000a300a37308 */ /* 0x000fe20000000800 */
[----:B------:R-:W-:Y:S01]  /*a980*/  LOP3.LUT R98, R109, 0xff, RZ, 0xc0, !PT ;  /* 0x000000ff6d627812 */ /* 0x000fe200078ec0ff */
[----:B------:R-:W-:Y:S01]  /*a990*/  FADD.FTZ R225, R225, R216 ;  /* 0x000000d8e1e17221 */ /* 0x000fe20000010000 */
[C---:B------:R-:W-:Y:S01]  /*a9a0*/  HMMA.16816.F32.BF16 R100, R104.reuse, R122, R100 ;  /* 0x0000007a6864723c */ /* 0x040fe20000041864 */
[----:B------:R-:W-:Y:S01]  /*a9b0*/  LDSM.16.MT88.4 R120, [R188+0xf000] ;  /* 0x00f00000bc78783b */ /* 0x000fe20000004200 */
[----:B------:R-:W-:Y:S01]  /*a9c0*/  PRMT R98, R98, 0x5410, R97 ;  /* 0x0000541062627816 */ /* 0x000fe20000000061 */
[----:B------:R-:W-:Y:S01]  /*a9d0*/  FADD.FTZ R214, R214, R225 ;  /* 0x000000e1d6d67221 */ /* 0x000fe20000010000 */
[----:B------:R-:W-:Y:S01]  /*a9e0*/  F2FP.BF16.PACK_AB R109, R229, R218 ;  /* 0x000000dae56d723e */ /* 0x000fe200000010ff */
[----:B------:R-:W-:Y:S01]  /*a9f0*/  MUFU.EX2 R231, R231 ;  /* 0x000000e700e77308 */ /* 0x000fe20000000800 */
[----:B------:R-:W-:Y:S01]  /*aa00*/  LOP3.LUT R96, R96, R111, RZ, 0xc0, !PT ;  /* 0x0000006f60607212 */ /* 0x000fe200078ec0ff */
[----:B------:R-:W-:Y:S01]  /*aa10*/  HSET2.LE.AND R99, R98, R161, PT ;  /* 0x000000a162637233 */ /* 0x000fe20003803000 */
[----:B------:R-:W-:Y:S01]  /*aa20*/  HMMA.16816.F32.BF16 R36, R104, R116, R36 ;  /* 0x000000746824723c */ /* 0x000fe20000041824 */
[----:B------:R-:W-:Y:S01]  /*aa30*/  LOP3.LUT R97, R110, R109, RZ, 0xc0, !PT ;  /* 0x0000006d6e617212 */ /* 0x000fe200078ec0ff */
[----:B------:R-:W-:-:S02]  /*aa40*/  FADD.FTZ R227, R227, R214 ;  /* 0x000000d6e3e37221 */ /* 0x000fc40000010000 */
[----:B------:R-:W-:-:S04]  /*aa50*/  IMAD.MOV.U32 R3, RZ, RZ, R157 ;  /* 0x000000ffff037224 */ /* 0x000fc800078e009d */
[C---:B------:R-:W-:Y:S01]  /*aa60*/  HMMA.16816.F32.BF16 R40, R104.reuse, R118, R40 ;  /* 0x000000766828723c */ /* 0x040fe20000041828 */
[----:B------:R-:W1:Y:S07]  /*aa70*/  LDSM.16.MT88.4 R116, [R188+0x10800] ;  /* 0x01080000bc74783b */ /* 0x000e6e0000004200 */
[C---:B------:R-:W-:Y:S08]  /*aa80*/  HMMA.16816.F32.BF16 R8, R104.reuse, R132, R8 ;  /* 0x000000846808723c */ /* 0x040ff00000041808 */
[C---:B---3--:R-:W-:Y:S07]  /*aa90*/  HMMA.16816.F32.BF16 R92, R104.reuse, R128, R92 ;  /* 0x00000080685c723c */ /* 0x048fee000004185c */
[----:B------:R-:W-:Y:S01]  /*aaa0*/  HSET2.LE.AND R129, R108, R161, PT ;  /* 0x000000a16c817233 */ /* 0x000fe20003803000 */
[C---:B--2---:R-:W-:Y:S01]  /*aab0*/  F2FP.BF16.PACK_AB R128, R224.reuse, R217 ;  /* 0x000000d9e080723e */ /* 0x044fe200000010ff */
[----:B------:R-:W-:Y:S01]  /*aac0*/  HMMA.16816.F32.BF16 R4, R104, R130, R4 ;  /* 0x000000826804723c */ /* 0x000fe20000041804 */
[----:B------:R-:W-:Y:S01]  /*aad0*/  LDSM.16.MT88.4 R108, [R184+0xf000] ;  /* 0x00f00000b86c783b */ /* 0x000fe20000004200 */
[----:B------:R-:W-:Y:S01]  /*aae0*/  FADD.FTZ R217, R217, R0 ;  /* 0x00000000d9d97221 */ /* 0x000fe20000010000 */
[----:B------:R-:W-:Y:S01]  /*aaf0*/  LOP3.LUT R98, R129, R230, RZ, 0xc0, !PT ;  /* 0x000000e681627212 */ /* 0x000fe200078ec0ff */
[----:B------:R-:W-:Y:S01]  /*ab00*/  FFMA.FTZ R230, R145, c[0x0][0x23c], -R146 ;  /* 0x00008f0091e67a23 */ /* 0x000fe20000010892 */
[----:B------:R-:W-:Y:S01]  /*ab10*/  LOP3.LUT R99, R99, R128, RZ, 0xc0, !PT ;  /* 0x0000008063637212 */ /* 0x000fe200078ec0ff */
[----:B------:R-:W-:-:S02]  /*ab20*/  FADD.FTZ R224, R224, R217 ;  /* 0x000000d9e0e07221 */ /* 0x000fc40000010000 */
[C---:B------:R-:W-:Y:S01]  /*ab30*/  HMMA.16816.F32.BF16 R12, R104.reuse, R134, R12 ;  /* 0x00000086680c723c */ /* 0x040fe2000004180c */
[----:B------:R-:W2:Y:S01]  /*ab40*/  LDSM.16.MT88.4 R132, [R185+0xd000] ;  /* 0x00d00000b984783b */ /* 0x000ea20000004200 */
[----:B------:R-:W-:Y:S06]  /*ab50*/  MUFU.EX2 R230, R230 ;  /* 0x000000e600e67308 */ /* 0x000fec0000000800 */
[C---:B------:R-:W-:Y:S08]  /*ab60*/  HMMA.16816.F32.BF16 R24, R104.reuse, R124, R24 ;  /* 0x0000007c6818723c */ /* 0x040ff00000041818 */
[C---:B------:R-:W-:Y:S01]  /*ab70*/  HMMA.16816.F32.BF16 R28, R104.reuse, R126, R28 ;  /* 0x0000007e681c723c */ /* 0x040fe2000004181c */
[----:B------:R-:W3:Y:S07]  /*ab80*/  LDSM.16.MT88.4 R124, [R184+0xd000] ;  /* 0x00d00000b87c783b */ /* 0x000eee0000004200 */
[C---:B-1----:R-:W-:Y:S08]  /*ab90*/  HMMA.16816.F32.BF16 R68, R104.reuse, R116, R68 ;  /* 0x000000746844723c */ /* 0x042ff00000041844 */
[----:B------:R-:W-:Y:S01]  /*aba0*/  HMMA.16816.F32.BF16 R72, R104, R118, R72 ;  /* 0x000000766848723c */ /* 0x000fe20000041848 */
[----:B------:R-:W1:Y:S04]  /*abb0*/  LDSM.16.MT88.4 R116, [R186+0xf000] ;  /* 0x00f00000ba74783b */ /* 0x000e680000004200 */
[----:B------:R-:W-:Y:S03]  /*abc0*/  LDSM.16.MT88.4 R104, [R186+0x11000] ;  /* 0x01100000ba68783b */ /* 0x000fe60000004200 */
[C---:B------:R-:W-:Y:S01]  /*abd0*/  HMMA.16816.F32.BF16 R128, R96.reuse, R140, R8 ;  /* 0x0000008c6080723c */ /* 0x040fe20000041808 */
[----:B------:R-:W4:Y:S07]  /*abe0*/  LDSM.16.MT88.4 R8, [R188+0x11000] ;  /* 0x01100000bc08783b */ /* 0x000f2e0000004200 */
[C---:B------:R-:W-:Y:S08]  /*abf0*/  HMMA.16816.F32.BF16 R36, R96.reuse, R120, R36 ;  /* 0x000000786024723c */ /* 0x040ff00000041824 */
[C---:B------:R-:W-:Y:S01]  /*ac00*/  HMMA.16816.F32.BF16 R40, R96.reuse, R122, R40 ;  /* 0x0000007a6028723c */ /* 0x040fe20000041828 */
[----:B------:R-:W1:Y:S07]  /*ac10*/  LDSM.16.MT88.4 R120, [R185+0x11000] ;  /* 0x01100000b978783b */ /* 0x000e6e0000004200 */
[C---:B------:R-:W-:Y:S08]  /*ac20*/  HMMA.16816.F32.BF16 R52, R96.reuse, R112, R52 ;  /* 0x000000706034723c */ /* 0x040ff00000041834 */
[C---:B------:R-:W-:Y:S01]  /*ac30*/  HMMA.16816.F32.BF16 R56, R96.reuse, R114, R56 ;  /* 0x000000726038723c */ /* 0x040fe20000041838 */
[----:B------:R-:W1:Y:S07]  /*ac40*/  LDSM.16.MT88.4 R112, [R184+0x11000] ;  /* 0x01100000b870783b */ /* 0x000e6e0000004200 */
        /* <DEDUP_REMOVED lines=12> */
[C---:B------:R-:W-:Y:S01]  /*ad10*/  HMMA.16816.F32.BF16 R48, R96.reuse, R118, R48 ;  /* 0x000000766030723c */ /* 0x040fe20000041830 */
[----:B------:R-:W-:Y:S07]  /*ad20*/  LDSM.16.MT88.4 R116, [R186+0xd800] ;  /* 0x00d80000ba74783b */ /* 0x000fee0000004200 */
[C---:B------:R-:W-:Y:S08]  /*ad30*/  HMMA.16816.F32.BF16 R60, R96.reuse, R108, R60 ;  /* 0x0000006c603c723c */ /* 0x040ff0000004183c */
[C---:B------:R-:W-:Y:S08]  /*ad40*/  HMMA.16816.F32.BF16 R64, R96.reuse, R110, R64 ;  /* 0x0000006e6040723c */ /* 0x040ff00000041840 */
[C---:B----4-:R-:W-:Y:S08]  /*ad50*/  HMMA.16816.F32.BF16 R68, R96.reuse, R8, R68 ;  /* 0x000000086044723c */ /* 0x050ff00000041844 */
[C---:B------:R-:W-:Y:S08]  /*ad60*/  HMMA.16816.F32.BF16 R72, R96.reuse, R10, R72 ;  /* 0x0000000a6048723c */ /* 0x040ff00000041848 */
[C---:B------:R-:W-:Y:S07]  /*ad70*/  HMMA.16816.F32.BF16 R76, R96.reuse, R104, R76 ;  /* 0x00000068604c723c */ /* 0x040fee000004184c */
[----:B------:R-:W-:Y:S01]  /*ad80*/  IMAD.WIDE.U32 R104, R226, -0x2daee0ad, RZ ;  /* 0xd2511f53e2687825 */ /* 0x000fe200078e00ff */
[C---:B------:R-:W-:Y:S01]  /*ad90*/  HMMA.16816.F32.BF16 R80, R96.reuse, R106, R80 ;  /* 0x0000006a6050723c */ /* 0x040fe20000041850 */
[----:B------:R1:W3:Y:S03]  /*ada0*/  MUFU.EX2 R226, R148 ;  /* 0x0000009400e27308 */ /* 0x0002e60000000800 */
[----:B------:R-:W-:Y:S01]  /*adb0*/  LOP3.LUT R8, R105, UR5, R228, 0x96, !PT ;  /* 0x0000000569087c12 */ /* 0x000fe2000f8e96e4 */
[----:B------:R-:W-:Y:S01]  /*adc0*/  FFMA.FTZ R228, R144, c[0x0][0x23c], -R146 ;  /* 0x00008f0090e47a23 */ /* 0x000fe20000010892 */
[----:B------:R-:W-:Y:S01]  /*add0*/  LOP3.LUT R9, R104, 0xffff, RZ, 0xc0, !PT ;  /* 0x0000ffff68097812 */ /* 0x000fe200078ec0ff */
[----:B------:R-:W-:Y:S01]  /*ade0*/  LDSM.16.MT88.4 R144, [R188+0xf800] ;  /* 0x00f80000bc90783b */ /* 0x000fe20000004200 */
[----:B------:R-:W-:Y:S01]  /*adf0*/  HMMA.16816.F32.BF16 R84, R96, R120, R84 ;  /* 0x000000786054723c */ /* 0x000fe20000041854 */
[----:B------:R-:W-:-:S02]  /*ae00*/  LOP3.LUT R105, R8, 0xffff, RZ, 0xc0, !PT ;  /* 0x0000ffff08697812 */ /* 0x000fc400078ec0ff */
[----:B------:R-:W-:Y:S01]  /*ae10*/  LOP3.LUT R11, R104, 0xff, RZ, 0xc0, !PT ;  /* 0x000000ff680b7812 */ /* 0x000fe200078ec0ff */
[----:B------:R-:W4:Y:S01]  /*ae20*/  MUFU.EX2 R228, R228 ;  /* 0x000000e400e47308 */ /* 0x000f220000000800 */
[--C-:B------:R-:W-:Y:S02]  /*ae30*/  SHF.R.U32.HI R10, RZ, 0x10, R104.reuse ;  /* 0x00000010ff0a7819 */ /* 0x100fe40000011668 */
[----:B------:R-:W-:Y:S01]  /*ae40*/  SHF.R.U32.HI R106, RZ, 0x18, R104 ;  /* 0x00000018ff6a7819 */ /* 0x000fe20000011668 */
[----:B------:R-:W-:Y:S01]  /*ae50*/  HMMA.16816.F32.BF16 R88, R96, R122, R88 ;  /* 0x0000007a6058723c */ /* 0x000fe20000041858 */
[----:B------:R-:W-:Y:S01]  /*ae60*/  LOP3.LUT R104, R8, 0xff, RZ, 0xc0, !PT ;  /* 0x000000ff08687812 */ /* 0x000fe200078ec0ff */
[----:B-1----:R-:W-:Y:S01]  /*ae70*/  LDSM.16.MT88.4 R148, [R184+0xd800] ;  /* 0x00d80000b894783b */ /* 0x002fe20000004200 */
[----:B------:R-:W-:Y:S02]  /*ae80*/  SHF.R.U32.HI R107, RZ, 0x10, R8 ;  /* 0x00000010ff6b7819 */ /* 0x000fe40000011608 */
[----:B------:R-:W-:-:S02]  /*ae90*/  SHF.R.U32.HI R105, RZ, 0x8, R105 ;  /* 0x00000008ff697819 */ /* 0x000fc40000011669 */
[----:B------:R-:W-:Y:S01]  /*aea0*/  SHF.R.U32.HI R8, RZ, 0x18, R8 ;  /* 0x00000018ff087819 */ /* 0x000fe20000011608 */
[C---:B------:R-:W-:Y:S01]  /*aeb0*/  HMMA.16816.F32.BF16 R92, R96.reuse, R112, R92 ;  /* 0x00000070605c723c */ /* 0x040fe2000004185c */
[----:B------:R-:W-:Y:S02]  /*aec0*/  SHF.R.U32.HI R108, RZ, 0x8, R9 ;  /* 0x00000008ff6c7819 */ /* 0x000fe40000011609 */
[----:B------:R-:W-:Y:S02]  /*aed0*/  LOP3.LUT R107, R107, 0xff, RZ, 0xc0, !PT ;  /* 0x000000ff6b6b7812 */ /* 0x000fe400078ec0ff */
[----:B------:R-:W-:Y:S02]  /*aee0*/  PRMT R104, R104, 0x5410, R105 ;  /* 0x0000541068687816 */ /* 0x000fe40000000069 */
[----:B------:R-:W-:Y:S01]  /*aef0*/  LOP3.LUT R9, R10, 0xff, RZ, 0xc0, !PT ;  /* 0x000000ff0a097812 */ /* 0x000fe200078ec0ff */
[----:B------:R-:W-:Y:S01]  /*af00*/  HMMA.16816.F32.BF16 R4, R96, R114, R4 ;  /* 0x000000726004723c */ /* 0x000fe20000041804 */
[----:B------:R-:W1:Y:S01]  /*af10*/  LDSM.16.MT88.4 R96, [R188+0x11800] ;  /* 0x01180000bc60783b */ /* 0x000e620000004200 */
[----:B------:R-:W-:Y:S01]  /*af20*/  PRMT R8, R107, 0x5410, R8 ;  /* 0x000054106b087816 */ /* 0x000fe20000000008 */
[----:B------:R-:W-:Y:S01]  /*af30*/  HSET2.LE.AND R104, R104, R161, PT ;  /* 0x000000a168687233 */ /* 0x000fe20003803000 */
[----:B------:R-:W-:-:S02]  /*af40*/  PRMT R10, R11, 0x5410, R108 ;  /* 0x000054100b0a7816 */ /* 0x000fc4000000006c */
[----:B------:R-:W-:Y:S01]  /*af50*/  PRMT R106, R9, 0x5410, R106 ;  /* 0x00005410096a7816 */ /* 0x000fe2000000006a */
[--C-:B------:R-:W-:Y:S01]  /*af60*/  HSET2.LE.AND R9, R8, R161.reuse, PT ;  /* 0x000000a108097233 */ /* 0x100fe20003803000 */
[----:B-----5:R-:W-:Y:S01]  /*af70*/  F2FP.BF16.PACK_AB R107, R209, R162 ;  /* 0x000000a2d16b723e */ /* 0x020fe200000010ff */
[--C-:B------:R-:W-:Y:S01]  /*af80*/  HSET2.LE.AND R10, R10, R161.reuse, PT ;  /* 0x000000a10a0a7233 */ /* 0x100fe20003803000 */
[----:B---3--:R-:W-:Y:S01]  /*af90*/  F2FP.BF16.PACK_AB R105, R226, R219 ;  /* 0x000000dbe269723e */ /* 0x008fe200000010ff */
[----:B------:R-:W-:Y:S01]  /*afa0*/  HSET2.LE.AND R11, R106, R161, PT ;  /* 0x000000a16a0b7233 */ /* 0x000fe20003803000 */
[----:B------:R-:W-:Y:S01]  /*afb0*/  LOP3.LUT R8, R104, R107, RZ, 0xc0, !PT ;  /* 0x0000006b68087212 */ /* 0x000fe200078ec0ff */
[----:B------:R-:W3:Y:S01]  /*afc0*/  LDSM.16.MT88.4 R108, [R185+0xd800] ;  /* 0x00d80000b96c783b */ /* 0x000ee20000004200 */
[----:B----4-:R-:W-:Y:S01]  /*afd0*/  F2FP.BF16.PACK_AB R106, R228, R163 ;  /* 0x000000a3e46a723e */ /* 0x010fe200000010ff */
[----:B------:R-:W-:Y:S01]  /*afe0*/  FADD.FTZ R162, R162, R227 ;  /* 0x000000e3a2a27221 */ /* 0x000fe20000010000 */
[----:B------:R-:W-:Y:S01]  /*aff0*/  F2FP.BF16.PACK_AB R104, R231, R230 ;  /* 0x000000e6e768723e */ /* 0x000fe200000010ff */
[----:B------:R-:W-:Y:S01]  /*b000*/  FADD.FTZ R163, R163, R224 ;  /* 0x000000e0a3a37221 */ /* 0x000fe20000010000 */
[----:B------:R-:W-:Y:S01]  /*b010*/  LOP3.LUT R9, R9, R106, RZ, 0xc0, !PT ;  /* 0x0000006a09097212 */ /* 0x000fe200078ec0ff */
[----:B------:R-:W-:Y:S01]  /*b020*/  FADD.FTZ R162, R209, R162 ;  /* 0x000000a2d1a27221 */ /* 0x000fe20000010000 */
[----:B------:R-:W-:Y:S01]  /*b030*/  LOP3.LUT R10, R10, R105, RZ, 0xc0, !PT ;  /* 0x000000690a0a7212 */ /* 0x000fe200078ec0ff */
[----:B------:R-:W-:Y:S01]  /*b040*/  FADD.FTZ R163, R228, R163 ;  /* 0x000000a3e4a37221 */ /* 0x000fe20000010000 */
[----:B------:R-:W-:Y:S01]  /*b050*/  LOP3.LUT R11, R11, R104, RZ, 0xc0, !PT ;  /* 0x000000680b0b7212 */ /* 0x000fe200078ec0ff */
[----:B------:R-:W-:-:S02]  /*b060*/  FADD.FTZ R215, R219, R162 ;  /* 0x000000a2dbd77221 */ /* 0x000fc40000010000 */
[----:B------:R-:W-:Y:S02]  /*b070*/  FADD.FTZ R230, R230, R163 ;  /* 0x000000a3e6e67221 */ /* 0x000fe40000010000 */
[----:B------:R-:W-:Y:S02]  /*b080*/  FADD.FTZ R215, R226, R215 ;  /* 0x000000d7e2d77221 */ /* 0x000fe40000010000 */
[----:B--2---:R-:W-:Y:S01]  /*b090*/  HMMA.16816.F32.BF16 R128, R8, R124, R128 ;  /* 0x0000007c0880723c */ /* 0x004fe20000041880 */
[----:B------:R-:W-:-:S07]  /*b0a0*/  FADD.FTZ R211, R231, R230 ;  /* 0x000000e6e7d37221 */ /* 0x000fce0000010000 */
[C---:B------:R-:W-:Y:S01]  /*b0b0*/  HMMA.16816.F32.BF16 R124, R8.reuse, R126, R12 ;  /* 0x0000007e087c723c */ /* 0x040fe2000004180c */
[----:B------:R-:W-:Y:S07]  /*b0c0*/  LDSM.16.MT88.4 R12, [R186+0x11800] ;  /* 0x01180000ba0c783b */ /* 0x000fee0000004200 */
[C---:B-1----:R-:W-:Y:S08]  /*b0d0*/  HMMA.16816.F32.BF16 R68, R8.reuse, R96, R68 ;  /* 0x000000600844723c */ /* 0x042ff00000041844 */
[C---:B------:R-:W-:Y:S01]  /*b0e0*/  HMMA.16816.F32.BF16 R72, R8.reuse, R98, R72 ;  /* 0x000000620848723c */ /* 0x040fe20000041848 */
[----:B------:R-:W1:Y:S07]  /*b0f0*/  LDSM.16.MT88.4 R96, [R184+0x11800] ;  /* 0x01180000b860783b */ /* 0x000e6e0000004200 */
[C---:B------:R-:W-:Y:S01]  /*b100*/  HMMA.16816.F32.BF16 R120, R8.reuse, R116, R16 ;  /* 0x000000740878723c */ /* 0x040fe20000041810 */
[----:B------:R-:W2:Y:S07]  /*b110*/  LDSM.16.MT88.4 R16, [R185+0x11800] ;  /* 0x01180000b910783b */ /* 0x000eae0000004200 */
[C---:B---3--:R-:W-:Y:S08]  /*b120*/  HMMA.16816.F32.BF16 R112, R8.reuse, R108, R24 ;  /* 0x0000006c0870723c */ /* 0x048ff00000041818 */
[C---:B------:R-:W-:Y:S08]  /*b130*/  HMMA.16816.F32.BF16 R116, R8.reuse, R118, R20 ;  /* 0x000000760874723c */ /* 0x040ff00000041814 */
[C---:B------:R-:W-:Y:S08]  /*b140*/  HMMA.16816.F32.BF16 R108, R8.reuse, R110, R28 ;  /* 0x0000006e086c723c */ /* 0x040ff0000004181c */
[C---:B------:R-:W-:Y:S08]  /*b150*/  HMMA.16816.F32.BF16 R104, R8.reuse, R148, R32 ;  /* 0x000000940868723c */ /* 0x040ff00000041820 */
[C---:B-1----:R-:W-:Y:S08]  /*b160*/  HMMA.16816.F32.BF16 R92, R8.reuse, R96, R92 ;  /* 0x00000060085c723c */ /* 0x042ff0000004185c */
        /* <DEDUP_REMOVED lines=12> */
[C---:B------:R-:W-:Y:S08]  /*b230*/  HMMA.16816.F32.BF16 R96, R8.reuse, R98, R4 ;  /* 0x000000620860723c */ /* 0x040ff00000041804 */
[----:B------:R-:W-:Y:S07]  /*b240*/  HMMA.16816.F32.BF16 R60, R8, R132, R60 ;  /* 0x00000084083c723c */ /* 0x000fee000004183c */
[----:B------:R-:W-:-:S02]  /*b250*/  IMAD.MOV.U32 R132, RZ, RZ, R158 ;  /* 0x000000ffff847224 */ /* 0x000fc400078e009e */
.L_x_595:
[----:B------:R-:W-:-:S06]  /*b260*/  UISETP.GT.AND UP0, UPT, UR21, UR9, UPT ;  /* 0x000000091500728c */ /* 0x000fcc000bf04270 */
[----:B------:R-:W-:-:S13]  /*b270*/  PLOP3.LUT P0, PT, PT, PT, UP0, 0x80, 0x0 ;  /* 0x000000000000781c */ /* 0x000fda0003f0f008 */
[----:B------:R-:W-:Y:S05]  /*b280*/  @!P0 BRA `(.L_x_599) ;  /* 0x000041d000008947 */ /* 0x000fea0003800000 */
[----:B------:R-:W1:Y:S01]  /*b290*/  LDC.U8 R209, c[0x0][0x2d8] ;  /* 0x0000b600ffd17b82 */ /* 0x000e620000000000 */
[----:B------:R-:W-:Y:S01]  /*b2a0*/  IMAD.WIDE.U32 R216, R212, -0x326172a9, RZ ;  /* 0xcd9e8d57d4d87825 */ /* 0x000fe200078e00ff */
[----:B------:R-:W-:Y:S02]  /*b2b0*/  MOV R0, R132 ;  /* 0x0000008400007202 */ /* 0x000fe40000000f00 */
[----:B------:R-:W-:Y:S01]  /*b2c0*/  ISETP.GE.AND P4, PT, R206, c[0x0][0x220], PT ;  /* 0x00008800ce007a0c */ /* 0x000fe20003f86270 */
[----:B------:R-:W-:Y:S01]  /*b2d0*/  IMAD.MOV.U32 R2, RZ, RZ, R3 ;  /* 0x000000ffff027224 */ /* 0x000fe200078e0003 */
[----:B------:R-:W-:Y:S01]  /*b2e0*/  LOP3.LUT R213, R217, R213, RZ, 0x3c, !PT ;  /* 0x000000d5d9d57212 */ /* 0x000fe200078e3cff */
[----:B------:R-:W-:Y:S01]  /*b2f0*/  IMAD.WIDE.U32 R218, R210, -0x2daee0ad, RZ ;  /* 0xd2511f53d2da7825 */ /* 0x000fe200078e00ff */
[----:B------:R-:W-:Y:S02]  /*b300*/  ISETP.GE.AND P3, PT, R196, c[0x0][0x220], PT ;  /* 0x00008800c4007a0c */ /* 0x000fe40003f66270 */
[----:B------:R-:W-:Y:S01]  /*b310*/  ISETP.GE.AND P2, PT, R195, c[0x0][0x220], PT ;  /* 0x00008800c3007a0c */ /* 0x000fe20003f46270 */
[----:B------:R-:W-:-:S04]  /*b320*/  IMAD.WIDE.U32 R212, R213, -0x2daee0ad, RZ ;  /* 0xd2511f53d5d47825 */ /* 0x000fc800078e00ff */
[----:B------:R-:W-:Y:S01]  /*b330*/  IMAD.MOV.U32 R221, RZ, RZ, R223 ;  /* 0x000000ffffdd7224 */ /* 0x000fe200078e00df */
[----:B-1----:R-:W-:Y:S01]  /*b340*/  PRMT R209, R209, 0x7054, R209 ;  /* 0x00007054d1d17816 */ /* 0x002fe200000000d1 */
[----:B------:R-:W-:Y:S05]  /*b350*/  BRA `(.L_x_600) ;  /* 0x0000068000007947 */ /* 0x000fea0003800000 */
.L_x_602:
        /* <DEDUP_REMOVED lines=33> */
[C---:B------:R-:W-:Y:S01]  /*b570*/  IADD3 R134, P5, R136.reuse, UR7, RZ ;  /* 0x0000000788867c10 */ /* 0x040fe2000ffbe0ff */
[----:B------:R1:W-:Y:S01]  /*b580*/  @P2 STS.128 [R197+0xa000], RZ ;  /* 0x00a000ffc5002388 */ /* 0x0003e20000000c00 */
[C-C-:B------:R-:W-:Y:S02]  /*b590*/  @!P4 LEA.HI.X R143, R136.reuse, c[0x0][0x16c], R133.reuse, 0x1, P6 ;  /* 0x00005b00888fca11 */ /* 0x140fe400030f0c85 */
[C-C-:B------:R-:W-:Y:S01]  /*b5a0*/  @!P3 LEA.HI.X R147, R136.reuse, c[0x0][0x16c], R133.reuse, 0x1, P1 ;  /* 0x00005b008893ba11 */ /* 0x140fe200008f0c85 */
[----:B------:R-:W-:Y:S01]  /*b5b0*/  @!PT LDS RZ, [RZ] ;  /* 0x00000000fffff984 */ /* 0x000fe20000000800 */
[----:B------:R-:W-:Y:S01]  /*b5c0*/  @!PT LDS RZ, [RZ] ;  /* 0x00000000fffff984 */ /* 0x000fe20000000800 */
[----:B------:R-:W-:Y:S01]  /*b5d0*/  @!PT LDS RZ, [RZ] ;  /* 0x00000000fffff984 */ /* 0x000fe20000000800 */
[----:B------:R1:W-:Y:S01]  /*b5e0*/  @!P2 LDGSTS.E.BYPASS.LTC128B.128 [R197+0xa000], [R138.64+0x100] ;  /* 0x0a0001008ac5afae */ /* 0x0003e2000b901d52 */
[----:B------:R-:W-:Y:S02]  /*b5f0*/  @!P2 LEA.HI.X R145, R136, c[0x0][0x16c], R133, 0x1, P0 ;  /* 0x00005b008891aa11 */ /* 0x000fe400000f0c85 */
[C---:B------:R-:W-:Y:S01]  /*b600*/  @!P4 LEA R156, P1, R134.reuse, c[0x0][0x168], 0x1 ;  /* 0x00005a00869cca11 */ /* 0x040fe200078208ff */
[----:B------:R1:W-:Y:S01]  /*b610*/  @P4 STS.128 [R197+0x6800], RZ ;  /* 0x006800ffc5004388 */ /* 0x0003e20000000c00 */
        /* <DEDUP_REMOVED lines=9> */
[C-C-:B------:R-:W-:Y:S02]  /*b6b0*/  @!P3 LEA.HI.X R153, R134.reuse, c[0x0][0x16c], R133.reuse, 0x1, P0 ;  /* 0x00005b008699ba11 */ /* 0x140fe400000f0c85 */
[C---:B------:R-:W-:Y:S01]  /*b6c0*/  @!P2 LEA.HI.X R151, R134.reuse, c[0x0][0x16c], R133, 0x1, P5 ;  /* 0x00005b008697aa11 */ /* 0x040fe200028f0c85 */
[----:B------:R-:W-:Y:S01]  /*b6d0*/  @!PT LDS RZ, [RZ] ;  /* 0x00000000fffff984 */ /* 0x000fe20000000800 */
[----:B------:R-:W-:Y:S01]  /*b6e0*/  @!PT LDS RZ, [RZ] ;  /* 0x00000000fffff984 */ /* 0x000fe20000000800 */
[----:B------:R-:W-:Y:S01]  /*b6f0*/  @!PT LDS RZ, [RZ] ;  /* 0x00000000fffff984 */ /* 0x000fe20000000800 */
[----:B------:R1:W-:Y:S01]  /*b700*/  @!P3 LDGSTS.E.BYPASS.LTC128B.128 [R197+0x8800], [R146.64+0x80] ;  /* 0x0880008092c5bfae */ /* 0x0003e2000b901d52 */
[----:B------:R-:W-:Y:S03]  /*b710*/  IADD3 R132, P6, R134, UR7, RZ ;  /* 0x0000000786847c10 */ /* 0x000fe6000ffde0ff */
[----:B------:R1:W-:Y:S01]  /*b720*/  @P2 STS.128 [R197+0xa800], RZ ;  /* 0x00a800ffc5002388 */ /* 0x0003e20000000c00 */
[C---:B--2---:R-:W-:Y:S02]  /*b730*/  @!P3 LEA R148, P1, R132.reuse, c[0x0][0x168], 0x1 ;  /* 0x00005a008494ba11 */ /* 0x044fe400078208ff */
        /* <DEDUP_REMOVED lines=13> */
[----:B------:R1:W-:Y:S01]  /*b810*/  @!P4 LDGSTS.E.BYPASS.LTC128B.128 [R197+0x7000], [R156.64] ;  /* 0x070000009cc5cfae */ /* 0x0003e2000b901d52 */
[----:B------:R-:W-:Y:S03]  /*b820*/  @!P2 LEA.HI.X R137, R132, c[0x0][0x16c], R3, 0x1, P0 ;  /* 0x00005b008489aa11 */ /* 0x000fe600000f0c03 */
        /* <DEDUP_REMOVED lines=27> */
.L_x_600:
[----:B------:R-:W-:Y:S04]  /*b9e0*/  DEPBAR.LE SB0, 0x0 ;  /* 0x000080000000791a */ /* 0x000fe80000000000 */
[----:B------:R-:W-:Y:S01]  /*b9f0*/  BAR.SYNC.DEFER_BLOCKING 0x0 ;  /* 0x0000000000007b1d */ /* 0x000fe20000010000 */
[----:B------:R-:W-:Y:S04]  /*ba00*/  UIADD3 UR8, UR21, -0x1, URZ ;  /* 0xffffffff15087890 */ /* 0x000fe8000fffe03f */
[----:B------:R-:W-:Y:S02]  /*ba10*/  USHF.R.S32.HI UR5, URZ, 0x1f, UR8 ;  /* 0x0000001f3f057899 */ /* 0x000fe40008011408 */
[----:B------:R-:W-:Y:S01]  /*ba20*/  UIMAD UR4, UR12, UR8, URZ ;  /* 0x000000080c0472a4 */ /* 0x000fe2000f8e023f */
[----:B------:R-:W-:Y:S01]  /*ba30*/  IMAD.U32 R3, RZ, RZ, UR8 ;  /* 0x00000008ff037e24 */ /* 0x000fe2000f8e00ff */
[----:B------:R-:W-:Y:S02]  /*ba40*/  UISETP.GT.AND UP0, UPT, UR8, UR9, UPT ;  /* 0x000000090800728c */ /* 0x000fe4000bf04270 */
[----:B------:R-:W-:Y:S01]  /*ba50*/  UIMAD UR4, UR5, UR13, UR4 ;  /* 0x0000000d050472a4 */ /* 0x000fe2000f8e0204 */
[----:B------:R-:W-:Y:S05]  /*ba60*/  IMAD.WIDE.U32 R222, R3, UR13, R220 ;  /* 0x0000000d03de7c25 */ /* 0x000fea000f8e00dc */
[C---:B------:R-:W-:Y:S02]  /*ba70*/  @!P4 LEA R234, P6, R222.reuse, c[0x0][0x170], 0x1 ;  /* 0x00005c00deeaca11 */ /* 0x040fe400078c08ff */
[----:B------:R-:W-:Y:S02]  /*ba80*/  IADD3 R214, R223, UR4, RZ ;  /* 0x00000004dfd67c10 */ /* 0x000fe4000fffe0ff */
        /* <DEDUP_REMOVED lines=62> */
[----:B------:R2:W-:Y:S03]  /*be70*/  @!P4 LDGSTS.E.BYPASS.LTC128B.128 [R197+0xd000], [R242.64] ;  /* 0x0d000000f2c5cfae */ /* 0x0005e6000b901d52 */
[----:B------:R-:W-:Y:S01]  /*be80*/  @!P2 LEA.HI.X R223, R210, c[0x0][0x174], R3, 0x1, P0 ;  /* 0x00005d00d2dfaa11 */ /* 0x000fe200000f0c03 */
[----:B------:R-:W-:Y:S01]  /*be90*/  @P3 STS.128 [R197+0xf000], RZ ;  /* 0x00f000ffc5003388 */ /* 0x000fe20000000c00 */
[----:B------:R-:W-:Y:S03]  /*bea0*/  PLOP3.LUT P0, PT, PT, PT, UP0, 0x80, 0x0 ;  /* 0x000000000000781c */ /* 0x000fe60003f0f008 */
        /* <DEDUP_REMOVED lines=184> */
.L_x_601:
[----:B------:R-:W-:Y:S01]  /*ca30*/  IMAD.U32 R3, RZ, RZ, UR8 ;  /* 0x00000008ff037e24 */ /* 0x000fe2000f8e00ff */
[----:B------:R-:W-:Y:S02]  /*ca40*/  UIADD3 UR4, UR23, -0x4498517b, URZ ;  /* 0xbb67ae8517047890 */ /* 0x000fe4000fffe03f */
[----:B------:R-:W-:Y:S01]  /*ca50*/  USHF.L.U32 UR30, UR8, 0x1, URZ ;  /* 0x00000001081e7899 */ /* 0x000fe2000800063f */
[----:B------:R-:W-:Y:S01]  /*ca60*/  IMAD R3, R3, 0x40, R208 ;  /* 0x0000004003037824 */ /* 0x000fe200078e02d0 */
[----:B------:R-:W-:Y:S02]  /*ca70*/  UIADD3 UR5, UR22, -0x61c88647, URZ ;  /* 0x9e3779b916057890 */ /* 0x000fe4000fffe03f */
[----:B------:R-:W-:Y:S01]  /*ca80*/  LOP3.LUT R236, R213, UR4, R218, 0x96, !PT ;  /* 0x00000004d5ec7c12 */ /* 0x000fe2000f8e96da */
[----:B------:R-:W-:Y:S01]  /*ca90*/  UIADD3 UR4, UR22, -0x4ab325aa, URZ ;  /* 0xb54cda5616047890 */ /* 0x000fe2000fffe03f */
[C---:B------:R-:W-:Y:S01]  /*caa0*/  IADD3 R132, R3.reuse, 0x1, RZ ;  /* 0x0000000103847810 */ /* 0x040fe20007ffe0ff */
[----:B------:R-:W-:Y:S01]  /*cab0*/  UIADD3 UR21, UR23, 0x646e171e, URZ ;  /* 0x646e171e17157890 */ /* 0x000fe2000fffe03f */
[CC--:B------:R-:W-:Y:S01]  /*cac0*/  ISETP.GE.AND P6, PT, R3.reuse, R205.reuse, PT ;  /* 0x000000cd0300720c */ /* 0x0c0fe20003fc6270 */
[----:B------:R-:W-:Y:S01]  /*cad0*/  IMAD.WIDE.U32 R236, R236, -0x326172a9, RZ ;  /* 0xcd9e8d57ecec7825 */ /* 0x000fe200078e00ff */
[C---:B------:R-:W-:Y:S01]  /*cae0*/  ISETP.GE.AND P5, PT, R132.reuse, R205, PT ;  /* 0x000000cd8400720c */ /* 0x040fe20003fa6270 */
[----:B------:R-:W-:Y:S01]  /*caf0*/  UISETP.GT.AND UP0, UPT, UR8, UR9, UPT ;  /* 0x000000090800728c */ /* 0x000fe2000bf04270 */
[CC--:B------:R-:W-:Y:S02]  /*cb00*/  ISETP.GE.AND P0, PT, R132.reuse, R203.reuse, PT ;  /* 0x000000cb8400720c */ /* 0x0c0fe40003f06270 */
[C---:B------:R-:W-:Y:S02]  /*cb10*/  ISETP.GE.AND P1, PT, R3.reuse, R203, PT ;  /* 0x000000cb0300720c */ /* 0x040fe40003f26270 */
[C---:B------:R-:W-:Y:S02]  /*cb20*/  ISETP.GE.OR P5, PT, R132.reuse, R204, !P5 ;  /* 0x000000cc8400720c */ /* 0x040fe40006fa6670 */
[----:B------:R-:W-:Y:S02]  /*cb30*/  ISETP.GE.OR P0, PT, R132, R202, !P0 ;  /* 0x000000ca8400720c */ /* 0x000fe40004706670 */
[C---:B------:R-:W-:Y:S02]  /*cb40*/  IADD3 R132, R3.reuse, 0x9, RZ ;  /* 0x0000000903847810 */ /* 0x040fe40007ffe0ff */
[C---:B------:R-:W-:Y:S02]  /*cb50*/  ISETP.GE.OR P6, PT, R3.reuse, R204, !P6 ;  /* 0x000000cc0300720c */ /* 0x040fe400077c6670 */
[C---:B------:R-:W-:Y:S02]  /*cb60*/  ISETP.GE.OR P1, PT, R3.reuse, R202, !P1 ;  /* 0x000000ca0300720c */ /* 0x040fe40004f26670 */
[----:B------:R-:W-:Y:S02]  /*cb70*/  IADD3 R133, R3, 0x8, RZ ;  /* 0x0000000803857810 */ /* 0x000fe40007ffe0ff */
[----:B-1----:R-:W-:Y:S02]  /*cb80*/  FSEL R139, R4, -INF , !P6 ;  /* 0xff800000048b7808 */ /* 0x002fe40007000000 */
[----:B------:R-:W-:Y:S02]  /*cb90*/  FSEL R137, R6, -INF , !P1 ;  /* 0xff80000006897808 */ /* 0x000fe40004800000 */
[----:B------:R-:W-:Y:S02]  /*cba0*/  FSEL R169, R5, -INF , !P5 ;  /* 0xff80000005a97808 */ /* 0x000fe40006800000 */
[C---:B------:R-:W-:Y:S02]  /*cbb0*/  ISETP.GE.AND P5, PT, R132.reuse, R205, PT ;  /* 0x000000cd8400720c */ /* 0x040fe40003fa6270 */
[----:B------:R-:W-:Y:S02]  /*cbc0*/  FSEL R5, R7, -INF , !P0 ;  /* 0xff80000007057808 */ /* 0x000fe40004000000 */
[C---:B------:R-:W-:Y:S02]  /*cbd0*/  ISETP.GE.AND P0, PT, R132.reuse, R203, PT ;  /* 0x000000cb8400720c */ /* 0x040fe40003f06270 */
[C---:B------:R-:W-:Y:S02]  /*cbe0*/  ISETP.GE.AND P6, PT, R133.reuse, R205, PT ;  /* 0x000000cd8500720c */ /* 0x040fe40003fc6270 */
[C---:B------:R-:W-:Y:S02]  /*cbf0*/  ISETP.GE.AND P1, PT, R133.reuse, R203, PT ;  /* 0x000000cb8500720c */ /* 0x040fe40003f26270 */
[C---:B------:R-:W-:Y:S02]  /*cc00*/  ISETP.GE.OR P5, PT, R132.reuse, R204, !P5 ;  /* 0x000000cc8400720c */ /* 0x040fe40006fa6670 */
[----:B------:R-:W-:Y:S02]  /*cc10*/  ISETP.GE.OR P0, PT, R132, R202, !P0 ;  /* 0x000000ca8400720c */ /* 0x000fe40004706670 */
[C---:B------:R-:W-:Y:S02]  /*cc20*/  ISETP.GE.OR P6, PT, R133.reuse, R204, !P6 ;  /* 0x000000cc8500720c */ /* 0x040fe400077c6670 */
[----:B------:R-:W-:Y:S02]  /*cc30*/  ISETP.GE.OR P1, PT, R133, R202, !P1 ;  /* 0x000000ca8500720c */ /* 0x000fe40004f26670 */
[C---:B------:R-:W-:Y:S02]  /*cc40*/  IADD3 R6, R3.reuse, 0x10, RZ ;  /* 0x0000001003067810 */ /* 0x040fe40007ffe0ff */
[----:B------:R-:W-:Y:S02]  /*cc50*/  IADD3 R4, R3, 0x11, RZ ;  /* 0x0000001103047810 */ /* 0x000fe40007ffe0ff */
[----:B------:R-:W-:Y:S02]  /*cc60*/  FSEL R135, R8, -INF , !P6 ;  /* 0xff80000008877808 */ /* 0x000fe40007000000 */
[----:B------:R-:W-:Y:S02]  /*cc70*/  FSEL R9, R9, -INF , !P5 ;  /* 0xff80000009097808 */ /* 0x000fe40006800000 */
[----:B------:R-:W-:Y:S02]  /*cc80*/  FSEL R7, R10, -INF , !P1 ;  /* 0xff8000000a077808 */ /* 0x000fe40004800000 */
[----:B------:R-:W-:Y:S02]  /*cc90*/  FSEL R11, R11, -INF , !P0 ;  /* 0xff8000000b0b7808 */ /* 0x000fe40004000000 */
[C---:B------:R-:W-:Y:S02]  /*cca0*/  ISETP.GE.AND P6, PT, R6.reuse, R205, PT ;  /* 0x000000cd0600720c */ /* 0x040fe40003fc6270 */
[-C--:B------:R-:W-:Y:S02]  /*ccb0*/  ISETP.GE.AND P1, PT, R6, R203.reuse, PT ;  /* 0x000000cb0600720c */ /* 0x080fe40003f26270 */
[C---:B------:R-:W-:Y:S02]  /*ccc0*/  ISETP.GE.AND P0, PT, R4.reuse, R203, PT ;  /* 0x000000cb0400720c */ /* 0x040fe40003f06270 */
[-C--:B------:R-:W-:Y:S02]  /*ccd0*/  ISETP.GE.AND P5, PT, R4, R205.reuse, PT ;  /* 0x000000cd0400720c */ /* 0x080fe40003fa6270 */
[C---:B------:R-:W-:Y:S02]  /*cce0*/  ISETP.GE.OR P6, PT, R6.reuse, R204, !P6 ;  /* 0x000000cc0600720c */ /* 0x040fe400077c6670 */
[-C--:B------:R-:W-:Y:S02]  /*ccf0*/  ISETP.GE.OR P1, PT, R6, R202.reuse, !P1 ;  /* 0x000000ca0600720c */ /* 0x080fe40004f26670 */
[C---:B------:R-:W-:Y:S02]  /*cd00*/  ISETP.GE.OR P0, PT, R4.reuse, R202, !P0 ;  /* 0x000000ca0400720c */ /* 0x040fe40004706670 */
[-C--:B------:R-:W-:Y:S02]  /*cd10*/  ISETP.GE.OR P5, PT, R4, R204.reuse, !P5 ;  /* 0x000000cc0400720c */ /* 0x080fe40006fa6670 */
[C---:B------:R-:W-:Y:S02]  /*cd20*/  IADD3 R6, R3.reuse, 0x18, RZ ;  /* 0x0000001803067810 */ /* 0x040fe40007ffe0ff */
[----:B------:R-:W-:Y:S02]  /*cd30*/  IADD3 R4, R3, 0x19, RZ ;  /* 0x0000001903047810 */ /* 0x000fe40007ffe0ff */
[----:B------:R-:W-:Y:S02]  /*cd40*/  FSEL R231, R12, -INF , !P6 ;  /* 0xff8000000ce77808 */ /* 0x000fe40007000000 */
[----:B------:R-:W-:Y:S02]  /*cd50*/  FSEL R143, R14, -INF , !P1 ;  /* 0xff8000000e8f7808 */ /* 0x000fe40004800000 */
[----:B------:R-:W-:Y:S02]  /*cd60*/  FSEL R141, R15, -INF , !P0 ;  /* 0xff8000000f8d7808 */ /* 0x000fe40004000000 */
[----:B------:R-:W-:Y:S02]  /*cd70*/  FSEL R229, R13, -INF , !P5 ;  /* 0xff8000000de57808 */ /* 0x000fe40006800000 */
[C---:B------:R-:W-:Y:S02]  /*cd80*/  ISETP.GE.AND P6, PT, R6.reuse, R205, PT ;  /* 0x000000cd0600720c */ /* 0x040fe40003fc6270 */
[----:B------:R-:W-:Y:S02]  /*cd90*/  ISETP.GE.AND P1, PT, R6, R203, PT ;  /* 0x000000cb0600720c */ /* 0x000fe40003f26270 */
[C---:B------:R-:W-:Y:S02]  /*cda0*/  ISETP.GE.AND P5, PT, R4.reuse, R205, PT ;  /* 0x000000cd0400720c */ /* 0x040fe40003fa6270 */
[----:B------:R-:W-:Y:S02]  /*cdb0*/  ISETP.GE.AND P0, PT, R4, R203, PT ;  /* 0x000000cb0400720c */ /* 0x000fe40003f06270 */
[C---:B------:R-:W-:Y:S02]  /*cdc0*/  ISETP.GE.OR P6, PT, R6.reuse, R204, !P6 ;  /* 0x000000cc0600720c */ /* 0x040fe400077c6670 */
[----:B------:R-:W-:Y:S02]  /*cdd0*/  ISETP.GE.OR P1, PT, R6, R202, !P1 ;  /* 0x000000ca0600720c */ /* 0x000fe40004f26670 */
[C---:B------:R-:W-:Y:S02]  /*cde0*/  IADD3 R6, R3.reuse, 0x20, RZ ;  /* 0x0000002003067810 */ /* 0x040fe40007ffe0ff */
[C---:B------:R-:W-:Y:S02]  /*cdf0*/  ISETP.GE.OR P5, PT, R4.reuse, R204, !P5 ;  /* 0x000000cc0400720c */ /* 0x040fe40006fa6670 */
[----:B------:R-:W-:Y:S02]  /*ce00*/  ISETP.GE.OR P0, PT, R4, R202, !P0 ;  /* 0x000000ca0400720c */ /* 0x000fe40004706670 */
[----:B------:R-:W-:Y:S02]  /*ce10*/  IADD3 R4, R3, 0x21, RZ ;  /* 0x0000002103047810 */ /* 0x000fe40007ffe0ff */
[----:B------:R-:W-:Y:S02]  /*ce20*/  FSEL R241, R16, -INF , !P6 ;  /* 0xff80000010f17808 */ /* 0x000fe40007000000 */
[----:B------:R-:W-:Y:S02]  /*ce30*/  FSEL R225, R17, -INF , !P5 ;  /* 0xff80000011e17808 */ /* 0x000fe40006800000 */
[-C--:B------:R-:W-:Y:S02]  /*ce40*/  ISETP.GE.AND P6, PT, R6, R205.reuse, PT ;  /* 0x000000cd0600720c */ /* 0x080fe40003fc6270 */
[----:B------:R-:W-:Y:S02]  /*ce50*/  ISETP.GE.AND P5, PT, R4, R205, PT ;  /* 0x000000cd0400720c */ /* 0x000fe40003fa6270 */
[----:B------:R-:W-:Y:S02]  /*ce60*/  FSEL R239, R19, -INF , !P0 ;  /* 0xff80000013ef7808 */ /* 0x000fe40004000000 */
[-C--:B------:R-:W-:Y:S02]  /*ce70*/  ISETP.GE.OR P0, PT, R6, R204.reuse, !P6 ;  /* 0x000000cc0600720c */ /* 0x080fe40007706670 */
[----:B------:R-:W-:Y:S02]  /*ce80*/  ISETP.GE.OR P5, PT, R4, R204, !P5 ;  /* 0x000000cc0400720c */ /* 0x000fe40006fa6670 */
[----:B------:R-:W-:Y:S02]  /*ce90*/  IADD3 R8, R3, 0x28, RZ ;  /* 0x0000002803087810 */ /* 0x000fe40007ffe0ff */
[----:B------:R-:W-:Y:S02]  /*cea0*/  FSEL R163, R20, -INF , !P0 ;  /* 0xff80000014a37808 */ /* 0x000fe40004000000 */
[----:B------:R-:W-:Y:S02]  /*ceb0*/  FSEL R161, R21, -INF , !P5 ;  /* 0xff80000015a17808 */ /* 0x000fe40006800000 */
[----:B------:R-:W-:Y:S02]  /*cec0*/  FSEL R227, R18, -INF , !P1 ;  /* 0xff80000012e37808 */ /* 0x000fe40004800000 */
[-C--:B------:R-:W-:Y:S02]  /*ced0*/  ISETP.GE.AND P6, PT, R6, R203.reuse, PT ;  /* 0x000000cb0600720c */ /* 0x080fe40003fc6270 */
[----:B------:R-:W-:Y:S02]  /*cee0*/  ISETP.GE.AND P1, PT, R4, R203, PT ;  /* 0x000000cb0400720c */ /* 0x000fe40003f26270 */
[C---:B------:R-:W-:Y:S02]  /*cef0*/  ISETP.GE.AND P0, PT, R8.reuse, R205, PT ;  /* 0x000000cd0800720c */ /* 0x040fe40003f06270 */
[-C--:B------:R-:W-:Y:S02]  /*cf00*/  ISETP.GE.AND P5, PT, R8, R203.reuse, PT ;  /* 0x000000cb0800720c */ /* 0x080fe40003fa6270 */
[-C--:B------:R-:W-:Y:S02]  /*cf10*/  ISETP.GE.OR P6, PT, R6, R202.reuse, !P6 ;  /* 0x000000ca0600720c */ /* 0x080fe400077c6670 */
[----:B------:R-:W-:Y:S02]  /*cf20*/  ISETP.GE.OR P1, PT, R4, R202, !P1 ;  /* 0x000000ca0400720c */ /* 0x000fe40004f26670 */
[C---:B------:R-:W-:Y:S02]  /*cf30*/  ISETP.GE.OR P0, PT, R8.reuse, R204, !P0 ;  /* 0x000000cc0800720c */ /* 0x040fe40004706670 */
[----:B------:R-:W-:Y:S02]  /*cf40*/  ISETP.GE.OR P5, PT, R8, R202, !P5 ;  /* 0x000000ca0800720c */ /* 0x000fe40006fa6670 */
[----:B------:R-:W-:Y:S02]  /*cf50*/  IADD3 R6, R3, 0x29, RZ ;  /* 0x0000002903067810 */ /* 0x000fe40007ffe0ff */
[----:B------:R-:W-:Y:S02]  /*cf60*/  FMNMX.FTZ R8, R139, R0, !PT ;  /* 0x000000008b087209 */ /* 0x000fe40007810000 */
[----:B------:R-:W-:Y:S02]  /*cf70*/  FSEL R159, R22, -INF , !P6 ;  /* 0xff800000169f7808 */ /* 0x000fe40007000000 */
[----:B------:R-:W-:Y:S02]  /*cf80*/  FSEL R157, R23, -INF , !P1 ;  /* 0xff800000179d7808 */ /* 0x000fe40004800000 */
[C---:B------:R-:W-:Y:S01]  /*cf90*/  ISETP.GE.AND P1, PT, R6.reuse, R203, PT ;  /* 0x000000cb0600720c */ /* 0x040fe20003f26270 */
[----:B------:R-:W-:Y:S01]  /*cfa0*/  LDSM.16.MT88.4 R20, [R186+0xc000] ;  /* 0x00c00000ba14783b */ /* 0x000fe20000004200 */
[----:B------:R-:W-:Y:S02]  /*cfb0*/  FMNMX.FTZ R8, R169, R8, !PT ;  /* 0x00000008a9087209 */ /* 0x000fe40007810000 */
[CC--:B------:R-:W-:Y:S02]  /*cfc0*/  ISETP.GE.AND P6, PT, R6.reuse, R205.reuse, PT ;  /* 0x000000cd0600720c */ /* 0x0c0fe40003fc6270 */
[C---:B------:R-:W-:Y:S02]  /*cfd0*/  ISETP.GE.OR P1, PT, R6.reuse, R202, !P1 ;  /* 0x000000ca0600720c */ /* 0x040fe40004f26670 */
[----:B------:R-:W-:Y:S02]  /*cfe0*/  ISETP.GE.OR P6, PT, R6, R204, !P6 ;  /* 0x000000cc0600720c */ /* 0x000fe400077c6670 */
[----:B------:R-:W-:Y:S02]  /*cff0*/  FMNMX.FTZ R6, R135, R8, !PT ;  /* 0x0000000887067209 */ /* 0x000fe40007810000 */
[----:B------:R-:W-:Y:S02]  /*d000*/  FMNMX.FTZ R8, R137, R2, !PT ;  /* 0x0000000289087209 */ /* 0x000fe40007810000 */
[----:B------:R-:W-:Y:S02]  /*d010*/  FMNMX.FTZ R6, R9, R6, !PT ;  /* 0x0000000609067209 */ /* 0x000fe40007810000 */
[----:B------:R-:W-:Y:S02]  /*d020*/  FMNMX.FTZ R8, R5, R8, !PT ;  /* 0x0000000805087209 */ /* 0x000fe40007810000 */
[----:B------:R-:W-:Y:S02]  /*d030*/  FMNMX.FTZ R6, R231, R6, !PT ;  /* 0x00000006e7067209 */ /* 0x000fe40007810000 */
[----:B------:R-:W-:Y:S02]  /*d040*/  IADD3 R4, R3, 0x30, RZ ;  /* 0x0000003003047810 */ /* 0x000fe40007ffe0ff */
[----:B------:R-:W-:Y:S02]  /*d050*/  FMNMX.FTZ R6, R229, R6, !PT ;  /* 0x00000006e5067209 */ /* 0x000fe40007810000 */
[----:B------:R-:W-:Y:S02]  /*d060*/  FMNMX.FTZ R8, R7, R8, !PT ;  /* 0x0000000807087209 */ /* 0x000fe40007810000 */
[----:B------:R-:W-:Y:S02]  /*d070*/  FMNMX.FTZ R10, R241, R6, !PT ;  /* 0x00000006f10a7209 */ /* 0x000fe40007810000 */
[----:B------:R-:W-:Y:S02]  /*d080*/  FSEL R235, R24, -INF , !P0 ;  /* 0xff80000018eb7808 */ /* 0x000fe40004000000 */
[----:B------:R-:W-:Y:S02]  /*d090*/  FSEL R233, R25, -INF , !P6 ;  /* 0xff80000019e97808 */ /* 0x000fe40007000000 */
[----:B------:R-:W-:Y:S02]  /*d0a0*/  FMNMX.FTZ R6, R11, R8, !PT ;  /* 0x000000080b067209 */ /* 0x000fe40007810000 */
[----:B------:R-:W-:Y:S02]  /*d0b0*/  FMNMX.FTZ R8, R225, R10, !PT ;  /* 0x0000000ae1087209 */ /* 0x000fe40007810000 */
[C---:B------:R-:W-:Y:S02]  /*d0c0*/  ISETP.GE.AND P0, PT, R4.reuse, R205, PT ;  /* 0x000000cd0400720c */ /* 0x040fe40003f06270 */
[C---:B------:R-:W-:Y:S02]  /*d0d0*/  ISETP.GE.AND P6, PT, R4.reuse, R203, PT ;  /* 0x000000cb0400720c */ /* 0x040fe40003fc6270 */
[----:B------:R-:W-:Y:S02]  /*d0e0*/  FMNMX.FTZ R6, R143, R6, !PT ;  /* 0x000000068f067209 */ /* 0x000fe40007810000 */
[C---:B------:R-:W-:Y:S02]  /*d0f0*/  ISETP.GE.OR P0, PT, R4.reuse, R204, !P0 ;  /* 0x000000cc0400720c */ /* 0x040fe40004706670 */
[----:B------:R-:W-:Y:S02]  /*d100*/  ISETP.GE.OR P6, PT, R4, R202, !P6 ;  /* 0x000000ca0400720c */ /* 0x000fe400077c6670 */
[----:B------:R-:W-:Y:S02]  /*d110*/  FMNMX.FTZ R8, R163, R8, !PT ;  /* 0x00000008a3087209 */ /* 0x000fe40007810000 */
[----:B------:R-:W-:Y:S02]  /*d120*/  IADD3 R4, R3, 0x31, RZ ;  /* 0x0000003103047810 */ /* 0x000fe40007ffe0ff */
[----:B------:R-:W-:Y:S02]  /*d130*/  FSEL R165, R27, -INF , !P1 ;  /* 0xff8000001ba57808 */ /* 0x000fe40004800000 */
[----:B------:R-:W-:Y:S02]  /*d140*/  FMNMX.FTZ R6, R141, R6, !PT ;  /* 0x000000068d067209 */ /* 0x000fe40007810000 */
[----:B------:R-:W-:Y:S02]  /*d150*/  FMNMX.FTZ R8, R161, R8, !PT ;  /* 0x00000008a1087209 */ /* 0x000fe40007810000 */
[----:B------:R-:W-:Y:S02]  /*d160*/  FSEL R167, R26, -INF , !P5 ;  /* 0xff8000001aa77808 */ /* 0x000fe40006800000 */
[C---:B------:R-:W-:Y:S02]  /*d170*/  ISETP.GE.AND P1, PT, R4.reuse, R205, PT ;  /* 0x000000cd0400720c */ /* 0x040fe40003f26270 */
[C---:B------:R-:W-:Y:S02]  /*d180*/  ISETP.GE.AND P5, PT, R4.reuse, R203, PT ;  /* 0x000000cb0400720c */ /* 0x040fe40003fa6270 */
[C---:B------:R-:W-:Y:S02]  /*d190*/  ISETP.GE.OR P1, PT, R4.reuse, R204, !P1 ;  /* 0x000000cc0400720c */ /* 0x040fe40004f26670 */
[----:B------:R-:W-:Y:S02]  /*d1a0*/  ISETP.GE.OR P5, PT, R4, R202, !P5 ;  /* 0x000000ca0400720c */ /* 0x000fe40006fa6670 */
[----:B------:R-:W-:Y:S02]  /*d1b0*/  FMNMX.FTZ R8, R235, R8, !PT ;  /* 0x00000008eb087209 */ /* 0x000fe40007810000 */
[----:B------:R-:W-:Y:S02]  /*d1c0*/  IADD3 R4, R3, 0x38, RZ ;  /* 0x0000003803047810 */ /* 0x000fe40007ffe0ff */
[----:B------:R-:W-:Y:S02]  /*d1d0*/  FMNMX.FTZ R6, R227, R6, !PT ;  /* 0x00000006e3067209 */ /* 0x000fe40007810000 */
[----:B------:R-:W-:Y:S02]  /*d1e0*/  FSEL R155, R28, -INF , !P0 ;  /* 0xff8000001c9b7808 */ /* 0x000fe40004000000 */
[----:B------:R-:W-:Y:S02]  /*d1f0*/  IADD3 R3, R3, 0x39, RZ ;  /* 0x0000003903037810 */ /* 0x000fe40007ffe0ff */
[----:B------:R-:W-:Y:S02]  /*d200*/  FMNMX.FTZ R6, R239, R6, !PT ;  /* 0x00000006ef067209 */ /* 0x000fe40007810000 */
[----:B------:R-:W-:Y:S02]  /*d210*/  FMNMX.FTZ R8, R233, R8, !PT ;  /* 0x00000008e9087209 */ /* 0x000fe40007810000 */
[CC--:B------:R-:W-:Y:S02]  /*d220*/  ISETP.GE.AND P0, PT, R4.reuse, R205.reuse, PT ;  /* 0x000000cd0400720c */ /* 0x0c0fe40003f06270 */
[----:B------:R-:W-:Y:S02]  /*d230*/  FSEL R153, R29, -INF , !P1 ;  /* 0xff8000001d997808 */ /* 0x000fe40004800000 */
[----:B------:R-:W-:Y:S02]  /*d240*/  FMNMX.FTZ R10, R155, R8, !PT ;  /* 0x000000089b0a7209 */ /* 0x000fe40007810000 */
[----:B------:R-:W-:Y:S02]  /*d250*/  ISETP.GE.OR P0, PT, R4, R204, !P0 ;  /* 0x000000cc0400720c */ /* 0x000fe40004706670 */
[----:B------:R-:W-:Y:S02]  /*d260*/  ISETP.GE.AND P1, PT, R3, R205, PT ;  /* 0x000000cd0300720c */ /* 0x000fe40003f26270 */
[----:B------:R-:W-:Y:S02]  /*d270*/  FMNMX.FTZ R6, R159, R6, !PT ;  /* 0x000000069f067209 */ /* 0x000fe40007810000 */
[----:B------:R-:W-:Y:S02]  /*d280*/  FSEL R147, R32, -INF , !P0 ;  /* 0xff80000020937808 */ /* 0x000fe40004000000 */
[----:B------:R-:W-:Y:S02]  /*d290*/  FMNMX.FTZ R8, R157, R6, !PT ;  /* 0x000000069d087209 */ /* 0x000fe40007810000 */
[----:B------:R-:W-:Y:S02]  /*d2a0*/  FMNMX.FTZ R6, R153, R10, !PT ;  /* 0x0000000a99067209 */ /* 0x000fe40007810000 */
[----:B------:R-:W-:Y:S02]  /*d2b0*/  ISETP.GE.OR P1, PT, R3, R204, !P1 ;  /* 0x000000cc0300720c */ /* 0x000fe40004f26670 */
[----:B------:R-:W-:Y:S02]  /*d2c0*/  FMNMX.FTZ R6, R147, R6, !PT ;  /* 0x0000000693067209 */ /* 0x000fe40007810000 */
[----:B------:R-:W-:Y:S02]  /*d2d0*/  FSEL R145, R33, -INF , !P1 ;  /* 0xff80000021917808 */ /* 0x000fe40004800000 */
[CC--:B------:R-:W-:Y:S02]  /*d2e0*/  ISETP.GE.AND P0, PT, R4.reuse, R203.reuse, PT ;  /* 0x000000cb0400720c */ /* 0x0c0fe40003f06270 */
[----:B------:R-:W-:Y:S02]  /*d2f0*/  FMNMX.FTZ R10, R145, R6, !PT ;  /* 0x00000006910a7209 */ /* 0x000fe40007810000 */
[----:B------:R-:W-:Y:S02]  /*d300*/  ISETP.GE.OR P0, PT, R4, R202, !P0 ;  /* 0x000000ca0400720c */ /* 0x000fe40004706670 */
[----:B------:R-:W-:Y:S01]  /*d310*/  FMNMX.FTZ R4, R167, R8, !PT ;  /* 0x00000008a7047209 */ /* 0x000fe20007810000 */
[----:B------:R-:W-:Y:S01]  /*d320*/  SHFL.BFLY PT, R15, R10, 0x2, 0x1f ;  /* 0x0c401f000a0f7f89 */ /* 0x000fe200000e0000 */
[----:B------:R-:W-:Y:S02]  /*d330*/  FSEL R151, R30, -INF , !P6 ;  /* 0xff8000001e977808 */ /* 0x000fe40007000000 */
[----:B------:R-:W-:Y:S02]  /*d340*/  FMNMX.FTZ R4, R165, R4, !PT ;  /* 0x00000004a5047209 */ /* 0x000fe40007810000 */
[----:B------:R-:W-:Y:S02]  /*d350*/  FSEL R149, R31, -INF , !P5 ;  /* 0xff8000001f957808 */ /* 0x000fe40006800000 */
[----:B------:R-:W-:Y:S01]  /*d360*/  FMNMX.FTZ R4, R151, R4, !PT ;  /* 0x0000000497047209 */ /* 0x000fe20007810000 */
[----:B------:R-:W-:Y:S01]  /*d370*/  LDSM.16.MT88.4 R28, [R185+0xc000] ;  /* 0x00c00000b91c783b */ /* 0x000fe20000004200 */
[C---:B------:R-:W-:Y:S02]  /*d380*/  ISETP.GE.AND P1, PT, R3.reuse, R203, PT ;  /* 0x000000cb0300720c */ /* 0x040fe40003f26270 */
[----:B------:R-:W-:Y:S02]  /*d390*/  FSEL R144, R34, -INF , !P0 ;  /* 0xff80000022907808 */ /* 0x000fe40004000000 */
[----:B------:R-:W-:Y:S02]  /*d3a0*/  ISETP.GE.OR P1, PT, R3, R202, !P1 ;  /* 0x000000ca0300720c */ /* 0x000fe40004f26670 */
[----:B------:R-:W-:Y:S02]  /*d3b0*/  FMNMX.FTZ R3, R149, R4, !PT ;  /* 0x0000000495037209 */ /* 0x000fe40007810000 */
[----:B------:R-:W-:Y:S02]  /*d3c0*/  FSEL R133, R35, -INF , !P1 ;  /* 0xff80000023857808 */ /* 0x000fe40004800000 */
[----:B------:R-:W-:Y:S04]  /*d3d0*/  FMNMX.FTZ R8, R144, R3, !PT ;  /* 0x0000000390087209 */ /* 0x000fe80007810000 */
[----:B------:R-:W-:Y:S05]  /*d3e0*/  FMNMX.FTZ R6, R133, R8, !PT ;  /* 0x0000000885067209 */ /* 0x000fea0007810000 */
[----:B------:R-:W1:Y:S02]  /*d3f0*/  SHFL.BFLY PT, R3, R6, 0x2, 0x1f ;  /* 0x0c401f0006037f89 */ /* 0x000e6400000e0000 */
[----:B-1----:R-:W-:Y:S02]  /*d400*/  FMNMX.FTZ R4, R6, R3, !PT ;  /* 0x0000000306047209 */ /* 0x002fe40007810000 */
[----:B------:R-:W-:Y:S04]  /*d410*/  FMNMX.FTZ R13, R10, R15, !PT ;  /* 0x0000000f0a0d7209 */ /* 0x000fe80007810000 */
[----:B------:R-:W1:Y:S08]  /*d420*/  SHFL.BFLY PT, R3, R4, 0x1, 0x1f ;  /* 0x0c201f0004037f89 */ /* 0x000e7000000e0000 */
[----:B------:R-:W2:Y:S01]  /*d430*/  SHFL.BFLY PT, R132, R13, 0x1, 0x1f ;  /* 0x0c201f000d847f89 */ /* 0x000ea200000e0000 */
[----:B-1----:R-:W-:Y:S04]  /*d440*/  FMNMX.FTZ R3, R4, R3, !PT ;  /* 0x0000000304037209 */ /* 0x002fe80007810000 */
[C---:B------:R-:W-:Y:S01]  /*d450*/  FSETP.NEU.FTZ.AND P0, PT, R3.reuse, -INF , PT ;  /* 0xff8000000300780b */ /* 0x040fe20003f1d000 */
[----:B------:R-:W-:Y:S01]  /*d460*/  FMUL.FTZ R146, R3, c[0x0][0x23c] ;  /* 0x00008f0003927a20 */ /* 0x000fe20000410000 */
[----:B--2---:R-:W-:Y:S04]  /*d470*/  FMNMX.FTZ R132, R13, R132, !PT ;  /* 0x000000840d847209 */ /* 0x004fe80007810000 */
[----:B------:R-:W-:Y:S01]  /*d480*/  FSEL R146, R146, RZ, P0 ;  /* 0x000000ff92927208 */ /* 0x000fe20000000000 */
[----:B------:R-:W1:Y:S01]  /*d490*/  LDSM.16.MT88.4 R12, [R188+0xc000] ;  /* 0x00c00000bc0c783b */ /* 0x000e620000004200 */
        /* <DEDUP_REMOVED lines=8> */
[----:B------:R-:W-:Y:S01]  /*d520*/  MUFU.EX2 R168, R168 ;  /* 0x000000a800a87308 */ /* 0x000fe20000000800 */
[--C-:B------:R-:W-:Y:S02]  /*d530*/  FFMA.FTZ R171, R9, c[0x0][0x23c], -R148.reuse ;  /* 0x00008f0009ab7a23 */ /* 0x100fe40000010894 */
[----:B------:R-:W-:Y:S02]  /*d540*/  IMAD.U32 R9, RZ, RZ, UR23 ;  /* 0x00000017ff097e24 */ /* 0x000fe4000f8e00ff */
[----:B------:R-:W-:Y:S02]  /*d550*/  FFMA.FTZ R214, R169, c[0x0][0x23c], -R148 ;  /* 0x00008f00a9d67a23 */ /* 0x000fe40000010894 */
[----:B------:R-:W-:Y:S01]  /*d560*/  FFMA.FTZ R169, R5, c[0x0][0x23c], -R146 ;  /* 0x00008f0005a97a23 */ /* 0x000fe20000010892 */
[----:B------:R-:W-:Y:S01]  /*d570*/  LOP3.LUT R4, R219, UR30, R9, 0x96, !PT ;  /* 0x0000001edb047c12 */ /* 0x000fe2000f8e9609 */
[----:B------:R-:W-:Y:S01]  /*d580*/  FFMA.FTZ R210, R135, c[0x0][0x23c], -R148 ;  /* 0x00008f0087d27a23 */ /* 0x000fe20000010894 */
[----:B------:R-:W-:Y:S01]  /*d590*/  FSEL R5, R3, RZ, P0 ;  /* 0x000000ff03057208 */ /* 0x000fe20000000000 */
[----:B------:R-:W-:Y:S01]  /*d5a0*/  FFMA.FTZ R135, R11, c[0x0][0x23c], -R146 ;  /* 0x00008f000b877a23 */ /* 0x000fe20000010892 */
[----:B------:R-:W-:Y:S01]  /*d5b0*/  MUFU.EX2 R171, R171 ;  /* 0x000000ab00ab7308 */ /* 0x000fe20000000800 */
[----:B------:R-:W-:Y:S01]  /*d5c0*/  IMAD.WIDE.U32 R246, R4, -0x326172a9, RZ ;  /* 0xcd9e8d5704f67825 */ /* 0x000fe200078e00ff */
[----:B------:R-:W-:Y:S01]  /*d5d0*/  UIADD3 UR30, UR30, 0x1, URZ ;  /* 0x000000011e1e7890 */ /* 0x000fe2000fffe03f */
[----:B------:R-:W-:Y:S02]  /*d5e0*/  PLOP3.LUT P0, PT, PT, PT, UP0, 0x80, 0x0 ;  /* 0x000000000000781c */ /* 0x000fe40003f0f008 */
[----:B------:R-:W-:Y:S01]  /*d5f0*/  FFMA.FTZ R223, R139, c[0x0][0x23c], -R148 ;  /* 0x00008f008bdf7a23 */ /* 0x000fe20000010894 */
[----:B------:R-:W-:Y:S01]  /*d600*/  LOP3.LUT R246, R237, UR29, R246, 0x96, !PT ;  /* 0x0000001dedf67c12 */ /* 0x000fe2000f8e96f6 */
[----:B------:R-:W-:Y:S01]  /*d610*/  FADD.FTZ R0, -R5, R2 ;  /* 0x0000000205007221 */ /* 0x000fe20000010100 */
[----:B------:R-:W-:Y:S01]  /*d620*/  LOP3.LUT R4, R247, UR5, R216, 0x96, !PT ;  /* 0x00000005f7047c12 */ /* 0x000fe2000f8e96d8 */
[----:B------:R-:W-:Y:S01]  /*d630*/  FMUL.FTZ R2, R7, c[0x0][0x23c] ;  /* 0x00008f0007027a20 */ /* 0x000fe20000410000 */
[----:B------:R-:W2:Y:S01]  /*d640*/  MUFU.EX2 R210, R210 ;  /* 0x000000d200d27308 */ /* 0x000ea20000000800 */
[----:B------:R-:W-:Y:S04]  /*d650*/  IMAD.WIDE.U32 R246, R246, -0x2daee0ad, RZ ;  /* 0xd2511f53f6f67825 */ /* 0x000fe800078e00ff */
[----:B------:R-:W-:Y:S04]  /*d660*/  IMAD.WIDE.U32 R244, R4, -0x2daee0ad, RZ ;  /* 0xd2511f5304f47825 */ /* 0x000fe800078e00ff */
[----:B------:R-:W-:Y:S01]  /*d670*/  FMUL.FTZ R0, R0, c[0x0][0x23c] ;  /* 0x00008f0000007a20 */ /* 0x000fe20000410000 */
[----:B------:R-:W-:Y:S01]  /*d680*/  LOP3.LUT R4, R245, UR28, R212, 0x96, !PT ;  /* 0x0000001cf5047c12 */ /* 0x000fe2000f8e96d4 */
[----:B------:R-:W3:Y:S01]  /*d690*/  MUFU.EX2 R135, R135 ;  /* 0x0000008700877308 */ /* 0x000ee20000000800 */
[----:B------:R-:W-:Y:S01]  /*d6a0*/  LOP3.LUT R244, R247, UR26, R244, 0x96, !PT ;  /* 0x0000001af7f47c12 */ /* 0x000fe2000f8e96f4 */
[----:B------:R-:W-:Y:S02]  /*d6b0*/  FFMA.FTZ R238, R151, c[0x0][0x23c], -R146 ;  /* 0x00008f0097ee7a23 */ /* 0x000fe40000010892 */
[----:B------:R-:W-:Y:S04]  /*d6c0*/  IMAD.WIDE.U32 R242, R4, -0x326172a9, RZ ;  /* 0xcd9e8d5704f27825 */ /* 0x000fe800078e00ff */
[----:B------:R-:W-:Y:S01]  /*d6d0*/  IMAD.WIDE.U32 R244, R244, -0x326172a9, RZ ;  /* 0xcd9e8d57f4f47825 */ /* 0x000fe200078e00ff */
[----:B------:R-:W-:Y:S01]  /*d6e0*/  LOP3.LUT R4, R243, UR27, R236, 0x96, !PT ;  /* 0x0000001bf3047c12 */ /* 0x000fe2000f8e96ec */
[----:B------:R-:W-:Y:S02]  /*d6f0*/  MUFU.EX2 R223, R223 ;  /* 0x000000df00df7308 */ /* 0x000fe40000000800 */
[----:B------:R-:W-:Y:S01]  /*d700*/  FFMA.FTZ R240, R147, c[0x0][0x23c], -R148 ;  /* 0x00008f0093f07a23 */ /* 0x000fe20000010894 */
[----:B------:R-:W-:Y:S01]  /*d710*/  LOP3.LUT R242, R245, UR25, R242, 0x96, !PT ;  /* 0x00000019f5f27c12 */ /* 0x000fe2000f8e96f2 */
[----:B------:R-:W-:Y:S04]  /*d720*/  IMAD.WIDE.U32 R8, R4, -0x2daee0ad, RZ ;  /* 0xd2511f5304087825 */ /* 0x000fe800078e00ff */
[----:B------:R-:W-:Y:S01]  /*d730*/  IMAD.WIDE.U32 R242, R242, -0x2daee0ad, RZ ;  /* 0xd2511f53f2f27825 */ /* 0x000fe200078e00ff */
[----:B------:R-:W-:Y:S01]  /*d740*/  LOP3.LUT R246, R9, UR24, R246, 0x96, !PT ;  /* 0x0000001809f67c12 */ /* 0x000fe2000f8e96f6 */
[----:B------:R-:W4:Y:S02]  /*d750*/  MUFU.EX2 R214, R214 ;  /* 0x000000d600d67308 */ /* 0x000f240000000800 */
[----:B------:R-:W-:Y:S01]  /*d760*/  FFMA.FTZ R222, R241, c[0x0][0x23c], -R148 ;  /* 0x00008f00f1de7a23 */ /* 0x000fe20000010894 */
[----:B------:R-:W-:Y:S01]  /*d770*/  LOP3.LUT R4, R243, UR15, R8, 0x96, !PT ;  /* 0x0000000ff3047c12 */ /* 0x000fe2000f8e9608 */
[----:B------:R-:W-:Y:S04]  /*d780*/  IMAD.WIDE.U32 R246, R246, -0x326172a9, RZ ;  /* 0xcd9e8d57f6f67825 */ /* 0x000fe800078e00ff */
[----:B------:R-:W-:Y:S02]  /*d790*/  IMAD.WIDE.U32 R4, R4, -0x326172a9, RZ ;  /* 0xcd9e8d5704047825 */ /* 0x000fe400078e00ff */
[----:B------:R-:W-:Y:S02]  /*d7a0*/  MUFU.EX2 R170, R170 ;  /* 0x000000aa00aa7308 */ /* 0x000fe40000000800 */
[----:B------:R-:W-:Y:S01]  /*d7b0*/  FFMA.FTZ R241, R153, c[0x0][0x23c], -R148 ;  /* 0x00008f0099f17a23 */ /* 0x000fe20000010894 */
[----:B------:R-:W-:Y:S01]  /*d7c0*/  LOP3.LUT R7, R5, UR4, R246, 0x96, !PT ;  /* 0x0000000405077c12 */ /* 0x000fe2000f8e96f6 */
[----:B------:R-:W-:Y:S01]  /*d7d0*/  FFMA.FTZ R243, R149, c[0x0][0x23c], -R146 ;  /* 0x00008f0095f37a23 */ /* 0x000fe20000010892 */
[C---:B------:R-:W-:Y:S01]  /*d7e0*/  LOP3.LUT R9, R4.reuse, 0xffff, RZ, 0xc0, !PT ;  /* 0x0000ffff04097812 */ /* 0x040fe200078ec0ff */
[----:B------:R-:W-:Y:S01]  /*d7f0*/  FFMA.FTZ R225, R225, c[0x0][0x23c], -R148 ;  /* 0x00008f00e1e17a23 */ /* 0x000fe20000010894 */
[----:B------:R-:W-:Y:S01]  /*d800*/  LOP3.LUT R138, R4, 0xff, RZ, 0xc0, !PT ;  /* 0x000000ff048a7812 */ /* 0x000fe200078ec0ff */
[----:B------:R-:W-:Y:S01]  /*d810*/  FFMA.FTZ R227, R227, c[0x0][0x23c], -R146 ;  /* 0x00008f00e3e37a23 */ /* 0x000fe20000010892 */
[----:B------:R-:W-:Y:S01]  /*d820*/  SHF.R.U32.HI R5, RZ, 0x18, R4 ;  /* 0x00000018ff057819 */ /* 0x000fe20000011604 */
[----:B------:R-:W5:Y:S01]  /*d830*/  MUFU.EX2 R169, R169 ;  /* 0x000000a900a97308 */ /* 0x000f620000000800 */
[----:B------:R-:W-:Y:S01]  /*d840*/  LOP3.LUT R11, R7, 0xffff, RZ, 0xc0, !PT ;  /* 0x0000ffff070b7812 */ /* 0x000fe200078ec0ff */
[----:B------:R-:W-:Y:S01]  /*d850*/  FFMA.FTZ R224, R239, c[0x0][0x23c], -R146 ;  /* 0x00008f00efe07a23 */ /* 0x000fe20000010892 */
[----:B------:R-:W-:Y:S01]  /*d860*/  SHF.R.U32.HI R6, RZ, 0x10, R4 ;  /* 0x00000010ff067819 */ /* 0x000fe20000011604 */
[----:B------:R-:W-:Y:S01]  /*d870*/  FFMA.FTZ R239, R157, c[0x0][0x23c], -R146 ;  /* 0x00008f009def7a23 */ /* 0x000fe20000010892 */
[----:B------:R-:W-:Y:S01]  /*d880*/  SHF.R.U32.HI R4, RZ, 0x10, R7 ;  /* 0x00000010ff047819 */ /* 0x000fe20000011607 */
[----:B------:R-:W-:Y:S01]  /*d890*/  FFMA.FTZ R226, R231, c[0x0][0x23c], -R148 ;  /* 0x00008f00e7e27a23 */ /* 0x000fe20000010894 */
[----:B------:R-:W-:Y:S01]  /*d8a0*/  SHF.R.U32.HI R9, RZ, 0x8, R9 ;  /* 0x00000008ff097819 */ /* 0x000fe20000011609 */
[----:B------:R-:W-:Y:S01]  /*d8b0*/  FFMA.FTZ R231, R141, c[0x0][0x23c], -R146 ;  /* 0x00008f008de77a23 */ /* 0x000fe20000010892 */
[----:B------:R-:W-:Y:S01]  /*d8c0*/  SHF.R.U32.HI R11, RZ, 0x8, R11 ;  /* 0x00000008ff0b7819 */ /* 0x000fe2000001160b */
[----:B------:R-:W1:Y:S01]  /*d8d0*/  MUFU.EX2 R2, R2 ;  /* 0x0000000200027308 */ /* 0x000e620000000800 */
[----:B------:R-:W-:Y:S01]  /*d8e0*/  LOP3.LUT R136, R7, 0xff, RZ, 0xc0, !PT ;  /* 0x000000ff07887812 */ /* 0x000fe200078ec0ff */
[----:B------:R-:W-:Y:S01]  /*d8f0*/  LDSM.16.MT88.4 R140, [R185+0xe800] ;  /* 0x00e80000b98c783b */ /* 0x000fe20000004200 */
[----:B------:R-:W-:Y:S01]  /*d900*/  SHF.R.U32.HI R7, RZ, 0x18, R7 ;  /* 0x00000018ff077819 */ /* 0x000fe20000011607 */
[----:B------:R-:W-:Y:S01]  /*d910*/  FFMA.FTZ R229, R229, c[0x0][0x23c], -R148 ;  /* 0x00008f00e5e57a23 */ /* 0x000fe20000010894 */
[----:B------:R-:W-:Y:S01]  /*d920*/  LOP3.LUT R6, R6, 0xff, RZ, 0xc0, !PT ;  /* 0x000000ff06067812 */ /* 0x000fe200078ec0ff */
[----:B------:R-:W-:Y:S01]  /*d930*/  FFMA.FTZ R232, R167, c[0x0][0x23c], -R146 ;  /* 0x00008f00a7e87a23 */ /* 0x000fe20000010892 */
[----:B------:R-:W-:Y:S01]  /*d940*/  LOP3.LUT R4, R4, 0xff, RZ, 0xc0, !PT ;  /* 0x000000ff04047812 */ /* 0x000fe200078ec0ff */
[--C-:B------:R-:W-:Y:S01]  /*d950*/  FFMA.FTZ R234, R163, c[0x0][0x23c], -R148.reuse ;  /* 0x00008f00a3ea7a23 */ /* 0x100fe20000010894 */
[----:B------:R-:W-:Y:S01]  /*d960*/  PRMT R138, R138, 0x5410, R9 ;  /* 0x000054108a8a7816 */ /* 0x000fe20000000009 */
[----:B------:R-:W1:Y:S01]  /*d970*/  MUFU.EX2 R0, R0 ;  /* 0x0000000000007308 */ /* 0x000e620000000800 */
[----:B------:R-:W-:Y:S01]  /*d980*/  PRMT R136, R136, 0x5410, R11 ;  /* 0x0000541088887816 */ /* 0x000fe2000000000b */
[----:B------:R-:W-:Y:S01]  /*d990*/  FFMA.FTZ R230, R235, c[0x0][0x23c], -R148 ;  /* 0x00008f00ebe67a23 */ /* 0x000fe20000010894 */
[----:B------:R-:W-:Y:S01]  /*d9a0*/  PRMT R6, R6, 0x5410, R5 ;  /* 0x0000541006067816 */ /* 0x000fe20000000005 */
[--C-:B------:R-:W-:Y:S01]  /*d9b0*/  HSET2.LE.AND R138, R138, R209.reuse, PT ;  /* 0x000000d18a8a7233 */ /* 0x100fe20003803000 */
[----:B------:R-:W-:Y:S01]  /*d9c0*/  PRMT R4, R4, 0x5410, R7 ;  /* 0x0000541004047816 */ /* 0x000fe20000000007 */
[--C-:B------:R-:W-:Y:S01]  /*d9d0*/  HSET2.LE.AND R136, R136, R209.reuse, PT ;  /* 0x000000d188887233 */ /* 0x100fe20003803000 */
[----:B--2---:R-:W-:Y:S01]  /*d9e0*/  F2FP.BF16.PACK_AB R7, R171, R210 ;  /* 0x000000d2ab07723e */ /* 0x004fe200000010ff */
[--C-:B------:R-:W-:Y:S01]  /*d9f0*/  HSET2.LE.AND R139, R6, R209.reuse, PT ;  /* 0x000000d1068b7233 */ /* 0x100fe20003803000 */
[----:B---3--:R-:W-:Y:S01]  /*da00*/  F2FP.BF16.PACK_AB R6, R135, R168 ;  /* 0x000000a88706723e */ /* 0x008fe200000010ff */
[--C-:B------:R-:W-:Y:S01]  /*da10*/  HSET2.LE.AND R137, R4, R209.reuse, PT ;  /* 0x000000d104897233 */ /* 0x100fe20003803000 */
[----:B----4-:R-:W-:Y:S01]  /*da20*/  F2FP.BF16.PACK_AB R5, R214, R223 ;  /* 0x000000dfd605723e */ /* 0x010fe200000010ff */
[----:B------:R-:W-:Y:S01]  /*da30*/  FFMA.FTZ R235, R165, c[0x0][0x23c], -R146 ;  /* 0x00008f00a5eb7a23 */ /* 0x000fe20000010892 */
[----:B-----5:R-:W-:Y:S01]  /*da40*/  F2FP.BF16.PACK_AB R4, R169, R170 ;  /* 0x000000aaa904723e */ /* 0x020fe200000010ff */
[----:B-1----:R-:W-:Y:S01]  /*da50*/  FMUL.FTZ R8, R2, R124 ;  /* 0x0000007c02087220 */ /* 0x002fe20000410000 */
[----:B------:R-:W-:Y:S01]  /*da60*/  LOP3.LUT R138, R138, R7, RZ, 0xc0, !PT ;  /* 0x000000078a8a7212 */ /* 0x000fe200078ec0ff */
[C---:B------:R-:W-:Y:S01]  /*da70*/  FMUL.FTZ R9, R2.reuse, R125 ;  /* 0x0000007d02097220 */ /* 0x040fe20000410000 */
[----:B------:R-:W-:Y:S01]  /*da80*/  LOP3.LUT R139, R139, R6, RZ, 0xc0, !PT ;  /* 0x000000068b8b7212 */ /* 0x000fe200078ec0ff */
[----:B------:R-:W-:Y:S01]  /*da90*/  FMUL.FTZ R16, R2, R116 ;  /* 0x0000007402107220 */ /* 0x000fe20000410000 */
[----:B------:R-:W-:Y:S01]  /*daa0*/  LOP3.LUT R136, R136, R5, RZ, 0xc0, !PT ;  /* 0x0000000588887212 */ /* 0x000fe200078ec0ff */
[C---:B------:R-:W-:Y:S01]  /*dab0*/  FMUL.FTZ R5, R2.reuse, R129 ;  /* 0x0000008102057220 */ /* 0x040fe20000410000 */
[----:B------:R-:W-:Y:S01]  /*dac0*/  LOP3.LUT R137, R137, R4, RZ, 0xc0, !PT ;  /* 0x0000000489897212 */ /* 0x000fe200078ec0ff */
[----:B------:R-:W-:Y:S01]  /*dad0*/  FMUL.FTZ R4, R2, R128 ;  /* 0x0000008002047220 */ /* 0x000fe20000410000 */
[----:B------:R-:W-:Y:S01]  /*dae0*/  MUFU.EX2 R226, R226 ;  /* 0x000000e200e27308 */ /* 0x000fe20000000800 */
[C---:B------:R-:W-:Y:S02]  /*daf0*/  FMUL.FTZ R6, R0.reuse, R130 ;  /* 0x0000008200067220 */ /* 0x040fe40000410000 */
[C---:B------:R-:W-:Y:S02]  /*db00*/  FMUL.FTZ R7, R0.reuse, R131 ;  /* 0x0000008300077220 */ /* 0x040fe40000410000 */
[----:B------:R-:W-:Y:S01]  /*db10*/  LDSM.16.MT88.4 R128, [R186+0xe800] ;  /* 0x00e80000ba80783b */ /* 0x000fe20000004200 */
[C---:B------:R-:W-:Y:S02]  /*db20*/  FMUL.FTZ R10, R0.reuse, R126 ;  /* 0x0000007e000a7220 */ /* 0x040fe40000410000 */
[----:B------:R-:W-:Y:S02]  /*db30*/  FMUL.FTZ R11, R0, R127 ;  /* 0x0000007f000b7220 */ /* 0x000fe40000410000 */
[C---:B------:R-:W-:Y:S01]  /*db40*/  HMMA.16816.F32.BF16 R4, R136.reuse, R12, R4 ;  /* 0x0000000c8804723c */ /* 0x040fe20000041804 */
[----:B------:R-:W-:Y:S01]  /*db50*/  FMUL.FTZ R17, R2, R117 ;  /* 0x0000007502117220 */ /* 0x000fe20000410000 */
[----:B------:R-:W-:Y:S01]  /*db60*/  MUFU.EX2 R229, R229 ;  /* 0x000000e500e57308 */ /* 0x000fe20000000800 */
[----:B------:R-:W-:Y:S01]  /*db70*/  LDSM.16.MT88.4 R124, [R188+0xe800] ;  /* 0x00e80000bc7c783b */ /* 0x000fe20000004200 */
[C---:B------:R-:W-:Y:S02]  /*db80*/  FMUL.FTZ R18, R0.reuse, R118 ;  /* 0x0000007600127220 */ /* 0x040fe40000410000 */
[----:B------:R-:W-:Y:S02]  /*db90*/  FMUL.FTZ R19, R0, R119 ;  /* 0x0000007700137220 */ /* 0x000fe40000410000 */
[C---:B------:R-:W-:Y:S01]  /*dba0*/  HMMA.16816.F32.BF16 R8, R136.reuse, R14, R8 ;  /* 0x0000000e8808723c */ /* 0x040fe20000041808 */
[C---:B------:R-:W-:Y:S02]  /*dbb0*/  FMUL.FTZ R12, R2.reuse, R120 ;  /* 0x00000078020c7220 */ /* 0x040fe40000410000 */
[----:B------:R-:W-:Y:S01]  /*dbc0*/  LDSM.16.MT88.4 R116, [R185+0xc800] ;  /* 0x00c80000b974783b */ /* 0x000fe20000004200 */
[C---:B------:R-:W-:Y:S01]  /*dbd0*/  FMUL.FTZ R13, R2.reuse, R121 ;  /* 0x00000079020d7220 */ /* 0x040fe20000410000 */
[----:B------:R-:W-:Y:S01]  /*dbe0*/  MUFU.EX2 R228, R228 ;  /* 0x000000e400e47308 */ /* 0x000fe20000000800 */
[----:B------:R-:W-:Y:S02]  /*dbf0*/  FMUL.FTZ R24, R2, R108 ;  /* 0x0000006c02187220 */ /* 0x000fe40000410000 */
[C---:B------:R-:W-:Y:S04]  /*dc00*/  FMUL.FTZ R14, R0.reuse, R122 ;  /* 0x0000007a000e7220 */ /* 0x040fe80000410000 */
[----:B------:R-:W-:Y:S02]  /*dc10*/  FMUL.FTZ R15, R0, R123 ;  /* 0x0000007b000f7220 */ /* 0x000fe40000410000 */
[----:B------:R-:W1:Y:S01]  /*dc20*/  LDSM.16.MT88.4 R120, [R184+0xc000] ;  /* 0x00c00000b878783b */ /* 0x000e620000004200 */
[----:B------:R-:W-:Y:S01]  /*dc30*/  FMUL.FTZ R25, R2, R109 ;  /* 0x0000006d02197220 */ /* 0x000fe20000410000 */
[----:B------:R-:W-:Y:S01]  /*dc40*/  MUFU.EX2 R231, R231 ;  /* 0x000000e700e77308 */ /* 0x000fe20000000800 */
[C---:B------:R-:W-:Y:S02]  /*dc50*/  FMUL.FTZ R26, R0.reuse, R110 ;  /* 0x0000006e001a7220 */ /* 0x040fe40000410000 */
[C---:B------:R-:W-:Y:S01]  /*dc60*/  HMMA.16816.F32.BF16 R12, R136.reuse, R20, R12 ;  /* 0x00000014880c723c */ /* 0x040fe2000004180c */
[----:B------:R-:W-:Y:S02]  /*dc70*/  FMUL.FTZ R27, R0, R111 ;  /* 0x0000006f001b7220 */ /* 0x000fe40000410000 */
[----:B------:R-:W-:Y:S01]  /*dc80*/  LDSM.16.MT88.4 R108, [R184+0xe000] ;  /* 0x00e00000b86c783b */ /* 0x000fe20000004200 */
[C---:B------:R-:W-:Y:S02]  /*dc90*/  FMUL.FTZ R32, R2.reuse, R100 ;  /* 0x0000006402207220 */ /* 0x040fe40000410000 */
[C---:B------:R-:W-:Y:S01]  /*dca0*/  FMUL.FTZ R33, R2.reuse, R101 ;  /* 0x0000006502217220 */ /* 0x040fe20000410000 */
[----:B------:R-:W-:Y:S01]  /*dcb0*/  MUFU.EX2 R234, R234 ;  /* 0x000000ea00ea7308 */ /* 0x000fe20000000800 */
[C---:B------:R-:W-:Y:S01]  /*dcc0*/  HMMA.16816.F32.BF16 R16, R136.reuse, R22, R16 ;  /* 0x000000168810723c */ /* 0x040fe20000041810 */
[C---:B------:R-:W-:Y:S03]  /*dcd0*/  FMUL.FTZ R20, R2.reuse, R112 ;  /* 0x0000007002147220 */ /* 0x040fe60000410000 */
[----:B------:R-:W-:Y:S02]  /*dce0*/  FMUL.FTZ R21, R2, R113 ;  /* 0x0000007102157220 */ /* 0x000fe40000410000 */
[C---:B------:R-:W-:Y:S02]  /*dcf0*/  FMUL.FTZ R34, R0.reuse, R102 ;  /* 0x0000006600227220 */ /* 0x040fe40000410000 */
[C---:B------:R-:W-:Y:S01]  /*dd00*/  FMUL.FTZ R22, R0.reuse, R114 ;  /* 0x0000007200167220 */ /* 0x040fe20000410000 */
[----:B------:R-:W-:Y:S03]  /*dd10*/  MUFU.EX2 R239, R239 ;  /* 0x000000ef00ef7308 */ /* 0x000fe60000000800 */
[C---:B------:R-:W-:Y:S02]  /*dd20*/  FMUL.FTZ R23, R0.reuse, R115 ;  /* 0x0000007300177220 */ /* 0x040fe40000410000 */
[----:B------:R-:W2:Y:S01]  /*dd30*/  LDSM.16.MT88.4 R112, [R188+0xe000] ;  /* 0x00e00000bc70783b */ /* 0x000ea20000004200 */
[----:B------:R-:W-:Y:S02]  /*dd40*/  FMUL.FTZ R35, R0, R103 ;  /* 0x0000006700237220 */ /* 0x000fe40000410000 */
[C---:B------:R-:W-:Y:S02]  /*dd50*/  FMUL.FTZ R36, R2.reuse, R36 ;  /* 0x0000002402247220 */ /* 0x040fe40000410000 */
[C---:B------:R-:W-:Y:S01]  /*dd60*/  HMMA.16816.F32.BF16 R20, R136.reuse, R28, R20 ;  /* 0x0000001c8814723c */ /* 0x040fe20000041814 */
[----:B------:R-:W-:Y:S01]  /*dd70*/  FMUL.FTZ R37, R2, R37 ;  /* 0x0000002502257220 */ /* 0x000fe20000410000 */
[----:B------:R-:W-:Y:S01]  /*dd80*/  MUFU.EX2 R222, R222 ;  /* 0x000000de00de7308 */ /* 0x000fe20000000800 */
[----:B------:R-:W-:Y:S01]  /*dd90*/  LDSM.16.MT88.4 R100, [R185+0xe000] ;  /* 0x00e00000b964783b */ /* 0x000fe20000004200 */
[C---:B------:R-:W-:Y:S02]  /*dda0*/  FMUL.FTZ R38, R0.reuse, R38 ;  /* 0x0000002600267220 */ /* 0x040fe40000410000 */
[----:B------:R-:W-:Y:S02]  /*ddb0*/  FMUL.FTZ R39, R0, R39 ;  /* 0x0000002700277220 */ /* 0x000fe40000410000 */
[C---:B------:R-:W-:Y:S01]  /*ddc0*/  HMMA.16816.F32.BF16 R24, R136.reuse, R30, R24 ;  /* 0x0000001e8818723c */ /* 0x040fe20000041818 */
[C---:B------:R-:W-:Y:S03]  /*ddd0*/  FMUL.FTZ R28, R2.reuse, R104 ;  /* 0x00000068021c7220 */ /* 0x040fe60000410000 */
[C---:B------:R-:W-:Y:S01]  /*dde0*/  FMUL.FTZ R29, R2.reuse, R105 ;  /* 0x00000069021d7220 */ /* 0x040fe20000410000 */
[----:B------:R-:W3:Y:S01]  /*ddf0*/  MUFU.EX2 R225, R225 ;  /* 0x000000e100e17308 */ /* 0x000ee20000000800 */
[----:B------:R-:W-:Y:S02]  /*de00*/  FMUL.FTZ R40, R2, R40 ;  /* 0x0000002802287220 */ /* 0x000fe40000410000 */
[C---:B------:R-:W-:Y:S04]  /*de10*/  FMUL.FTZ R30, R0.reuse, R106 ;  /* 0x0000006a001e7220 */ /* 0x040fe80000410000 */
[----:B------:R-:W-:Y:S02]  /*de20*/  FMUL.FTZ R31, R0, R107 ;  /* 0x0000006b001f7220 */ /* 0x000fe40000410000 */
[----:B------:R-:W4:Y:S01]  /*de30*/  LDSM.16.MT88.4 R104, [R186+0xe000] ;  /* 0x00e00000ba68783b */ /* 0x000f220000004200 */
[----:B------:R-:W-:Y:S01]  /*de40*/  FMUL.FTZ R41, R2, R41 ;  /* 0x0000002902297220 */ /* 0x000fe20000410000 */
[----:B------:R-:W-:Y:S01]  /*de50*/  MUFU.EX2 R227, R227 ;  /* 0x000000e300e37308 */ /* 0x000fe20000000800 */
[C---:B------:R-:W-:Y:S02]  /*de60*/  FMUL.FTZ R42, R0.reuse, R42 ;  /* 0x0000002a002a7220 */ /* 0x040fe40000410000 */
[C---:B-1----:R-:W-:Y:S01]  /*de70*/  HMMA.16816.F32.BF16 R28, R136.reuse, R120, R28 ;  /* 0x00000078881c723c */ /* 0x042fe2000004181c */
[----:B------:R-:W-:Y:S02]  /*de80*/  FMUL.FTZ R43, R0, R43 ;  /* 0x0000002b002b7220 */ /* 0x000fe40000410000 */
[C---:B------:R-:W-:Y:S02]  /*de90*/  FMUL.FTZ R44, R2.reuse, R44 ;  /* 0x0000002c022c7220 */ /* 0x040fe40000410000 */
[----:B------:R-:W-:Y:S02]  /*dea0*/  FMUL.FTZ R45, R2, R45 ;  /* 0x0000002d022d7220 */ /* 0x000fe40000410000 */
[C---:B------:R-:W-:Y:S01]  /*deb0*/  FMUL.FTZ R46, R0.reuse, R46 ;  /* 0x0000002e002e7220 */ /* 0x040fe20000410000 */
[C---:B------:R-:W-:Y:S01]  /*dec0*/  HMMA.16816.F32.BF16 R32, R136.reuse, R122, R32 ;  /* 0x0000007a8820723c */ /* 0x040fe20000041820 */
[----:B------:R-:W-:Y:S01]  /*ded0*/  LDSM.16.MT88.4 R120, [R184+0xc800] ;  /* 0x00c80000b878783b */ /* 0x000fe20000004200 */
[----:B------:R-:W1:Y:S02]  /*dee0*/  MUFU.EX2 R224, R224 ;  /* 0x000000e000e07308 */ /* 0x000e640000000800 */
[----:B------:R-:W-:Y:S02]  /*def0*/  FMUL.FTZ R47, R0, R47 ;  /* 0x0000002f002f7220 */ /* 0x000fe40000410000 */
[C---:B------:R-:W-:Y:S02]  /*df00*/  FMUL.FTZ R48, R2.reuse, R48 ;  /* 0x0000003002307220 */ /* 0x040fe40000410000 */
[C---:B--2---:R-:W-:Y:S01]  /*df10*/  HMMA.16816.F32.BF16 R36, R136.reuse, R112, R36 ;  /* 0x000000708824723c */ /* 0x044fe20000041824 */
[----:B------:R-:W-:Y:S03]  /*df20*/  FMUL.FTZ R49, R2, R49 ;  /* 0x0000003102317220 */ /* 0x000fe60000410000 */
[C---:B------:R-:W-:Y:S01]  /*df30*/  FMUL.FTZ R50, R0.reuse, R50 ;  /* 0x0000003200327220 */ /* 0x040fe20000410000 */
[----:B------:R-:W-:Y:S01]  /*df40*/  MUFU.EX2 R230, R230 ;  /* 0x000000e600e67308 */ /* 0x000fe20000000800 */
[----:B------:R-:W-:Y:S02]  /*df50*/  FMUL.FTZ R51, R0, R51 ;  /* 0x0000003300337220 */ /* 0x000fe40000410000 */
[C---:B------:R-:W-:Y:S01]  /*df60*/  HMMA.16816.F32.BF16 R40, R136.reuse, R114, R40 ;  /* 0x000000728828723c */ /* 0x040fe20000041828 */
[----:B------:R-:W-:Y:S03]  /*df70*/  LDSM.16.MT88.4 R112, [R186+0xc800] ;  /* 0x00c80000ba70783b */ /* 0x000fe60000004200 */
[C---:B------:R-:W-:Y:S02]  /*df80*/  FMUL.FTZ R52, R2.reuse, R52 ;  /* 0x0000003402347220 */ /* 0x040fe40000410000 */
[----:B------:R-:W-:Y:S01]  /*df90*/  FMUL.FTZ R53, R2, R53 ;  /* 0x0000003502357220 */ /* 0x000fe20000410000 */
[----:B------:R-:W-:Y:S01]  /*dfa0*/  MUFU.EX2 R232, R232 ;  /* 0x000000e800e87308 */ /* 0x000fe20000000800 */
[C---:B------:R-:W-:Y:S01]  /*dfb0*/  FMUL.FTZ R54, R0.reuse, R54 ;  /* 0x0000003600367220 */ /* 0x040fe20000410000 */
[C---:B----4-:R-:W-:Y:S03]  /*dfc0*/  HMMA.16816.F32.BF16 R44, R136.reuse, R104, R44 ;  /* 0x00000068882c723c */ /* 0x050fe6000004182c */
[----:B------:R-:W-:Y:S02]  /*dfd0*/  FMUL.FTZ R55, R0, R55 ;  /* 0x0000003700377220 */ /* 0x000fe40000410000 */
[C---:B------:R-:W-:Y:S02]  /*dfe0*/  FMUL.FTZ R56, R2.reuse, R56 ;  /* 0x0000003802387220 */ /* 0x040fe40000410000 */
[----:B------:R-:W-:Y:S01]  /*dff0*/  FMUL.FTZ R57, R2, R57 ;  /* 0x0000003902397220 */ /* 0x000fe20000410000 */
[----:B------:R-:W-:Y:S01]  /*e000*/  MUFU.EX2 R235, R235 ;  /* 0x000000eb00eb7308 */ /* 0x000fe20000000800 */
[C---:B------:R-:W-:Y:S01]  /*e010*/  FMUL.FTZ R58, R0.reuse, R58 ;  /* 0x0000003a003a7220 */ /* 0x040fe20000410000 */
[C---:B------:R-:W-:Y:S01]  /*e020*/  HMMA.16816.F32.BF16 R48, R136.reuse, R106, R48 ;  /* 0x0000006a8830723c */ /* 0x040fe20000041830 */
[----:B------:R-:W2:Y:S01]  /*e030*/  LDSM.16.MT88.4 R104, [R188+0x10000] ;  /* 0x01000000bc68783b */ /* 0x000ea20000004200 */
[----:B------:R-:W-:Y:S02]  /*e040*/  FMUL.FTZ R59, R0, R59 ;  /* 0x0000003b003b7220 */ /* 0x000fe40000410000 */
[C---:B------:R-:W-:Y:S04]  /*e050*/  FMUL.FTZ R60, R2.reuse, R60 ;  /* 0x0000003c023c7220 */ /* 0x040fe80000410000 */
[C---:B------:R-:W-:Y:S01]  /*e060*/  HMMA.16816.F32.BF16 R52, R136.reuse, R100, R52 ;  /* 0x000000648834723c */ /* 0x040fe20000041834 */
[----:B------:R-:W-:Y:S01]  /*e070*/  FMUL.FTZ R61, R2, R61 ;  /* 0x0000003d023d7220 */ /* 0x000fe20000410000 */
[----:B------:R-:W-:Y:S02]  /*e080*/  MUFU.EX2 R241, R241 ;  /* 0x000000f100f17308 */ /* 0x000fe40000000800 */
[C---:B------:R-:W-:Y:S02]  /*e090*/  FMUL.FTZ R62, R0.reuse, R62 ;  /* 0x0000003e003e7220 */ /* 0x040fe40000410000 */
[----:B------:R-:W-:Y:S02]  /*e0a0*/  FMUL.FTZ R63, R0, R63 ;  /* 0x0000003f003f7220 */ /* 0x000fe40000410000 */
[C---:B------:R-:W-:Y:S01]  /*e0b0*/  HMMA.16816.F32.BF16 R56, R136.reuse, R102, R56 ;  /* 0x000000668838723c */ /* 0x040fe20000041838 */
[----:B------:R-:W4:Y:S03]  /*e0c0*/  LDSM.16.MT88.4 R100, [R186+0x10000] ;  /* 0x01000000ba64783b */ /* 0x000f260000004200 */
[C---:B------:R-:W-:Y:S01]  /*e0d0*/  FMUL.FTZ R64, R2.reuse, R64 ;  /* 0x0000004002407220 */ /* 0x040fe20000410000 */
[----:B------:R-:W-:Y:S01]  /*e0e0*/  MUFU.EX2 R238, R238 ;  /* 0x000000ee00ee7308 */ /* 0x000fe20000000800 */
[----:B------:R-:W-:Y:S02]  /*e0f0*/  FMUL.FTZ R65, R2, R65 ;  /* 0x0000004102417220 */ /* 0x000fe40000410000 */
[C---:B------:R-:W-:Y:S01]  /*e100*/  HMMA.16816.F32.BF16 R60, R136.reuse, R108, R60 ;  /* 0x0000006c883c723c */ /* 0x040fe2000004183c */
[C---:B------:R-:W-:Y:S03]  /*e110*/  FMUL.FTZ R66, R0.reuse, R66 ;  /* 0x0000004200427220 */ /* 0x040fe60000410000 */
[----:B------:R-:W-:Y:S02]  /*e120*/  FMUL.FTZ R67, R0, R67 ;  /* 0x0000004300437220 */ /* 0x000fe40000410000 */
[C---:B------:R-:W-:Y:S01]  /*e130*/  FMUL.FTZ R68, R2.reuse, R68 ;  /* 0x0000004402447220 */ /* 0x040fe20000410000 */
[----:B------:R-:W-:Y:S01]  /*e140*/  MUFU.EX2 R243, R243 ;  /* 0x000000f300f37308 */ /* 0x000fe20000000800 */
[----:B------:R-:W-:Y:S03]  /*e150*/  FMUL.FTZ R69, R2, R69 ;  /* 0x0000004502457220 */ /* 0x000fe60000410000 */
[C---:B------:R-:W-:Y:S01]  /*e160*/  HMMA.16816.F32.BF16 R64, R136.reuse, R110, R64 ;  /* 0x0000006e8840723c */ /* 0x040fe20000041840 */
[----:B------:R-:W5:Y:S01]  /*e170*/  LDSM.16.MT88.4 R108, [R185+0x10000] ;  /* 0x01000000b96c783b */ /* 0x000f620000004200 */
[C---:B------:R-:W-:Y:S02]  /*e180*/  FMUL.FTZ R70, R0.reuse, R70 ;  /* 0x0000004600467220 */ /* 0x040fe40000410000 */
[----:B------:R-:W-:Y:S02]  /*e190*/  FMUL.FTZ R71, R0, R71 ;  /* 0x0000004700477220 */ /* 0x000fe40000410000 */
[C---:B------:R-:W-:Y:S01]  /*e1a0*/  FMUL.FTZ R72, R2.reuse, R72 ;  /* 0x0000004802487220 */ /* 0x040fe20000410000 */
[----:B------:R-:W-:Y:S01]  /*e1b0*/  MUFU.EX2 R240, R240 ;  /* 0x000000f000f07308 */ /* 0x000fe20000000800 */
[----:B------:R-:W-:Y:S03]  /*e1c0*/  FMUL.FTZ R73, R2, R73 ;  /* 0x0000004902497220 */ /* 0x000fe60000410000 */
[C---:B--2---:R-:W-:Y:S01]  /*e1d0*/  HMMA.16816.F32.BF16 R68, R136.reuse, R104, R68 ;  /* 0x000000688844723c */ /* 0x044fe20000041844 */
[C---:B------:R-:W-:Y:S02]  /*e1e0*/  FMUL.FTZ R74, R0.reuse, R74 ;  /* 0x0000004a004a7220 */ /* 0x040fe40000410000 */
[----:B------:R-:W-:Y:S02]  /*e1f0*/  FMUL.FTZ R75, R0, R75 ;  /* 0x0000004b004b7220 */ /* 0x000fe40000410000 */
[C---:B------:R-:W-:Y:S02]  /*e200*/  FMUL.FTZ R76, R2.reuse, R76 ;  /* 0x0000004c024c7220 */ /* 0x040fe40000410000 */
[----:B------:R-:W-:Y:S01]  /*e210*/  FMUL.FTZ R77, R2, R77 ;  /* 0x0000004d024d7220 */ /* 0x000fe20000410000 */
[----:B------:R-:W-:Y:S01]  /*e220*/  LOP3.LUT R104, R247, UR16, R244, 0x96, !PT ;  /* 0x00000010f7687c12 */ /* 0x000fe2000f8e96f4 */
[C---:B------:R-:W-:Y:S01]  /*e230*/  FMUL.FTZ R78, R0.reuse, R78 ;  /* 0x0000004e004e7220 */ /* 0x040fe20000410000 */
[C---:B------:R-:W-:Y:S02]  /*e240*/  HMMA.16816.F32.BF16 R72, R136.reuse, R106, R72 ;  /* 0x0000006a8848723c */ /* 0x040fe40000041848 */
[----:B------:R-:W-:Y:S02]  /*e250*/  FMUL.FTZ R79, R0, R79 ;  /* 0x0000004f004f7220 */ /* 0x000fe40000410000 */
[C---:B------:R-:W-:Y:S02]  /*e260*/  FMUL.FTZ R80, R2.reuse, R80 ;  /* 0x0000005002507220 */ /* 0x040fe40000410000 */
[----:B------:R-:W-:Y:S02]  /*e270*/  FMUL.FTZ R81, R2, R81 ;  /* 0x0000005102517220 */ /* 0x000fe40000410000 */
[C---:B------:R-:W-:Y:S01]  /*e280*/  FMUL.FTZ R82, R0.reuse, R82 ;  /* 0x0000005200527220 */ /* 0x040fe20000410000 */
[C---:B----4-:R-:W-:Y:S03]  /*e290*/  HMMA.16816.F32.BF16 R76, R136.reuse, R100, R76 ;  /* 0x00000064884c723c */ /* 0x050fe6000004184c */
[----:B------:R-:W-:Y:S02]  /*e2a0*/  FMUL.FTZ R83, R0, R83 ;  /* 0x0000005300537220 */ /* 0x000fe40000410000 */
[C---:B------:R-:W-:Y:S02]  /*e2b0*/  FMUL.FTZ R84, R2.reuse, R84 ;  /* 0x0000005402547220 */ /* 0x040fe40000410000 */
[----:B------:R-:W-:Y:S02]  /*e2c0*/  FMUL.FTZ R85, R2, R85 ;  /* 0x0000005502557220 */ /* 0x000fe40000410000 */
[C---:B------:R-:W-:Y:S01]  /*e2d0*/  FMUL.FTZ R86, R0.reuse, R86 ;  /* 0x0000005600567220 */ /* 0x040fe20000410000 */
[C---:B------:R-:W-:Y:S01]  /*e2e0*/  HMMA.16816.F32.BF16 R80, R136.reuse, R102, R80 ;  /* 0x000000668850723c */ /* 0x040fe20000041850 */
[----:B------:R-:W2:Y:S01]  /*e2f0*/  LDSM.16.MT88.4 R100, [R184+0x10000] ;  /* 0x01000000b864783b */ /* 0x000ea20000004200 */
[----:B------:R-:W-:Y:S02]  /*e300*/  FMUL.FTZ R87, R0, R87 ;  /* 0x0000005700577220 */ /* 0x000fe40000410000 */
[----:B------:R-:W-:Y:S04]  /*e310*/  IMAD.WIDE.U32 R104, R104, -0x2daee0ad, RZ ;  /* 0xd2511f5368687825 */ /* 0x000fe800078e00ff */
[C---:B------:R-:W-:Y:S01]  /*e320*/  FMUL.FTZ R88, R2.reuse, R88 ;  /* 0x0000005802587220 */ /* 0x040fe20000410000 */
[C---:B-----5:R-:W-:Y:S03]  /*e330*/  HMMA.16816.F32.BF16 R84, R136.reuse, R108, R84 ;  /* 0x0000006c8854723c */ /* 0x060fe60000041854 */
[----:B------:R-:W-:Y:S01]  /*e340*/  LOP3.LUT R242, R105, UR21, R242, 0x96, !PT ;  /* 0x0000001569f27c12 */ /* 0x000fe2000f8e96f2 */
[----:B------:R-:W-:Y:S01]  /*e350*/  FMUL.FTZ R89, R2, R89 ;  /* 0x0000005902597220 */ /* 0x000fe20000410000 */
[----:B------:R-:W-:Y:S01]  /*e360*/  LOP3.LUT R105, R104, 0xffff, RZ, 0xc0, !PT ;  /* 0x0000ffff68697812 */ /* 0x000fe200078ec0ff */
[----:B------:R-:W-:Y:S01]  /*e370*/  FMUL.FTZ R90, R0, R90 ;  /* 0x0000005a005a7220 */ /* 0x000fe20000410000 */
[----:B------:R-:W-:Y:S01]  /*e380*/  LOP3.LUT R108, R242, 0xffff, RZ, 0xc0, !PT ;  /* 0x0000fffff26c7812 */ /* 0x000fe200078ec0ff */
[----:B------:R-:W-:Y:S01]  /*e390*/  FMUL.FTZ R91, R0, R91 ;  /* 0x0000005b005b7220 */ /* 0x000fe20000410000 */
[----:B------:R-:W-:Y:S03]  /*e3a0*/  SHF.R.U32.HI R107, RZ, 0x10, R104 ;  /* 0x00000010ff6b7819 */ /* 0x000fe60000011668 */
[----:B------:R-:W-:Y:S01]  /*e3b0*/  SHF.R.U32.HI R109, RZ, 0x8, R108 ;  /* 0x00000008ff6d7819 */ /* 0x000fe2000001166c */
[----:B------:R-:W-:Y:S01]  /*e3c0*/  FMUL.FTZ R92, R2, R92 ;  /* 0x0000005c025c7220 */ /* 0x000fe20000410000 */
[----:B------:R-:W-:Y:S01]  /*e3d0*/  LOP3.LUT R106, R104, 0xff, RZ, 0xc0, !PT ;  /* 0x000000ff686a7812 */ /* 0x000fe200078ec0ff */
[C---:B------:R-:W-:Y:S01]  /*e3e0*/  HMMA.16816.F32.BF16 R88, R136.reuse, R110, R88 ;  /* 0x0000006e8858723c */ /* 0x040fe20000041858 */
[----:B------:R-:W-:Y:S01]  /*e3f0*/  SHF.R.U32.HI R134, RZ, 0x18, R104 ;  /* 0x00000018ff867819 */ /* 0x000fe20000011668 */
[----:B------:R-:W-:Y:S01]  /*e400*/  FMUL.FTZ R93, R2, R93 ;  /* 0x0000005d025d7220 */ /* 0x000fe20000410000 */
[----:B------:R-:W-:Y:S01]  /*e410*/  LOP3.LUT R104, R242, 0xff, RZ, 0xc0, !PT ;  /* 0x000000fff2687812 */ /* 0x000fe200078ec0ff */
[C---:B------:R-:W-:Y:S01]  /*e420*/  FMUL.FTZ R94, R0.reuse, R94 ;  /* 0x0000005e005e7220 */ /* 0x040fe20000410000 */
[----:B------:R-:W-:Y:S01]  /*e430*/  SHF.R.U32.HI R105, RZ, 0x8, R105 ;  /* 0x00000008ff697819 */ /* 0x000fe20000011669 */
[----:B------:R-:W-:Y:S01]  /*e440*/  FMUL.FTZ R95, R0, R95 ;  /* 0x0000005f005f7220 */ /* 0x000fe20000410000 */
[----:B------:R-:W-:Y:S01]  /*e450*/  PRMT R104, R104, 0x5410, R109 ;  /* 0x0000541068687816 */ /* 0x000fe2000000006d */
[C---:B------:R-:W-:Y:S01]  /*e460*/  FMUL.FTZ R96, R2.reuse, R96 ;  /* 0x0000006002607220 */ /* 0x040fe20000410000 */
[----:B------:R-:W4:Y:S03]  /*e470*/  LDSM.16.MT88.4 R108, [R188+0xc800] ;  /* 0x00c80000bc6c783b */ /* 0x000f260000004200 */
[----:B------:R-:W-:Y:S01]  /*e480*/  SHF.R.U32.HI R150, RZ, 0x10, R242 ;  /* 0x00000010ff967819 */ /* 0x000fe200000116f2 */
[----:B------:R-:W-:Y:S01]  /*e490*/  FMUL.FTZ R97, R2, R97 ;  /* 0x0000006102617220 */ /* 0x000fe20000410000 */
[----:B------:R-:W-:Y:S01]  /*e4a0*/  LOP3.LUT R107, R107, 0xff, RZ, 0xc0, !PT ;  /* 0x000000ff6b6b7812 */ /* 0x000fe200078ec0ff */
[----:B------:R-:W-:Y:S01]  /*e4b0*/  FMUL.FTZ R98, R0, R98 ;  /* 0x0000006200627220 */ /* 0x000fe20000410000 */
[----:B------:R-:W-:Y:S01]  /*e4c0*/  PRMT R106, R106, 0x5410, R105 ;  /* 0x000054106a6a7816 */ /* 0x000fe20000000069 */
[C---:B--2---:R-:W-:Y:S01]  /*e4d0*/  HMMA.16816.F32.BF16 R92, R136.reuse, R100, R92 ;  /* 0x00000064885c723c */ /* 0x044fe2000004185c */
[----:B------:R-:W-:Y:S01]  /*e4e0*/  PRMT R134, R107, 0x5410, R134 ;  /* 0x000054106b867816 */ /* 0x000fe20000000086 */
[----:B------:R-:W-:Y:S01]  /*e4f0*/  FMUL.FTZ R99, R0, R99 ;  /* 0x0000006300637220 */ /* 0x000fe20000410000 */
[----:B------:R-:W-:Y:S01]  /*e500*/  SHF.R.U32.HI R107, RZ, 0x18, R242 ;  /* 0x00000018ff6b7819 */ /* 0x000fe200000116f2 */
[--C-:B------:R-:W-:Y:S01]  /*e510*/  HSET2.LE.AND R106, R106, R209.reuse, PT ;  /* 0x000000d16a6a7233 */ /* 0x100fe20003803000 */
[----:B------:R-:W-:Y:S01]  /*e520*/  LOP3.LUT R150, R150, 0xff, RZ, 0xc0, !PT ;  /* 0x000000ff96967812 */ /* 0x000fe200078ec0ff */
[--C-:B------:R-:W-:Y:S01]  /*e530*/  HSET2.LE.AND R104, R104, R209.reuse, PT ;  /* 0x000000d168687233 */ /* 0x100fe20003803000 */
[----:B---3--:R-:W-:Y:S01]  /*e540*/  F2FP.BF16.PACK_AB R105, R225, R222 ;  /* 0x000000dee169723e */ /* 0x008fe200000010ff */
[----:B------:R-:W-:Y:S01]  /*e550*/  FFMA.FTZ R242, R144, c[0x0][0x23c], -R146 ;  /* 0x00008f0090f27a23 */ /* 0x000fe20000010892 */
[----:B------:R-:W-:Y:S01]  /*e560*/  HMMA.16816.F32.BF16 R96, R136, R102, R96 ;  /* 0x000000668860723c */ /* 0x000fe20000041860 */
[----:B------:R-:W-:Y:S02]  /*e570*/  LDSM.16.MT88.4 R136, [R186+0xf000] ;  /* 0x00f00000ba88783b */ /* 0x000fe40000004200 */
[----:B------:R-:W-:Y:S01]  /*e580*/  PRMT R150, R150, 0x5410, R107 ;  /* 0x0000541096967816 */ /* 0x000fe2000000006b */
[--C-:B------:R-:W-:Y:S01]  /*e590*/  HSET2.LE.AND R107, R134, R209.reuse, PT ;  /* 0x000000d1866b7233 */ /* 0x100fe20003803000 */
[----:B------:R-:W-:Y:S01]  /*e5a0*/  LOP3.LUT R106, R106, R105, RZ, 0xc0, !PT ;  /* 0x000000696a6a7212 */ /* 0x000fe200078ec0ff */
[----:B------:R-:W-:Y:S01]  /*e5b0*/  FFMA.FTZ R233, R233, c[0x0][0x23c], -R148 ;  /* 0x00008f00e9e97a23 */ /* 0x000fe20000010894 */
[----:B------:R-:W-:Y:S01]  /*e5c0*/  F2FP.BF16.PACK_AB R101, R229, R226 ;  /* 0x000000e2e565723e */ /* 0x000fe200000010ff */
[--C-:B------:R-:W-:Y:S01]  /*e5d0*/  HSET2.LE.AND R105, R150, R209.reuse, PT ;  /* 0x000000d196697233 */ /* 0x100fe20003803000 */
[----:B------:R-:W-:Y:S01]  /*e5e0*/  F2FP.BF16.PACK_AB R100, R231, R228 ;  /* 0x000000e4e764723e */ /* 0x000fe200000010ff */
[----:B------:R-:W-:Y:S02]  /*e5f0*/  MUFU.EX2 R242, R242 ;  /* 0x000000f200f27308 */ /* 0x000fe40000000800 */
[----:B-1----:R-:W-:Y:S01]  /*e600*/  F2FP.BF16.PACK_AB R134, R224, R227 ;  /* 0x000000e3e086723e */ /* 0x002fe200000010ff */
[----:B------:R-:W-:Y:S01]  /*e610*/  FFMA.FTZ R223, R2, R215, R223 ;  /* 0x000000d702df7223 */ /* 0x000fe200000100df */
[----:B------:R-:W-:Y:S01]  /*e620*/  LOP3.LUT R104, R104, R101, RZ, 0xc0, !PT ;  /* 0x0000006568687212 */ /* 0x000fe200078ec0ff */
[----:B------:R-:W-:Y:S01]  /*e630*/  FFMA.FTZ R170, R0, R211, R170 ;  /* 0x000000d300aa7223 */ /* 0x000fe200000100aa */
[----:B------:R-:W-:Y:S01]  /*e640*/  LOP3.LUT R107, R107, R134, RZ, 0xc0, !PT ;  /* 0x000000866b6b7212 */ /* 0x000fe200078ec0ff */
[----:B------:R-:W-:Y:S01]  /*e650*/  FADD.FTZ R223, R214, R223 ;  /* 0x000000dfd6df7221 */ /* 0x000fe20000010000 */
[----:B------:R-:W-:Y:S01]  /*e660*/  LOP3.LUT R105, R105, R100, RZ, 0xc0, !PT ;  /* 0x0000006469697212 */ /* 0x000fe200078ec0ff */
[----:B------:R-:W-:Y:S01]  /*e670*/  FADD.FTZ R169, R169, R170 ;  /* 0x000000aaa9a97221 */ /* 0x000fe20000010000 */
[----:B------:R-:W1:Y:S01]  /*e680*/  LDSM.16.MT88.4 R100, [R184+0xe800] ;  /* 0x00e80000b864783b */ /* 0x000e620000004200 */
[----:B------:R-:W2:Y:S01]  /*e690*/  MUFU.EX2 R233, R233 ;  /* 0x000000e900e97308 */ /* 0x000ea20000000800 */
[----:B------:R-:W-:Y:S02]  /*e6a0*/  FADD.FTZ R210, R210, R223 ;  /* 0x000000dfd2d27221 */ /* 0x000fe40000010000 */
[----:B------:R-:W-:Y:S01]  /*e6b0*/  FADD.FTZ R168, R168, R169 ;  /* 0x000000a9a8a87221 */ /* 0x000fe20000010000 */
[C---:B----4-:R-:W-:Y:S01]  /*e6c0*/  HMMA.16816.F32.BF16 R4, R104.reuse, R108, R4 ;  /* 0x0000006c6804723c */ /* 0x050fe20000041804 */
[----:B------:R-:W-:Y:S02]  /*e6d0*/  FADD.FTZ R171, R171, R210 ;  /* 0x000000d2abab7221 */ /* 0x000fe40000010000 */
[----:B------:R-:W-:Y:S02]  /*e6e0*/  FADD.FTZ R135, R135, R168 ;  /* 0x000000a887877221 */ /* 0x000fe40000010000 */
[----:B------:R-:W-:Y:S02]  /*e6f0*/  FADD.FTZ R226, R226, R171 ;  /* 0x000000abe2e27221 */ /* 0x000fe40000010000 */
[----:B------:R-:W-:Y:S01]  /*e700*/  FADD.FTZ R0, R228, R135 ;  /* 0x00000087e4007221 */ /* 0x000fe20000010000 */
[C---:B------:R-:W-:Y:S01]  /*e710*/  HMMA.16816.F32.BF16 R8, R104.reuse, R110, R8 ;  /* 0x0000006e6808723c */ /* 0x040fe20000041808 */
[----:B------:R-:W3:Y:S03]  /*e720*/  LDSM.16.MT88.4 R108, [R188+0x10800] ;  /* 0x01080000bc6c783b */ /* 0x000ee60000004200 */
[----:B------:R-:W-:Y:S02]  /*e730*/  FADD.FTZ R229, R229, R226 ;  /* 0x000000e2e5e57221 */ /* 0x000fe40000010000 */
[----:B------:R-:W-:Y:S02]  /*e740*/  FADD.FTZ R0, R231, R0 ;  /* 0x00000000e7007221 */ /* 0x000fe40000010000 */
[C---:B------:R-:W-:Y:S01]  /*e750*/  HMMA.16816.F32.BF16 R12, R104.reuse, R112, R12 ;  /* 0x00000070680c723c */ /* 0x040fe2000004180c */
[----:B------:R-:W-:Y:S03]  /*e760*/  FADD.FTZ R222, R222, R229 ;  /* 0x000000e5dede7221 */ /* 0x000fe60000010000 */
[----:B------:R-:W-:Y:S02]  /*e770*/  IMAD.MOV.U32 R2, RZ, RZ, R3 ;  /* 0x000000ffff027224 */ /* 0x000fe400078e0003 */
[----:B------:R-:W-:Y:S02]  /*e780*/  FADD.FTZ R225, R225, R222 ;  /* 0x000000dee1e17221 */ /* 0x000fe40000010000 */
[C---:B------:R-:W-:Y:S01]  /*e790*/  HMMA.16816.F32.BF16 R16, R104.reuse, R114, R16 ;  /* 0x000000726810723c */ /* 0x040fe20000041810 */
[----:B------:R-:W4:Y:S07]  /*e7a0*/  LDSM.16.MT88.4 R112, [R186+0x10800] ;  /* 0x01080000ba70783b */ /* 0x000f2e0000004200 */
[C---:B------:R-:W-:Y:S07]  /*e7b0*/  HMMA.16816.F32.BF16 R20, R104.reuse, R116, R20 ;  /* 0x000000746814723c */ /* 0x040fee0000041814 */
[----:B------:R-:W-:Y:S01]  /*e7c0*/  IMAD.U32 R117, RZ, RZ, UR30 ;  /* 0x0000001eff757e24 */ /* 0x000fe2000f8e00ff */
[C---:B------:R-:W-:Y:S04]  /*e7d0*/  HMMA.16816.F32.BF16 R24, R104.reuse, R118, R24 ;  /* 0x000000766818723c */ /* 0x040fe80000041818 */
[----:B------:R-:W-:Y:S04]  /*e7e0*/  LOP3.LUT R116, R219, UR23, R117, 0x96, !PT ;  /* 0x00000017db747c12 */ /* 0x000fe8000f8e9675 */
[C---:B------:R-:W-:Y:S08]  /*e7f0*/  HMMA.16816.F32.BF16 R28, R104.reuse, R120, R28 ;  /* 0x00000078681c723c */ /* 0x040ff0000004181c */
[C---:B------:R-:W-:Y:S01]  /*e800*/  HMMA.16816.F32.BF16 R32, R104.reuse, R122, R32 ;  /* 0x0000007a6820723c */ /* 0x040fe20000041820 */
[----:B------:R-:W-:Y:S07]  /*e810*/  LDSM.16.MT88.4 R120, [R185+0xd000] ;  /* 0x00d00000b978783b */ /* 0x000fee0000004200 */
[C---:B------:R-:W-:Y:S08]  /*e820*/  HMMA.16816.F32.BF16 R36, R104.reuse, R124, R36 ;  /* 0x0000007c6824723c */ /* 0x040ff00000041824 */
[C---:B------:R-:W-:Y:S08]  /*e830*/  HMMA.16816.F32.BF16 R40, R104.reuse, R126, R40 ;  /* 0x0000007e6828723c */ /* 0x040ff00000041828 */
[C---:B------:R-:W-:Y:S08]  /*e840*/  HMMA.16816.F32.BF16 R44, R104.reuse, R128, R44 ;  /* 0x00000080682c723c */ /* 0x040ff0000004182c */
[C---:B------:R-:W-:Y:S01]  /*e850*/  HMMA.16816.F32.BF16 R48, R104.reuse, R130, R48 ;  /* 0x000000826830723c */ /* 0x040fe20000041830 */
[----:B------:R-:W-:Y:S07]  /*e860*/  LDSM.16.MT88.4 R128, [R188+0xf000] ;  /* 0x00f00000bc80783b */ /* 0x000fee0000004200 */
[C---:B------:R-:W-:Y:S08]  /*e870*/  HMMA.16816.F32.BF16 R52, R104.reuse, R140, R52 ;  /* 0x0000008c6834723c */ /* 0x040ff00000041834 */
[C---:B------:R-:W-:Y:S01]  /*e880*/  HMMA.16816.F32.BF16 R56, R104.reuse, R142, R56 ;  /* 0x0000008e6838723c */ /* 0x040fe20000041838 */
[----:B------:R-:W-:Y:S07]  /*e890*/  LDSM.16.MT88.4 R140, [R185+0xf000] ;  /* 0x00f00000b98c783b */ /* 0x000fee0000004200 */
[C---:B-1----:R-:W-:Y:S07]  /*e8a0*/  HMMA.16816.F32.BF16 R60, R104.reuse, R100, R60 ;  /* 0x00000064683c723c */ /* 0x042fee000004183c */
[----:B------:R-:W-:Y:S01]  /*e8b0*/  IMAD.WIDE.U32 R100, R116, -0x326172a9, RZ ;  /* 0xcd9e8d5774647825 */ /* 0x000fe200078e00ff */
[C---:B------:R-:W-:Y:S04]  /*e8c0*/  HMMA.16816.F32.BF16 R64, R104.reuse, R102, R64 ;  /* 0x000000666840723c */ /* 0x040fe80000041840 */
[----:B------:R-:W-:Y:S02]  /*e8d0*/  LOP3.LUT R116, R101, UR5, R216, 0x96, !PT ;  /* 0x0000000565747c12 */ /* 0x000fe4000f8e96d8 */
[----:B------:R-:W-:Y:S01]  /*e8e0*/  LOP3.LUT R117, R237, UR29, R100, 0x96, !PT ;  /* 0x0000001ded757c12 */ /* 0x000fe2000f8e9664 */
[----:B------:R-:W-:Y:S01]  /*e8f0*/  FFMA.FTZ R237, R161, c[0x0][0x23c], -R148 ;  /* 0x00008f00a1ed7a23 */ /* 0x000fe20000010894 */
[C---:B---3--:R-:W-:Y:S01]  /*e900*/  HMMA.16816.F32.BF16 R68, R104.reuse, R108, R68 ;  /* 0x0000006c6844723c */ /* 0x048fe20000041844 */
[----:B------:R-:W1:Y:S03]  /*e910*/  LDSM.16.MT88.4 R100, [R185+0x10800] ;  /* 0x01080000b964783b */ /* 0x000e660000004200 */
[----:B------:R-:W-:Y:S01]  /*e920*/  IMAD.WIDE.U32 R118, R116, -0x2daee0ad, RZ ;  /* 0xd2511f5374767825 */ /* 0x000fe200078e00ff */
[----:B------:R-:W3:Y:S03]  /*e930*/  MUFU.EX2 R237, R237 ;  /* 0x000000ed00ed7308 */ /* 0x000ee60000000800 */
[C---:B------:R-:W-:Y:S01]  /*e940*/  HMMA.16816.F32.BF16 R72, R104.reuse, R110, R72 ;  /* 0x0000006e6848723c */ /* 0x040fe20000041848 */
[----:B------:R-:W-:Y:S03]  /*e950*/  IMAD.WIDE.U32 R116, R117, -0x2daee0ad, RZ ;  /* 0xd2511f5375747825 */ /* 0x000fe600078e00ff */
[----:B------:R-:W-:Y:S02]  /*e960*/  LOP3.LUT R108, R119, UR28, R212, 0x96, !PT ;  /* 0x0000001c776c7c12 */ /* 0x000fe4000f8e96d4 */
[----:B------:R-:W-:Y:S02]  /*e970*/  LOP3.LUT R166, R117, UR26, R118, 0x96, !PT ;  /* 0x0000001a75a67c12 */ /* 0x000fe4000f8e9676 */
[C---:B----4-:R-:W-:Y:S01]  /*e980*/  HMMA.16816.F32.BF16 R76, R104.reuse, R112, R76 ;  /* 0x00000070684c723c */ /* 0x050fe2000004184c */
[----:B------:R-:W-:Y:S04]  /*e990*/  IMAD.WIDE.U32 R108, R108, -0x326172a9, RZ ;  /* 0xcd9e8d576c6c7825 */ /* 0x000fe800078e00ff */
[----:B------:R-:W-:Y:S01]  /*e9a0*/  IMAD.WIDE.U32 R166, R166, -0x326172a9, RZ ;  /* 0xcd9e8d57a6a67825 */ /* 0x000fe200078e00ff */
[----:B------:R-:W-:Y:S02]  /*e9b0*/  LOP3.LUT R236, R109, UR27, R236, 0x96, !PT ;  /* 0x0000001b6dec7c12 */ /* 0x000fe4000f8e96ec */
[C---:B------:R-:W-:Y:S04]  /*e9c0*/  HMMA.16816.F32.BF16 R80, R104.reuse, R114, R80 ;  /* 0x000000726850723c */ /* 0x040fe80000041850 */
[----:B------:R-:W-:Y:S01]  /*e9d0*/  LOP3.LUT R162, R167, UR25, R108, 0x96, !PT ;  /* 0x00000019a7a27c12 */ /* 0x000fe2000f8e966c */
[----:B------:R-:W-:Y:S01]  /*e9e0*/  IMAD.WIDE.U32 R112, R236, -0x2daee0ad, RZ ;  /* 0xd2511f53ec707825 */ /* 0x000fe200078e00ff */
[----:B------:R-:W4:Y:S03]  /*e9f0*/  LDSM.16.MT88.4 R108, [R184+0x10800] ;  /* 0x01080000b86c783b */ /* 0x000f260000004200 */
[----:B------:R-:W-:Y:S03]  /*ea00*/  IMAD.WIDE.U32 R162, R162, -0x2daee0ad, RZ ;  /* 0xd2511f53a2a27825 */ /* 0x000fe600078e00ff */
[----:B------:R-:W-:Y:S01]  /*ea10*/  LOP3.LUT R158, R113, UR24, R116, 0x96, !PT ;  /* 0x00000018719e7c12 */ /* 0x000fe2000f8e9674 */
[----:B------:R-:W-:Y:S01]  /*ea20*/  FFMA.FTZ R236, R159, c[0x0][0x23c], -R146 ;  /* 0x00008f009fec7a23 */ /* 0x000fe20000010892 */
[----:B------:R-:W-:Y:S01]  /*ea30*/  LOP3.LUT R112, R163, UR15, R112, 0x96, !PT ;  /* 0x0000000fa3707c12 */ /* 0x000fe2000f8e9670 */
[----:B------:R-:W-:Y:S01]  /*ea40*/  LDSM.16.MT88.4 R116, [R186+0xd000] ;  /* 0x00d00000ba74783b */ /* 0x000fe20000004200 */
[----:B------:R-:W-:Y:S01]  /*ea50*/  FFMA.FTZ R146, R133, c[0x0][0x23c], -R146 ;  /* 0x00008f0085927a23 */ /* 0x000fe20000010892 */
[C---:B-1----:R-:W-:Y:S01]  /*ea60*/  HMMA.16816.F32.BF16 R84, R104.reuse, R100, R84 ;  /* 0x000000646854723c */ /* 0x042fe20000041854 */
[----:B------:R-:W-:Y:S01]  /*ea70*/  IMAD.WIDE.U32 R158, R158, -0x326172a9, RZ ;  /* 0xcd9e8d579e9e7825 */ /* 0x000fe200078e00ff */
[----:B------:R-:W1:Y:S03]  /*ea80*/  MUFU.EX2 R236, R236 ;  /* 0x000000ec00ec7308 */ /* 0x000e660000000800 */
[----:B------:R-:W-:Y:S03]  /*ea90*/  IMAD.WIDE.U32 R114, R112, -0x326172a9, RZ ;  /* 0xcd9e8d5770727825 */ /* 0x000fe600078e00ff */
[C---:B------:R-:W-:Y:S04]  /*eaa0*/  HMMA.16816.F32.BF16 R88, R104.reuse, R102, R88 ;  /* 0x000000666858723c */ /* 0x040fe80000041858 */
[C---:B------:R-:W-:Y:S01]  /*eab0*/  LOP3.LUT R113, R114.reuse, 0xffff, RZ, 0xc0, !PT ;  /* 0x0000ffff72717812 */ /* 0x040fe200078ec0ff */
[----:B------:R5:W-:Y:S01]  /*eac0*/  MUFU.EX2 R133, R146 ;  /* 0x0000009200857308 */ /* 0x000be20000000800 */
[----:B------:R-:W-:Y:S02]  /*ead0*/  LOP3.LUT R100, R114, 0xff, RZ, 0xc0, !PT ;  /* 0x000000ff72647812 */ /* 0x000fe400078ec0ff */
[----:B------:R-:W-:Y:S04]  /*eae0*/  SHF.R.U32.HI R113, RZ, 0x8, R113 ;  /* 0x00000008ff717819 */ /* 0x000fe80000011671 */
[----:B------:R-:W-:Y:S02]  /*eaf0*/  SHF.R.U32.HI R101, RZ, 0x10, R114 ;  /* 0x00000010ff657819 */ /* 0x000fe40000011672 */
[----:B------:R-:W-:Y:S02]  /*eb00*/  LOP3.LUT R124, R115, UR4, R158, 0x96, !PT ;  /* 0x00000004737c7c12 */ /* 0x000fe4000f8e969e */
[----:B------:R-:W-:Y:S02]  /*eb10*/  SHF.R.U32.HI R134, RZ, 0x18, R114 ;  /* 0x00000018ff867819 */ /* 0x000fe40000011672 */
[----:B------:R-:W-:Y:S02]  /*eb20*/  PRMT R100, R100, 0x5410, R113 ;  /* 0x0000541064647816 */ /* 0x000fe40000000071 */
[----:B------:R-:W5:Y:S01]  /*eb30*/  LDSM.16.MT88.4 R112, [R188+0xd000] ;  /* 0x00d00000bc70783b */ /* 0x000f620000004200 */
[C---:B----4-:R-:W-:Y:S01]  /*eb40*/  HMMA.16816.F32.BF16 R92, R104.reuse, R108, R92 ;  /* 0x0000006c685c723c */ /* 0x050fe2000004185c */
[----:B------:R-:W-:Y:S01]  /*eb50*/  LOP3.LUT R127, R101, 0xff, RZ, 0xc0, !PT ;  /* 0x000000ff657f7812 */ /* 0x000fe200078ec0ff */
[--C-:B------:R-:W-:Y:S01]  /*eb60*/  HSET2.LE.AND R102, R100, R209.reuse, PT ;  /* 0x000000d164667233 */ /* 0x100fe20003803000 */
[C---:B------:R-:W-:Y:S02]  /*eb70*/  LOP3.LUT R101, R124.reuse, 0xffff, RZ, 0xc0, !PT ;  /* 0x0000ffff7c657812 */ /* 0x040fe400078ec0ff */
[--C-:B------:R-:W-:Y:S02]  /*eb80*/  SHF.R.U32.HI R150, RZ, 0x10, R124.reuse ;  /* 0x00000010ff967819 */ /* 0x100fe4000001167c */
[----:B------:R-:W-:Y:S01]  /*eb90*/  LOP3.LUT R125, R124, 0xff, RZ, 0xc0, !PT ;  /* 0x000000ff7c7d7812 */ /* 0x000fe200078ec0ff */
[----:B------:R-:W-:Y:S01]  /*eba0*/  HMMA.16816.F32.BF16 R96, R104, R110, R96 ;  /* 0x0000006e6860723c */ /* 0x000fe20000041860 */
[----:B------:R-:W-:Y:S01]  /*ebb0*/  SHF.R.U32.HI R103, RZ, 0x18, R124 ;  /* 0x00000018ff677819 */ /* 0x000fe2000001167c */
[----:B------:R-:W-:Y:S02]  /*ebc0*/  LDSM.16.MT88.4 R104, [R184+0xf000] ;  /* 0x00f00000b868783b */ /* 0x000fe40000004200 */
[----:B------:R-:W-:Y:S02]  /*ebd0*/  SHF.R.U32.HI R124, RZ, 0x8, R101 ;  /* 0x00000008ff7c7819 */ /* 0x000fe40000011665 */
[----:B------:R-:W-:Y:S02]  /*ebe0*/  LOP3.LUT R150, R150, 0xff, RZ, 0xc0, !PT ;  /* 0x000000ff96967812 */ /* 0x000fe400078ec0ff */
[----:B------:R-:W-:Y:S04]  /*ebf0*/  PRMT R134, R127, 0x5410, R134 ;  /* 0x000054107f867816 */ /* 0x000fe80000000086 */
[----:B------:R-:W-:Y:S02]  /*ec00*/  PRMT R100, R125, 0x5410, R124 ;  /* 0x000054107d647816 */ /* 0x000fe4000000007c */
[----:B------:R-:W-:Y:S01]  /*ec10*/  PRMT R150, R150, 0x5410, R103 ;  /* 0x0000541096967816 */ /* 0x000fe20000000067 */
[--C-:B------:R-:W-:Y:S01]  /*ec20*/  HSET2.LE.AND R103, R134, R209.reuse, PT ;  /* 0x000000d186677233 */ /* 0x100fe20003803000 */
[----:B--2---:R-:W-:Y:S01]  /*ec30*/  F2FP.BF16.PACK_AB R101, R233, R230 ;  /* 0x000000e6e965723e */ /* 0x004fe200000010ff */
[--C-:B------:R-:W-:Y:S01]  /*ec40*/  HSET2.LE.AND R100, R100, R209.reuse, PT ;  /* 0x000000d164647233 */ /* 0x100fe20003803000 */
[----:B---3--:R-:W-:Y:S01]  /*ec50*/  F2FP.BF16.PACK_AB R109, R237, R234 ;  /* 0x000000eaed6d723e */ /* 0x008fe200000010ff */
[----:B------:R-:W2:Y:S01]  /*ec60*/  LDSM.16.MT88.4 R124, [R184+0xd000] ;  /* 0x00d00000b87c783b */ /* 0x000ea20000004200 */
[----:B------:R-:W-:Y:S01]  /*ec70*/  LOP3.LUT R102, R102, R101, RZ, 0xc0, !PT ;  /* 0x0000006566667212 */ /* 0x000fe200078ec0ff */
[--C-:B------:R-:W-:Y:S01]  /*ec80*/  HSET2.LE.AND R101, R150, R209.reuse, PT ;  /* 0x000000d196657233 */ /* 0x100fe20003803000 */
[----:B-1----:R-:W-:Y:S01]  /*ec90*/  F2FP.BF16.PACK_AB R108, R239, R236 ;  /* 0x000000ecef6c723e */ /* 0x002fe200000010ff */
[----:B------:R-:W-:Y:S01]  /*eca0*/  FADD.FTZ R234, R234, R225 ;  /* 0x000000e1eaea7221 */ /* 0x000fe20000010000 */
[----:B------:R-:W-:Y:S02]  /*ecb0*/  F2FP.BF16.PACK_AB R134, R235, R232 ;  /* 0x000000e8eb86723e */ /* 0x000fe400000010ff */
[----:B------:R-:W-:Y:S01]  /*ecc0*/  LOP3.LUT R100, R100, R109, RZ, 0xc0, !PT ;  /* 0x0000006d64647212 */ /* 0x000fe200078ec0ff */
[----:B------:R-:W-:Y:S01]  /*ecd0*/  FADD.FTZ R237, R237, R234 ;  /* 0x000000eaeded7221 */ /* 0x000fe20000010000 */
[----:B------:R-:W-:Y:S02]  /*ece0*/  LOP3.LUT R101, R101, R108, RZ, 0xc0, !PT ;  /* 0x0000006c65657212 */ /* 0x000fe400078ec0ff */
[----:B------:R-:W-:Y:S01]  /*ecf0*/  LOP3.LUT R103, R103, R134, RZ, 0xc0, !PT ;  /* 0x0000008667677212 */ /* 0x000fe200078ec0ff */
[----:B------:R-:W1:Y:S01]  /*ed00*/  LDSM.16.MT88.4 R108, [R188+0x11000] ;  /* 0x01100000bc6c783b */ /* 0x000e620000004200 */
[----:B------:R-:W-:Y:S01]  /*ed10*/  FFMA.FTZ R134, R155, c[0x0][0x23c], -R148 ;  /* 0x00008f009b867a23 */ /* 0x000fe20000010894 */
[----:B------:R-:W-:Y:S01]  /*ed20*/  LOP3.LUT R158, R159, UR16, R166, 0x96, !PT ;  /* 0x000000109f9e7c12 */ /* 0x000fe2000f8e96a6 */
[----:B------:R-:W-:Y:S02]  /*ed30*/  FFMA.FTZ R148, R145, c[0x0][0x23c], -R148 ;  /* 0x00008f0091947a23 */ /* 0x000fe40000010894 */
[----:B------:R-:W-:Y:S01]  /*ed40*/  FADD.FTZ R230, R230, R237 ;  /* 0x000000ede6e67221 */ /* 0x000fe20000010000 */
[C---:B-----5:R-:W-:Y:S01]  /*ed50*/  HMMA.16816.F32.BF16 R4, R100.reuse, R112, R4 ;  /* 0x000000706404723c */ /* 0x060fe20000041804 */
[----:B------:R-:W-:Y:S01]  /*ed60*/  IMAD.WIDE.U32 R158, R158, -0x2daee0ad, RZ ;  /* 0xd2511f539e9e7825 */ /* 0x000fe200078e00ff */
[----:B------:R-:W-:Y:S01]  /*ed70*/  LDSM.16.MT88.4 R144, [R184+0xd800] ;  /* 0x00d80000b890783b */ /* 0x000fe20000004200 */
[----:B------:R3:W-:Y:S02]  /*ed80*/  MUFU.EX2 R245, R148 ;  /* 0x0000009400f57308 */ /* 0x0007e40000000800 */
[----:B------:R-:W-:Y:S01]  /*ed90*/  FADD.FTZ R233, R233, R230 ;  /* 0x000000e6e9e97221 */ /* 0x000fe20000010000 */
[----:B------:R-:W-:Y:S01]  /*eda0*/  LOP3.LUT R162, R159, UR21, R162, 0x96, !PT ;  /* 0x000000159fa27c12 */ /* 0x000fe2000f8e96a2 */
[----:B------:R-:W-:Y:S01]  /*edb0*/  UMOV UR21, UR8 ;  /* 0x0000000800157c82 */ /* 0x000fe20008000000 */
[C---:B------:R-:W-:Y:S02]  /*edc0*/  HMMA.16816.F32.BF16 R8, R100.reuse, R114, R8 ;  /* 0x000000726408723c */ /* 0x040fe40000041808 */
[----:B------:R-:W4:Y:S03]  /*edd0*/  LDSM.16.MT88.4 R112, [R186+0x11000] ;  /* 0x01100000ba70783b */ /* 0x000f260000004200 */
[----:B------:R-:W5:Y:S03]  /*ede0*/  MUFU.EX2 R134, R134 ;  /* 0x0000008600867308 */ /* 0x000f660000000800 */
[C---:B------:R-:W-:Y:S02]  /*edf0*/  HMMA.16816.F32.BF16 R12, R100.reuse, R116, R12 ;  /* 0x00000074640c723c */ /* 0x040fe4000004180c */
[----:B------:R-:W-:Y:S06]  /*ee00*/  LDSM.16.MT88.4 R152, [R186+0xf800] ;  /* 0x00f80000ba98783b */ /* 0x000fec0000004200 */
[C---:B------:R-:W-:Y:S02]  /*ee10*/  HMMA.16816.F32.BF16 R16, R100.reuse, R118, R16 ;  /* 0x000000766410723c */ /* 0x040fe40000041810 */
[----:B------:R-:W1:Y:S06]  /*ee20*/  LDSM.16.MT88.4 R116, [R185+0x11000] ;  /* 0x01100000b974783b */ /* 0x000e6c0000004200 */
[C---:B------:R-:W-:Y:S02]  /*ee30*/  HMMA.16816.F32.BF16 R20, R100.reuse, R120, R20 ;  /* 0x000000786414723c */ /* 0x040fe40000041814 */
[----:B---3--:R-:W-:Y:S05]  /*ee40*/  LDSM.16.MT88.4 R148, [R188+0xf800] ;  /* 0x00f80000bc94783b */ /* 0x008fea0000004200 */
[C---:B------:R-:W-:Y:S01]  /*ee50*/  LOP3.LUT R121, R162.reuse, 0xffff, RZ, 0xc0, !PT ;  /* 0x0000ffffa2797812 */ /* 0x040fe200078ec0ff */
[C---:B------:R-:W-:Y:S02]  /*ee60*/  HMMA.16816.F32.BF16 R24, R100.reuse, R122, R24 ;  /* 0x0000007a6418723c */ /* 0x040fe40000041818 */
[----:B------:R-:W-:Y:S02]  /*ee70*/  LDSM.16.MT88.4 R164, [R188+0x11800] ;  /* 0x01180000bca4783b */ /* 0x000fe40000004200 */
[----:B------:R-:W-:Y:S04]  /*ee80*/  SHF.R.U32.HI R121, RZ, 0x8, R121 ;  /* 0x00000008ff797819 */ /* 0x000fe80000011679 */
[C---:B--2---:R-:W-:Y:S08]  /*ee90*/  HMMA.16816.F32.BF16 R28, R100.reuse, R124, R28 ;  /* 0x0000007c641c723c */ /* 0x044ff0000004181c */
[C---:B------:R-:W-:Y:S01]  /*eea0*/  HMMA.16816.F32.BF16 R32, R100.reuse, R126, R32 ;  /* 0x0000007e6420723c */ /* 0x040fe20000041820 */
[----:B------:R-:W-:Y:S07]  /*eeb0*/  LDSM.16.MT88.4 R124, [R188+0xd800] ;  /* 0x00d80000bc7c783b */ /* 0x000fee0000004200 */
[C---:B------:R-:W-:Y:S08]  /*eec0*/  HMMA.16816.F32.BF16 R36, R100.reuse, R128, R36 ;  /* 0x000000806424723c */ /* 0x040ff00000041824 */
[C---:B------:R-:W-:Y:S08]  /*eed0*/  HMMA.16816.F32.BF16 R40, R100.reuse, R130, R40 ;  /* 0x000000826428723c */ /* 0x040ff00000041828 */
[C---:B------:R-:W-:Y:S07]  /*eee0*/  HMMA.16816.F32.BF16 R44, R100.reuse, R136, R44 ;  /* 0x00000088642c723c */ /* 0x040fee000004182c */
[----:B------:R-:W-:Y:S01]  /*eef0*/  LOP3.LUT R136, R162, 0xff, RZ, 0xc0, !PT ;  /* 0x000000ffa2887812 */ /* 0x000fe200078ec0ff */
[C---:B------:R-:W-:Y:S04]  /*ef00*/  HMMA.16816.F32.BF16 R48, R100.reuse, R138, R48 ;  /* 0x0000008a6430723c */ /* 0x040fe80000041830 */
[----:B------:R-:W-:Y:S03]  /*ef10*/  PRMT R136, R136, 0x5410, R121 ;  /* 0x0000541088887816 */ /* 0x000fe60000000079 */
[C---:B------:R-:W-:Y:S01]  /*ef20*/  LOP3.LUT R138, R158.reuse, 0xff, RZ, 0xc0, !PT ;  /* 0x000000ff9e8a7812 */ /* 0x040fe200078ec0ff */
[C---:B------:R-:W-:Y:S01]  /*ef30*/  HMMA.16816.F32.BF16 R52, R100.reuse, R140, R52 ;  /* 0x0000008c6434723c */ /* 0x040fe20000041834 */
[--C-:B------:R-:W-:Y:S07]  /*ef40*/  HSET2.LE.AND R136, R136, R209.reuse, PT ;  /* 0x000000d188887233 */ /* 0x100fee0003803000 */
[C---:B------:R-:W-:Y:S01]  /*ef50*/  HMMA.16816.F32.BF16 R56, R100.reuse, R142, R56 ;  /* 0x0000008e6438723c */ /* 0x040fe20000041838 */
[----:B------:R-:W-:Y:S07]  /*ef60*/  LDSM.16.MT88.4 R140, [R185+0xd800] ;  /* 0x00d80000b98c783b */ /* 0x000fee0000004200 */
[C---:B------:R-:W-:Y:S08]  /*ef70*/  HMMA.16816.F32.BF16 R60, R100.reuse, R104, R60 ;  /* 0x00000068643c723c */ /* 0x040ff0000004183c */
[C---:B------:R-:W-:Y:S01]  /*ef80*/  HMMA.16816.F32.BF16 R64, R100.reuse, R106, R64 ;  /* 0x0000006a6440723c */ /* 0x040fe20000041840 */
[----:B------:R-:W2:Y:S07]  /*ef90*/  LDSM.16.MT88.4 R104, [R184+0x11000] ;  /* 0x01100000b868783b */ /* 0x000eae0000004200 */
[C---:B-1----:R-:W-:Y:S08]  /*efa0*/  HMMA.16816.F32.BF16 R68, R100.reuse, R108, R68 ;  /* 0x0000006c6444723c */ /* 0x042ff00000041844 */
[C---:B------:R-:W-:Y:S01]  /*efb0*/  HMMA.16816.F32.BF16 R72, R100.reuse, R110, R72 ;  /* 0x0000006e6448723c */ /* 0x040fe20000041848 */
[----:B------:R-:W1:Y:S07]  /*efc0*/  LDSM.16.MT88.4 R108, [R186+0xd800] ;  /* 0x00d80000ba6c783b */ /* 0x000e6e0000004200 */
[C---:B----4-:R-:W-:Y:S07]  /*efd0*/  HMMA.16816.F32.BF16 R76, R100.reuse, R112, R76 ;  /* 0x00000070644c723c */ /* 0x050fee000004184c */
[----:B------:R-:W-:Y:S01]  /*efe0*/  LOP3.LUT R112, R158, 0xffff, RZ, 0xc0, !PT ;  /* 0x0000ffff9e707812 */ /* 0x000fe200078ec0ff */
[C---:B------:R-:W-:Y:S01]  /*eff0*/  HMMA.16816.F32.BF16 R80, R100.reuse, R114, R80 ;  /* 0x000000726450723c */ /* 0x040fe20000041850 */
[--C-:B------:R-:W-:Y:S04]  /*f000*/  SHF.R.U32.HI R113, RZ, 0x10, R158.reuse ;  /* 0x00000010ff717819 */ /* 0x100fe8000001169e */
[----:B------:R-:W-:Y:S02]  /*f010*/  LOP3.LUT R113, R113, 0xff, RZ, 0xc0, !PT ;  /* 0x000000ff71717812 */ /* 0x000fe400078ec0ff */
[----:B------:R-:W-:Y:S01]  /*f020*/  SHF.R.U32.HI R114, RZ, 0x18, R158 ;  /* 0x00000018ff727819 */ /* 0x000fe2000001169e */
[C---:B------:R-:W-:Y:S01]  /*f030*/  HMMA.16816.F32.BF16 R84, R100.reuse, R116, R84 ;  /* 0x000000746454723c */ /* 0x040fe20000041854 */
[----:B------:R-:W3:Y:S03]  /*f040*/  LDSM.16.MT88.4 R156, [R185+0xf800] ;  /* 0x00f80000b99c783b */ /* 0x000ee60000004200 */
[----:B------:R-:W-:Y:S02]  /*f050*/  SHF.R.U32.HI R115, RZ, 0x8, R112 ;  /* 0x00000008ff737819 */ /* 0x000fe40000011670 */
[--C-:B------:R-:W-:Y:S02]  /*f060*/  SHF.R.U32.HI R112, RZ, 0x18, R162.reuse ;  /* 0x00000018ff707819 */ /* 0x100fe400000116a2 */
[C---:B------:R-:W-:Y:S01]  /*f070*/  HMMA.16816.F32.BF16 R88, R100.reuse, R118, R88 ;  /* 0x000000766458723c */ /* 0x040fe20000041858 */
[----:B------:R-:W-:Y:S02]  /*f080*/  SHF.R.U32.HI R117, RZ, 0x10, R162 ;  /* 0x00000010ff757819 */ /* 0x000fe400000116a2 */
[----:B------:R-:W4:Y:S01]  /*f090*/  LDSM.16.MT88.4 R160, [R184+0xf800] ;  /* 0x00f80000b8a0783b */ /* 0x000f220000004200 */
[----:B------:R-:W-:Y:S02]  /*f0a0*/  PRMT R138, R138, 0x5410, R115 ;  /* 0x000054108a8a7816 */ /* 0x000fe40000000073 */
[----:B------:R-:W-:Y:S02]  /*f0b0*/  LOP3.LUT R117, R117, 0xff, RZ, 0xc0, !PT ;  /* 0x000000ff75757812 */ /* 0x000fe400078ec0ff */
[C---:B--2---:R-:W-:Y:S01]  /*f0c0*/  HMMA.16816.F32.BF16 R92, R100.reuse, R104, R92 ;  /* 0x00000068645c723c */ /* 0x044fe2000004185c */
[----:B------:R-:W-:Y:S03]  /*f0d0*/  PRMT R114, R113, 0x5410, R114 ;  /* 0x0000541071727816 */ /* 0x000fe60000000072 */
[----:B------:R-:W-:Y:S01]  /*f0e0*/  PRMT R112, R117, 0x5410, R112 ;  /* 0x0000541075707816 */ /* 0x000fe20000000070 */
[--C-:B------:R-:W-:Y:S01]  /*f0f0*/  HSET2.LE.AND R138, R138, R209.reuse, PT ;  /* 0x000000d18a8a7233 */ /* 0x100fe20003803000 */
[----:B-----5:R-:W-:Y:S01]  /*f100*/  F2FP.BF16.PACK_AB R115, R241, R134 ;  /* 0x00000086f173723e */ /* 0x020fe200000010ff */
[--C-:B------:R-:W-:Y:S01]  /*f110*/  HSET2.LE.AND R139, R114, R209.reuse, PT ;  /* 0x000000d1728b7233 */ /* 0x100fe20003803000 */
[----:B------:R-:W-:Y:S01]  /*f120*/  HMMA.16816.F32.BF16 R96, R100, R106, R96 ;  /* 0x0000006a6460723c */ /* 0x000fe20000041860 */
[----:B------:R-:W-:Y:S03]  /*f130*/  HSET2.LE.AND R137, R112, R209, PT ;  /* 0x000000d170897233 */ /* 0x000fe60003803000 */
[----:B------:R-:W-:Y:S01]  /*f140*/  F2FP.BF16.PACK_AB R112, R243, R238 ;  /* 0x000000eef370723e */ /* 0x000fe200000010ff */
[----:B------:R-:W-:Y:S01]  /*f150*/  FADD.FTZ R134, R134, R233 ;  /* 0x000000e986867221 */ /* 0x000fe20000010000 */
[----:B------:R-:W-:Y:S02]  /*f160*/  F2FP.BF16.PACK_AB R113, R245, R240 ;  /* 0x000000f0f571723e */ /* 0x000fe400000010ff */
[----:B------:R-:W-:Y:S01]  /*f170*/  F2FP.BF16.PACK_AB R104, R133, R242 ;  /* 0x000000f28568723e */ /* 0x000fe200000010ff */
[----:B------:R-:W-:Y:S03]  /*f180*/  FADD.FTZ R241, R241, R134 ;  /* 0x00000086f1f17221 */ /* 0x000fe60000010000 */
[----:B------:R-:W-:Y:S01]  /*f190*/  LOP3.LUT R136, R136, R115, RZ, 0xc0, !PT ;  /* 0x0000007388887212 */ /* 0x000fe200078ec0ff */
[----:B------:R-:W-:Y:S01]  /*f1a0*/  FADD.FTZ R240, R240, R241 ;  /* 0x000000f1f0f07221 */ /* 0x000fe20000010000 */
[----:B------:R-:W-:Y:S02]  /*f1b0*/  LOP3.LUT R137, R137, R112, RZ, 0xc0, !PT ;  /* 0x0000007089897212 */ /* 0x000fe400078ec0ff */
[----:B------:R-:W-:Y:S01]  /*f1c0*/  LOP3.LUT R138, R138, R113, RZ, 0xc0, !PT ;  /* 0x000000718a8a7212 */ /* 0x000fe200078ec0ff */
[----:B------:R-:W-:Y:S01]  /*f1d0*/  FADD.FTZ R215, R245, R240 ;  /* 0x000000f0f5d77221 */ /* 0x000fe20000010000 */
[----:B------:R-:W-:Y:S07]  /*f1e0*/  LOP3.LUT R139, R139, R104, RZ, 0xc0, !PT ;  /* 0x000000688b8b7212 */ /* 0x000fee00078ec0ff */
[C---:B------:R-:W-:Y:S01]  /*f1f0*/  HMMA.16816.F32.BF16 R128, R136.reuse, R124, R4 ;  /* 0x0000007c8880723c */ /* 0x040fe20000041804 */
[----:B------:R-:W2:Y:S07]  /*f200*/  LDSM.16.MT88.4 R4, [R186+0x11800] ;  /* 0x01180000ba04783b */ /* 0x000eae0000004200 */
[C---:B------:R-:W-:Y:S01]  /*f210*/  HMMA.16816.F32.BF16 R124, R136.reuse, R126, R8 ;  /* 0x0000007e887c723c */ /* 0x040fe20000041808 */
[----:B------:R-:W5:Y:S07]  /*f220*/  LDSM.16.MT88.4 R8, [R185+0x11800] ;  /* 0x01180000b908783b */ /* 0x000f6e0000004200 */
        /* <DEDUP_REMOVED lines=15> */
[C---:B------:R-:W-:Y:S08]  /*f320*/  HMMA.16816.F32.BF16 R68, R136.reuse, R164, R68 ;  /* 0x000000a48844723c */ /* 0x040ff00000041844 */
[C---:B------:R-:W-:Y:S08]  /*f330*/  HMMA.16816.F32.BF16 R72, R136.reuse, R166, R72 ;  /* 0x000000a68848723c */ /* 0x040ff00000041848 */
[C---:B--2---:R-:W-:Y:S07]  /*f340*/  HMMA.16816.F32.BF16 R76, R136.reuse, R4, R76 ;  /* 0x00000004884c723c */ /* 0x044fee000004184c */
[----:B------:R-:W-:Y:S01]  /*f350*/  FADD.FTZ R5, R227, R0 ;  /* 0x00000000e3057221 */ /* 0x000fe20000010000 */
[C---:B------:R-:W-:Y:S01]  /*f360*/  HMMA.16816.F32.BF16 R80, R136.reuse, R6, R80 ;  /* 0x000000068850723c */ /* 0x040fe20000041850 */
[----:B------:R-:W-:Y:S03]  /*f370*/  IMAD.MOV.U32 R0, RZ, RZ, R132 ;  /* 0x000000ffff007224 */ /* 0x000fe600078e0084 */
[----:B------:R-:W-:Y:S04]  /*f380*/  FADD.FTZ R5, R224, R5 ;  /* 0x00000005e0057221 */ /* 0x000fe80000010000 */
[C---:B-----5:R-:W-:Y:S01]  /*f390*/  HMMA.16816.F32.BF16 R84, R136.reuse, R8, R84 ;  /* 0x000000088854723c */ /* 0x060fe20000041854 */
[----:B------:R-:W-:Y:S04]  /*f3a0*/  FADD.FTZ R236, R236, R5 ;  /* 0x00000005ecec7221 */ /* 0x000fe80000010000 */
[----:B------:R-:W-:Y:S03]  /*f3b0*/  FADD.FTZ R239, R239, R236 ;  /* 0x000000ecefef7221 */ /* 0x000fe60000010000 */
[C---:B------:R-:W-:Y:S01]  /*f3c0*/  HMMA.16816.F32.BF16 R88, R136.reuse, R10, R88 ;  /* 0x0000000a8858723c */ /* 0x040fe20000041858 */
[----:B------:R-:W-:Y:S04]  /*f3d0*/  FADD.FTZ R232, R232, R239 ;  /* 0x000000efe8e87221 */ /* 0x000fe80000010000 */
[----:B------:R-:W-:Y:S03]  /*f3e0*/  FADD.FTZ R235, R235, R232 ;  /* 0x000000e8ebeb7221 */ /* 0x000fe60000010000 */
[C---:B-1----:R-:W-:Y:S01]  /*f3f0*/  HMMA.16816.F32.BF16 R92, R136.reuse, R12, R92 ;  /* 0x0000000c885c723c */ /* 0x042fe2000004185c */
[----:B------:R-:W-:Y:S04]  /*f400*/  FADD.FTZ R238, R238, R235 ;  /* 0x000000ebeeee7221 */ /* 0x000fe80000010000 */
[----:B------:R-:W-:Y:S03]  /*f410*/  FADD.FTZ R243, R243, R238 ;  /* 0x000000eef3f37221 */ /* 0x000fe60000010000 */
[----:B------:R-:W-:Y:S01]  /*f420*/  HMMA.16816.F32.BF16 R96, R136, R14, R96 ;  /* 0x0000000e8860723c */ /* 0x000fe20000041860 */
[----:B------:R-:W-:Y:S04]  /*f430*/  FADD.FTZ R242, R242, R243 ;  /* 0x000000f3f2f27221 */ /* 0x000fe80000010000 */
[----:B------:R-:W-:Y:S01]  /*f440*/  FADD.FTZ R211, R133, R242 ;  /* 0x000000f285d37221 */ /* 0x000fe20000010000 */
[----:B------:R-:W-:-:S05]  /*f450*/  @P0 BRA `(.L_x_600) ;  /* 0xffffc58000000947 */ /* 0x000fca000383ffff */
.L_x_599:
[----:B------:R-:W1:Y:S01]  /*f460*/  SHFL.BFLY PT, R0, R211, 0x2, 0x1f ;  /* 0x0c401f00d3007f89 */ /* 0x000e6200000e0000 */
[----:B------:R-:W-:Y:S01]  /*f470*/  MOV R10, 0x3f800000 ;  /* 0x3f800000000a7802 */ /* 0x000fe20000000f00 */
[----:B------:R-:W2:Y:S01]  /*f480*/  S2UR UR6, SR_CTAID.Y ;  /* 0x00000000000679c3 */ /* 0x000ea20000002600 */
[----:B------:R-:W-:Y:S01]  /*f490*/  MOV R9, 0x3f800000 ;  /* 0x3f80000000097802 */ /* 0x000fe20000000f00 */
[----:B------:R-:W3:Y:S01]  /*f4a0*/  SHFL.BFLY PT, R2, R215, 0x2, 0x1f ;  /* 0x0c401f00d7027f89 */ /* 0x000ee200000e0000 */
[----:B------:R-:W-:Y:S01]  /*f4b0*/  ULDC.U8 UR10, c[0x0][0x329] ;  /* 0x0000ca40000a7ab9 */ /* 0x000fe20000000000 */
[----:B------:R-:W-:Y:S01]  /*f4c0*/  BSSY B0, `(.L_x_603) ;  /* 0x000014f000007945 */ /* 0x000fe20003800000 */
[----:B------:R-:W-:Y:S01]  /*f4d0*/  UISETP.NE.AND UP4, UPT, UR11, -0x1, UPT ;  /* 0xffffffff0b00788c */ /* 0x000fe2000bf85270 */
[----:B------:R-:W4:Y:S01]  /*f4e0*/  S2R R5, SR_TID.X ;  /* 0x0000000000057919 */ /* 0x000f220000002100 */
[----:B------:R-:W-:-:S02]  /*f4f0*/  UISETP.NE.AND UP3, UPT, UR10, URZ, UPT ;  /* 0x0000003f0a00728c */ /* 0x000fc4000bf65270 */
[----:B------:R-:W-:Y:S02]  /*f500*/  ULDC.U8 UR9, c[0x0][0x328] ;  /* 0x0000ca0000097ab9 */ /* 0x000fe40000000000 */
[----:B------:R-:W-:Y:S02]  /*f510*/  ULDC.64 UR4, c[0x0][0x1e8] ;  /* 0x00007a0000047ab9 */ /* 0x000fe40000000a00 */
[----:B------:R-:W-:Y:S02]  /*f520*/  UISETP.NE.AND UP2, UPT, UR9, URZ, UPT ;  /* 0x0000003f0900728c */ /* 0x000fe4000bf45270 */
[----:B------:R-:W-:Y:S02]  /*f530*/  ULDC UR8, c[0x0][0x214] ;  /* 0x0000850000087ab9 */ /* 0x000fe40000000800 */
[----:B------:R-:W-:Y:S02]  /*f540*/  @UP4 UIMAD.WIDE.U32 UR20, UR11, UR4, URZ ;  /* 0x000000040b1442a5 */ /* 0x000fe4000f8e003f */
[----:B------:R-:W-:Y:S01]  /*f550*/  @!UP3 UISETP.NE.AND UP1, UPT, UR9, URZ, UPT ;  /* 0x0000003f0900b28c */ /* 0x000fe2000bf25270 */
[----:B------:R-:W5:Y:S01]  /*f560*/  S2UR UR9, SR_CTAID.X ;  /* 0x00000000000979c3 */ /* 0x000f620000002500 */
[----:B------:R-:W-:Y:S01]  /*f570*/  @UP4 UIMAD UR7, UR11, UR5, UR21 ;  /* 0x000000050b0742a4 */ /* 0x000fe2000f8e0215 */
[----:B-1----:R-:W-:Y:S01]  /*f580*/  FADD.FTZ R7, R0, R211 ;  /* 0x000000d300077221 */ /* 0x002fe20000010000 */
[----:B------:R-:W-:-:S02]  /*f590*/  UISETP.EQ.AND UP2, UPT, UR10, URZ, UP2 ;  /* 0x0000003f0a00728c */ /* 0x000fc40009742270 */
[----:B--2---:R-:W-:Y:S01]  /*f5a0*/  @!UP4 USHF.R.S32.HI UR13, URZ, 0x1f, UR6 ;  /* 0x0000001f3f0dc899 */ /* 0x004fe20008011406 */
[----:B---3--:R-:W-:Y:S01]  /*f5b0*/  FADD.FTZ R11, R2, R215 ;  /* 0x000000d7020b7221 */ /* 0x008fe20000010000 */
[----:B------:R-:W-:Y:S01]  /*f5c0*/  ULDC.64 UR4, c[0x0][0x1e0] ;  /* 0x0000780000047ab9 */ /* 0x000fe20000000a00 */
[----:B------:R-:W1:Y:S01]  /*f5d0*/  SHFL.BFLY PT, R2, R7, 0x1, 0x1f ;  /* 0x0c201f0007027f89 */ /* 0x000e6200000e0000 */
[----:B------:R-:W2:Y:S01]  /*f5e0*/  S2UR UR10, SR_CTAID.Z ;  /* 0x00000000000a79c3 */ /* 0x000ea20000002700 */
[----:B----4-:R-:W-:Y:S01]  /*f5f0*/  SHF.R.S32.HI R0, RZ, 0x1f, R5 ;  /* 0x0000001fff007819 */ /* 0x010fe20000011405 */
[----:B------:R-:W-:Y:S01]  /*f600*/  @!UP4 UIMAD UR13, UR13, UR4, URZ ;  /* 0x000000040d0dc2a4 */ /* 0x000fe2000f8e023f */
[----:B------:R-:W3:Y:S01]  /*f610*/  SHFL.BFLY PT, R4, R11, 0x1, 0x1f ;  /* 0x0c201f000b047f89 */ /* 0x000ee200000e0000 */
[----:B------:R-:W-:Y:S01]  /*f620*/  @UP3 ULDC UR12, c[0x0][0x210] ;  /* 0x00008400000c3ab9 */ /* 0x000fe20000000800 */
[----:B------:R-:W-:Y:S01]  /*f630*/  LEA.HI R8, R0, R5, RZ, 0x2 ;  /* 0x0000000500087211 */ /* 0x000fe200078f10ff */
[----:B------:R-:W-:-:S02]  /*f640*/  @!UP4 UIMAD UR13, UR6, UR5, UR13 ;  /* 0x00000005060dc2a4 */ /* 0x000fc4000f8e020d */
[----:B------:R-:W-:Y:S01]  /*f650*/  @UP3 UIMAD UR12, UR12, UR8, URZ ;  /* 0x000000080c0c32a4 */ /* 0x000fe2000f8e023f */
[----:B------:R-:W-:Y:S01]  /*f660*/  SHF.R.S32.HI R6, RZ, 0x1f, R8 ;  /* 0x0000001fff067819 */ /* 0x000fe20000011408 */
[----:B------:R-:W-:Y:S02]  /*f670*/  ULDC UR5, c[0x0][0x234] ;  /* 0x00008d0000057ab9 */ /* 0x000fe40000000800 */
[----:B------:R-:W-:Y:S02]  /*f680*/  UISETP.NE.OR UP0, UPT, UR11, -0x1, !UP2 ;  /* 0xffffffff0b00788c */ /* 0x000fe4000d705670 */
[----:B------:R-:W-:Y:S02]  /*f690*/  @!UP3 USEL UR12, UR8, UR5, !UP1 ;  /* 0x00000005080cb287 */ /* 0x000fe4000c800000 */
[----:B------:R-:W-:Y:S02]  /*f6a0*/  @!UP4 UIMAD.WIDE.U32 UR22, UR6, UR4, URZ ;  /* 0x000000040616c2a5 */ /* 0x000fe4000f8e003f */
[----:B------:R-:W-:-:S02]  /*f6b0*/  @UP3 UMOV UR15, 0x1 ;  /* 0x00000001000f3882 */ /* 0x000fc40000000000 */
[----:B------:R-:W-:Y:S02]  /*f6c0*/  ULDC UR4, c[0x0][0x1c0] ;  /* 0x0000700000047ab9 */ /* 0x000fe40000000800 */
[----:B------:R-:W-:Y:S01]  /*f6d0*/  @!UP3 UIMAD UR15, UR12, UR4, URZ ;  /* 0x000000040c0fb2a4 */ /* 0x000fe2000f8e023f */
[----:B-1----:R-:W-:Y:S01]  /*f6e0*/  FADD.FTZ R2, R7, R2 ;  /* 0x0000000207027221 */ /* 0x002fe20000010000 */
[----:B------:R-:W-:Y:S01]  /*f6f0*/  SHF.R.S32.HI R7, RZ, 0x2, R8 ;  /* 0x00000002ff077819 */ /* 0x000fe20000011408 */
[----:B------:R-:W-:Y:S01]  /*f700*/  @UP3 ULDC UR16, c[0x0][0x210] ;  /* 0x0000840000103ab9 */ /* 0x000fe20000000800 */
[----:B------:R-:W-:Y:S01]  /*f710*/  LOP3.LUT R8, R8, 0x3ffffffc, RZ, 0xc0, !PT ;  /* 0x3ffffffc08087812 */ /* 0x000fe200078ec0ff */
[----:B---3--:R-:W-:Y:S01]  /*f720*/  FADD.FTZ R4, R11, R4 ;  /* 0x000000040b047221 */ /* 0x008fe20000010000 */
[----:B------:R-:W-:Y:S01]  /*f730*/  FSETP.NE.FTZ.AND P3, PT, R2, RZ, PT ;  /* 0x000000ff0200720b */ /* 0x000fe20003f75000 */
[----:B------:R-:W-:Y:S01]  /*f740*/  UIMAD UR4, UR6, UR15, URZ ;  /* 0x0000000f060472a4 */ /* 0x000fe2000f8e023f */
[----:B------:R-:W-:Y:S01]  /*f750*/  LEA.HI R6, R6, R7, RZ, 0x3 ;  /* 0x0000000706067211 */ /* 0x000fe200078f18ff */
[----:B------:R-:W-:Y:S01]  /*f760*/  @!UP3 UMOV UR16, 0x1 ;  /* 0x000000010010b882 */ /* 0x000fe20000000000 */
[----:B------:R-:W-:Y:S01]  /*f770*/  FSETP.NE.FTZ.AND P4, PT, R4, RZ, PT ;  /* 0x000000ff0400720b */ /* 0x000fe20003f95000 */
[----:B------:R-:W-:Y:S01]  /*f780*/  @!UP0 UIMAD UR11, UR6, UR8, URZ ;  /* 0x00000008060b82a4 */ /* 0x000fe2000f8e023f */
[----:B------:R-:W-:Y:S01]  /*f790*/  LOP3.LUT R6, R6, 0xfffffff8, RZ, 0xc0, !PT ;  /* 0xfffffff806067812 */ /* 0x000fe200078ec0ff */
[----:B-----5:R-:W-:Y:S01]  /*f7a0*/  UIMAD UR5, UR9, UR16, URZ ;  /* 0x00000010090572a4 */ /* 0x020fe2000f8e023f */
[-C--:B------:R-:W-:Y:S01]  /*f7b0*/  IADD3 R13, -R8, R5.reuse, RZ ;  /* 0x00000005080d7210 */ /* 0x080fe20007ffe1ff */
[----:B------:R-:W-:Y:S01]  /*f7c0*/  USEL UR4, UR4, URZ, !UP2 ;  /* 0x0000003f04047287 */ /* 0x000fe2000d000000 */
[----:B------:R-:W-:Y:S01]  /*f7d0*/  IADD3 R6, R7, -R6, RZ ;  /* 0x8000000607067210 */ /* 0x000fe20007ffe0ff */
[----:B------:R-:W-:Y:S01]  /*f7e0*/  USHF.L.U32 UR5, UR5, 0x6, URZ ;  /* 0x0000000605057899 */ /* 0x000fe2000800063f */
[----:B------:R-:W-:Y:S01]  /*f7f0*/  LEA.HI R7, R0, R5, RZ, 0x5 ;  /* 0x0000000500077211 */ /* 0x000fe200078f28ff */
[----:B------:R-:W1:Y:S01]  /*f800*/  @P3 MUFU.RCP R10, R2 ;  /* 0x00000002000a3308 */ /* 0x000e620000001000 */
[C---:B------:R-:W-:Y:S01]  /*f810*/  SHF.L.U32 R11, R6.reuse, 0x6, RZ ;  /* 0x00000006060b7819 */ /* 0x040fe200000006ff */
[----:B--2---:R-:W-:Y:S01]  /*f820*/  UIMAD UR12, UR10, UR12, UR4 ;  /* 0x0000000c0a0c72a4 */ /* 0x004fe2000f8e0204 */
[C---:B------:R-:W-:Y:S01]  /*f830*/  R2P PR, R6.reuse, 0x6 ;  /* 0x0000000606007804 */ /* 0x040fe20000000000 */
[----:B------:R-:W-:Y:S01]  /*f840*/  @!UP2 UMOV UR24, URZ ;  /* 0x0000003f0018ac82 */ /* 0x000fe20008000000 */
[----:B------:R-:W-:Y:S01]  /*f850*/  LOP3.LUT R11, R11, 0x1c0, RZ, 0xc0, !PT ;  /* 0x000001c00b0b7812 */ /* 0x000fe200078ec0ff */
[----:B------:R-:W-:Y:S01]  /*f860*/  @UP2 UMOV UR24, UR11 ;  /* 0x0000000b00182c82 */ /* 0x000fe20008000000 */
[----:B------:R-:W-:Y:S01]  /*f870*/  LOP3.LUT R6, R6, 0x1, RZ, 0xc0, !PT ;  /* 0x0000000106067812 */ /* 0x000fe200078ec0ff */
[----:B------:R-:W2:Y:S01]  /*f880*/  @P4 MUFU.RCP R9, R4 ;  /* 0x0000000400094308 */ /* 0x000ea20000001000 */
[----:B------:R-:W-:Y:S01]  /*f890*/  LEA.HI R8, R11, R11, RZ, 0x1d ;  /* 0x0000000b0b087211 */ /* 0x000fe200078fe8ff */
[----:B------:R-:W-:Y:S01]  /*f8a0*/  @!UP2 UMOV UR25, URZ ;  /* 0x0000003f0019ac82 */ /* 0x000fe20008000000 */
[----:B------:R-:W-:Y:S01]  /*f8b0*/  ISETP.NE.U32.AND P0, PT, R6, 0x1, PT ;  /* 0x000000010600780c */ /* 0x000fe20003f05070 */
[----:B------:R-:W-:Y:S01]  /*f8c0*/  USHF.R.S32.HI UR4, URZ, 0x1f, UR5 ;  /* 0x0000001f3f047899 */ /* 0x000fe20008011405 */
[----:B------:R-:W-:Y:S01]  /*f8d0*/  MOV R6, 0x20 ;  /* 0x0000002000067802 */ /* 0x000fe20000000f00 */
[----:B------:R-:W-:Y:S01]  /*f8e0*/  @UP2 USHF.R.S32.HI UR25, URZ, 0x1f, UR11 ;  /* 0x0000001f3f192899 */ /* 0x000fe2000801140b */
[----:B-1----:R-:W-:-:S02]  /*f8f0*/  FMUL.FTZ R10, R10, c[0x0][0x2dc] ;  /* 0x0000b7000a0a7a20 */ /* 0x002fc40000410000 */
[----:B------:R-:W-:Y:S01]  /*f900*/  SEL R6, R6, 0xffffffe0, !P1 ;  /* 0xffffffe006067807 */ /* 0x000fe20004800000 */
[----:B------:R-:W-:Y:S01]  /*f910*/  @P4 MUFU.LG2 R4, R4 ;  /* 0x0000000400044308 */ /* 0x000fe20000000c00 */
[----:B------:R-:W-:Y:S01]  /*f920*/  USHF.R.S32.HI UR6, URZ, 0x1f, UR12 ;  /* 0x0000001f3f067899 */ /* 0x000fe2000801140c */
[C---:B------:R-:W-:Y:S01]  /*f930*/  FMUL.FTZ R130, R10.reuse, R130 ;  /* 0x000000820a827220 */ /* 0x040fe20000410000 */
[----:B------:R-:W-:Y:S01]  /*f940*/  UIADD3 UR5, UP1, UP0, UR5, UR24, UR12 ;  /* 0x0000001805057290 */ /* 0x000fe2000f83e00c */
[C---:B------:R-:W-:Y:S01]  /*f950*/  FMUL.FTZ R131, R10.reuse, R131 ;  /* 0x000000830a837220 */ /* 0x040fe20000410000 */
[----:B------:R-:W-:Y:S01]  /*f960*/  @!UP4 UIADD3 UR7, UR23, UR13, URZ ;  /* 0x0000000d1707c290 */ /* 0x000fe2000fffe03f */
[C---:B------:R-:W-:Y:S01]  /*f970*/  FMUL.FTZ R126, R10.reuse, R126 ;  /* 0x0000007e0a7e7220 */ /* 0x040fe20000410000 */
[----:B------:R-:W-:Y:S01]  /*f980*/  UIADD3.X UR4, UR4, UR25, UR6, UP1, UP0 ;  /* 0x0000001904047290 */ /* 0x000fe20008fe0406 */
[C---:B------:R-:W-:Y:S01]  /*f990*/  FMUL.FTZ R127, R10.reuse, R127 ;  /* 0x0000007f0a7f7220 */ /* 0x040fe20000410000 */
[----:B------:R-:W-:Y:S01]  /*f9a0*/  F2FP.BF16.PACK_AB R130, R131, R130 ;  /* 0x000000828382723e */ /* 0x000fe200000010ff */
[C---:B------:R-:W-:Y:S01]  /*f9b0*/  FMUL.FTZ R122, R10.reuse, R122 ;  /* 0x0000007a0a7a7220 */ /* 0x040fe20000410000 */
[----:B------:R-:W1:Y:S01]  /*f9c0*/  @P3 MUFU.LG2 R2, R2 ;  /* 0x0000000200023308 */ /* 0x000e620000000c00 */
        /* <DEDUP_REMOVED lines=80> */
[----:B------:R-:W-:Y:S01]  /*fed0*/  IADD3 R13, R11, -0x10, RZ ;  /* 0xfffffff00b0d7810 */ /* 0x000fe20007ffe0ff */
[----:B------:R-:W-:Y:S01]  /*fee0*/  FMUL.FTZ R116, R9, R116 ;  /* 0x0000007409747220 */ /* 0x000fe20000410000 */
[----:B------:R-:W-:Y:S01]  /*fef0*/  @P0 IADD3 R13, R11, 0x10, RZ ;  /* 0x000000100b0d0810 */ /* 0x000fe20007ffe0ff */
        /* <DEDUP_REMOVED lines=22> */
[C---:B------:R-:W-:Y:S01]  /*10060*/  FMUL.FTZ R40, R9.reuse, R40 ;  /* 0x0000002809287220 */ /* 0x040fe20000410000 */
[----:B------:R-:W-:Y:S01]  /*10070*/  IADD3 R21, R8, R13, RZ ;  /* 0x0000000d08157210 */ /* 0x000fe20007ffe0ff */
[C---:B------:R-:W-:Y:S01]  /*10080*/  FMUL.FTZ R41, R9.reuse, R41 ;  /* 0x0000002909297220 */ /* 0x040fe20000410000 */
[----:B------:R-:W-:Y:S01]  /*10090*/  STS [R11+0x400], R130 ;  /* 0x000400820b007388 */ /* 0x000fe20000000800 */
[----:B------:R-:W-:Y:S01]  /*100a0*/  FMUL.FTZ R44, R9, R44 ;  /* 0x0000002c092c7220 */ /* 0x000fe20000410000 */
[----:B------:R-:W-:Y:S01]  /*100b0*/  F2FP.BF16.PACK_AB R104, R105, R104 ;  /* 0x000000686968723e */ /* 0x000fe200000010ff */
[C---:B------:R-:W-:Y:S01]  /*100c0*/  FMUL.FTZ R45, R9.reuse, R45 ;  /* 0x0000002d092d7220 */ /* 0x040fe20000410000 */
[----:B------:R-:W-:Y:S01]  /*100d0*/  STS [R13], R124 ;  /* 0x0000007c0d007388 */ /* 0x000fe20000000800 */
[----:B------:R-:W-:Y:S01]  /*100e0*/  FMUL.FTZ R48, R9, R48 ;  /* 0x0000003009307220 */ /* 0x000fe20000410000 */
[----:B------:R-:W-:Y:S01]  /*100f0*/  IADD3 R23, R15, R8, RZ ;  /* 0x000000080f177210 */ /* 0x000fe20007ffe0ff */
[C---:B------:R-:W-:Y:S01]  /*10100*/  FMUL.FTZ R49, R9.reuse, R49 ;  /* 0x0000003109317220 */ /* 0x040fe20000410000 */
[----:B------:R-:W-:Y:S01]  /*10110*/  STS [R13+0x400], R126 ;  /* 0x0004007e0d007388 */ /* 0x000fe20000000800 */
[----:B------:R-:W-:Y:S01]  /*10120*/  FMUL.FTZ R52, R9, R52 ;  /* 0x0000003409347220 */ /* 0x000fe20000410000 */
[----:B------:R-:W-:Y:S01]  /*10130*/  F2FP.BF16.PACK_AB R100, R101, R100 ;  /* 0x000000646564723e */ /* 0x000fe200000010ff */
[----:B------:R-:W-:Y:S01]  /*10140*/  FMUL.FTZ R53, R9, R53 ;  /* 0x0000003509357220 */ /* 0x000fe20000410000 */
[----:B------:R-:W-:Y:S01]  /*10150*/  STS [R15], R120 ;  /* 0x000000780f007388 */ /* 0x000fe20000000800 */
[----:B------:R-:W-:Y:S01]  /*10160*/  IADD3 R25, R17, R8, RZ ;  /* 0x0000000811197210 */ /* 0x000fe20007ffe0ff */
[----:B------:R-:W-:Y:S01]  /*10170*/  FMUL.FTZ R56, R9, R56 ;  /* 0x0000003809387220 */ /* 0x000fe20000410000 */
[----:B------:R-:W-:Y:S01]  /*10180*/  F2FP.BF16.PACK_AB R36, R37, R36 ;  /* 0x000000242524723e */ /* 0x000fe200000010ff */
        /* <DEDUP_REMOVED lines=43> */
[----:B------:R-:W-:Y:S01]  /*10440*/  @P4 FMUL.FTZ R61, R4, 0.69314718246459960938 ;  /* 0x3f317218043d4820 */ /* 0x000fe20000410000 */
[----:B------:R-:W-:Y:S01]  /*10450*/  STS [R11+0x2000], R36 ;  /* 0x002000240b007388 */ /* 0x000fe20000000800 */
[----:B------:R-:W-:-:S02]  /*10460*/  F2FP.BF16.PACK_AB R84, R85, R84 ;  /* 0x000000545554723e */ /* 0x000fc400000010ff */
[----:B------:R-:W-:Y:S01]  /*10470*/  F2FP.BF16.PACK_AB R88, R89, R88 ;  /* 0x000000585958723e */ /* 0x000fe200000010ff */
[----:B------:R-:W-:Y:S01]  /*10480*/  STS [R11+0x2400], R38 ;  /* 0x002400260b007388 */ /* 0x000fe20000000800 */
[----:B------:R-:W-:Y:S02]  /*10490*/  F2FP.BF16.PACK_AB R92, R93, R92 ;  /* 0x0000005c5d5c723e */ /* 0x000fe400000010ff */
[----:B------:R-:W-:Y:S01]  /*104a0*/  F2FP.BF16.PACK_AB R9, R9, R96 ;  /* 0x000000600909723e */ /* 0x000fe200000010ff */
[----:B------:R-:W-:Y:S01]  /*104b0*/  STS [R13+0x2000], R40 ;  /* 0x002000280d007388 */ /* 0x000fe20000000800 */
[----:B------:R-:W-:-:S03]  /*104c0*/  LOP3.LUT R8, R7, 0xffffffe0, RZ, 0xc0, !PT ;  /* 0xffffffe007087812 */ /* 0x000fc600078ec0ff */
[----:B------:R-:W-:Y:S01]  /*104d0*/  STS [R13+0x2400], R42 ;  /* 0x0024002a0d007388 */ /* 0x000fe20000000800 */
[----:B------:R-:W-:-:S03]  /*104e0*/  IADD3 R8, -R8, R5, RZ ;  /* 0x0000000508087210 */ /* 0x000fc60007ffe1ff */
[----:B------:R-:W-:Y:S01]  /*104f0*/  STS [R15+0x2000], R44 ;  /* 0x0020002c0f007388 */ /* 0x000fe20000000800 */
[----:B------:R-:W-:-:S03]  /*10500*/  LOP3.LUT P0, RZ, R8, 0x3, RZ, 0xc0, !PT ;  /* 0x0000000308ff7812 */ /* 0x000fc6000780c0ff */
        /* <DEDUP_REMOVED lines=27> */
[----:B------:R-:W-:Y:S06]  /*106c0*/  BAR.SYNC.DEFER_BLOCKING 0x0 ;  /* 0x0000000000007b1d */ /* 0x000fec0000010000 */
[----:B------:R-:W3:Y:S01]  /*106d0*/  S2R R6, SR_TID.X ;  /* 0x0000000000067919 */ /* 0x000ee20000002100 */
[----:B-1----:R-:W-:-:S04]  /*106e0*/  SHF.R.S32.HI R9, RZ, 0x1f, R10 ;  /* 0x0000001fff097819 */ /* 0x002fc8000001140a */
[----:B------:R-:W-:Y:S01]  /*106f0*/  LEA.HI R9, R9, R10, RZ, 0x2 ;  /* 0x0000000a09097211 */ /* 0x000fe200078f10ff */
[----:B------:R2:W1:Y:S03]  /*10700*/  LDS.128 R52, [R197] ;  /* 0x00000000c5347984 */ /* 0x0004660000000c00 */
[----:B------:R-:W-:Y:S01]  /*10710*/  LOP3.LUT R9, R9, 0xffffffc, RZ, 0xc0, !PT ;  /* 0x0ffffffc09097812 */ /* 0x000fe200078ec0ff */
[----:B------:R2:W4:Y:S03]  /*10720*/  LDS.128 R48, [R197+0x800] ;  /* 0x00080000c5307984 */ /* 0x0005260000000c00 */
[----:B------:R-:W-:Y:S02]  /*10730*/  IADD3 R10, R10, -R9, RZ ;  /* 0x800000090a0a7210 */ /* 0x000fe40007ffe0ff */
[----:B---3--:R-:W-:Y:S01]  /*10740*/  SHF.R.S32.HI R11, RZ, 0x1f, R6 ;  /* 0x0000001fff0b7819 */ /* 0x008fe20000011406 */
[----:B------:R2:W3:Y:S01]  /*10750*/  LDS.128 R44, [R197+0x1000] ;  /* 0x00100000c52c7984 */ /* 0x0004e20000000c00 */
[----:B------:R-:W-:Y:S01]  /*10760*/  MOV R9, 0x7f800000 ;  /* 0x7f80000000097802 */ /* 0x000fe20000000f00 */
[----:B------:R-:W-:Y:S01]  /*10770*/  @P3 FFMA.FTZ R9, R3, c[0x0][0x238], R2 ;  /* 0x00008e0003093a23 */ /* 0x000fe20000010002 */
[-C--:B------:R-:W-:Y:S01]  /*10780*/  LEA.HI R7, R11, R6.reuse, RZ, 0x5 ;  /* 0x000000060b077211 */ /* 0x080fe200078f28ff */
[----:B------:R2:W1:Y:S03]  /*10790*/  LDS.128 R40, [R197+0x1800] ;  /* 0x00180000c5287984 */ /* 0x0004660000000c00 */
[----:B------:R-:W-:Y:S01]  /*107a0*/  LOP3.LUT R7, R7, 0xffffffe0, RZ, 0xc0, !PT ;  /* 0xffffffe007077812 */ /* 0x000fe200078ec0ff */
[----:B------:R2:W1:Y:S03]  /*107b0*/  LDS.128 R36, [R197+0x2000] ;  /* 0x00200000c5247984 */ /* 0x0004660000000c00 */
[----:B------:R-:W-:Y:S01]  /*107c0*/  IADD3 R7, -R7, R6, RZ ;  /* 0x0000000607077210 */ /* 0x000fe20007ffe1ff */
[----:B------:R2:W1:Y:S03]  /*107d0*/  LDS.128 R32, [R197+0x2800] ;  /* 0x00280000c5207984 */ /* 0x0004660000000c00 */
[----:B------:R-:W-:Y:S01]  /*107e0*/  SHF.R.S32.HI R8, RZ, 0x1f, R7 ;  /* 0x0000001fff087819 */ /* 0x000fe20000011407 */
[----:B------:R2:W1:Y:S03]  /*107f0*/  LDS.128 R28, [R197+0x3000] ;  /* 0x00300000c51c7984 */ /* 0x0004660000000c00 */
[----:B------:R-:W-:Y:S01]  /*10800*/  LEA.HI R7, R8, R7, RZ, 0x2 ;  /* 0x0000000708077211 */ /* 0x000fe200078f10ff */
        /* <DEDUP_REMOVED lines=10> */
[----:B----4-:R-:W-:Y:S01]  /*108b0*/  UIMAD UR6, UR9, -0x40, UR17 ;  /* 0xffffffc0090678a4 */ /* 0x010fe2000f8e0211 */
        /* <DEDUP_REMOVED lines=15> */
.L_x_604:
[----:B----4-:R-:W-:Y:S05]  /*109b0*/  BSYNC B0 ;  /* 0x0000000000007941 */ /* 0x010fea0003800000 */
.L_x_603:
[----:B------:R-:W4:Y:S01]  /*109c0*/  S2R R2, SR_CTAID.Z ;  /* 0x0000000000027919 */ /* 0x000f220000002700 */
        /* <DEDUP_REMOVED lines=8> */
[----:B------:R-:W-:Y:S01]  /*10a50*/  LEA.HI R6, R11, R6, RZ, 0x3 ;  /* 0x000000060b067211 */ /* 0x000fe200078f18ff */
[----:B------:R-:W-:Y:S01]  /*10a60*/  BSSY B0, `(.L_x_605) ;  /* 0x0000018000007945 */ /* 0x000fe20003800000 */
[----:B------:R-:W-:Y:S01]  /*10a70*/  IADD3.X R11, R0, UR7, RZ, P0, !PT ;  /* 0x00000007000b7c10 */ /* 0x000fe200087fe4ff */
[----:B------:R-:W-:Y:S01]  /*10a80*/  UIMAD UR4, UR10, UR5, UR4 ;  /* 0x000000050a0472a4 */ /* 0x000fe2000f8e0204 */
[----:B------:R-:W-:Y:S01]  /*10a90*/  ISETP.GE.AND P0, PT, R3, UR9, PT ;  /* 0x0000000903007c0c */ /* 0x000fe2000bf06270 */
[----:B------:R-:W-:Y:S01]  /*10aa0*/  IMAD.U32 R0, RZ, RZ, UR14 ;  /* 0x0000000eff007e24 */ /* 0x000fe2000f8e00ff */
[----:B------:R-:W-:-:S04]  /*10ab0*/  SHF.R.S32.HI R8, RZ, 0x3, R6 ;  /* 0x00000003ff087819 */ /* 0x000fc80000011406 */
[----:B------:R-:W-:Y:S01]  /*10ac0*/  SHF.R.S32.HI R9, RZ, 0x1f, R8 ;  /* 0x0000001fff097819 */ /* 0x000fe20000011408 */
[----:B----4-:R-:W-:-:S04]  /*10ad0*/  IMAD.WIDE.U32 R6, R2, c[0x0][0x1f0], R10 ;  /* 0x00007c0002067a25 */ /* 0x010fc800078e000a */
[----:B------:R-:W-:Y:S01]  /*10ae0*/  IMAD.WIDE R8, R0, 0x40, R8 ;  /* 0x0000004000087825 */ /* 0x000fe200078e0208 */
[----:B------:R-:W-:Y:S01]  /*10af0*/  IADD3 R11, R7, UR4, RZ ;  /* 0x00000004070b7c10 */ /* 0x000fe2000fffe0ff */
        /* <DEDUP_REMOVED lines=14> */
.L_x_606:
[----:B------:R-:W-:Y:S05]  /*10be0*/  BSYNC B0 ;  /* 0x0000000000007941 */ /* 0x000fea0003800000 */
.L_x_605:
[----:B------:R-:W-:Y:S01]  /*10bf0*/  LEA.HI.SX32 R0, R5, 0x10, 0x1d ;  /* 0x0000001005007811 */ /* 0x000fe200078feaff */
[----:B------:R-:W-:Y:S03]  /*10c00*/  BSSY B0, `(.L_x_607) ;  /* 0x0000013000007945 */ /* 0x000fe60003800000 */
[----:B------:R-:W-:-:S13]  /*10c10*/  ISETP.GE.AND P0, PT, R0, UR9, PT ;  /* 0x0000000900007c0c */ /* 0x000fda000bf06270 */
        /* <DEDUP_REMOVED lines=17> */
.L_x_608:
[----:B------:R-:W-:Y:S05]  /*10d30*/  BSYNC B0 ;  /* 0x0000000000007941 */ /* 0x000fea0003800000 */
.L_x_607:
[----:B------:R-:W-:Y:S01]  /*10d40*/  LEA.HI.SX32 R0, R5, 0x20, 0x1d ;  /* 0x0000002005007811 */ /* 0x000fe200078feaff */
        /* <DEDUP_REMOVED lines=16> */
[----:B---3--:R1:W-:Y:S04]  /*10e50*/  @!P2 STG.E.128 [R2.64], R44 ;  /* 0x0000002c0200a986 */ /* 0x0083e8000c101d12 */
[----:B------:R1:W-:Y:S04]  /*10e60*/  @!P1 STG.E.128 [R2.64+0x80], R28 ;  /* 0x0000801c02009986 */ /* 0x0003e8000c101d12 */
[----:B------:R1:W-:Y:S02]  /*10e70*/  @!P0 STG.E.128 [R2.64+0x100], R12 ;  /* 0x0001000c02008986 */ /* 0x0003e4000c101d12 */
.L_x_610:
[----:B------:R-:W-:Y:S05]  /*10e80*/  BSYNC B0 ;  /* 0x0000000000007941 */ /* 0x000fea0003800000 */
.L_x_609:
[----:B------:R-:W-:-:S04]  /*10e90*/  LEA.HI.SX32 R5, R5, 0x30, 0x1d ;  /* 0x0000003005057811 */ /* 0x000fc800078feaff */
        /* <DEDUP_REMOVED lines=20> */
.L_x_611:
        /* <DEDUP_REMOVED lines=10> */
.L_x_1287:


//--------------------- .text._ZN5flash16flash_fwd_kernelI23Flash_fwd_kernel_traitsILi192ELi64ELi64ELi4ELb0ELb0EN7cutlass10bfloat16_tE19Flash_kernel_traitsILi192ELi64ELi64ELi4ES3_EELb1ELb0ELb0ELb0ELb0ELb1ELb0ELb0EEEvNS_16Flash_fwd_paramsE --------------------------
	.section	.text._ZN5flash16flash_fwd_kernelI23Flash_fwd_kernel_traitsILi192ELi64ELi64ELi4ELb0ELb0EN7cutlass10bfloat16_tE19Flash_kernel_traitsILi192ELi64ELi64ELi4ES3_EELb1ELb0ELb0ELb0ELb0ELb1ELb0ELb0EEEvNS_16Flash_fwd_paramsE,"ax",@progbits
	.sectioninfo	@"SHI_REGISTERS=236"
	.align	128
        .global         _ZN5flash16flash_fwd_kernelI23Flash_fwd_kernel_traitsILi192ELi64ELi64ELi4ELb0ELb0EN7cutlass10bfloat16_tE19Flash_kernel_traitsILi192ELi64ELi64ELi4ES3_EELb1ELb0ELb0ELb0ELb0ELb1ELb0ELb0EEEvNS_16Flash_fwd_paramsE
        .type           _ZN5flash16flash_fwd_kernelI23Flash_fwd_kernel_traitsILi192ELi64ELi64ELi4ELb0ELb0EN7cutlass10bfloat16_tE19Flash_kernel_traitsILi192ELi64ELi64ELi4ES3_EELb1ELb0ELb0ELb0ELb0ELb1ELb0ELb0EEEvNS_16Flash_fwd_paramsE,@function
        .size           _ZN5flash16flash_fwd_kernelI23Flash_fwd_kernel_traitsILi192ELi64ELi64ELi4ELb0ELb0EN7cutlass10bfloat16_tE19Flash_kernel_traitsILi192ELi64ELi64ELi4ES3_EELb1ELb0ELb0ELb0ELb0ELb1ELb0ELb0EEEvNS_16Flash_fwd_paramsE,(.L_x_1288 - _ZN5flash16flash_fwd_kernelI23Flash_fwd_kernel_traitsILi192ELi64ELi64ELi4ELb0ELb0EN7cutlass10bfloat16_tE19Flash_kernel_traitsILi192ELi64ELi64ELi4ES3_EELb1ELb0ELb0ELb0ELb0ELb1ELb0ELb0EEEvNS_16Flash_fwd_paramsE)
        .other          _ZN5flash16flash_fwd_kernelI23Flash_fwd_kernel_traitsILi192ELi64ELi64ELi4ELb0ELb0EN7cutlass10bfloat16_tE19Flash_kernel_traitsILi192ELi64ELi64ELi4ES3_EELb1ELb0ELb0ELb0ELb0ELb1ELb0ELb0EEEvNS_16Flash_fwd_paramsE,@"STO_CUDA_ENTRY STV_DEFAULT"
_ZN5flash16flash_fwd_kernelI23Flash_fwd_kernel_traitsILi192ELi64ELi64ELi4ELb0ELb0EN7cutlass10bfloat16_tE19Flash_kernel_traitsILi192ELi64ELi64ELi4ES3_EELb1ELb0ELb0ELb0ELb0ELb1ELb0ELb0EEEvNS_16Flash_fwd_paramsE:
.text._ZN5flash16flash_fwd_kernelI23Flash_fwd_kernel_traitsILi192ELi64ELi64ELi4ELb0ELb0EN7cutlass10bfloat16_tE19Flash_kernel_traitsILi192ELi64ELi64ELi4ES3_EELb1ELb0ELb0ELb0ELb0ELb1ELb0ELb0EEEvNS_16Flash_fwd_paramsE:
        /* <DEDUP_REMOVED lines=19> */
[----:B------:R-:W-:Y:S01]  /*0130*/  ULDC.64 UR12, c[0x0][0x240] ;  /* 0x00009000000c7ab9 */ /* 0x000fe20000000a00 */
[----:B------:R-:W1:Y:S01]  /*0140*/  S2UR UR9, SR_CTAID.Z ;  /* 0x00000000000979c3 */ /* 0x000e620000002700 */
[----:B------:R-:W-:Y:S02]  /*0150*/  UMOV UR7, 0x4 ;  /* 0x0000000400077882 */ /* 0x000fe40000000000 */
        /* <DEDUP_REMOVED lines=29> */
[----:B------:R2:W3:Y:S04]  /*0330*/  @P0 LDG.E R8, [R10.64] ;  /* 0x000000180a080981 */ /* 0x0004e8000c1e1900 */
[----:B------:R2:W4:Y:S01]  /*0340*/  @P0 LDG.E R7, [R10.64+0x4] ;  /* 0x000004180a070981 */ /* 0x000522000c1e1900 */
[----:B------:R-:W-:-:S13]  /*0350*/  PLOP3.LUT P1, PT, PT, PT, UP1, 0x80, 0x0 ;  /* 0x000000000000781c */ /* 0x000fda0003f2f018 */
[----:B------:R-:W5:Y:S01]  /*0360*/  @P1 LDG.E R6, [R12.64] ;  /* 0x000000180c061981 */ /* 0x000f62000c1e1900 */
[----:B-1----:R-:W-:Y:S01]  /*0370*/  MOV R4, UR4 ;  /* 0x0000000400047c02 */ /* 0x002fe20008000f00 */
[----:B------:R-:W-:-:S05]  /*0380*/  IMAD.U32 R5, RZ, RZ, UR5 ;  /* 0x00000005ff057e24 */ /* 0x000fca000f8e00ff */
[----:B------:R-:W5:Y:S01]  /*0390*/  @!P2 LDG.E R0, [R4.64] ;  /* 0x000000180400a981 */ /* 0x000f62000c1e1900 */
[----:B------:R-:W-:Y:S01]  /*03a0*/  UMOV UR21, 0xffffffff ;  /* 0xffffffff00157882 */ /* 0x000fe20000000000 */
[----:B--2---:R-:W-:Y:S01]  /*03b0*/  SHF.R.S32.HI R11, RZ, 0x1f, R82 ;  /* 0x0000001fff0b7819 */ /* 0x004fe20000011452 */
[----:B------:R-:W-:-:S03]  /*03c0*/  UMOV UR13, 0xffffffff ;  /* 0xffffffff000d7882 */ /* 0x000fc60000000000 */
[----:B------:R-:W-:Y:S01]  /*03d0*/  LEA.HI R85, R11, R82, RZ, 0x5 ;  /* 0x000000520b557211 */ /* 0x000fe200078f28ff */
[----:B------:R-:W-:Y:S02]  /*03e0*/  ULDC UR4, c[0x0][0x1c0] ;  /* 0x0000700000047ab9 */ /* 0x000fe40000000800 */
[----:B------:R-:W-:Y:S01]  /*03f0*/  UIMAD UR4, UR10, UR4, UR9 ;  /* 0x000000040a0472a4 */ /* 0x000fe2000f8e0209 */
[----:B------:R-:W-:Y:S01]  /*0400*/  LOP3.LUT R9, R85, 0xffffffe0, RZ, 0xc0, !PT ;  /* 0xffffffe055097812 */ /* 0x000fe200078ec0ff */
[----:B------:R-:W-:Y:S02]  /*0410*/  UMOV UR12, URZ ;  /* 0x0000003f000c7c82 */ /* 0x000fe40008000000 */
[----:B------:R-:W-:-:S04]  /*0420*/  USHF.L.U32 UR5, UR4, 0x5, URZ ;  /* 0x0000000504057899 */ /* 0x000fc8000800063f */
[----:B------:R-:W-:Y:S01]  /*0430*/  USHF.R.S32.HI UR4, URZ, 0x1f, UR5 ;  /* 0x0000001f3f047899 */ /* 0x000fe20008011405 */
[----:B---3--:R-:W1:Y:S08]  /*0440*/  @P0 R2UR UR21, R8 ;  /* 0x00000000081503c2 */ /* 0x008e7000000e0000 */
[----:B----4-:R2:W1:Y:S08]  /*0450*/  @P0 R2UR UR22, R7 ;  /* 0x00000000071603c2 */ /* 0x01047000000e0000 */
        /* <DEDUP_REMOVED lines=18> */
.L_x_612:
[----:B------:R-:W-:Y:S02]  /*0580*/  ULDC UR6, c[0x0][0x218] ;  /* 0x0000860000067ab9 */ /* 0x000fe40000000800 */
.L_x_613:
        /* <DEDUP_REMOVED lines=61> */
.L_x_615:
        /* <DEDUP_REMOVED lines=44> */
.L_x_616:
[CC--:B------:R-:W-:Y:S01]  /*0c20*/  LEA.HI R5, R11.reuse, R82.reuse, RZ, 0x3 ;  /* 0x000000520b057211 */ /* 0x0c0fe200078f18ff */
[----:B------:R-:W1:Y:S01]  /*0c30*/  S2R R4, SR_CTAID.X ;  /* 0x0000000000047919 */ /* 0x000e620000002500 */
[----:B------:R-:W-:Y:S01]  /*0c40*/  UIADD3 UR20, -UR20, UR22, URZ ;  /* 0x0000001614147290 */ /* 0x000fe2000fffe13f */
[----:B------:R-:W-:Y:S01]  /*0c50*/  LEA.HI R6, R11, R82, RZ, 0x6 ;  /* 0x000000520b067211 */ /* 0x000fe200078f30ff */
[----:B------:R-:W-:Y:S01]  /*0c60*/  ULDC.64 UR4, c[0x0][0x1a8] ;  /* 0x00006a0000047ab9 */ /* 0x000fe20000000a00 */
[----:B------:R-:W-:Y:S01]  /*0c70*/  SHF.R.S32.HI R24, RZ, 0x3, R5 ;  /* 0x00000003ff187819 */ /* 0x000fe20000011405 */
[----:B------:R-:W2:Y:S01]  /*0c80*/  S2R R18, SR_CTAID.Z ;  /* 0x0000000000127919 */ /* 0x000ea20000002700 */
[----:B------:R-:W-:Y:S01]  /*0c90*/  LOP3.LUT R5, R5, 0xfffffff8, RZ, 0xc0, !PT ;  /* 0xfffffff805057812 */ /* 0x000fe200078ec0ff */
[----:B------:R-:W-:Y:S01]  /*0ca0*/  IMAD.SHL.U32 R6, R6, 0x8, RZ ;  /* 0x0000000806067824 */ /* 0x000fe200078e00ff */
[C---:B------:R-:W-:Y:S01]  /*0cb0*/  IADD3 R9, R24.reuse, 0x10, RZ ;  /* 0x0000001018097810 */ /* 0x040fe20007ffe0ff */
[C---:B------:R-:W-:Y:S01]  /*0cc0*/  IMAD.SHL.U32 R7, R24.reuse, 0x40, RZ ;  /* 0x0000004018077824 */ /* 0x040fe200078e00ff */
[----:B------:R-:W-:Y:S01]  /*0cd0*/  IADD3 R200, R24, 0x30, RZ ;  /* 0x0000003018c87810 */ /* 0x000fe20007ffe0ff */
[----:B------:R-:W-:Y:S01]  /*0ce0*/  IMAD.IADD R0, R82, 0x1, -R5 ;  /* 0x0000000152007824 */ /* 0x000fe200078e0a05 */
[----:B------:R-:W-:Y:S01]  /*0cf0*/  ISETP.GE.AND P2, PT, R9, UR20, PT ;  /* 0x0000001409007c0c */ /* 0x000fe2000bf46270 */
[----:B------:R-:W-:Y:S01]  /*0d00*/  UIMAD UR4, UR13, UR4, URZ ;  /* 0x000000040d0472a4 */ /* 0x000fe2000f8e023f */
[----:B------:R-:W-:Y:S01]  /*0d10*/  LOP3.LUT R7, R7, 0x1c0, RZ, 0xc0, !PT ;  /* 0x000001c007077812 */ /* 0x000fe200078ec0ff */
[----:B------:R-:W-:Y:S01]  /*0d20*/  IMAD.SHL.U32 R208, R0, 0x8, RZ ;  /* 0x0000000800d07824 */ /* 0x000fe200078e00ff */
[----:B------:R-:W-:Y:S01]  /*0d30*/  SHF.R.S32.HI R25, RZ, 0x1f, R24 ;  /* 0x0000001fff197819 */ /* 0x000fe20000011418 */
[----:B------:R-:W-:Y:S01]  /*0d40*/  UIMAD UR4, UR9, UR5, UR4 ;  /* 0x00000005090472a4 */ /* 0x000fe2000f8e0204 */
[----:B------:R-:W-:Y:S01]  /*0d50*/  SHF.R.U32.HI R5, RZ, 0x3, R7 ;  /* 0x00000003ff057819 */ /* 0x000fe20000011607 */
[----:B------:R-:W-:Y:S01]  /*0d60*/  ULEA.HI.SX32 UR9, UR29, 0xffffffff, 0x1a ;  /* 0xffffffff1d097891 */ /* 0x000fe2000f8fd23f */
[--C-:B------:R-:W-:Y:S01]  /*0d70*/  LOP3.LUT R8, R7, 0x38, R208.reuse, 0xf8, !PT ;  /* 0x0000003807087812 */ /* 0x100fe200078ef8d0 */
[----:B------:R-:W-:Y:S01]  /*0d80*/  IMAD.MOV.U32 R81, RZ, RZ, c[0x0][0x198] ;  /* 0x00006600ff517624 */ /* 0x000fe200078e00ff */
[----:B------:R-:W-:Y:S01]  /*0d90*/  IADD3 R7, R24, 0x20, RZ ;  /* 0x0000002018077810 */ /* 0x000fe20007ffe0ff */
[----:B------:R-:W-:Y:S01]  /*0da0*/  IMAD.MOV.U32 R80, RZ, RZ, 0x6 ;  /* 0x00000006ff507424 */ /* 0x000fe200078e00ff */
[----:B------:R-:W-:Y:S01]  /*0db0*/  SHF.R.S32.HI R209, RZ, 0x1f, R208 ;  /* 0x0000001fffd17819 */ /* 0x000fe200000114d0 */
[----:B-1----:R-:W-:Y:S01]  /*0dc0*/  IMAD.WIDE R210, R4, 0x40, R24 ;  /* 0x0000004004d27825 */ /* 0x002fe200078e0218 */
[----:B------:R-:W-:Y:S01]  /*0dd0*/  IADD3 R12, P0, R208, UR6, RZ ;  /* 0x00000006d00c7c10 */ /* 0x000fe2000ff1e0ff */
[----:B------:R-:W-:Y:S01]  /*0de0*/  UIMAD UR6, UR9, -0x40, UR8 ;  /* 0xffffffc0090678a4 */ /* 0x000fe2000f8e0208 */
[----:B------:R-:W-:Y:S01]  /*0df0*/  ISETP.GE.AND P1, PT, R7, UR20, PT ;  /* 0x0000001407007c0c */ /* 0x000fe2000bf26270 */
[----:B------:R-:W-:Y:S01]  /*0e00*/  IMAD.WIDE.U32 R20, R24, c[0x0][0x198], R208 ;  /* 0x0000660018147a25 */ /* 0x000fe200078e00d0 */
[----:B------:R-:W-:-:S02]  /*0e10*/  LOP3.LUT R5, R8, R5, RZ, 0x3c, !PT ;  /* 0x0000000508057212 */ /* 0x000fc400078e3cff */
[----:B------:R-:W-:Y:S01]  /*0e20*/  IADD3.X R13, R209, UR11, RZ, P0, !PT ;  /* 0x0000000bd10d7c10 */ /* 0x000fe200087fe4ff */
[----:B------:R-:W-:Y:S01]  /*0e30*/  IMAD.SHL.U32 R83, R81, 0x40, RZ ;  /* 0x0000004051537824 */ /* 0x000fe200078e00ff */
[----:B------:R-:W-:Y:S02]  /*0e40*/  ISETP.GE.AND P0, PT, R200, UR20, PT ;  /* 0x00000014c8007c0c */ /* 0x000fe4000bf06270 */
[----:B------:R-:W-:Y:S01]  /*0e50*/  ISETP.GE.AND P3, PT, R24, UR20, PT ;  /* 0x0000001418007c0c */ /* 0x000fe2000bf66270 */
[----:B--2---:R-:W-:Y:S01]  /*0e60*/  IMAD.WIDE.U32 R18, R18, c[0x0][0x1a8], R12 ;  /* 0x00006a0012127a25 */ /* 0x004fe200078e000c */
[----:B------:R-:W-:Y:S02]  /*0e70*/  LOP3.LUT R201, R5, 0xfffffe00, R6, 0xf8, !PT ;  /* 0xfffffe0005c97812 */ /* 0x000fe400078ef806 */
[C---:B------:R-:W-:Y:S01]  /*0e80*/  @!P2 IADD3 R16, P5, R210.reuse, 0x10, RZ ;  /* 0x00000010d210a810 */ /* 0x040fe20007fbe0ff */
[----:B------:R-:W-:Y:S01]  /*0e90*/  IMAD R5, R25, c[0x0][0x198], RZ ;  /* 0x0000660019057a24 */ /* 0x000fe200078e02ff */
[----:B------:R-:W-:Y:S01]  /*0ea0*/  @!P1 IADD3 R12, P6, R210, 0x20, RZ ;  /* 0x00000020d20c9810 */ /* 0x000fe20007fde0ff */
[--C-:B------:R-:W-:Y:S01]  /*0eb0*/  @!P2 IMAD.MOV.U32 R26, RZ, RZ, R18.reuse ;  /* 0x000000ffff1aa224 */ /* 0x100fe200078e0012 */
[----:B------:R-:W-:Y:S01]  /*0ec0*/  IADD3 R204, P4, R20, UR14, RZ ;  /* 0x0000000e14cc7c10 */ /* 0x000fe2000ff9e0ff */
[----:B------:R-:W-:Y:S01]  /*0ed0*/  IMAD R5, R24, c[0x0][0x19c], R5 ;  /* 0x0000670018057a24 */ /* 0x000fe200078e0205 */
[----:B------:R-:W-:Y:S01]  /*0ee0*/  IADD3 R19, R19, UR4, RZ ;  /* 0x0000000413137c10 */ /* 0x000fe2000fffe0ff */
[----:B------:R-:W-:Y:S01]  /*0ef0*/  @!P2 IMAD.X R13, RZ, RZ, R211, P5 ;  /* 0x000000ffff0da224 */ /* 0x000fe200028e06d3 */
[----:B------:R-:W-:Y:S01]  /*0f00*/  @!P0 IADD3 R15, P5, R210, 0x30, RZ ;  /* 0x00000030d20f8810 */ /* 0x000fe20007fbe0ff */
[----:B------:R-:W-:Y:S01]  /*0f10*/  @!P3 IMAD R17, R211, c[0x0][0x190], RZ ;  /* 0x00006400d311ba24 */ /* 0x000fe200078e02ff */
[----:B------:R-:W-:Y:S01]  /*0f20*/  IADD3.X R205, R21, UR7, R5, P4, !PT ;  /* 0x0000000715cd7c10 */ /* 0x000fe2000a7fe405 */
[----:B------:R-:W-:Y:S01]  /*0f30*/  @!P1 IMAD.X R5, RZ, RZ, R211, P6 ;  /* 0x000000ffff059224 */ /* 0x000fe200030e06d3 */
[----:B------:R-:W-:Y:S01]  /*0f40*/  SHF.L.U64.HI R80, R81, R80, c[0x0][0x19c] ;  /* 0x0000670051507619 */ /* 0x000fe20000010250 */
[--C-:B------:R-:W-:Y:S01]  /*0f50*/  @!P2 IMAD.MOV.U32 R27, RZ, RZ, R19.reuse ;  /* 0x000000ffff1ba224 */ /* 0x100fe200078e0013 */
[----:B------:R-:W-:Y:S01]  /*0f60*/  ISETP.GE.AND P6, PT, R24, UR6, PT ;  /* 0x0000000618007c0c */ /* 0x000fe2000bfc6270 */
[--C-:B------:R-:W-:Y:S01]  /*0f70*/  @!P1 IMAD.MOV.U32 R22, RZ, RZ, R18.reuse ;  /* 0x000000ffff169224 */ /* 0x100fe200078e0012 */
[----:B------:R-:W-:Y:S01]  /*0f80*/  USHF.R.S32.HI UR7, URZ, 0x1f, UR9 ;  /* 0x0000001f3f077899 */ /* 0x000fe20008011409 */
[--C-:B------:R-:W-:Y:S01]  /*0f90*/  @!P1 IMAD.MOV.U32 R23, RZ, RZ, R19.reuse ;  /* 0x000000ffff179224 */ /* 0x100fe200078e0013 */
[----:B------:R-:W-:Y:S01]  /*0fa0*/  ULDC.64 UR4, c[0x0][0x1a0] ;  /* 0x0000680000047ab9 */ /* 0x000fe20000000a00 */
[----:B------:R-:W-:Y:S01]  /*0fb0*/  @!P0 IMAD.MOV.U32 R20, RZ, RZ, R18 ;  /* 0x000000ffff148224 */ /* 0x000fe200078e0012 */
[----:B------:R-:W-:Y:S01]  /*0fc0*/  UIMAD.WIDE.U32 UR10, UR9, UR4, URZ ;  /* 0x00000004090a72a5 */ /* 0x000fe2000f8e003f */
[----:B------:R-:W-:Y:S01]  /*0fd0*/  @!P0 IMAD.MOV.U32 R21, RZ, RZ, R19 ;  /* 0x000000ffff158224 */ /* 0x000fe200078e0013 */
[----:B------:R-:W-:Y:S01]  /*0fe0*/  SHF.R.S32.HI R85, RZ, 0x5, R85 ;  /* 0x00000005ff557819 */ /* 0x000fe20000011455 */
[----:B------:R-:W-:-:S02]  /*0ff0*/  @!P0 IMAD.X R6, RZ, RZ, R211, P5 ;  /* 0x000000ffff068224 */ /* 0x000fc400028e06d3 */
[----:B------:R-:W-:Y:S02]  /*1000*/  @!P2 IMAD R13, R13, c[0x0][0x190], RZ ;  /* 0x000064000d0daa24 */ /* 0x000fe400078e02ff */
[C---:B------:R-:W-:Y:S02]  /*1010*/  @!P3 IMAD R10, R210.reuse, c[0x0][0x194], R17 ;  /* 0x00006500d20aba24 */ /* 0x040fe400078e0211 */
[----:B------:R-:W-:Y:S02]  /*1020*/  @!P1 IMAD R5, R5, c[0x0][0x190], RZ ;  /* 0x0000640005059a24 */ /* 0x000fe400078e02ff */
[----:B------:R-:W-:-:S04]  /*1030*/  @!P3 IMAD.WIDE.U32 R18, R210, c[0x0][0x190], R18 ;  /* 0x00006400d212ba25 */ /* 0x000fc800078e0012 */
[----:B------:R-:W-:Y:S01]  /*1040*/  @!P0 IMAD R6, R6, c[0x0][0x190], RZ ;  /* 0x0000640006068a24 */ /* 0x000fe200078e02ff */
[----:B------:R-:W-:Y:S01]  /*1050*/  @!P3 LEA R14, P5, R18, c[0x0][0x160], 0x1 ;  /* 0x00005800120eba11 */ /* 0x000fe200078a08ff */
[----:B------:R-:W-:Y:S02]  /*1060*/  @!P2 IMAD R8, R16, c[0x0][0x194], R13 ;  /* 0x000065001008aa24 */ /* 0x000fe400078e020d */
[C---:B------:R-:W-:Y:S02]  /*1070*/  @!P1 IMAD R5, R12.reuse, c[0x0][0x194], R5 ;  /* 0x000065000c059a24 */ /* 0x040fe400078e0205 */
[----:B------:R-:W-:Y:S02]  /*1080*/  @!P3 IMAD.IADD R10, R19, 0x1, R10 ;  /* 0x00000001130ab824 */ /* 0x000fe400078e020a */
[----:B------:R-:W-:-:S04]  /*1090*/  @!P1 IMAD.WIDE.U32 R12, R12, c[0x0][0x190], R22 ;  /* 0x000064000c0c9a25 */ /* 0x000fc800078e0016 */
[C---:B------:R-:W-:Y:S02]  /*10a0*/  @!P0 IMAD R6, R15.reuse, c[0x0][0x194], R6 ;  /* 0x000065000f068a24 */ /* 0x040fe400078e0206 */
[----:B------:R-:W-:Y:S01]  /*10b0*/  @!P0 IMAD.WIDE.U32 R20, R15, c[0x0][0x190], R20 ;  /* 0x000064000f148a25 */ /* 0x000fe200078e0014 */
[----:B------:R-:W-:Y:S02]  /*10c0*/  @!P3 LEA.HI.X R15, R18, c[0x0][0x164], R10, 0x1, P5 ;  /* 0x00005900120fba11 */ /* 0x000fe400028f0c0a */
[----:B------:R-:W-:Y:S01]  /*10d0*/  @!P1 LEA R30, P5, R12, c[0x0][0x160], 0x1 ;  /* 0x000058000c1e9a11 */ /* 0x000fe200078a08ff */
[----:B------:R-:W-:Y:S02]  /*10e0*/  @!P1 IMAD.IADD R5, R13, 0x1, R5 ;  /* 0x000000010d059824 */ /* 0x000fe400078e0205 */
[----:B------:R-:W-:-:S03]  /*10f0*/  @!P2 IMAD.WIDE.U32 R16, R16, c[0x0][0x190], R26 ;  /* 0x000064001010aa25 */ /* 0x000fc600078e001a */
[----:B------:R-:W-:Y:S01]  /*1100*/  @!P1 LEA.HI.X R31, R12, c[0x0][0x164], R5, 0x1, P5 ;  /* 0x000059000c1f9a11 */ /* 0x000fe200028f0c05 */
[----:B------:R-:W-:Y:S01]  /*1110*/  @!P2 IMAD.IADD R8, R17, 0x1, R8 ;  /* 0x000000011108a824 */ /* 0x000fe200078e0208 */
[----:B------:R-:W-:Y:S01]  /*1120*/  SHF.R.S32.HI R5, RZ, 0x1f, R202 ;  /* 0x0000001fff057819 */ /* 0x000fe200000114ca */
[----:B------:R-:W-:Y:S01]  /*1130*/  @!P0 IMAD.IADD R6, R21, 0x1, R6 ;  /* 0x0000000115068824 */ /* 0x000fe200078e0206 */
[----:B------:R-:W-:Y:S01]  /*1140*/  @!P2 LEA R22, P4, R16, c[0x0][0x160], 0x1 ;  /* 0x000058001016aa11 */ /* 0x000fe200078808ff */
[----:B------:R-:W-:Y:S01]  /*1150*/  IMAD.WIDE.U32 R204, R202, c[0x0][0x1b0], R204 ;  /* 0x00006c00cacc7a25 */ /* 0x000fe200078e00cc */
[----:B------:R-:W-:Y:S02]  /*1160*/  ISETP.GE.AND P5, PT, R9, UR6, PT ;  /* 0x0000000609007c0c */ /* 0x000fe4000bfa6270 */
[----:B------:R-:W-:Y:S01]  /*1170*/  @!P2 LEA.HI.X R23, R16, c[0x0][0x164], R8, 0x1, P4 ;  /* 0x000059001017aa11 */ /* 0x000fe200020f0c08 */
[----:B------:R-:W-:Y:S01]  /*1180*/  IMAD R207, R5, c[0x0][0x1b0], RZ ;  /* 0x00006c0005cf7a24 */ /* 0x000fe200078e02ff */
[----:B------:R-:W-:Y:S01]  /*1190*/  @!P0 LEA R28, P4, R20, c[0x0][0x160], 0x1 ;  /* 0x00005800141c8a11 */ /* 0x000fe200078808ff */
[----:B------:R-:W-:-:S02]  /*11a0*/  IMAD.SHL.U32 R201, R201, 0x2, RZ ;  /* 0x00000002c9c97824 */ /* 0x000fc400078e00ff */
[----:B------:R-:W-:Y:S01]  /*11b0*/  IMAD R207, R202, c[0x0][0x1b4], R207 ;  /* 0x00006d00cacf7a24 */ /* 0x000fe200078e02cf */
[----:B------:R-:W-:Y:S01]  /*11c0*/  @!P0 LEA.HI.X R29, R20, c[0x0][0x164], R6, 0x1, P4 ;  /* 0x00005900141d8a11 */ /* 0x000fe200020f0c06 */
[----:B------:R-:W-:Y:S01]  /*11d0*/  IMAD R6, R80, UR9, RZ ;  /* 0x0000000950067c24 */ /* 0x000fe2000f8e02ff */
[----:B------:R-:W-:Y:S01]  /*11e0*/  @!PT LDS RZ, [RZ] ;  /* 0x00000000fffff984 */ /* 0x000fe20000000800 */
[----:B------:R-:W-:Y:S01]  /*11f0*/  @!PT LDS RZ, [RZ] ;  /* 0x00000000fffff984 */ /* 0x000fe20000000800 */
[----:B------:R-:W-:Y:S01]  /*1200*/  @!PT LDS RZ, [RZ] ;  /* 0x00000000fffff984 */ /* 0x000fe20000000800 */
[----:B------:R1:W-:Y:S01]  /*1210*/  @!P3 LDGSTS.E.BYPASS.LTC128B.128 [R201], [R14.64] ;  /* 0x000000000ec9bfae */ /* 0x0003e2000b901d58 */
[----:B------:R-:W-:Y:S01]  /*1220*/  IMAD.IADD R207, R205, 0x1, R207 ;  /* 0x00000001cdcf7824 */ /* 0x000fe200078e02cf */
[----:B------:R-:W-:Y:S01]  /*1230*/  ISETP.GE.AND P4, PT, R7, UR6, PT ;  /* 0x0000000607007c0c */ /* 0x000fe2000bf86270 */
[----:B------:R-:W-:Y:S01]  /*1240*/  IMAD.MOV.U32 R206, RZ, RZ, R204 ;  /* 0x000000ffffce7224 */ /* 0x000fe200078e00cc */
[----:B------:R1:W-:Y:S01]  /*1250*/  @!P3 LDGSTS.E.BYPASS.LTC128B.128 [R201+0x2000], [R14.64+0x80] ;  /* 0x020000800ec9bfae */ /* 0x0003e2000b901d58 */
[C---:B------:R-:W-:Y:S01]  /*1260*/  IMAD R13, R83.reuse, UR7, R6 ;  /* 0x00000007530d7c24 */ /* 0x040fe2000f8e0206 */
[----:B------:R-:W-:Y:S01]  /*1270*/  UIMAD UR7, UR7, UR4, URZ ;  /* 0x00000004070772a4 */ /* 0x000fe2000f8e023f */
[----:B------:R-:W-:Y:S01]  /*1280*/  IMAD.WIDE.U32 R16, R83, UR9, R206 ;  /* 0x0000000953107c25 */ /* 0x000fe2000f8e00ce */
[----:B------:R1:W-:Y:S02]  /*1290*/  @!P3 LDGSTS.E.BYPASS.LTC128B.128 [R201+0x4000], [R14.64+0x100] ;  /* 0x040001000ec9bfae */ /* 0x0003e4000b901d58 */
[----:B------:R-:W-:Y:S01]  /*12a0*/  UIMAD UR7, UR9, UR5, UR7 ;  /* 0x00000005090772a4 */ /* 0x000fe2000f8e0207 */
[----:B------:R-:W-:Y:S01]  /*12b0*/  IMAD.IADD R17, R17, 0x1, R13 ;  /* 0x0000000111117824 */ /* 0x000fe200078e020d */
[----:B------:R2:W-:Y:S01]  /*12c0*/  @!P2 LDGSTS.E.BYPASS.LTC128B.128 [R201+0x800], [R22.64] ;  /* 0x0080000016c9afae */ /* 0x0005e2000b901d58 */
[----:B------:R-:W-:Y:S01]  /*12d0*/  IMAD.MOV.U32 R6, RZ, RZ, c[0x0][0x19c] ;  /* 0x00006700ff067624 */ /* 0x000fe200078e00ff */
[----:B------:R-:W-:Y:S01]  /*12e0*/  @!P6 LEA R12, P3, R16, c[0x0][0x168], 0x1 ;  /* 0x00005a00100cea11 */ /* 0x000fe200078608ff */
[----:B------:R-:W-:Y:S01]  /*12f0*/  IMAD R19, R25, c[0x0][0x1a0], RZ ;  /* 0x0000680019137a24 */ /* 0x000fe200078e02ff */
[----:B------:R2:W-:Y:S01]  /*1300*/  @!P2 LDGSTS.E.BYPASS.LTC128B.128 [R201+0x2800], [R22.64+0x80] ;  /* 0x0280008016c9afae */ /* 0x0005e2000b901d58 */
[----:B------:R-:W-:Y:S01]  /*1310*/  IMAD.WIDE.U32 R20, R24, c[0x0][0x1a0], R208 ;  /* 0x0000680018147a25 */ /* 0x000fe200078e00d0 */
[----:B------:R-:W-:Y:S01]  /*1320*/  @!P6 LEA.HI.X R13, R16, c[0x0][0x16c], R17, 0x1, P3 ;  /* 0x00005b00100dea11 */ /* 0x000fe200018f0c11 */
[----:B------:R-:W-:Y:S01]  /*1330*/  UIADD3 UR7, UR11, UR7, URZ ;  /* 0x000000070b077290 */ /* 0x000fe2000fffe03f */
[----:B------:R2:W-:Y:S01]  /*1340*/  @!P2 LDGSTS.E.BYPASS.LTC128B.128 [R201+0x4800], [R22.64+0x100] ;  /* 0x0480010016c9afae */ /* 0x0005e2000b901d58 */
[----:B------:R-:W-:-:S02]  /*1350*/  IMAD R8, R24, c[0x0][0x1a4], R19 ;  /* 0x0000690018087a24 */ /* 0x000fc400078e0213 */
[----:B------:R-:W-:Y:S01]  /*1360*/  IMAD.WIDE.U32 R18, R81, 0x20, RZ ;  /* 0x0000002051127825 */ /* 0x000fe200078e00ff */
[----:B------:R3:W-:Y:S03]  /*1370*/  @!P1 LDGSTS.E.BYPASS.LTC128B.128 [R201+0x1000], [R30.64] ;  /* 0x010000001ec99fae */ /* 0x0007e6000b901d58 */
[----:B------:R-:W-:Y:S01]  /*1380*/  IMAD R199, R5, c[0x0][0x1b8], RZ ;  /* 0x00006e0005c77a24 */ /* 0x000fe200078e02ff */
[----:B------:R3:W-:Y:S01]  /*1390*/  @!P1 LDGSTS.E.BYPASS.LTC128B.128 [R201+0x3000], [R30.64+0x80] ;  /* 0x030000801ec99fae */ /* 0x0007e2000b901d58 */
[----:B------:R-:W-:Y:S02]  /*13a0*/  IMAD.SHL.U32 R5, R6, 0x20, RZ ;  /* 0x0000002006057824 */ /* 0x000fe400078e00ff */
[----:B------:R-:W-:Y:S01]  /*13b0*/  IMAD R199, R202, c[0x0][0x1bc], R199 ;  /* 0x00006f00cac77a24 */ /* 0x000fe200078e02c7 */
[----:B------:R3:W-:Y:S01]  /*13c0*/  @!P1 LDGSTS.E.BYPASS.LTC128B.128 [R201+0x5000], [R30.64+0x100] ;  /* 0x050001001ec99fae */ /* 0x0007e2000b901d58 */
[----:B-1----:R-:W-:-:S03]  /*13d0*/  @!P5 LEA R15, P2, R81, R16, 0x4 ;  /* 0x00000010510fd211 */ /* 0x002fc600078420ff */
[----:B------:R3:W-:Y:S01]  /*13e0*/  @!P0 LDGSTS.E.BYPASS.LTC128B.128 [R201+0x1800], [R28.64] ;  /* 0x018000001cc98fae */ /* 0x0007e2000b901d58 */
[----:B------:R-:W-:-:S03]  /*13f0*/  @!P5 LEA.HI.X R10, R81, R17, R6, 0x4, P2 ;  /* 0x00000011510ad211 */ /* 0x000fc600010f2406 */
[----:B------:R3:W-:Y:S01]  /*1400*/  @!P0 LDGSTS.E.BYPASS.LTC128B.128 [R201+0x3800], [R28.64+0x80] ;  /* 0x038000801cc98fae */ /* 0x0007e2000b901d58 */
[C---:B------:R-:W-:Y:S02]  /*1410*/  @!P5 LEA R26, P3, R15.reuse, c[0x0][0x168], 0x1 ;  /* 0x00005a000f1ada11 */ /* 0x040fe400078608ff */
[----:B------:R-:W-:Y:S01]  /*1420*/  IADD3 R14, P2, R20, UR16, RZ ;  /* 0x00000010140e7c10 */ /* 0x000fe2000ff5e0ff */
[----:B------:R3:W-:Y:S01]  /*1430*/  @!P0 LDGSTS.E.BYPASS.LTC128B.128 [R201+0x5800], [R28.64+0x100] ;  /* 0x058001001cc98fae */ /* 0x0007e2000b901d58 */
[----:B------:R-:W-:Y:S01]  /*1440*/  @!P5 LEA.HI.X R27, R15, c[0x0][0x16c], R10, 0x1, P3 ;  /* 0x00005b000f1bda11 */ /* 0x000fe200018f0c0a */
[----:B------:R-:W-:Y:S01]  /*1450*/  IMAD.U32 R10, RZ, RZ, UR5 ;  /* 0x00000005ff0a7e24 */ /* 0x000fe2000f8e00ff */
[----:B------:R-:W-:Y:S01]  /*1460*/  ISETP.GE.AND P3, PT, R200, UR6, PT ;  /* 0x00000006c8007c0c */ /* 0x000fe2000bf66270 */
[----:B------:R1:W-:Y:S01]  /*1470*/  @!P6 LDGSTS.E.BYPASS.LTC128B.128 [R201+0x6000], [R12.64] ;  /* 0x060000000cc9efae */ /* 0x0003e2000b901d58 */
[----:B------:R-:W-:Y:S02]  /*1480*/  IADD3.X R15, R21, UR15, R8, P2, !PT ;  /* 0x0000000f150f7c10 */ /* 0x000fe400097fe408 */
[----:B------:R-:W-:Y:S01]  /*1490*/  @!P4 IADD3 R8, P2, R16, R18, RZ ;  /* 0x000000121008c210 */ /* 0x000fe20007f5e0ff */
[----:B------:R1:W-:Y:S02]  /*14a0*/  @!P6 LDGSTS.E.BYPASS.LTC128B.128 [R201+0x8000], [R12.64+0x80] ;  /* 0x080000800cc9efae */ /* 0x0003e4000b901d58 */
[----:B------:R-:W-:Y:S01]  /*14b0*/  IMAD.WIDE.U32 R202, R202, c[0x0][0x1b8], R14 ;  /* 0x00006e00caca7a25 */ /* 0x000fe200078e000e */
[----:B------:R-:W-:Y:S01]  /*14c0*/  @!P4 IADD3.X R5, R17, R19, R5, P2, !PT ;  /* 0x000000131105c210 */ /* 0x000fe200017fe405 */
[----:B------:R1:W-:Y:S01]  /*14d0*/  @!P6 LDGSTS.E.BYPASS.LTC128B.128 [R201+0xa000], [R12.64+0x100] ;  /* 0x0a0001000cc9efae */ /* 0x0003e2000b901d58 */
[----:B--2---:R-:W-:Y:S01]  /*14e0*/  @!P4 LEA R22, P2, R8, c[0x0][0x168], 0x1 ;  /* 0x00005a000816ca11 */ /* 0x004fe200078408ff */
[----:B------:R-:W-:Y:S01]  /*14f0*/  IMAD.U32 R14, RZ, RZ, UR10 ;  /* 0x0000000aff0e7e24 */ /* 0x000fe2000f8e00ff */
[----:B------:R-:W-:Y:S01]  /*1500*/  ISETP.GE.AND P6, PT, R24, UR6, PT ;  /* 0x0000000618007c0c */ /* 0x000fe2000bfc6270 */
[----:B------:R-:W-:Y:S01]  /*1510*/  @!P3 IMAD.WIDE.U32 R16, R81, 0x30, R16 ;  /* 0x000000305110b825 */ /* 0x000fe200078e0010 */
[----:B------:R-:W-:Y:S01]  /*1520*/  @!P4 LEA.HI.X R23, R8, c[0x0][0x16c], R5, 0x1, P2 ;  /* 0x00005b000817ca11 */ /* 0x000fe200010f0c05 */
[----:B------:R2:W-:Y:S01]  /*1530*/  @!P5 LDGSTS.E.BYPASS.LTC128B.128 [R201+0x6800], [R26.64] ;  /* 0x068000001ac9dfae */ /* 0x0005e2000b901d58 */
[----:B------:R-:W-:Y:S01]  /*1540*/  ISETP.GE.AND P2, PT, R9, UR6, PT ;  /* 0x0000000609007c0c */ /* 0x000fe2000bf46270 */
[----:B------:R-:W-:Y:S01]  /*1550*/  @!P3 IMAD R5, R6, 0x30, RZ ;  /* 0x000000300605b824 */ /* 0x000fe200078e02ff */
[----:B------:R-:W-:Y:S01]  /*1560*/  @!P3 LEA R20, P1, R16, c[0x0][0x168], 0x1 ;  /* 0x00005a001014ba11 */ /* 0x000fe200078208ff */
[----:B------:R2:W-:Y:S01]  /*1570*/  @!P5 LDGSTS.E.BYPASS.LTC128B.128 [R201+0x8800], [R26.64+0x80] ;  /* 0x088000801ac9dfae */ /* 0x0005e2000b901d58 */
[----:B------:R-:W-:Y:S01]  /*1580*/  LEA.HI R9, R11, R82, RZ, 0x4 ;  /* 0x000000520b097211 */ /* 0x000fe200078f20ff */
[----:B------:R-:W-:Y:S01]  /*1590*/  @!P3 IMAD.IADD R5, R17, 0x1, R5 ;  /* 0x000000011105b824 */ /* 0x000fe200078e0205 */
[----:B------:R-:W-:Y:S01]  /*15a0*/  LEA R18, P0, R14, R202, 0x6 ;  /* 0x000000ca0e127211 */ /* 0x000fe200078030ff */
[----:B------:R2:W-:Y:S01]  /*15b0*/  @!P5 LDGSTS.E.BYPASS.LTC128B.128 [R201+0xa800], [R26.64+0x100] ;  /* 0x0a8001001ac9dfae */ /* 0x0005e2000b901d58 */
[----:B------:R-:W-:Y:S01]  /*15c0*/  IMAD.U32 R8, RZ, RZ, UR7 ;  /* 0x00000007ff087e24 */ /* 0x000fe2000f8e00ff */
[----:B------:R-:W-:Y:S01]  /*15d0*/  ISETP.GE.AND P5, PT, R200, UR6, PT ;  /* 0x00000006c8007c0c */ /* 0x000fe2000bfa6270 */
[----:B------:R-:W-:Y:S01]  /*15e0*/  IMAD.IADD R199, R203, 0x1, R199 ;  /* 0x00000001cbc77824 */ /* 0x000fe200078e02c7 */
[----:B------:R-:W-:Y:S01]  /*15f0*/  @!P3 LEA.HI.X R21, R16, c[0x0][0x16c], R5, 0x1, P1 ;  /* 0x00005b001015ba11 */ /* 0x000fe200008f0c05 */
[----:B------:R4:W-:Y:S01]  /*1600*/  @!P4 LDGSTS.E.BYPASS.LTC128B.128 [R201+0x7000], [R22.64] ;  /* 0x0700000016c9cfae */ /* 0x0009e2000b901d58 */
[----:B------:R-:W-:Y:S01]  /*1610*/  LOP3.LUT R5, R9, 0xfffffff0, RZ, 0xc0, !PT ;  /* 0xfffffff009057812 */ /* 0x000fe200078ec0ff */
[----:B------:R-:W-:Y:S01]  /*1620*/  IMAD.U32 R15, RZ, RZ, UR11 ;  /* 0x0000000bff0f7e24 */ /* 0x000fe2000f8e00ff */
[----:B------:R-:W-:Y:S01]  /*1630*/  LEA.HI.X R19, R14, R199, R8, 0x6, P0 ;  /* 0x000000c70e137211 */ /* 0x000fe200000f3408 */
[----:B------:R4:W-:Y:S01]  /*1640*/  @!P4 LDGSTS.E.BYPASS.LTC128B.128 [R201+0x9000], [R22.64+0x80] ;  /* 0x0900008016c9cfae */ /* 0x0009e2000b901d58 */
[----:B------:R-:W-:Y:S01]  /*1650*/  ISETP.GE.AND P1, PT, R7, UR6, PT ;  /* 0x0000000607007c0c */ /* 0x000fe2000bf26270 */
[----:B------:R-:W-:Y:S01]  /*1660*/  IMAD.IADD R14, R82, 0x1, -R5 ;  /* 0x00000001520e7824 */ /* 0x000fe200078e0a05 */
[----:B------:R-:W-:Y:S01]  /*1670*/  SHF.R.S32.HI R16, RZ, 0x4, R9 ;  /* 0x00000004ff107819 */ /* 0x000fe20000011409 */
[----:B------:R4:W-:Y:S01]  /*1680*/  @!P4 LDGSTS.E.BYPASS.LTC128B.128 [R201+0xb000], [R22.64+0x100] ;  /* 0x0b00010016c9cfae */ /* 0x0009e2000b901d58 */
[----:B-1----:R-:W-:Y:S01]  /*1690*/  IMAD.SHL.U32 R12, R0, 0x40, RZ ;  /* 0x00000040000c7824 */ /* 0x002fe200078e00ff */
[----:B------:R-:W-:Y:S01]  /*16a0*/  USHF.L.U32 UR6, UR5, 0x5, URZ ;  /* 0x0000000505067899 */ /* 0x000fe2000800063f */
[----:B------:R-:W-:Y:S01]  /*16b0*/  SHF.R.S32.HI R7, RZ, 0x1f, R14 ;  /* 0x0000001fff077819 */ /* 0x000fe2000001140e */
[----:B------:R1:W-:Y:S01]  /*16c0*/  @!P3 LDGSTS.E.BYPASS.LTC128B.128 [R201+0x7800], [R20.64] ;  /* 0x0780000014c9bfae */ /* 0x0003e2000b901d58 */
[----:B------:R-:W-:Y:S01]  /*16d0*/  IMAD.SHL.U32 R13, R24, 0x8, RZ ;  /* 0x00000008180d7824 */ /* 0x000fe200078e00ff */
[----:B------:R-:W-:Y:S01]  /*16e0*/  LOP3.LUT R12, R12, 0x1c0, RZ, 0xc0, !PT ;  /* 0x000001c00c0c7812 */ /* 0x000fe200078ec0ff */
[----:B------:R-:W-:Y:S01]  /*16f0*/  IMAD.U32 R8, RZ, RZ, UR4 ;  /* 0x00000004ff087e24 */ /* 0x000fe2000f8e00ff */
[----:B------:R1:W-:Y:S01]  /*1700*/  @!P3 LDGSTS.E.BYPASS.LTC128B.128 [R201+0x9800], [R20.64+0x80] ;  /* 0x0980008014c9bfae */ /* 0x0003e2000b901d58 */
[----:B------:R-:W-:Y:S01]  /*1710*/  LEA.HI R7, R7, R14, RZ, 0x3 ;  /* 0x0000000e07077211 */ /* 0x000fe200078f18ff */
[----:B------:R-:W-:Y:S01]  /*1720*/  IMAD.U32 R11, RZ, RZ, UR4 ;  /* 0x00000004ff0b7e24 */ /* 0x000fe2000f8e00ff */
[----:B------:R-:W-:Y:S01]  /*1730*/  LEA.HI R9, R9, R16, RZ, 0x1 ;  /* 0x0000001009097211 */ /* 0x000fe200078f08ff */
[----:B------:R1:W-:Y:S01]  /*1740*/  @!P3 LDGSTS.E.BYPASS.LTC128B.128 [R201+0xb800], [R20.64+0x100] ;  /* 0x0b80010014c9bfae */ /* 0x0003e2000b901d58 */
[----:B------:R-:W-:Y:S01]  /*1750*/  LOP3.LUT R13, R12, 0x8, R13, 0xf8, !PT ;  /* 0x000000080c0d7812 */ /* 0x000fe200078ef80d */
[----:B------:R-:W-:Y:S01]  /*1760*/  UIMAD.WIDE.U32 UR10, UR4, 0x20, URZ ;  /* 0x00000020040a78a5 */ /* 0x000fe2000f8e003f */
[----:B------:R-:W-:Y:S01]  /*1770*/  LOP3.LUT R5, R7, 0xfffffff8, RZ, 0xc0, !PT ;  /* 0xfffffff807057812 */ /* 0x000fe200078ec0ff */
[----:B------:R-:W0:Y:S01]  /*1780*/  LDGDEPBAR ;  /* 0x00000000000079af */ /* 0x000e220000000000 */
[----:B------:R-:W-:Y:S01]  /*1790*/  LOP3.LUT R9, R9, 0xfffffffe, RZ, 0xc0, !PT ;  /* 0xfffffffe09097812 */ /* 0x000fe200078ec0ff */
[----:B------:R-:W-:Y:S01]  /*17a0*/  IMAD.U32 R15, RZ, RZ, UR6 ;  /* 0x00000006ff0f7e24 */ /* 0x000fe2000f8e00ff */
[----:B------:R-:W-:Y:S01]  /*17b0*/  SHF.R.U32.HI R12, RZ, 0x3, R12 ;  /* 0x00000003ff0c7819 */ /* 0x000fe2000001160c */
[----:B------:R-:W-:Y:S01]  /*17c0*/  IMAD.IADD R5, R14, 0x1, -R5 ;  /* 0x000000010e057824 */ /* 0x000fe200078e0a05 */
[----:B------:R-:W-:Y:S01]  /*17d0*/  @!P2 LEA R8, P0, R8, R18, 0x4 ;  /* 0x000000120808a211 */ /* 0x000fe200078020ff */
[----:B------:R-:W-:Y:S01]  /*17e0*/  IMAD.IADD R9, R16, 0x1, -R9 ;  /* 0x0000000110097824 */ /* 0x000fe200078e0a09 */
[----:B------:R-:W-:Y:S01]  /*17f0*/  LOP3.LUT R12, R13, R12, RZ, 0x3c, !PT ;  /* 0x0000000c0d0c7212 */ /* 0x000fe200078e3cff */
[----:B------:R-:W-:Y:S01]  /*1800*/  IMAD.SHL.U32 R17, R5, 0x40, RZ ;  /* 0x0000004005117824 */ /* 0x000fe200078e00ff */
[----:B------:R-:W-:Y:S01]  /*1810*/  @!P2 LEA.HI.X R11, R11, R19, R10, 0x4, P0 ;  /* 0x000000130b0ba211 */ /* 0x000fe200000f240a */
[----:B------:R-:W-:Y:S01]  /*1820*/  VOTEU.ALL UP0, P5 ;  /* 0x00000000003f7886 */ /* 0x000fe20002800000 */
[C---:B------:R-:W-:Y:S01]  /*1830*/  @!P6 LEA R14, P3, R18.reuse, c[0x0][0x170], 0x1 ;  /* 0x00005c00120eea11 */ /* 0x040fe200078608ff */
[----:B------:R-:W-:Y:S01]  /*1840*/  IMAD R197, R9, 0x200, R12 ;  /* 0x0000020009c57824 */ /* 0x000fe200078e020c */
[----:B------:R-:W-:Y:S01]  /*1850*/  LOP3.LUT R17, R17, 0x1c0, RZ, 0xc0, !PT ;  /* 0x000001c011117812 */ /* 0x000fe200078ec0ff */
[----:B------:R-:W-:Y:S01]  /*1860*/  IMAD.SHL.U32 R12, R9, 0x8, RZ ;  /* 0x00000008090c7824 */ /* 0x000fe200078e00ff */
[C---:B------:R-:W-:Y:S01]  /*1870*/  @!P1 IADD3 R9, P0, R18.reuse, UR10, RZ ;  /* 0x0000000a12099c10 */ /* 0x040fe2000ff1e0ff */
[----:B------:R-:W-:Y:S01]  /*1880*/  IMAD.SHL.U32 R86, R7, 0x40, RZ ;  /* 0x0000004007567824 */ /* 0x000fe200078e00ff */
[----:B------:R-:W-:Y:S01]  /*1890*/  @!UP0 UIMAD UR6, UR5, 0x30, URZ ;  /* 0x00000030050688a4 */ /* 0x000fe2000f8e023f */
[----:B------:R-:W-:Y:S01]  /*18a0*/  IMAD.U32 R13, RZ, RZ, UR4 ;  /* 0x00000004ff0d7e24 */ /* 0x000fe2000f8e00ff */
[----:B------:R-:W-:Y:S01]  /*18b0*/  @!P1 IADD3.X R10, R19, UR11, R15, P0, !PT ;  /* 0x0000000b130a9c10 */ /* 0x000fe200087fe40f */
[----:B------:R-:W-:Y:S01]  /*18c0*/  IMAD.SHL.U32 R197, R197, 0x2, RZ ;  /* 0x00000002c5c57824 */ /* 0x000fe200078e00ff */
[--C-:B------:R-:W-:Y:S01]  /*18d0*/  @!P6 LEA.HI.X R15, R18, c[0x0][0x174], R19.reuse, 0x1, P3 ;  /* 0x00005d00120fea11 */ /* 0x100fe200018f0c13 */
[----:B------:R-:W-:Y:S01]  /*18e0*/  @!P5 IMAD.WIDE.U32 R18, R13, 0x30, R18 ;  /* 0x000000300d12d825 */ /* 0x000fe200078e0012 */
[----:B-1----:R-:W-:Y:S01]  /*18f0*/  @!P2 LEA R20, P0, R8, c[0x0][0x170], 0x1 ;  /* 0x00005c000814aa11 */ /* 0x002fe200078008ff */
[----:B------:R-:W-:-:S04]  /*1900*/  DEPBAR.LE SB0, 0x0 ;  /* 0x000080000000791a */ /* 0x000fc80000000000 */
[----:B------:R-:W-:Y:S01]  /*1910*/  BAR.SYNC.DEFER_BLOCKING 0x0 ;  /* 0x0000000000007b1d */ /* 0x000fe20000010000 */
[----:B------:R-:W-:Y:S01]  /*1920*/  LOP3.LUT R12, R17, 0x8, R12, 0xf8, !PT ;  /* 0x00000008110c7812 */ /* 0x000fe200078ef80c */
[----:B------:R-:W-:Y:S01]  /*1930*/  IMAD.SHL.U32 R82, R82, 0x2, RZ ;  /* 0x0000000252527824 */ /* 0x000fe200078e00ff */
[----:B------:R-:W-:Y:S01]  /*1940*/  SHF.R.U32.HI R17, RZ, 0x3, R17 ;  /* 0x00000003ff117819 */ /* 0x000fe20000011611 */
[----:B------:R-:W-:Y:S01]  /*1950*/  UISETP.GE.AND UP0, UPT, UR8, 0x41, UPT ;  /* 0x000000410800788c */ /* 0x000fe2000bf06270 */
[----:B------:R-:W-:Y:S02]  /*1960*/  LOP3.LUT R86, R86, 0xfffffe00, RZ, 0xc0, !PT ;  /* 0xfffffe0056567812 */ /* 0x000fe400078ec0ff */
[----:B------:R-:W-:Y:S02]  /*1970*/  @!P2 LEA.HI.X R21, R8, c[0x0][0x174], R11, 0x1, P0 ;  /* 0x00005d000815aa11 */ /* 0x000fe400000f0c0b */
[----:B------:R-:W-:Y:S01]  /*1980*/  @!P1 LEA R16, P3, R9, c[0x0][0x170], 0x1 ;  /* 0x00005c0009109a11 */ /* 0x000fe200078608ff */
[----:B------:R-:W-:Y:S01]  /*1990*/  IMAD R7, R85, 0x400, R86 ;  /* 0x0000040055077824 */ /* 0x000fe200078e0256 */
[----:B------:R-:W-:-:S02]  /*19a0*/  LOP3.LUT R84, R12, R17, RZ, 0x3c, !PT ;  /* 0x000000110c547212 */ /* 0x000fc400078e3cff */
[----:B----4-:R-:W-:Y:S02]  /*19b0*/  @!P5 LEA R22, P0, R18, c[0x0][0x170], 0x1 ;  /* 0x00005c001216da11 */ /* 0x010fe400078008ff */
[----:B------:R-:W-:Y:S01]  /*19c0*/  @!P5 IADD3 R8, R19, UR6, RZ ;  /* 0x000000061308dc10 */ /* 0x000fe2000fffe0ff */
[----:B------:R-:W-:Y:S01]  /*19d0*/  IMAD.IADD R198, R84, 0x1, R7 ;  /* 0x0000000154c67824 */ /* 0x000fe200078e0207 */
[----:B------:R-:W-:Y:S01]  /*19e0*/  @!P1 LEA.HI.X R17, R9, c[0x0][0x174], R10, 0x1, P3 ;  /* 0x00005d0009119a11 */ /* 0x000fe200018f0c0a */
[----:B------:R-:W-:Y:S01]  /*19f0*/  IMAD.MOV.U32 R7, RZ, RZ, 0x10 ;  /* 0x00000010ff077424 */ /* 0x000fe200078e00ff */
[----:B------:R-:W-:Y:S01]  /*1a00*/  @!P5 LEA.HI.X R23, R18, c[0x0][0x174], R8, 0x1, P0 ;  /* 0x00005d001217da11 */ /* 0x000fe200000f0c08 */
[----:B------:R-:W-:Y:S01]  /*1a10*/  IMAD.SHL.U32 R198, R198, 0x2, RZ ;  /* 0x00000002c6c67824 */ /* 0x000fe200078e00ff */
[----:B------:R-:W-:Y:S01]  /*1a20*/  IADD3 R195, R197, 0x6020, RZ ;  /* 0x00006020c5c37810 */ /* 0x000fe20007ffe0ff */
[----:B------:R-:W-:Y:S04]  /*1a30*/  @P6 STS.128 [R201+0xc000], RZ ;  /* 0x00c000ffc9006388 */ /* 0x000fe80000000c00 */
        /* <DEDUP_REMOVED lines=25> */
[----:B------:R5:W-:Y:S01]  /*1bd0*/  @!P1 LDGSTS.E.BYPASS.LTC128B.128 [R201+0x11000], [R16.64+0x100] ;  /* 0x1100010010c99fae */ /* 0x000be2000b901d58 */
[----:B------:R-:W-:Y:S01]  /*1be0*/  R2P PR, R5, 0x6 ;  /* 0x0000000605007804 */ /* 0x000fe20000000000 */
[----:B------:R-:W-:-:S02]  /*1bf0*/  IMAD.MOV.U32 R5, RZ, RZ, 0x20 ;  /* 0x00000020ff057424 */ /* 0x000fc400078e00ff */
[----:B------:R-:W-:Y:S02]  /*1c00*/  @P5 STS.128 [R201+0xd800], RZ ;  /* 0x00d800ffc9005388 */ /* 0x000fe40000000c00 */
[----:B------:R-:W-:Y:S02]  /*1c10*/  SEL R7, R7, 0xfffffff0, !P1 ;  /* 0xfffffff007077807 */ /* 0x000fe40004800000 */
[----:B------:R-:W-:Y:S01]  /*1c20*/  @P5 STS.128 [R201+0xf800], RZ ;  /* 0x00f800ffc9005388 */ /* 0x000fe20000000c00 */
[----:B------:R-:W-:Y:S02]  /*1c30*/  SEL R5, R5, 0xffffffe0, !P2 ;  /* 0xffffffe005057807 */ /* 0x000fe40005000000 */
[----:B------:R-:W-:Y:S01]  /*1c40*/  R2P PR, R0, 0x6 ;  /* 0x0000000600007804 */ /* 0x000fe20000000000 */
[----:B------:R-:W-:Y:S01]  /*1c50*/  @P5 STS.128 [R201+0x11800], RZ ;  /* 0x011800ffc9005388 */ /* 0x000fe20000000c00 */
[----:B------:R-:W-:Y:S01]  /*1c60*/  IADD3 R0, R197, 0x6000, RZ ;  /* 0x00006000c5007810 */ /* 0x000fe20007ffe0ff */
[----:B------:R-:W-:-:S02]  /*1c70*/  IMAD R196, R7, 0x2, R198 ;  /* 0x0000000207c47824 */ /* 0x000fc400078e02c6 */
        /* <DEDUP_REMOVED lines=10> */
[----:B------:R-:W-:Y:S01]  /*1d20*/  LDSM.16.M88.4 R48, [R198] ;  /* 0x00000000c630783b */ /* 0x000fe20000000200 */
[C---:B------:R-:W-:Y:S02]  /*1d30*/  IADD3 R187, R195.reuse, 0x800, RZ ;  /* 0x00000800c3bb7810 */ /* 0x040fe40007ffe0ff */
[----:B------:R-:W-:Y:S01]  /*1d40*/  SEL R0, R0, 0xffffffc0, !P2 ;  /* 0xffffffc000007807 */ /* 0x000fe20005000000 */
[----:B--2---:R-:W3:Y:S01]  /*1d50*/  LDSM.16.M88.4 R24, [R197+0x6000] ;  /* 0x00600000c518783b */ /* 0x004ee20000000200 */
[C---:B------:R-:W-:Y:S02]  /*1d60*/  IADD3 R186, R195.reuse, 0x1000, RZ ;  /* 0x00001000c3ba7810 */ /* 0x040fe40007ffe0ff */
[----:B------:R-:W-:Y:S01]  /*1d70*/  IADD3 R185, R195, 0x1800, RZ ;  /* 0x00001800c3b97810 */ /* 0x000fe20007ffe0ff */
[----:B-----5:R-:W4:Y:S01]  /*1d80*/  LDSM.16.M88.4 R16, [R197+0x6800] ;  /* 0x00680000c510783b */ /* 0x020f220000000200 */
[----:B------:R-:W-:Y:S01]  /*1d90*/  IMAD.IADD R191, R197, 0x1, R0 ;  /* 0x00000001c5bf7824 */ /* 0x000fe200078e0200 */
[C---:B------:R-:W-:Y:S01]  /*1da0*/  IADD3 R183, R195.reuse, 0x2000, RZ ;  /* 0x00002000c3b77810 */ /* 0x040fe20007ffe0ff */
[----:B------:R-:W-:Y:S01]  /*1db0*/  IMAD.IADD R184, R0, 0x1, R195 ;  /* 0x0000000100b87824 */ /* 0x000fe200078e02c3 */
[----:B------:R-:W2:Y:S01]  /*1dc0*/  LDSM.16.M88.4 R60, [R197+0x7000] ;  /* 0x00700000c53c783b */ /* 0x000ea20000000200 */
[----:B------:R-:W-:Y:S01]  /*1dd0*/  IMAD.U32 R0, RZ, RZ, UR9 ;  /* 0x00000009ff007e24 */ /* 0x000fe2000f8e00ff */
[----:B------:R-:W-:-:S02]  /*1de0*/  IADD3 R182, R195, 0x2800, RZ ;  /* 0x00002800c3b67810 */ /* 0x000fc40007ffe0ff */
[----:B------:R-:W5:Y:S01]  /*1df0*/  LDSM.16.M88.4 R32, [R197+0x7800] ;  /* 0x00780000c520783b */ /* 0x000f620000000200 */
[C---:B------:R-:W-:Y:S02]  /*1e00*/  IADD3 R181, R195.reuse, 0x3000, RZ ;  /* 0x00003000c3b57810 */ /* 0x040fe40007ffe0ff */
[C---:B------:R-:W-:Y:S01]  /*1e10*/  IADD3 R180, R195.reuse, 0x3800, RZ ;  /* 0x00003800c3b47810 */ /* 0x040fe20007ffe0ff */
[----:B------:R-:W-:Y:S01]  /*1e20*/  LDSM.16.M88.4 R8, [R196] ;  /* 0x00000000c408783b */ /* 0x000fe20000000200 */
[C---:B------:R-:W-:Y:S02]  /*1e30*/  IADD3 R179, R195.reuse, 0x4000, RZ ;  /* 0x00004000c3b37810 */ /* 0x040fe40007ffe0ff */
[C---:B------:R-:W-:Y:S01]  /*1e40*/  IADD3 R178, R195.reuse, 0x4800, RZ ;  /* 0x00004800c3b27810 */ /* 0x040fe20007ffe0ff */
[----:B------:R-:W2:Y:S01]  /*1e50*/  LDSM.16.M88.4 R36, [R195] ;  /* 0x00000000c324783b */ /* 0x000ea20000000200 */
[C---:B------:R-:W-:Y:S02]  /*1e60*/  IADD3 R177, R195.reuse, 0x5000, RZ ;  /* 0x00005000c3b17810 */ /* 0x040fe40007ffe0ff */
[----:B------:R-:W-:Y:S01]  /*1e70*/  IADD3 R176, R195, 0x5800, RZ ;  /* 0x00005800c3b07810 */ /* 0x000fe20007ffe0ff */
[----:B-1----:R-:W1:Y:S04]  /*1e80*/  LDSM.16.M88.4 R12, [R195+0x800] ;  /* 0x00080000c30c783b */ /* 0x002e680000000200 */
[----:B------:R-:W1:Y:S04]  /*1e90*/  LDSM.16.M88.4 R40, [R195+0x1000] ;  /* 0x00100000c328783b */ /* 0x000e680000000200 */
[----:B------:R-:W-:Y:S04]  /*1ea0*/  LDSM.16.M88.4 R52, [R194] ;  /* 0x00000000c234783b */ /* 0x000fe80000000200 */
[----:B------:R-:W-:Y:S01]  /*1eb0*/  LDSM.16.M88.4 R72, [R191+0x6800] ;  /* 0x00680000bf48783b */ /* 0x000fe20000000200 */
[C---:B---3--:R-:W-:Y:S03]  /*1ec0*/  HMMA.16816.F32.BF16 R28, R48.reuse, R24, RZ ;  /* 0x00000018301c723c */ /* 0x048fe600000418ff */
[----:B------:R-:W-:Y:S04]  /*1ed0*/  LDSM.16.M88.4 R68, [R191+0x7800] ;  /* 0x00780000bf44783b */ /* 0x000fe80000000200 */
[----:B------:R-:W-:Y:S01]  /*1ee0*/  LDSM.16.M88.4 R44, [R184+0x800] ;  /* 0x00080000b82c783b */ /* 0x000fe20000000200 */
[C---:B------:R-:W-:Y:S03]  /*1ef0*/  HMMA.16816.F32.BF16 R24, R48.reuse, R26, RZ ;  /* 0x0000001a3018723c */ /* 0x040fe600000418ff */
[----:B------:R-:W-:Y:S04]  /*1f00*/  LDSM.16.M88.4 R76, [R198+0x2000] ;  /* 0x00200000c64c783b */ /* 0x000fe80000000200 */
[----:B------:R-:W0:Y:S01]  /*1f10*/  LDGDEPBAR ;  /* 0x00000000000079af */ /* 0x000e220000000000 */
[C---:B----4-:R-:W-:Y:S08]  /*1f20*/  HMMA.16816.F32.BF16 R20, R48.reuse, R16, RZ ;  /* 0x000000103014723c */ /* 0x050ff000000418ff */
[C---:B--2---:R-:W-:Y:S08]  /*1f30*/  HMMA.16816.F32.BF16 R64, R48.reuse, R60, RZ ;  /* 0x0000003c3040723c */ /* 0x044ff000000418ff */
[C---:B------:R-:W-:Y:S08]  /*1f40*/  HMMA.16816.F32.BF16 R16, R48.reuse, R18, RZ ;  /* 0x000000123010723c */ /* 0x040ff000000418ff */
[C---:B------:R-:W-:Y:S08]  /*1f50*/  HMMA.16816.F32.BF16 R60, R48.reuse, R62, RZ ;  /* 0x0000003e303c723c */ /* 0x040ff000000418ff */
[C---:B-----5:R-:W-:Y:S08]  /*1f60*/  HMMA.16816.F32.BF16 R56, R48.reuse, R32, RZ ;  /* 0x000000203038723c */ /* 0x060ff000000418ff */
[----:B------:R-:W-:Y:S01]  /*1f70*/  HMMA.16816.F32.BF16 R48, R48, R34, RZ ;  /* 0x000000223030723c */ /* 0x000fe200000418ff */
[----:B------:R-:W2:Y:S07]  /*1f80*/  LDSM.16.M88.4 R32, [R195+0x1800] ;  /* 0x00180000c320783b */ /* 0x000eae0000000200 */
[C---:B------:R-:W-:Y:S08]  /*1f90*/  HMMA.16816.F32.BF16 R28, R8.reuse, R36, R28 ;  /* 0x00000024081c723c */ /* 0x040ff0000004181c */
        /* <DEDUP_REMOVED lines=10> */
[----:B------:R-:W-:Y:S04]  /*2040*/  LDSM.16.M88.4 R32, [R193] ;  /* 0x00000000c120783b */ /* 0x000fe80000000200 */
[----:B------:R-:W2:Y:S03]  /*2050*/  LDSM.16.M88.4 R8, [R184] ;  /* 0x00000000b808783b */ /* 0x000ea60000000200 */
[C---:B---3--:R-:W-:Y:S08]  /*2060*/  HMMA.16816.F32.BF16 R28, R52.reuse, R36, R28 ;  /* 0x00000024341c723c */ /* 0x048ff0000004181c */
[C---:B------:R-:W-:Y:S01]  /*2070*/  HMMA.16816.F32.BF16 R24, R52.reuse, R38, R24 ;  /* 0x000000263418723c */ /* 0x040fe20000041818 */
[----:B------:R-:W3:Y:S07]  /*2080*/  LDSM.16.M88.4 R36, [R184+0x1800] ;  /* 0x00180000b824783b */ /* 0x000eee0000000200 */
[C---:B------:R-:W-:Y:S08]  /*2090*/  HMMA.16816.F32.BF16 R20, R52.reuse, R72, R20 ;  /* 0x000000483414723c */ /* 0x040ff00000041814 */
[C---:B------:R-:W-:Y:S01]  /*20a0*/  HMMA.16816.F32.BF16 R16, R52.reuse, R74, R16 ;  /* 0x0000004a3410723c */ /* 0x040fe20000041810 */
[----:B------:R-:W-:Y:S07]  /*20b0*/  LDSM.16.M88.4 R72, [R197+0x9000] ;  /* 0x00900000c548783b */ /* 0x000fee0000000200 */
[C---:B-1----:R-:W-:Y:S08]  /*20c0*/  HMMA.16816.F32.BF16 R64, R52.reuse, R12, R64 ;  /* 0x0000000c3440723c */ /* 0x042ff00000041840 */
[----:B------:R-:W-:Y:S01]  /*20d0*/  HMMA.16816.F32.BF16 R60, R52, R14, R60 ;  /* 0x0000000e343c723c */ /* 0x000fe2000004183c */
[----:B------:R-:W1:Y:S07]  /*20e0*/  LDSM.16.M88.4 R12, [R197+0x8000] ;  /* 0x00800000c50c783b */ /* 0x000e6e0000000200 */
[C---:B--2---:R-:W-:Y:S08]  /*20f0*/  HMMA.16816.F32.BF16 R28, R32.reuse, R8, R28 ;  /* 0x00000008201c723c */ /* 0x044ff0000004181c */
[----:B------:R-:W-:Y:S01]  /*2100*/  HMMA.16816.F32.BF16 R24, R32, R10, R24 ;  /* 0x0000000a2018723c */ /* 0x000fe20000041818 */
[----:B------:R-:W2:Y:S07]  /*2110*/  LDSM.16.M88.4 R8, [R197+0x8800] ;  /* 0x00880000c508783b */ /* 0x000eae0000000200 */
        /* <DEDUP_REMOVED lines=10> */
[C---:B---3--:R-:W-:Y:S08]  /*21c0*/  HMMA.16816.F32.BF16 R56, R32.reuse, R36, R56 ;  /* 0x000000242038723c */ /* 0x048ff00000041838 */
[----:B------:R-:W-:Y:S01]  /*21d0*/  HMMA.16816.F32.BF16 R52, R32, R38, R52 ;  /* 0x000000262034723c */ /* 0x000fe20000041834 */
[----:B------:R-:W3:Y:S04]  /*21e0*/  LDSM.16.M88.4 R36, [R195+0x3000] ;  /* 0x00300000c324783b */ /* 0x000ee80000000200 */
[----:B------:R-:W3:Y:S03]  /*21f0*/  LDSM.16.M88.4 R32, [R195+0x3800] ;  /* 0x00380000c320783b */ /* 0x000ee60000000200 */
[C---:B-1----:R-:W-:Y:S08]  /*2200*/  HMMA.16816.F32.BF16 R28, R76.reuse, R12, R28 ;  /* 0x0000000c4c1c723c */ /* 0x042ff0000004181c */
[C---:B------:R-:W-:Y:S01]  /*2210*/  HMMA.16816.F32.BF16 R24, R76.reuse, R14, R24 ;  /* 0x0000000e4c18723c */ /* 0x040fe20000041818 */
[----:B------:R-:W-:Y:S07]  /*2220*/  LDSM.16.M88.4 R12, [R194+0x2000] ;  /* 0x00200000c20c783b */ /* 0x000fee0000000200 */
[C---:B--2---:R-:W-:Y:S08]  /*2230*/  HMMA.16816.F32.BF16 R20, R76.reuse, R8, R20 ;  /* 0x000000084c14723c */ /* 0x044ff00000041814 */
        /* <DEDUP_REMOVED lines=10> */
[----:B------:R-:W2:Y:S07]  /*22e0*/  LDSM.16.M88.4 R44, [R191+0x8800] ;  /* 0x00880000bf2c783b */ /* 0x000eae0000000200 */
[C---:B------:R-:W-:Y:S08]  /*22f0*/  HMMA.16816.F32.BF16 R20, R48.reuse, R40, R20 ;  /* 0x000000283014723c */ /* 0x040ff00000041814 */
[C---:B------:R-:W-:Y:S01]  /*2300*/  HMMA.16816.F32.BF16 R16, R48.reuse, R42, R16 ;  /* 0x0000002a3010723c */ /* 0x040fe20000041810 */
[----:B------:R-:W4:Y:S07]  /*2310*/  LDSM.16.M88.4 R40, [R191+0x9800] ;  /* 0x00980000bf28783b */ /* 0x000f2e0000000200 */
[C---:B---3--:R-:W-:Y:S08]  /*2320*/  HMMA.16816.F32.BF16 R64, R48.reuse, R36, R64 ;  /* 0x000000243040723c */ /* 0x048ff00000041840 */
[C---:B------:R-:W-:Y:S01]  /*2330*/  HMMA.16816.F32.BF16 R60, R48.reuse, R38, R60 ;  /* 0x00000026303c723c */ /* 0x040fe2000004183c */
[----:B------:R-:W-:Y:S07]  /*2340*/  LDSM.16.M88.4 R36, [R184+0x2000] ;  /* 0x00200000b824783b */ /* 0x000fee0000000200 */
[C---:B------:R-:W-:Y:S08]  /*2350*/  HMMA.16816.F32.BF16 R56, R48.reuse, R32, R56 ;  /* 0x000000203038723c */ /* 0x040ff00000041838 */
[----:B------:R-:W-:Y:S01]  /*2360*/  HMMA.16816.F32.BF16 R52, R48, R34, R52 ;  /* 0x000000223034723c */ /* 0x000fe20000041834 */
[----:B------:R-:W-:Y:S04]  /*2370*/  LDSM.16.M88.4 R48, [R193+0x2000] ;  /* 0x00200000c130783b */ /* 0x000fe80000000200 */
[----:B------:R-:W3:Y:S03]  /*2380*/  LDSM.16.M88.4 R32, [R184+0x2800] ;  /* 0x00280000b820783b */ /* 0x000ee60000000200 */
        /* <DEDUP_REMOVED lines=22> */
[----:B------:R-:W3:Y:S07]  /*24f0*/  LDSM.16.M88.4 R36, [R195+0x4000] ;  /* 0x00400000c324783b */ /* 0x000eee0000000200 */
[C---:B--2---:R-:W-:Y:S08]  /*2500*/  HMMA.16816.F32.BF16 R76, R48.reuse, R44, R76 ;  /* 0x0000002c304c723c */ /* 0x044ff0000004184c */
[----:B------:R-:W-:Y:S01]  /*2510*/  HMMA.16816.F32.BF16 R52, R48, R46, R52 ;  /* 0x0000002e3034723c */ /* 0x000fe20000041834 */
[----:B------:R-:W2:Y:S04]  /*2520*/  LDSM.16.M88.4 R44, [R195+0x5000] ;  /* 0x00500000c32c783b */ /* 0x000ea80000000200 */
[----:B------:R-:W1:Y:S03]  /*2530*/  LDSM.16.M88.4 R48, [R195+0x5800] ;  /* 0x00580000c330783b */ /* 0x000e660000000200 */
[C---:B----4-:R-:W-:Y:S08]  /*2540*/  HMMA.16816.F32.BF16 R20, R72.reuse, R56, R20 ;  /* 0x000000384814723c */ /* 0x050ff00000041814 */
[C---:B------:R-:W-:Y:S01]  /*2550*/  HMMA.16816.F32.BF16 R16, R72.reuse, R58, R16 ;  /* 0x0000003a4810723c */ /* 0x040fe20000041810 */
[----:B------:R-:W-:Y:S07]  /*2560*/  LDSM.16.M88.4 R56, [R194+0x4000] ;  /* 0x00400000c238783b */ /* 0x000fee0000000200 */
[C---:B------:R-:W-:Y:S08]  /*2570*/  HMMA.16816.F32.BF16 R28, R72.reuse, R68, R28 ;  /* 0x00000044481c723c */ /* 0x040ff0000004181c */
[C---:B-----5:R-:W-:Y:S08]  /*2580*/  HMMA.16816.F32.BF16 R64, R72.reuse, R12, R64 ;  /* 0x0000000c4840723c */ /* 0x060ff00000041840 */
[C---:B------:R-:W-:Y:S01]  /*2590*/  HMMA.16816.F32.BF16 R60, R72.reuse, R14, R60 ;  /* 0x0000000e483c723c */ /* 0x040fe2000004183c */
[----:B------:R-:W4:Y:S07]  /*25a0*/  LDSM.16.M88.4 R12, [R191+0xa000] ;  /* 0x00a00000bf0c783b */ /* 0x000f2e0000000200 */
[----:B------:R-:W-:Y:S01]  /*25b0*/  HMMA.16816.F32.BF16 R24, R72, R70, R24 ;  /* 0x000000464818723c */ /* 0x000fe20000041818 */
[----:B------:R-:W-:Y:S07]  /*25c0*/  LDSM.16.M88.4 R68, [R193+0x4000] ;  /* 0x00400000c144783b */ /* 0x000fee0000000200 */
[C---:B-1----:R-:W-:Y:S08]  /*25d0*/  HMMA.16816.F32.BF16 R20, R40.reuse, R8, R20 ;  /* 0x000000082814723c */ /* 0x042ff00000041814 */
[----:B------:R-:W-:Y:S01]  /*25e0*/  HMMA.16816.F32.BF16 R16, R40, R10, R16 ;  /* 0x0000000a2810723c */ /* 0x000fe20000041810 */
[----:B------:R-:W1:Y:S07]  /*25f0*/  LDSM.16.M88.4 R8, [R191+0xb000] ;  /* 0x00b00000bf08783b */ /* 0x000e6e0000000200 */
[----:B------:R-:W-:Y:S08]  /*2600*/  HMMA.16816.F32.BF16 R52, R72, R34, R52 ;  /* 0x000000224834723c */ /* 0x000ff00000041834 */
[C---:B---3--:R-:W-:Y:S08]  /*2610*/  HMMA.16816.F32.BF16 R28, R40.reuse, R36, R28 ;  /* 0x00000024281c723c */ /* 0x048ff0000004181c */
[C---:B--2---:R-:W-:Y:S08]  /*2620*/  HMMA.16816.F32.BF16 R64, R40.reuse, R44, R64 ;  /* 0x0000002c2840723c */ /* 0x044ff00000041840 */
[C---:B------:R-:W-:Y:S01]  /*2630*/  HMMA.16816.F32.BF16 R60, R40.reuse, R46, R60 ;  /* 0x0000002e283c723c */ /* 0x040fe2000004183c */
[----:B------:R-:W-:Y:S07]  /*2640*/  LDSM.16.M88.4 R44, [R184+0x4000] ;  /* 0x00400000b82c783b */ /* 0x000fee0000000200 */
[----:B------:R-:W-:Y:S01]  /*2650*/  HMMA.16816.F32.BF16 R24, R40, R38, R24 ;  /* 0x000000262818723c */ /* 0x000fe20000041818 */
[----:B------:R-:W2:Y:S07]  /*2660*/  LDSM.16.M88.4 R36, [R191+0xb800] ;  /* 0x00b80000bf24783b */ /* 0x000eae0000000200 */
[----:B------:R-:W-:Y:S01]  /*2670*/  HMMA.16816.F32.BF16 R76, R72, R32, R76 ;  /* 0x00000020484c723c */ /* 0x000fe2000004184c */
[----:B------:R-:W3:Y:S07]  /*2680*/  LDSM.16.M88.4 R32, [R191+0xa800] ;  /* 0x00a80000bf20783b */ /* 0x000eee0000000200 */
[----:B------:R-:W-:Y:S08]  /*2690*/  HMMA.16816.F32.BF16 R52, R40, R50, R52 ;  /* 0x000000322834723c */ /* 0x000ff00000041834 */
[C---:B----4-:R-:W-:Y:S07]  /*26a0*/  HMMA.16816.F32.BF16 R28, R56.reuse, R12, R28 ;  /* 0x0000000c381c723c */ /* 0x050fee000004181c */
[----:B------:R-:W-:Y:S01]  /*26b0*/  LOP3.LUT R13, R82, 0x6, RZ, 0xc0, !PT ;  /* 0x00000006520d7812 */ /* 0x000fe200078ec0ff */
[----:B-1----:R-:W-:Y:S04]  /*26c0*/  HMMA.16816.F32.BF16 R64, R56, R8, R64 ;  /* 0x000000083840723c */ /* 0x002fe80000041840 */
[----:B------:R-:W-:-:S04]  /*26d0*/  IMAD R0, R0, 0x40, R13 ;  /* 0x0000004000007824 */ /* 0x000fc800078e020d */
[----:B------:R-:W-:Y:S01]  /*26e0*/  HMMA.16816.F32.BF16 R60, R56, R10, R60 ;  /* 0x0000000a383c723c */ /* 0x000fe2000004183c */
[----:B------:R-:W1:Y:S01]  /*26f0*/  LDSM.16.M88.4 R8, [R184+0x5000] ;  /* 0x00500000b808783b */ /* 0x000e620000000200 */
[----:B------:R-:W-:-:S06]  /*2700*/  ISETP.GE.AND P1, PT, R0, UR8, PT ;  /* 0x0000000800007c0c */ /* 0x000fcc000bf26270 */
[----:B------:R-:W-:Y:S01]  /*2710*/  HMMA.16816.F32.BF16 R24, R56, R14, R24 ;  /* 0x0000000e3818723c */ /* 0x000fe20000041818 */
[----:B------:R-:W4:Y:S07]  /*2720*/  LDSM.16.M88.4 R12, [R184+0x5800] ;  /* 0x00580000b80c783b */ /* 0x000f2e0000000200 */
[----:B------:R-:W-:Y:S01]  /*2730*/  HMMA.16816.F32.BF16 R76, R40, R48, R76 ;  /* 0x00000030284c723c */ /* 0x000fe2000004184c */
[----:B------:R-:W5:Y:S01]  /*2740*/  LDSM.16.M88.4 R40, [R184+0x4800] ;  /* 0x00480000b828783b */ /* 0x000f620000000200 */
[----:B------:R-:W-:-:S06]  /*2750*/  DEPBAR.LE SB0, 0x0 ;  /* 0x000080000000791a */ /* 0x000fcc0000000000 */
[C---:B--2---:R-:W-:Y:S08]  /*2760*/  HMMA.16816.F32.BF16 R52, R56.reuse, R38, R52 ;  /* 0x000000263834723c */ /* 0x044ff00000041834 */
[----:B---3--:R-:W-:Y:S07]  /*2770*/  HMMA.16816.F32.BF16 R20, R56, R32, R20 ;  /* 0x000000203814723c */ /* 0x008fee0000041814 */
[C---:B------:R-:W-:Y:S01]  /*2780*/  IADD3 R33, R0.reuse, 0x9, RZ ;  /* 0x0000000900217810 */ /* 0x040fe20007ffe0ff */
[----:B------:R-:W-:Y:S01]  /*2790*/  HMMA.16816.F32.BF16 R28, R68, R44, R28 ;  /* 0x0000002c441c723c */ /* 0x000fe2000004181c */
[----:B------:R-:W-:-:S02]  /*27a0*/  IADD3 R32, R0, 0x10, RZ ;  /* 0x0000001000207810 */ /* 0x000fc40007ffe0ff */
[----:B------:R-:W-:Y:S02]  /*27b0*/  ISETP.GE.AND P5, PT, R33, UR8, PT ;  /* 0x0000000821007c0c */ /* 0x000fe4000bfa6270 */
[----:B------:R-:W-:Y:S02]  /*27c0*/  ISETP.GE.AND P4, PT, R32, UR8, PT ;  /* 0x0000000820007c0c */ /* 0x000fe4000bf86270 */
[C---:B------:R-:W-:Y:S01]  /*27d0*/  IADD3 R32, R0.reuse, 0x11, RZ ;  /* 0x0000001100207810 */ /* 0x040fe20007ffe0ff */
[----:B------:R-:W-:Y:S01]  /*27e0*/  HMMA.16816.F32.BF16 R16, R56, R34, R16 ;  /* 0x000000223810723c */ /* 0x000fe20000041810 */
[----:B------:R-:W-:Y:S02]  /*27f0*/  IADD3 R33, R0, 0x18, RZ ;  /* 0x0000001800217810 */ /* 0x000fe40007ffe0ff */
[----:B------:R-:W-:Y:S02]  /*2800*/  ISETP.GE.AND P3, PT, R32, UR8, PT ;  /* 0x0000000820007c0c */ /* 0x000fe4000bf66270 */
[----:B------:R-:W-:-:S02]  /*2810*/  ISETP.GE.AND P2, PT, R33, UR8, PT ;  /* 0x0000000821007c0c */ /* 0x000fc4000bf46270 */
[C---:B------:R-:W-:Y:S01]  /*2820*/  IADD3 R35, R0.reuse, 0x1, RZ ;  /* 0x0000000100237810 */ /* 0x040fe20007ffe0ff */
[----:B------:R-:W-:Y:S01]  /*2830*/  HMMA.16816.F32.BF16 R24, R68, R46, R24 ;  /* 0x0000002e4418723c */ /* 0x000fe20000041818 */
[C---:B------:R-:W-:Y:S02]  /*2840*/  IADD3 R34, R0.reuse, 0x8, RZ ;  /* 0x0000000800227810 */ /* 0x040fe40007ffe0ff */
[----:B------:R-:W-:Y:S02]  /*2850*/  ISETP.GE.AND P0, PT, R35, UR8, PT ;  /* 0x0000000823007c0c */ /* 0x000fe4000bf06270 */
[----:B------:R-:W-:Y:S02]  /*2860*/  IADD3 R32, R0, 0x19, RZ ;  /* 0x0000001900207810 */ /* 0x000fe40007ffe0ff */
[----:B------:R-:W-:Y:S01]  /*2870*/  ISETP.GE.AND P6, PT, R34, UR8, PT ;  /* 0x0000000822007c0c */ /* 0x000fe2000bfc6270 */
[----:B------:R-:W-:Y:S01]  /*2880*/  HMMA.16816.F32.BF16 R76, R56, R36, R76 ;  /* 0x00000024384c723c */ /* 0x000fe2000004184c */
[----:B------:R-:W-:-:S02]  /*2890*/  FSEL R33, R28, -INF , !P1 ;  /* 0xff8000001c217808 */ /* 0x000fc40004800000 */
[----:B------:R-:W-:Y:S02]  /*28a0*/  FSEL R28, R31, -INF , !P0 ;  /* 0xff8000001f1c7808 */ /* 0x000fe40004000000 */
[----:B------:R-:W-:Y:S02]  /*28b0*/  FSEL R31, R29, -INF , !P0 ;  /* 0xff8000001d1f7808 */ /* 0x000fe40004000000 */
[----:B------:R-:W-:Y:S01]  /*28c0*/  FSEL R30, R30, -INF , !P1 ;  /* 0xff8000001e1e7808 */ /* 0x000fe20004800000 */
[----:B-1----:R-:W-:Y:S01]  /*28d0*/  HMMA.16816.F32.BF16 R64, R68, R8, R64 ;  /* 0x000000084440723c */ /* 0x002fe20000041840 */
[----:B------:R-:W-:-:S06]  /*28e0*/  ISETP.GE.AND P1, PT, R32, UR8, PT ;  /* 0x0000000820007c0c */ /* 0x000fcc000bf26270 */
[C---:B------:R-:W-:Y:S01]  /*28f0*/  IADD3 R9, R0.reuse, 0x20, RZ ;  /* 0x0000002000097810 */ /* 0x040fe20007ffe0ff */
[C---:B----4-:R-:W-:Y:S01]  /*2900*/  HMMA.16816.F32.BF16 R52, R68.reuse, R14, R52 ;  /* 0x0000000e4434723c */ /* 0x050fe20000041834 */
[C---:B------:R-:W-:Y:S01]  /*2910*/  IADD3 R8, R0.reuse, 0x21, RZ ;  /* 0x0000002100087810 */ /* 0x040fe20007ffe0ff */
[----:B------:R-:W-:Y:S01]  /*2920*/  BAR.SYNC.DEFER_BLOCKING 0x0 ;  /* 0x0000000000007b1d */ /* 0x000fe20000010000 */
[----:B------:R-:W-:Y:S02]  /*2930*/  ISETP.GE.AND P0, PT, R9, UR8, PT ;  /* 0x0000000809007c0c */ /* 0x000fe4000bf06270 */
[----:B------:R-:W-:Y:S02]  /*2940*/  IADD3 R9, R0, 0x28, RZ ;  /* 0x0000002800097810 */ /* 0x000fe40007ffe0ff */
[----:B------:R-:W-:Y:S01]  /*2950*/  FSEL R32, R26, -INF , !P6 ;  /* 0xff8000001a207808 */ /* 0x000fe20007000000 */
[----:B-----5:R-:W-:Y:S01]  /*2960*/  HMMA.16816.F32.BF16 R20, R68, R40, R20 ;  /* 0x000000284414723c */ /* 0x020fe20000041814 */
[----:B------:R-:W-:-:S02]  /*2970*/  FSEL R26, R27, -INF , !P5 ;  /* 0xff8000001b1a7808 */ /* 0x000fc40006800000 */
[----:B------:R-:W-:Y:S02]  /*2980*/  FSEL R29, R24, -INF , !P6 ;  /* 0xff800000181d7808 */ /* 0x000fe40007000000 */
[----:B------:R-:W-:Y:S02]  /*2990*/  FSEL R27, R25, -INF , !P5 ;  /* 0xff800000191b7808 */ /* 0x000fe40006800000 */
[----:B------:R-:W-:Y:S01]  /*29a0*/  ISETP.GE.AND P6, PT, R8, UR8, PT ;  /* 0x0000000808007c0c */ /* 0x000fe2000bfc6270 */
[----:B------:R-:W-:Y:S01]  /*29b0*/  HMMA.16816.F32.BF16 R16, R68, R42, R16 ;  /* 0x0000002a4410723c */ /* 0x000fe20000041810 */
[----:B------:R-:W-:Y:S02]  /*29c0*/  ISETP.GE.AND P5, PT, R9, UR8, PT ;  /* 0x0000000809007c0c */ /* 0x000fe4000bfa6270 */
[C---:B------:R-:W-:Y:S02]  /*29d0*/  IADD3 R8, R0.reuse, 0x29, RZ ;  /* 0x0000002900087810 */ /* 0x040fe40007ffe0ff */
[----:B------:R-:W-:-:S02]  /*29e0*/  IADD3 R9, R0, 0x30, RZ ;  /* 0x0000003000097810 */ /* 0x000fc40007ffe0ff */
[----:B------:R-:W-:Y:S01]  /*29f0*/  FSEL R172, R66, -INF , !P0 ;  /* 0xff80000042ac7808 */ /* 0x000fe20004000000 */
[C---:B------:R-:W-:Y:S01]  /*2a00*/  HMMA.16816.F32.BF16 R60, R68.reuse, R10, R60 ;  /* 0x0000000a443c723c */ /* 0x040fe2000004183c */
[----:B------:R-:W-:Y:S02]  /*2a10*/  FSEL R147, R64, -INF , !P0 ;  /* 0xff80000040937808 */ /* 0x000fe40004000000 */
[----:B------:R-:W-:Y:S02]  /*2a20*/  FSEL R138, R67, -INF , !P6 ;  /* 0xff800000438a7808 */ /* 0x000fe40007000000 */
[----:B------:R-:W-:Y:S02]  /*2a30*/  FSEL R145, R65, -INF , !P6 ;  /* 0xff80000041917808 */ /* 0x000fe40007000000 */
[----:B------:R-:W-:Y:S01]  /*2a40*/  IADD3 R10, R0, 0x31, RZ ;  /* 0x00000031000a7810 */ /* 0x000fe20007ffe0ff */
[----:B------:R-:W-:Y:S01]  /*2a50*/  HMMA.16816.F32.BF16 R76, R68, R12, R76 ;  /* 0x0000000c444c723c */ /* 0x000fe2000004184c */
[----:B------:R-:W-:-:S02]  /*2a60*/  FSEL R22, R22, -INF , !P4 ;  /* 0xff80000016167808 */ /* 0x000fc40006000000 */
[----:B------:R-:W-:Y:S02]  /*2a70*/  FSEL R11, R20, -INF , !P4 ;  /* 0xff800000140b7808 */ /* 0x000fe40006000000 */
[----:B------:R-:W-:Y:S02]  /*2a80*/  ISETP.GE.AND P4, PT, R8, UR8, PT ;  /* 0x0000000808007c0c */ /* 0x000fe4000bf86270 */
[C---:B------:R-:W-:Y:S02]  /*2a90*/  IADD3 R12, R0.reuse, 0x38, RZ ;  /* 0x00000038000c7810 */ /* 0x040fe40007ffe0ff */
[----:B------:R-:W-:Y:S02]  /*2aa0*/  IADD3 R0, R0, 0x39, RZ ;  /* 0x0000003900007810 */ /* 0x000fe40007ffe0ff */
[----:B------:R-:W-:Y:S02]  /*2ab0*/  FSEL R8, R23, -INF , !P3 ;  /* 0xff80000017087808 */ /* 0x000fe40005800000 */
[----:B------:R-:W-:Y:S01]  /*2ac0*/  ISETP.GE.AND P0, PT, R0, UR8, PT ;  /* 0x0000000800007c0c */ /* 0x000fe2000bf06270 */
[----:B------:R-:W-:Y:S01]  /*2ad0*/  IMAD.IADD R0, R86, 0x1, R84 ;  /* 0x0000000156007824 */ /* 0x000fe200078e0254 */
[----:B------:R-:W-:-:S02]  /*2ae0*/  FSEL R21, R21, -INF , !P3 ;  /* 0xff80000015157808 */ /* 0x000fc40005800000 */
[----:B------:R-:W-:Y:S02]  /*2af0*/  FSEL R168, R55, -INF , !P0 ;  /* 0xff80000037a87808 */ /* 0x000fe40004000000 */
[----:B------:R-:W-:Y:S02]  /*2b00*/  FSEL R213, R53, -INF , !P0 ;  /* 0xff80000035d57808 */ /* 0x000fe40004000000 */
[----:B------:R-:W-:Y:S02]  /*2b10*/  PLOP3.LUT P0, PT, PT, PT, UP0, 0x80, 0x0 ;  /* 0x000000000000781c */ /* 0x000fe40003f0f008 */
[----:B------:R-:W-:Y:S02]  /*2b20*/  ISETP.GE.AND P3, PT, R9, UR8, PT ;  /* 0x0000000809007c0c */ /* 0x000fe4000bf66270 */
[----:B------:R-:W-:Y:S02]  /*2b30*/  FSEL R18, R18, -INF , !P2 ;  /* 0xff80000012127808 */ /* 0x000fe40005000000 */
[----:B------:R-:W-:-:S02]  /*2b40*/  FSEL R9, R16, -INF , !P2 ;  /* 0xff80000010097808 */ /* 0x000fc40005000000 */
[----:B------:R-:W-:Y:S02]  /*2b50*/  ISETP.GE.AND P2, PT, R10, UR8, PT ;  /* 0x000000080a007c0c */ /* 0x000fe4000bf46270 */
[----:B------:R-:W-:Y:S02]  /*2b60*/  FSEL R10, R19, -INF , !P1 ;  /* 0xff800000130a7808 */ /* 0x000fe40004800000 */
[----:B------:R-:W-:Y:S02]  /*2b70*/  FSEL R17, R17, -INF , !P1 ;  /* 0xff80000011117808 */ /* 0x000fe40004800000 */
[----:B------:R-:W-:Y:S02]  /*2b80*/  ISETP.GE.AND P1, PT, R12, UR8, PT ;  /* 0x000000080c007c0c */ /* 0x000fe4000bf26270 */
        /* <DEDUP_REMOVED lines=10> */
[----:B------:R-:W-:Y:S05]  /*2c30*/  @!P0 BRA `(.L_x_617) ;  /* 0x0000020000008947 */ /* 0x000fea0003800000 */
[----:B------:R-:W-:Y:S01]  /*2c40*/  ULEA.HI.SX32 UR7, UR29, 0xfffffffe, 0x1a ;  /* 0xfffffffe1d077891 */ /* 0x000fe2000f8fd23f */
[C---:B------:R-:W-:Y:S01]  /*2c50*/  IMAD.SHL.U32 R12, R81.reuse, 0x20, RZ ;  /* 0x00000020510c7824 */ /* 0x040fe200078e00ff */
[----:B------:R-:W-:Y:S02]  /*2c60*/  SHF.L.U64.HI R6, R81, 0x5, R6 ;  /* 0x0000000551067819 */ /* 0x000fe40000010206 */
[----:B------:R-:W-:Y:S02]  /*2c70*/  USHF.R.S32.HI UR6, URZ, 0x1f, UR7 ;  /* 0x0000001f3f067899 */ /* 0x000fe40008011407 */
[----:B------:R-:W-:Y:S02]  /*2c80*/  IMAD R80, R80, UR7, RZ ;  /* 0x0000000750507c24 */ /* 0x000fe4000f8e02ff */
[----:B------:R-:W-:-:S04]  /*2c90*/  IMAD.WIDE.U32 R14, R83, UR7, R206 ;  /* 0x00000007530e7c25 */ /* 0x000fc8000f8e00ce */
[----:B------:R-:W-:Y:S01]  /*2ca0*/  IMAD R80, R83, UR6, R80 ;  /* 0x0000000653507c24 */ /* 0x000fe2000f8e0250 */
[----:B------:R-:W-:-:S03]  /*2cb0*/  LEA R24, P2, R14, c[0x0][0x168], 0x1 ;  /* 0x00005a000e187a11 */ /* 0x000fc600078408ff */
[----:B------:R-:W-:Y:S01]  /*2cc0*/  IMAD.IADD R80, R15, 0x1, R80 ;  /* 0x000000010f507824 */ /* 0x000fe200078e0250 */
[----:B------:R-:W-:-:S04]  /*2cd0*/  IADD3 R34, P1, R12, R24, RZ ;  /* 0x000000180c227210 */ /* 0x000fc80007f3e0ff */
[----:B------:R-:W-:Y:S02]  /*2ce0*/  LEA.HI.X R25, R14, c[0x0][0x16c], R80, 0x1, P2 ;  /* 0x00005b000e197a11 */ /* 0x000fe400010f0c50 */
[----:B------:R-:W-:Y:S02]  /*2cf0*/  IADD3 R14, P2, R12, R34, RZ ;  /* 0x000000220c0e7210 */ /* 0x000fe40007f5e0ff */
[----:B------:R-:W-:Y:S01]  /*2d00*/  IADD3.X R35, R6, R25, RZ, P1, !PT ;  /* 0x0000001906237210 */ /* 0x000fe20000ffe4ff */
[----:B------:R-:W-:Y:S01]  /*2d10*/  @!PT LDS RZ, [RZ] ;  /* 0x00000000fffff984 */ /* 0x000fe20000000800 */
[----:B------:R-:W-:Y:S01]  /*2d20*/  @!PT LDS RZ, [RZ] ;  /* 0x00000000fffff984 */ /* 0x000fe20000000800 */
[----:B------:R-:W-:Y:S01]  /*2d30*/  @!PT LDS RZ, [RZ] ;  /* 0x00000000fffff984 */ /* 0x000fe20000000800 */
[----:B------:R1:W-:Y:S01]  /*2d40*/  LDGSTS.E.BYPASS.LTC128B.128 [R201+0x6000], [R24.64] ;  /* 0x0600000018c97fae */ /* 0x0003e2000b901d58 */
[----:B------:R-:W-:-:S03]  /*2d50*/  IADD3 R12, P1, R12, R14, RZ ;  /* 0x0000000e0c0c7210 */ /* 0x000fc60007f3e0ff */
[C---:B------:R-:W-:Y:S01]  /*2d60*/  IMAD.X R15, R6.reuse, 0x1, R35, P2 ;  /* 0x00000001060f7824 */ /* 0x040fe200010e0623 */
[----:B------:R1:W-:Y:S04]  /*2d70*/  LDGSTS.E.BYPASS.LTC128B.128 [R201+0x8000], [R24.64+0x80] ;  /* 0x0800008018c97fae */ /* 0x0003e8000b901d58 */
[----:B------:R1:W-:Y:S01]  /*2d80*/  LDGSTS.E.BYPASS.LTC128B.128 [R201+0xa000], [R24.64+0x100] ;  /* 0x0a00010018c97fae */ /* 0x0003e2000b901d58 */
[----:B------:R-:W-:-:S03]  /*2d90*/  IADD3.X R13, R6, R15, RZ, P1, !PT ;  /* 0x0000000f060d7210 */ /* 0x000fc60000ffe4ff */
[----:B------:R1:W-:Y:S04]  /*2da0*/  LDGSTS.E.BYPASS.LTC128B.128 [R201+0x6800], [R34.64] ;  /* 0x0680000022c97fae */ /* 0x0003e8000b901d58 */
[----:B------:R1:W-:Y:S04]  /*2db0*/  LDGSTS.E.BYPASS.LTC128B.128 [R201+0x8800], [R34.64+0x80] ;  /* 0x0880008022c97fae */ /* 0x0003e8000b901d58 */
[----:B------:R1:W-:Y:S04]  /*2dc0*/  LDGSTS.E.BYPASS.LTC128B.128 [R201+0xa800], [R34.64+0x100] ;  /* 0x0a80010022c97fae */ /* 0x0003e8000b901d58 */
[----:B------:R1:W-:Y:S04]  /*2dd0*/  LDGSTS.E.BYPASS.LTC128B.128 [R201+0x7000], [R14.64] ;  /* 0x070000000ec97fae */ /* 0x0003e8000b901d58 */
[----:B------:R1:W-:Y:S04]  /*2de0*/  LDGSTS.E.BYPASS.LTC128B.128 [R201+0x9000], [R14.64+0x80] ;  /* 0x090000800ec97fae */ /* 0x0003e8000b901d58 */
[----:B------:R1:W-:Y:S04]  /*2df0*/  LDGSTS.E.BYPASS.LTC128B.128 [R201+0xb000], [R14.64+0x100] ;  /* 0x0b0001000ec97fae */ /* 0x0003e8000b901d58 */
[----:B------:R1:W-:Y:S04]  /*2e00*/  LDGSTS.E.BYPASS.LTC128B.128 [R201+0x7800], [R12.64] ;  /* 0x078000000cc97fae */ /* 0x0003e8000b901d58 */
[----:B------:R1:W-:Y:S04]  /*2e10*/  LDGSTS.E.BYPASS.LTC128B.128 [R201+0x9800], [R12.64+0x80] ;  /* 0x098000800cc97fae */ /* 0x0003e8000b901d58 */
[----:B------:R1:W-:Y:S04]  /*2e20*/  LDGSTS.E.BYPASS.LTC128B.128 [R201+0xb800], [R12.64+0x100] ;  /* 0x0b8001000cc97fae */ /* 0x0003e8000b901d58 */
[----:B------:R-:W0:Y:S02]  /*2e30*/  LDGDEPBAR ;  /* 0x00000000000079af */ /* 0x000e240000000000 */
.L_x_617:
[----:B------:R-:W-:Y:S01]  /*2e40*/  FMNMX.FTZ R6, R33, R31, !PT ;  /* 0x0000001f21067209 */ /* 0x000fe20007810000 */
[----:B------:R-:W-:Y:S01]  /*2e50*/  IMAD R148, R4, 0x4, R85 ;  /* 0x0000000404947824 */ /* 0x000fe200078e0255 */
[----:B-1----:R-:W-:Y:S01]  /*2e60*/  FMNMX.FTZ R15, R30, R28, !PT ;  /* 0x0000001c1e0f7209 */ /* 0x002fe20007810000 */
[----:B------:R-:W-:Y:S01]  /*2e70*/  USHF.L.U32 UR6, UR9, 0x1, URZ ;  /* 0x0000000109067899 */ /* 0x000fe2000800063f */
[----:B------:R-:W-:Y:S01]  /*2e80*/  FMNMX.FTZ R6, R29, R6, !PT ;  /* 0x000000061d067209 */ /* 0x000fe20007810000 */
[----:B------:R-:W-:Y:S01]  /*2e90*/  IMAD.WIDE.U32 R220, R148, -0x326172a9, RZ ;  /* 0xcd9e8d5794dc7825 */ /* 0x000fe200078e00ff */
[----:B------:R-:W-:Y:S01]  /*2ea0*/  FMNMX.FTZ R15, R32, R15, !PT ;  /* 0x0000000f200f7209 */ /* 0x000fe20007810000 */
[----:B------:R-:W-:Y:S01]  /*2eb0*/  UIADD3 UR16, UR31, -0x4498517b, URZ ;  /* 0xbb67ae851f107890 */ /* 0x000fe2000fffe03f */
[----:B------:R-:W-:Y:S01]  /*2ec0*/  FMNMX.FTZ R6, R27, R6, !PT ;  /* 0x000000061b067209 */ /* 0x000fe20007810000 */
[----:B------:R-:W-:Y:S01]  /*2ed0*/  IMAD.WIDE.U32 R222, R2, -0x2daee0ad, RZ ;  /* 0xd2511f5302de7825 */ /* 0x000fe200078e00ff */
[----:B------:R-:W-:Y:S01]  /*2ee0*/  FMNMX.FTZ R15, R26, R15, !PT ;  /* 0x0000000f1a0f7209 */ /* 0x000fe20007810000 */
[----:B------:R-:W-:Y:S01]  /*2ef0*/  UIADD3 UR17, UR30, -0x61c88647, URZ ;  /* 0x9e3779b91e117890 */ /* 0x000fe2000fffe03f */
        /* <DEDUP_REMOVED lines=23> */
[----:B------:R-:W-:Y:S01]  /*3070*/  IMAD R189, R5, 0x2, R192 ;  /* 0x0000000205bd7824 */ /* 0x000fe200078e02c0 */
[----:B------:R-:W-:Y:S01]  /*3080*/  FMNMX.FTZ R6, R139, R6, !PT ;  /* 0x000000068b067209 */ /* 0x000fe20007810000 */
[----:B------:R-:W-:Y:S01]  /*3090*/  IMAD R188, R5, 0x2, R190 ;  /* 0x0000000205bc7824 */ /* 0x000fe200078e02be */
[----:B------:R-:W-:Y:S01]  /*30a0*/  FMNMX.FTZ R15, R136, R15, !PT ;  /* 0x0000000f880f7209 */ /* 0x000fe20007810000 */
[----:B------:R-:W-:Y:S01]  /*30b0*/  LDSM.16.MT88.4 R36, [R192+0xc000] ;  /* 0x00c00000c024783b */ /* 0x000fe20000004200 */
[----:B------:R-:W-:Y:S01]  /*30c0*/  FMNMX.FTZ R6, R137, R6, !PT ;  /* 0x0000000689067209 */ /* 0x000fe20007810000 */
[----:B------:R-:W-:Y:S01]  /*30d0*/  IMAD R163, R134, 0x10000, R134 ;  /* 0x0001000086a37824 */ /* 0x000fe200078e0286 */
[----:B------:R-:W-:Y:S01]  /*30e0*/  FMNMX.FTZ R15, R216, R15, !PT ;  /* 0x0000000fd80f7209 */ /* 0x000fe20007810000 */
[----:B------:R-:W-:Y:S01]  /*30f0*/  LDSM.16.MT88.4 R84, [R189+0xe000] ;  /* 0x00e00000bd54783b */ /* 0x000fe20000004200 */
[----:B------:R-:W-:Y:S01]  /*3100*/  FMNMX.FTZ R6, R219, R6, !PT ;  /* 0x00000006db067209 */ /* 0x000fe20007810000 */
[----:B------:R-:W-:Y:S01]  /*3110*/  UIADD3 UR18, UR31, 0x646e171e, URZ ;  /* 0x646e171e1f127890 */ /* 0x000fe2000fffe03f */
[----:B------:R-:W-:Y:S01]  /*3120*/  FMNMX.FTZ R15, R174, R15, !PT ;  /* 0x0000000fae0f7209 */ /* 0x000fe20007810000 */
[----:B------:R-:W-:Y:S01]  /*3130*/  LDSM.16.MT88.4 R76, [R190+0xe000] ;  /* 0x00e00000be4c783b */ /* 0x000fe20000004200 */
[----:B------:R-:W-:-:S02]  /*3140*/  FMNMX.FTZ R6, R217, R6, !PT ;  /* 0x00000006d9067209 */ /* 0x000fc40007810000 */
[----:B------:R-:W-:Y:S01]  /*3150*/  LOP3.LUT R135, R3, UR30, RZ, 0x3c, !PT ;  /* 0x0000001e03877c12 */ /* 0x000fe2000f8e3cff */
[----:B------:R-:W-:Y:S01]  /*3160*/  IMAD.U32 R3, RZ, RZ, UR6 ;  /* 0x00000006ff037e24 */ /* 0x000fe2000f8e00ff */
[----:B------:R-:W-:Y:S01]  /*3170*/  FMNMX.FTZ R6, R215, R6, !PT ;  /* 0x00000006d7067209 */ /* 0x000fe20007810000 */
[----:B------:R-:W-:Y:S01]  /*3180*/  LDSM.16.MT88.4 R92, [R188+0xe000] ;  /* 0x00e00000bc5c783b */ /* 0x000fe20000004200 */
[----:B------:R-:W-:Y:S01]  /*3190*/  LOP3.LUT R164, R221, R135, RZ, 0x3c, !PT ;  /* 0x00000087dda47212 */ /* 0x000fe200078e3cff */
[----:B------:R-:W-:Y:S01]  /*31a0*/  UIADD3 UR6, UR6, 0x1, URZ ;  /* 0x0000000106067890 */ /* 0x000fe2000fffe03f */
[----:B------:R-:W-:Y:S01]  /*31b0*/  FMNMX.FTZ R13, R213, R6, !PT ;  /* 0x00000006d50d7209 */ /* 0x000fe20007810000 */
[----:B------:R-:W-:Y:S01]  /*31c0*/  LDSM.16.MT88.4 R68, [R192+0xe000] ;  /* 0x00e00000c044783b */ /* 0x000fe20000004200 */
[----:B------:R-:W-:Y:S01]  /*31d0*/  FMNMX.FTZ R6, R170, R15, !PT ;  /* 0x0000000faa067209 */ /* 0x000fe20007810000 */
[----:B------:R-:W-:Y:S01]  /*31e0*/  IMAD.WIDE.U32 R164, R164, -0x2daee0ad, RZ ;  /* 0xd2511f53a4a47825 */ /* 0x000fe200078e00ff */
[----:B------:R-:W-:Y:S01]  /*31f0*/  LOP3.LUT R3, R223, UR31, R3, 0x96, !PT ;  /* 0x0000001fdf037c12 */ /* 0x000fe2000f8e9603 */
[----:B------:R-:W1:Y:S01]  /*3200*/  SHFL.BFLY PT, R132, R13, 0x2, 0x1f ;  /* 0x0c401f000d847f89 */ /* 0x000e6200000e0000 */
[----:B------:R-:W-:-:S02]  /*3210*/  FMNMX.FTZ R15, R169, R6, !PT ;  /* 0x00000006a90f7209 */ /* 0x000fc40007810000 */
        /* <DEDUP_REMOVED lines=11> */
[----:B------:R-:W-:-:S02]  /*32d0*/  LOP3.LUT R222, R223, UR31, R222, 0x96, !PT ;  /* 0x0000001fdfde7c12 */ /* 0x000fc4000f8e96de */
[----:B------:R-:W-:Y:S01]  /*32e0*/  LOP3.LUT R6, R25, UR14, R164, 0x96, !PT ;  /* 0x0000000e19067c12 */ /* 0x000fe2000f8e96a4 */
[----:B------:R-:W-:Y:S02]  /*32f0*/  LDSM.16.MT88.4 R112, [R189+0x10000] ;  /* 0x01000000bd70783b */ /* 0x000fe40000004200 */
[----:B------:R-:W-:Y:S01]  /*3300*/  IMAD.WIDE.U32 R222, R222, -0x326172a9, RZ ;  /* 0xcd9e8d57dede7825 */ /* 0x000fe200078e00ff */
[----:B-1----:R-:W-:Y:S01]  /*3310*/  FMNMX.FTZ R132, R13, R132, !PT ;  /* 0x000000840d847209 */ /* 0x002fe20007810000 */
[----:B------:R-:W-:Y:S03]  /*3320*/  LDSM.16.MT88.4 R100, [R192+0x10000] ;  /* 0x01000000c064783b */ /* 0x000fe60000004200 */
[----:B------:R-:W-:Y:S01]  /*3330*/  LOP3.LUT R220, R223, UR17, R220, 0x96, !PT ;  /* 0x00000011dfdc7c12 */ /* 0x000fe2000f8e96dc */
[----:B------:R-:W1:Y:S04]  /*3340*/  SHFL.BFLY PT, R13, R132, 0x1, 0x1f ;  /* 0x0c201f00840d7f89 */ /* 0x000e6800000e0000 */
[----:B------:R-:W-:Y:S01]  /*3350*/  IMAD.WIDE.U32 R220, R220, -0x2daee0ad, RZ ;  /* 0xd2511f53dcdc7825 */ /* 0x000fe200078e00ff */
[----:B------:R-:W-:Y:S01]  /*3360*/  LDSM.16.MT88.4 R52, [R189+0xc000] ;  /* 0x00c00000bd34783b */ /* 0x000fe20000004200 */
[----:B--2---:R-:W-:-:S02]  /*3370*/  FMNMX.FTZ R4, R4, R15, !PT ;  /* 0x0000000f04047209 */ /* 0x004fc40007810000 */
[----:B------:R-:W-:Y:S01]  /*3380*/  IMAD.WIDE.U32 R14, R14, -0x2daee0ad, RZ ;  /* 0xd2511f530e0e7825 */ /* 0x000fe200078e00ff */
[----:B------:R-:W-:Y:S01]  /*3390*/  LOP3.LUT R165, R221, UR14, R164, 0x96, !PT ;  /* 0x0000000edda57c12 */ /* 0x000fe2000f8e96a4 */
[----:B------:R-:W-:Y:S03]  /*33a0*/  LDSM.16.MT88.4 R44, [R190+0xc000] ;  /* 0x00c00000be2c783b */ /* 0x000fe60000004200 */
[----:B------:R-:W-:Y:S01]  /*33b0*/  LOP3.LUT R24, R15, UR12, R24, 0x96, !PT ;  /* 0x0000000c0f187c12 */ /* 0x000fe2000f8e9618 */
[----:B------:R-:W2:Y:S04]  /*33c0*/  SHFL.BFLY PT, R3, R4, 0x1, 0x1f ;  /* 0x0c201f0004037f89 */ /* 0x000ea800000e0000 */
[----:B------:R-:W-:Y:S01]  /*33d0*/  IMAD.WIDE.U32 R24, R24, -0x326172a9, RZ ;  /* 0xcd9e8d5718187825 */ /* 0x000fe200078e00ff */
[----:B-1----:R-:W-:-:S03]  /*33e0*/  FMNMX.FTZ R132, R132, R13, !PT ;  /* 0x0000000d84847209 */ /* 0x002fc60007810000 */
[----:B------:R-:W-:Y:S01]  /*33f0*/  IMAD.WIDE.U32 R12, R6, -0x326172a9, RZ ;  /* 0xcd9e8d57060c7825 */ /* 0x000fe200078e00ff */
[----:B------:R-:W-:-:S03]  /*3400*/  FSETP.NEU.FTZ.AND P1, PT, R132, -INF , PT ;  /* 0xff8000008400780b */ /* 0x000fc60003f3d000 */
[----:B------:R-:W-:Y:S01]  /*3410*/  FMUL.FTZ R214, R132, c[0x0][0x23c] ;  /* 0x00008f0084d67a20 */ /* 0x000fe20000410000 */
[----:B------:R-:W-:Y:S02]  /*3420*/  LOP3.LUT R6, R13, UR13, R166, 0x96, !PT ;  /* 0x0000000d0d067c12 */ /* 0x000fe4000f8e96a6 */
[----:B------:R-:W-:Y:S02]  /*3430*/  LOP3.LUT R12, R25, UR11, R12, 0x96, !PT ;  /* 0x0000000b190c7c12 */ /* 0x000fe4000f8e960c */
[----:B------:R-:W-:Y:S01]  /*3440*/  FSEL R214, R214, RZ, P1 ;  /* 0x000000ffd6d67208 */ /* 0x000fe20000800000 */
[----:B------:R-:W-:Y:S01]  /*3450*/  IMAD.WIDE.U32 R34, R6, -0x2daee0ad, RZ ;  /* 0xd2511f5306227825 */ /* 0x000fe200078e00ff */
[----:B--2---:R-:W-:-:S03]  /*3460*/  FMNMX.FTZ R3, R4, R3, !PT ;  /* 0x0000000304037209 */ /* 0x004fc60007810000 */
[----:B------:R-:W-:Y:S01]  /*3470*/  IMAD.WIDE.U32 R12, R12, -0x2daee0ad, RZ ;  /* 0xd2511f530c0c7825 */ /* 0x000fe200078e00ff */
[----:B------:R-:W-:Y:S02]  /*3480*/  LOP3.LUT R14, R35, UR10, R14, 0x96, !PT ;  /* 0x0000000a230e7c12 */ /* 0x000fe4000f8e960e */
[C---:B------:R-:W-:Y:S01]  /*3490*/  FSETP.NEU.FTZ.AND P1, PT, R3.reuse, -INF , PT ;  /* 0xff8000000300780b */ /* 0x040fe20003f3d000 */
[----:B------:R-:W-:Y:S01]  /*34a0*/  FMUL.FTZ R171, R3, c[0x0][0x23c] ;  /* 0x00008f0003ab7a20 */ /* 0x000fe20000410000 */
[----:B------:R-:W-:Y:S01]  /*34b0*/  LOP3.LUT R34, R13, UR8, R34, 0x96, !PT ;  /* 0x000000080d227c12 */ /* 0x000fe2000f8e9622 */
[----:B------:R-:W-:-:S03]  /*34c0*/  IMAD.WIDE.U32 R14, R14, -0x326172a9, RZ ;  /* 0xcd9e8d570e0e7825 */ /* 0x000fc600078e00ff */
[----:B------:R-:W-:Y:S01]  /*34d0*/  FSEL R171, R171, RZ, P1 ;  /* 0x000000ffabab7208 */ /* 0x000fe20000800000 */
[----:B------:R-:W-:Y:S01]  /*34e0*/  IMAD.WIDE.U32 R34, R34, -0x326172a9, RZ ;  /* 0xcd9e8d5722227825 */ /* 0x000fe200078e00ff */
[----:B------:R-:W-:-:S03]  /*34f0*/  LOP3.LUT R120, R15, UR9, R24, 0x96, !PT ;  /* 0x000000090f787c12 */ /* 0x000fc6000f8e9618 */
[--C-:B------:R-:W-:Y:S01]  /*3500*/  FFMA.FTZ R159, R33, c[0x0][0x23c], -R214.reuse ;  /* 0x00008f00219f7a23 */ /* 0x100fe200000108d6 */
[----:B------:R-:W-:Y:S01]  /*3510*/  LOP3.LUT R19, R34, 0xffff, RZ, 0xc0, !PT ;  /* 0x0000ffff22137812 */ /* 0x000fe200078ec0ff */
[----:B------:R-:W-:Y:S01]  /*3520*/  FFMA.FTZ R158, R31, c[0x0][0x23c], -R214 ;  /* 0x00008f001f9e7a23 */ /* 0x000fe200000108d6 */
[----:B------:R-:W-:Y:S01]  /*3530*/  LOP3.LUT R6, R35, UR19, R14, 0x96, !PT ;  /* 0x0000001323067c12 */ /* 0x000fe2000f8e960e */
[----:B------:R-:W-:Y:S01]  /*3540*/  FFMA.FTZ R161, R32, c[0x0][0x23c], -R171 ;  /* 0x00008f0020a17a23 */ /* 0x000fe200000108ab */
[----:B------:R-:W-:Y:S01]  /*3550*/  LOP3.LUT R14, R34, 0xff, RZ, 0xc0, !PT ;  /* 0x000000ff220e7812 */ /* 0x000fe200078ec0ff */
[----:B------:R-:W-:Y:S01]  /*3560*/  MUFU.EX2 R159, R159 ;  /* 0x0000009f009f7308 */ /* 0x000fe20000000800 */
[----:B------:R-:W-:Y:S01]  /*3570*/  SHF.R.U32.HI R19, RZ, 0x8, R19 ;  /* 0x00000008ff137819 */ /* 0x000fe20000011613 */
[----:B------:R-:W-:Y:S01]  /*3580*/  FFMA.FTZ R154, R26, c[0x0][0x23c], -R171 ;  /* 0x00008f001a9a7a23 */ /* 0x000fe200000108ab */
[----:B------:R-:W-:Y:S01]  /*3590*/  LOP3.LUT R5, R6, 0xff, RZ, 0xc0, !PT ;  /* 0x000000ff06057812 */ /* 0x000fe200078ec0ff */
[--C-:B------:R-:W-:Y:S01]  /*35a0*/  FFMA.FTZ R157, R29, c[0x0][0x23c], -R214.reuse ;  /* 0x00008f001d9d7a23 */ /* 0x100fe200000108d6 */
[----:B------:R-:W-:Y:S01]  /*35b0*/  PRMT R0, R14, 0x5410, R19 ;  /* 0x000054100e007816 */ /* 0x000fe20000000013 */
[----:B------:R-:W-:Y:S01]  /*35c0*/  FFMA.FTZ R152, R27, c[0x0][0x23c], -R214 ;  /* 0x00008f001b987a23 */ /* 0x000fe200000108d6 */
[----:B------:R-:W-:Y:S01]  /*35d0*/  LOP3.LUT R14, R6, 0xffff, RZ, 0xc0, !PT ;  /* 0x0000ffff060e7812 */ /* 0x000fe200078ec0ff */
[----:B------:R-:W1:Y:S01]  /*35e0*/  MUFU.EX2 R158, R158 ;  /* 0x0000009e009e7308 */ /* 0x000e620000000800 */
[--C-:B------:R-:W-:Y:S01]  /*35f0*/  FFMA.FTZ R155, R30, c[0x0][0x23c], -R171.reuse ;  /* 0x00008f001e9b7a23 */ /* 0x100fe200000108ab */
[----:B------:R-:W-:Y:S01]  /*3600*/  SHF.R.U32.HI R13, RZ, 0x10, R34 ;  /* 0x00000010ff0d7819 */ /* 0x000fe20000011622 */
[----:B------:R-:W-:Y:S01]  /*3610*/  FFMA.FTZ R162, R28, c[0x0][0x23c], -R171 ;  /* 0x00008f001ca27a23 */ /* 0x000fe200000108ab */
[----:B------:R-:W-:Y:S01]  /*3620*/  SHF.R.U32.HI R14, RZ, 0x8, R14 ;  /* 0x00000008ff0e7819 */ /* 0x000fe2000001160e */
[----:B------:R-:W-:Y:S01]  /*3630*/  IMAD.WIDE.U32 R120, R120, -0x2daee0ad, RZ ;  /* 0xd2511f5378787825 */ /* 0x000fe200078e00ff */
[----:B------:R-:W-:Y:S01]  /*3640*/  SHF.R.U32.HI R4, RZ, 0x18, R34 ;  /* 0x00000018ff047819 */ /* 0x000fe20000011622 */
[--C-:B------:R-:W-:Y:S01]  /*3650*/  HSET2.LE.AND R0, R0, R163.reuse, PT ;  /* 0x000000a300007233 */ /* 0x100fe20003803000 */
[----:B------:R-:W-:Y:S01]  /*3660*/  MUFU.EX2 R161, R161 ;  /* 0x000000a100a17308 */ /* 0x000fe20000000800 */
[----:B------:R-:W-:Y:S01]  /*3670*/  PRMT R14, R5, 0x5410, R14 ;  /* 0x00005410050e7816 */ /* 0x000fe2000000000e */
[----:B------:R-:W2:Y:S01]  /*3680*/  LDSM.16.MT88.4 R32, [R188+0x10000] ;  /* 0x01000000bc20783b */ /* 0x000ea20000004200 */
[----:B------:R-:W-:Y:S01]  /*3690*/  LOP3.LUT R13, R13, 0xff, RZ, 0xc0, !PT ;  /* 0x000000ff0d0d7812 */ /* 0x000fe200078ec0ff */
[----:B------:R-:W-:Y:S01]  /*36a0*/  FFMA.FTZ R150, R9, c[0x0][0x23c], -R214 ;  /* 0x00008f0009967a23 */ /* 0x000fe200000108d6 */
[----:B------:R-:W-:Y:S01]  /*36b0*/  SHF.R.U32.HI R16, RZ, 0x10, R6 ;  /* 0x00000010ff107819 */ /* 0x000fe20000011606 */
[--C-:B------:R-:W-:Y:S01]  /*36c0*/  HSET2.LE.AND R116, R14, R163.reuse, PT ;  /* 0x000000a30e747233 */ /* 0x100fe20003803000 */
[----:B------:R-:W-:Y:S01]  /*36d0*/  PRMT R4, R13, 0x5410, R4 ;  /* 0x000054100d047816 */ /* 0x000fe20000000004 */
[----:B------:R-:W3:Y:S01]  /*36e0*/  MUFU.EX2 R154, R154 ;  /* 0x0000009a009a7308 */ /* 0x000ee20000000800 */
[----:B-1----:R-:W-:Y:S01]  /*36f0*/  F2FP.BF16.PACK_AB R5, R158, R159 ;  /* 0x0000009f9e05723e */ /* 0x002fe200000010ff */
[----:B------:R-:W-:Y:S01]  /*3700*/  FFMA.FTZ R133, R17, c[0x0][0x23c], -R214 ;  /* 0x00008f0011857a23 */ /* 0x000fe200000108d6 */
[----:B------:R-:W-:Y:S01]  /*3710*/  SHF.R.U32.HI R7, RZ, 0x18, R6 ;  /* 0x00000018ff077819 */ /* 0x000fe20000011606 */
[--C-:B------:R-:W-:Y:S01]  /*3720*/  HSET2.LE.AND R119, R4, R163.reuse, PT ;  /* 0x000000a304777233 */ /* 0x100fe20003803000 */
[----:B------:R-:W-:Y:S01]  /*3730*/  LOP3.LUT R116, R116, R5, RZ, 0xc0, !PT ;  /* 0x0000000574747212 */ /* 0x000fe200078ec0ff */
[--C-:B------:R-:W-:Y:S01]  /*3740*/  FFMA.FTZ R156, R11, c[0x0][0x23c], -R214.reuse ;  /* 0x00008f000b9c7a23 */ /* 0x100fe200000108d6 */
[----:B------:R-:W-:Y:S01]  /*3750*/  LOP3.LUT R6, R16, 0xff, RZ, 0xc0, !PT ;  /* 0x000000ff10067812 */ /* 0x000fe200078ec0ff */
[----:B------:R-:W-:Y:S01]  /*3760*/  MUFU.EX2 R157, R157 ;  /* 0x0000009d009d7308 */ /* 0x000fe20000000800 */
[----:B------:R-:W-:Y:S01]  /*3770*/  LOP3.LUT R5, R120, 0xffff, RZ, 0xc0, !PT ;  /* 0x0000ffff78057812 */ /* 0x000fe200078ec0ff */
[----:B------:R-:W-:Y:S01]  /*3780*/  FFMA.FTZ R151, R21, c[0x0][0x23c], -R214 ;  /* 0x00008f0015977a23 */ /* 0x000fe200000108d6 */
[----:B------:R-:W-:Y:S01]  /*3790*/  PRMT R6, R6, 0x5410, R7 ;  /* 0x0000541006067816 */ /* 0x000fe20000000007 */
[----:B------:R-:W-:Y:S01]  /*37a0*/  FFMA.FTZ R153, R22, c[0x0][0x23c], -R171 ;  /* 0x00008f0016997a23 */ /* 0x000fe200000108ab */
[----:B------:R-:W-:Y:S01]  /*37b0*/  SHF.R.U32.HI R5, RZ, 0x8, R5 ;  /* 0x00000008ff057819 */ /* 0x000fe20000011605 */
[----:B------:R-:W-:Y:S01]  /*37c0*/  FFMA.FTZ R149, R18, c[0x0][0x23c], -R171 ;  /* 0x00008f0012957a23 */ /* 0x000fe200000108ab */
[----:B------:R-:W-:Y:S01]  /*37d0*/  LOP3.LUT R142, R120, 0xff, RZ, 0xc0, !PT ;  /* 0x000000ff788e7812 */ /* 0x000fe200078ec0ff */
[----:B------:R-:W1:Y:S01]  /*37e0*/  MUFU.EX2 R152, R152 ;  /* 0x0000009800987308 */ /* 0x000e620000000800 */
[----:B---3--:R-:W-:Y:S01]  /*37f0*/  F2FP.BF16.PACK_AB R4, R154, R161 ;  /* 0x000000a19a04723e */ /* 0x008fe200000010ff */
[--C-:B------:R-:W-:Y:S01]  /*3800*/  HSET2.LE.AND R117, R6, R163.reuse, PT ;  /* 0x000000a306757233 */ /* 0x100fe20003803000 */
[----:B------:R-:W-:Y:S01]  /*3810*/  PRMT R142, R142, 0x5410, R5 ;  /* 0x000054108e8e7816 */ /* 0x000fe20000000005 */
[----:B------:R-:W-:Y:S01]  /*3820*/  FFMA.FTZ R160, R8, c[0x0][0x23c], -R171 ;  /* 0x00008f0008a07a23 */ /* 0x000fe200000108ab */
[----:B------:R-:W-:Y:S01]  /*3830*/  LOP3.LUT R119, R119, R4, RZ, 0xc0, !PT ;  /* 0x0000000477777212 */ /* 0x000fe200078ec0ff */
[----:B------:R-:W-:Y:S01]  /*3840*/  LDSM.16.MT88.4 R20, [R188+0xc800] ;  /* 0x00c80000bc14783b */ /* 0x000fe20000004200 */
[----:B------:R-:W-:Y:S01]  /*3850*/  LOP3.LUT R17, R121, UR18, R12, 0x96, !PT ;  /* 0x0000001279117c12 */ /* 0x000fe2000f8e960c */
[----:B------:R-:W-:Y:S01]  /*3860*/  MUFU.EX2 R155, R155 ;  /* 0x0000009b009b7308 */ /* 0x000fe20000000800 */
[--C-:B------:R-:W-:Y:S01]  /*3870*/  SHF.R.U32.HI R9, RZ, 0x10, R120.reuse ;  /* 0x00000010ff097819 */ /* 0x100fe20000011678 */
[----:B------:R-:W3:Y:S01]  /*3880*/  LDSM.16.MT88.4 R4, [R192+0xc800] ;  /* 0x00c80000c004783b */ /* 0x000ee20000004200 */
[----:B------:R-:W-:Y:S01]  /*3890*/  SHF.R.U32.HI R144, RZ, 0x10, R17 ;  /* 0x00000010ff907819 */ /* 0x000fe20000011611 */
[--C-:B------:R-:W-:Y:S01]  /*38a0*/  HSET2.LE.AND R142, R142, R163.reuse, PT ;  /* 0x000000a38e8e7233 */ /* 0x100fe20003803000 */
[----:B------:R-:W-:Y:S01]  /*38b0*/  SHF.R.U32.HI R120, RZ, 0x18, R120 ;  /* 0x00000018ff787819 */ /* 0x000fe20000011678 */
[----:B------:R-:W-:Y:S01]  /*38c0*/  LDSM.16.MT88.4 R12, [R192+0xe800] ;  /* 0x00e80000c00c783b */ /* 0x000fe20000004200 */
[----:B------:R-:W-:Y:S01]  /*38d0*/  LOP3.LUT R9, R9, 0xff, RZ, 0xc0, !PT ;  /* 0x000000ff09097812 */ /* 0x000fe200078ec0ff */
[----:B------:R-:W4:Y:S01]  /*38e0*/  MUFU.EX2 R162, R162 ;  /* 0x000000a200a27308 */ /* 0x000f220000000800 */
[----:B-1----:R-:W-:Y:S01]  /*38f0*/  F2FP.BF16.PACK_AB R19, R152, R157 ;  /* 0x0000009d9813723e */ /* 0x002fe200000010ff */
[--C-:B------:R-:W-:Y:S01]  /*3900*/  FFMA.FTZ R212, R172, c[0x0][0x23c], -R171.reuse ;  /* 0x00008f00acd47a23 */ /* 0x100fe200000108ab */
[----:B------:R-:W-:Y:S01]  /*3910*/  LOP3.LUT R140, R17, 0xff, RZ, 0xc0, !PT ;  /* 0x000000ff118c7812 */ /* 0x000fe200078ec0ff */
[----:B------:R-:W-:Y:S01]  /*3920*/  FFMA.FTZ R173, R138, c[0x0][0x23c], -R171 ;  /* 0x00008f008aad7a23 */ /* 0x000fe200000108ab */
[----:B------:R-:W-:Y:S01]  /*3930*/  LOP3.LUT R118, R0, R19, RZ, 0xc0, !PT ;  /* 0x0000001300767212 */ /* 0x000fe200078ec0ff */
[----:B------:R-:W-:Y:S01]  /*3940*/  FFMA.FTZ R164, R147, c[0x0][0x23c], -R214 ;  /* 0x00008f0093a47a23 */ /* 0x000fe200000108d6 */
[----:B------:R-:W-:Y:S01]  /*3950*/  LOP3.LUT R19, R17, 0xffff, RZ, 0xc0, !PT ;  /* 0x0000ffff11137812 */ /* 0x000fe200078ec0ff */
[----:B------:R-:W-:Y:S01]  /*3960*/  MUFU.EX2 R150, R150 ;  /* 0x0000009600967308 */ /* 0x000fe20000000800 */
[----:B------:R-:W-:Y:S01]  /*3970*/  SHF.R.U32.HI R17, RZ, 0x18, R17 ;  /* 0x00000018ff117819 */ /* 0x000fe20000011611 */
[----:B------:R-:W-:Y:S01]  /*3980*/  LDSM.16.MT88.4 R24, [R189+0xc800] ;  /* 0x00c80000bd18783b */ /* 0x000fe20000004200 */
[----:B------:R-:W-:Y:S01]  /*3990*/  SHF.R.U32.HI R19, RZ, 0x8, R19 ;  /* 0x00000008ff137819 */ /* 0x000fe20000011613 */
[--C-:B------:R-:W-:Y:S01]  /*39a0*/  FFMA.FTZ R172, R136, c[0x0][0x23c], -R171.reuse ;  /* 0x00008f0088ac7a23 */ /* 0x100fe200000108ab */
[----:B------:R-:W-:Y:S01]  /*39b0*/  LOP3.LUT R144, R144, 0xff, RZ, 0xc0, !PT ;  /* 0x000000ff90907812 */ /* 0x000fe200078ec0ff */
[----:B------:R-:W-:Y:S01]  /*39c0*/  FFMA.FTZ R175, R216, c[0x0][0x23c], -R171 ;  /* 0x00008f00d8af7a23 */ /* 0x000fe200000108ab */
[----:B------:R-:W-:Y:S01]  /*39d0*/  PRMT R120, R9, 0x5410, R120 ;  /* 0x0000541009787816 */ /* 0x000fe20000000078 */
[----:B------:R-:W1:Y:S01]  /*39e0*/  MUFU.EX2 R133, R133 ;  /* 0x0000008500857308 */ /* 0x000e620000000800 */
[----:B----4-:R-:W-:Y:S01]  /*39f0*/  F2FP.BF16.PACK_AB R0, R162, R155 ;  /* 0x0000009ba200723e */ /* 0x010fe200000010ff */
[----:B------:R-:W-:Y:S01]  /*3a00*/  LDSM.16.MT88.4 R28, [R190+0xc800] ;  /* 0x00c80000be1c783b */ /* 0x000fe20000004200 */
[----:B------:R-:W-:Y:S01]  /*3a10*/  PRMT R140, R140, 0x5410, R19 ;  /* 0x000054108c8c7816 */ /* 0x000fe20000000013 */
[--C-:B------:R-:W-:Y:S01]  /*3a20*/  HSET2.LE.AND R143, R120, R163.reuse, PT ;  /* 0x000000a3788f7233 */ /* 0x100fe20003803000 */
[----:B------:R-:W-:Y:S01]  /*3a30*/  LOP3.LUT R117, R117, R0, RZ, 0xc0, !PT ;  /* 0x0000000075757212 */ /* 0x000fe200078ec0ff */
[----:B------:R-:W-:Y:S01]  /*3a40*/  FFMA.FTZ R0, R10, c[0x0][0x23c], -R171 ;  /* 0x00008f000a007a23 */ /* 0x000fe200000108ab */
[----:B------:R-:W-:Y:S01]  /*3a50*/  PRMT R144, R144, 0x5410, R17 ;  /* 0x0000541090907816 */ /* 0x000fe20000000011 */
[----:B------:R-:W-:Y:S01]  /*3a60*/  MUFU.EX2 R156, R156 ;  /* 0x0000009c009c7308 */ /* 0x000fe20000000800 */
[--C-:B------:R-:W-:Y:S01]  /*3a70*/  HSET2.LE.AND R140, R140, R163.reuse, PT ;  /* 0x000000a38c8c7233 */ /* 0x100fe20003803000 */
[----:B------:R-:W-:Y:S01]  /*3a80*/  LDSM.16.MT88.4 R16, [R190+0xe800] ;  /* 0x00e80000be10783b */ /* 0x000fe20000004200 */
[--C-:B------:R-:W-:Y:S01]  /*3a90*/  FFMA.FTZ R217, R217, c[0x0][0x23c], -R214.reuse ;  /* 0x00008f00d9d97a23 */ /* 0x100fe200000108d6 */
[----:B------:R-:W-:Y:S01]  /*3aa0*/  HMMA.16816.F32.BF16 R128, R116, R36, RZ ;  /* 0x000000247480723c */ /* 0x000fe200000418ff */
[----:B------:R-:W-:Y:S01]  /*3ab0*/  HSET2.LE.AND R141, R144, R163, PT ;  /* 0x000000a3908d7233 */ /* 0x000fe20003803000 */
[----:B------:R-:W-:-:S02]  /*3ac0*/  FFMA.FTZ R215, R215, c[0x0][0x23c], -R214 ;  /* 0x00008f00d7d77a23 */ /* 0x000fc400000108d6 */
[----:B------:R-:W4:Y:S01]  /*3ad0*/  MUFU.EX2 R151, R151 ;  /* 0x0000009700977308 */ /* 0x000f220000000800 */
[----:B-1----:R-:W-:Y:S01]  /*3ae0*/  F2FP.BF16.PACK_AB R11, R133, R150 ;  /* 0x00000096850b723e */ /* 0x002fe200000010ff */
[--C-:B------:R-:W-:Y:S02]  /*3af0*/  FFMA.FTZ R174, R174, c[0x0][0x23c], -R171.reuse ;  /* 0x00008f00aeae7a23 */ /* 0x100fe400000108ab */
[C---:B------:R-:W-:Y:S01]  /*3b00*/  HMMA.16816.F32.BF16 R36, R116.reuse, R38, RZ ;  /* 0x000000267424723c */ /* 0x040fe200000418ff */
[----:B------:R-:W-:Y:S01]  /*3b10*/  LOP3.LUT R142, R142, R11, RZ, 0xc0, !PT ;  /* 0x0000000b8e8e7212 */ /* 0x000fe200078ec0ff */
[--C-:B------:R-:W-:Y:S01]  /*3b20*/  FFMA.FTZ R169, R169, c[0x0][0x23c], -R171.reuse ;  /* 0x00008f00a9a97a23 */ /* 0x100fe200000108ab */
[----:B------:R-:W1:Y:S01]  /*3b30*/  LDSM.16.MT88.4 R8, [R189+0xe800] ;  /* 0x00e80000bd08783b */ /* 0x000e620000004200 */
[----:B------:R-:W-:Y:S01]  /*3b40*/  MUFU.EX2 R153, R153 ;  /* 0x0000009900997308 */ /* 0x000fe20000000800 */
[----:B------:R-:W-:Y:S02]  /*3b50*/  FFMA.FTZ R168, R168, c[0x0][0x23c], -R171 ;  /* 0x00008f00a8a87a23 */ /* 0x000fe400000108ab */
[----:B------:R-:W-:Y:S01]  /*3b60*/  FADD.FTZ R158, R159, R158 ;  /* 0x0000009e9f9e7221 */ /* 0x000fe20000010000 */
[----:B--2---:R-:W-:Y:S01]  /*3b70*/  HMMA.16816.F32.BF16 R120, R116, R32, RZ ;  /* 0x000000207478723c */ /* 0x004fe200000418ff */
[----:B------:R-:W-:-:S02]  /*3b80*/  FADD.FTZ R162, R155, R162 ;  /* 0x000000a29ba27221 */ /* 0x000fc40000010000 */
[----:B------:R-:W-:Y:S01]  /*3b90*/  FADD.FTZ R157, R157, R158 ;  /* 0x0000009e9d9d7221 */ /* 0x000fe20000010000 */
[----:B------:R-:W-:Y:S01]  /*3ba0*/  MUFU.EX2 R149, R149 ;  /* 0x0000009500957308 */ /* 0x000fe20000000800 */
[----:B------:R-:W-:Y:S02]  /*3bb0*/  FADD.FTZ R161, R161, R162 ;  /* 0x000000a2a1a17221 */ /* 0x000fe40000010000 */
[----:B----4-:R-:W-:Y:S01]  /*3bc0*/  F2FP.BF16.PACK_AB R33, R151, R156 ;  /* 0x0000009c9721723e */ /* 0x010fe200000010ff */
[----:B------:R-:W-:Y:S01]  /*3bd0*/  HMMA.16816.F32.BF16 R80, R116, R84, RZ ;  /* 0x000000547450723c */ /* 0x000fe200000418ff */
[----:B------:R-:W-:Y:S02]  /*3be0*/  FADD.FTZ R157, R152, R157 ;  /* 0x0000009d989d7221 */ /* 0x000fe40000010000 */
[----:B------:R-:W-:Y:S01]  /*3bf0*/  LOP3.LUT R140, R140, R33, RZ, 0xc0, !PT ;  /* 0x000000218c8c7212 */ /* 0x000fe200078ec0ff */
[----:B------:R-:W2:Y:S01]  /*3c00*/  MUFU.EX2 R0, R0 ;  /* 0x0000000000007308 */ /* 0x000ea20000000800 */
[----:B------:R-:W-:-:S02]  /*3c10*/  FADD.FTZ R154, R154, R161 ;  /* 0x000000a19a9a7221 */ /* 0x000fc40000010000 */
[----:B------:R-:W-:Y:S01]  /*3c20*/  FADD.FTZ R156, R156, R157 ;  /* 0x0000009d9c9c7221 */ /* 0x000fe20000010000 */
[C---:B------:R-:W-:Y:S03]  /*3c30*/  HMMA.16816.F32.BF16 R84, R116.reuse, R86, RZ ;  /* 0x000000567454723c */ /* 0x040fe600000418ff */
[----:B------:R-:W-:Y:S01]  /*3c40*/  FADD.FTZ R151, R151, R156 ;  /* 0x0000009c97977221 */ /* 0x000fe20000010000 */
[----:B------:R-:W4:Y:S03]  /*3c50*/  MUFU.EX2 R160, R160 ;  /* 0x000000a000a07308 */ /* 0x000f260000000800 */
[----:B------:R-:W-:Y:S01]  /*3c60*/  FADD.FTZ R150, R150, R151 ;  /* 0x0000009796967221 */ /* 0x000fe20000010000 */
[C---:B------:R-:W-:Y:S03]  /*3c70*/  HMMA.16816.F32.BF16 R72, R116.reuse, R76, RZ ;  /* 0x0000004c7448723c */ /* 0x040fe600000418ff */
[----:B------:R-:W-:Y:S01]  /*3c80*/  FADD.FTZ R133, R133, R150 ;  /* 0x0000009685857221 */ /* 0x000fe20000010000 */
[----:B--2---:R-:W-:Y:S01]  /*3c90*/  F2FP.BF16.PACK_AB R146, R0, R149 ;  /* 0x000000950092723e */ /* 0x004fe200000010ff */
[----:B------:R-:W-:Y:S03]  /*3ca0*/  MUFU.EX2 R212, R212 ;  /* 0x000000d400d47308 */ /* 0x000fe60000000800 */
[----:B------:R-:W-:Y:S01]  /*3cb0*/  LOP3.LUT R143, R143, R146, RZ, 0xc0, !PT ;  /* 0x000000928f8f7212 */ /* 0x000fe200078ec0ff */
[----:B------:R-:W-:Y:S01]  /*3cc0*/  HMMA.16816.F32.BF16 R88, R116, R92, RZ ;  /* 0x0000005c7458723c */ /* 0x000fe200000418ff */
[----:B----4-:R-:W-:-:S03]  /*3cd0*/  F2FP.BF16.PACK_AB R32, R160, R153 ;  /* 0x00000099a020723e */ /* 0x010fc600000010ff */
[----:B------:R-:W-:Y:S01]  /*3ce0*/  MUFU.EX2 R173, R173 ;  /* 0x000000ad00ad7308 */ /* 0x000fe20000000800 */
[----:B------:R-:W-:Y:S01]  /*3cf0*/  FADD.FTZ R153, R153, R154 ;  /* 0x0000009a99997221 */ /* 0x000fe20000010000 */
[----:B------:R-:W-:Y:S02]  /*3d00*/  LOP3.LUT R141, R141, R32, RZ, 0xc0, !PT ;  /* 0x000000208d8d7212 */ /* 0x000fe400078ec0ff */
[----:B------:R-:W-:Y:S01]  /*3d10*/  HMMA.16816.F32.BF16 R92, R116, R94, RZ ;  /* 0x0000005e745c723c */ /* 0x000fe200000418ff */
[----:B------:R-:W-:-:S03]  /*3d20*/  FADD.FTZ R160, R160, R153 ;  /* 0x00000099a0a07221 */ /* 0x000fc60000010000 */
[----:B------:R-:W-:Y:S01]  /*3d30*/  MUFU.EX2 R164, R164 ;  /* 0x000000a400a47308 */ /* 0x000fe20000000800 */
[----:B------:R-:W-:-:S03]  /*3d40*/  FADD.FTZ R149, R149, R160 ;  /* 0x000000a095957221 */ /* 0x000fc60000010000 */
[----:B---3--:R-:W-:Y:S01]  /*3d50*/  HMMA.16816.F32.BF16 R128, R140, R4, R128 ;  /* 0x000000048c80723c */ /* 0x008fe20000041880 */
[----:B------:R-:W-:-:S03]  /*3d60*/  FADD.FTZ R149, R0, R149 ;  /* 0x0000009500957221 */ /* 0x000fc60000010000 */
[----:B------:R-:W-:Y:S04]  /*3d70*/  MUFU.EX2 R172, R172 ;  /* 0x000000ac00ac7308 */ /* 0x000fe80000000800 */
[C---:B------:R-:W-:Y:S01]  /*3d80*/  HMMA.16816.F32.BF16 R36, R140.reuse, R6, R36 ;  /* 0x000000068c24723c */ /* 0x040fe20000041824 */
[----:B------:R-:W2:Y:S03]  /*3d90*/  LDSM.16.MT88.4 R4, [R188+0xe800] ;  /* 0x00e80000bc04783b */ /* 0x000ea60000004200 */
[----:B------:R-:W-:Y:S04]  /*3da0*/  MUFU.EX2 R175, R175 ;  /* 0x000000af00af7308 */ /* 0x000fe80000000800 */
[C---:B-1----:R-:W-:Y:S04]  /*3db0*/  HMMA.16816.F32.BF16 R80, R140.reuse, R8, R80 ;  /* 0x000000088c50723c */ /* 0x042fe80000041850 */
[----:B------:R-:W-:Y:S04]  /*3dc0*/  MUFU.EX2 R217, R217 ;  /* 0x000000d900d97308 */ /* 0x000fe80000000800 */
[C---:B------:R-:W-:Y:S01]  /*3dd0*/  HMMA.16816.F32.BF16 R84, R140.reuse, R10, R84 ;  /* 0x0000000a8c54723c */ /* 0x040fe20000041854 */
[----:B------:R-:W1:Y:S03]  /*3de0*/  LDSM.16.MT88.4 R8, [R190+0x10800] ;  /* 0x01080000be08783b */ /* 0x000e660000004200 */
[----:B------:R-:W-:Y:S04]  /*3df0*/  MUFU.EX2 R215, R215 ;  /* 0x000000d700d77308 */ /* 0x000fe80000000800 */
[----:B------:R-:W-:Y:S04]  /*3e00*/  HMMA.16816.F32.BF16 R72, R140, R16, R72 ;  /* 0x000000108c48723c */ /* 0x000fe80000041848 */
[----:B------:R-:W-:Y:S03]  /*3e10*/  MUFU.EX2 R174, R174 ;  /* 0x000000ae00ae7308 */ /* 0x000fe60000000800 */
[----:B------:R-:W-:Y:S01]  /*3e20*/  LOP3.LUT R16, R167, UR15, R222, 0x96, !PT ;  /* 0x0000000fa7107c12 */ /* 0x000fe2000f8e96de */
[----:B------:R-:W-:Y:S01]  /*3e30*/  HMMA.16816.F32.BF16 R76, R116, R78, RZ ;  /* 0x0000004e744c723c */ /* 0x000fe200000418ff */
[----:B------:R-:W-:-:S03]  /*3e40*/  FFMA.FTZ R167, R137, c[0x0][0x23c], -R214 ;  /* 0x00008f0089a77a23 */ /* 0x000fc600000108d6 */
[----:B------:R-:W-:Y:S01]  /*3e50*/  IMAD.WIDE.U32 R16, R16, -0x2daee0ad, RZ ;  /* 0xd2511f5310107825 */ /* 0x000fe200078e00ff */
[----:B------:R-:W-:Y:S03]  /*3e60*/  MUFU.EX2 R169, R169 ;  /* 0x000000a900a97308 */ /* 0x000fe60000000800 */
[----:B------:R-:W-:Y:S01]  /*3e70*/  HMMA.16816.F32.BF16 R64, R116, R68, RZ ;  /* 0x000000447440723c */ /* 0x000fe200000418ff */
[----:B------:R-:W-:Y:S01]  /*3e80*/  LOP3.LUT R222, R17, UR12, R220, 0x96, !PT ;  /* 0x0000000c11de7c12 */ /* 0x000fe2000f8e96dc */
[----:B------:R-:W-:-:S03]  /*3e90*/  IMAD.WIDE.U32 R220, R165, -0x326172a9, RZ ;  /* 0xcd9e8d57a5dc7825 */ /* 0x000fc600078e00ff */
[----:B------:R-:W-:Y:S01]  /*3ea0*/  MUFU.EX2 R167, R167 ;  /* 0x000000a700a77308 */ /* 0x000fe20000000800 */
[----:B------:R-:W-:Y:S01]  /*3eb0*/  IMAD.WIDE.U32 R222, R222, -0x326172a9, RZ ;  /* 0xcd9e8d57dede7825 */ /* 0x000fe200078e00ff */
[----:B------:R-:W-:Y:S01]  /*3ec0*/  LOP3.LUT R166, R221, UR13, R166, 0x96, !PT ;  /* 0x0000000ddda67c12 */ /* 0x000fe2000f8e96a6 */
[----:B------:R-:W-:Y:S02]  /*3ed0*/  HMMA.16816.F32.BF16 R68, R116, R70, RZ ;  /* 0x000000467444723c */ /* 0x000fe400000418ff */
[----:B------:R-:W-:Y:S01]  /*3ee0*/  FFMA.FTZ R165, R145, c[0x0][0x23c], -R214 ;  /* 0x00008f0091a57a23 */ /* 0x000fe200000108d6 */
[----:B------:R-:W-:Y:S01]  /*3ef0*/  LOP3.LUT R220, R223, UR11, R220, 0x96, !PT ;  /* 0x0000000bdfdc7c12 */ /* 0x000fe2000f8e96dc */
[----:B------:R-:W-:Y:S01]  /*3f00*/  LDSM.16.MT88.4 R144, [R188+0x10800] ;  /* 0x01080000bc90783b */ /* 0x000fe20000004200 */
[----:B------:R-:W-:Y:S03]  /*3f10*/  MUFU.EX2 R168, R168 ;  /* 0x000000a800a87308 */ /* 0x000fe60000000800 */
[----:B--2---:R-:W-:Y:S01]  /*3f20*/  HMMA.16816.F32.BF16 R88, R140, R4, R88 ;  /* 0x000000048c58723c */ /* 0x004fe20000041858 */
[----:B------:R-:W-:-:S04]  /*3f30*/  IMAD.WIDE.U32 R220, R220, -0x2daee0ad, RZ ;  /* 0xd2511f53dcdc7825 */ /* 0x000fc800078e00ff */
[----:B------:R-:W-:Y:S03]  /*3f40*/  MUFU.EX2 R165, R165 ;  /* 0x000000a500a57308 */ /* 0x000fe60000000800 */
[----:B------:R-:W-:Y:S01]  /*3f50*/  HMMA.16816.F32.BF16 R92, R140, R6, R92 ;  /* 0x000000068c5c723c */ /* 0x000fe2000004185c */
[----:B------:R-:W2:Y:S07]  /*3f60*/  LDSM.16.MT88.4 R4, [R189+0x10800] ;  /* 0x01080000bd04783b */ /* 0x000eae0000004200 */
        /* <DEDUP_REMOVED lines=11> */
[----:B------:R-:W-:Y:S01]  /*4020*/  HMMA.16816.F32.BF16 R64, R140, R12, R64 ;  /* 0x0000000c8c40723c */ /* 0x000fe20000041840 */
[----:B------:R-:W-:Y:S01]  /*4030*/  IMAD.WIDE.U32 R224, R224, -0x326172a9, RZ ;  /* 0xcd9e8d57e0e07825 */ /* 0x000fe200078e00ff */
[----:B------:R-:W3:Y:S03]  /*4040*/  MUFU.EX2 R166, R166 ;  /* 0x000000a600a67308 */ /* 0x000ee60000000800 */
[----:B------:R-:W-:-:S03]  /*4050*/  IMAD.WIDE.U32 R18, R18, -0x326172a9, RZ ;  /* 0xcd9e8d5712127825 */ /* 0x000fc600078e00ff */
[----:B------:R-:W-:Y:S01]  /*4060*/  HMMA.16816.F32.BF16 R68, R140, R14, R68 ;  /* 0x0000000e8c44723c */ /* 0x000fe20000041844 */
[----:B------:R-:W4:Y:S07]  /*4070*/  LDSM.16.MT88.4 R12, [R192+0x10800] ;  /* 0x01080000c00c783b */ /* 0x000f2e0000004200 */
[----:B------:R-:W-:Y:S01]  /*4080*/  HMMA.16816.F32.BF16 R112, R116, R114, RZ ;  /* 0x000000727470723c */ /* 0x000fe200000418ff */
[----:B---3--:R-:W-:-:S07]  /*4090*/  F2FP.BF16.PACK_AB R216, R167, R166 ;  /* 0x000000a6a7d8723e */ /* 0x008fce00000010ff */
[----:B-1----:R-:W-:Y:S07]  /*40a0*/  HMMA.16816.F32.BF16 R104, R140, R8, R104 ;  /* 0x000000088c68723c */ /* 0x002fee0000041868 */
[----:B------:R-:W-:Y:S01]  /*40b0*/  LOP3.LUT R9, R19, UR19, R224, 0x96, !PT ;  /* 0x0000001313097c12 */ /* 0x000fe2000f8e96e0 */
[----:B------:R-:W-:Y:S03]  /*40c0*/  HMMA.16816.F32.BF16 R96, R116, R100, RZ ;  /* 0x000000647460723c */ /* 0x000fe600000418ff */
[----:B------:R-:W-:-:S04]  /*40d0*/  SHF.R.U32.HI R16, RZ, 0x10, R9 ;  /* 0x00000010ff107819 */ /* 0x000fc80000011609 */
[----:B------:R-:W-:Y:S01]  /*40e0*/  LOP3.LUT R16, R16, 0xff, RZ, 0xc0, !PT ;  /* 0x000000ff10107812 */ /* 0x000fe200078ec0ff */
[----:B------:R-:W-:Y:S08]  /*40f0*/  HMMA.16816.F32.BF16 R100, R116, R102, RZ ;  /* 0x000000667464723c */ /* 0x000ff000000418ff */
[C---:B------:R-:W-:Y:S07]  /*4100*/  HMMA.16816.F32.BF16 R60, R140.reuse, R22, R60 ;  /* 0x000000168c3c723c */ /* 0x040fee000004183c */
[C---:B------:R-:W-:Y:S01]  /*4110*/  LOP3.LUT R22, R9.reuse, 0xff, RZ, 0xc0, !PT ;  /* 0x000000ff09167812 */ /* 0x040fe200078ec0ff */
[C---:B------:R-:W-:Y:S07]  /*4120*/  HMMA.16816.F32.BF16 R124, R140.reuse, R10, R124 ;  /* 0x0000000a8c7c723c */ /* 0x040fee000004187c */
[----:B------:R-:W-:Y:S01]  /*4130*/  LOP3.LUT R11, R9, 0xffff, RZ, 0xc0, !PT ;  /* 0x0000ffff090b7812 */ /* 0x000fe200078ec0ff */
[----:B--2---:R-:W-:Y:S01]  /*4140*/  HMMA.16816.F32.BF16 R108, R140, R4, R108 ;  /* 0x000000048c6c723c */ /* 0x004fe2000004186c */
[----:B------:R-:W-:-:S02]  /*4150*/  SHF.R.U32.HI R9, RZ, 0x18, R9 ;  /* 0x00000018ff097819 */ /* 0x000fc40000011609 */
[----:B------:R-:W-:Y:S02]  /*4160*/  SHF.R.U32.HI R11, RZ, 0x8, R11 ;  /* 0x00000008ff0b7819 */ /* 0x000fe4000001160b */
[----:B------:R-:W-:Y:S02]  /*4170*/  PRMT R16, R16, 0x5410, R9 ;  /* 0x0000541010107816 */ /* 0x000fe40000000009 */
[----:B------:R-:W-:Y:S01]  /*4180*/  LOP3.LUT R4, R18, 0xffff, RZ, 0xc0, !PT ;  /* 0x0000ffff12047812 */ /* 0x000fe200078ec0ff */
[C---:B------:R-:W-:Y:S01]  /*4190*/  HMMA.16816.F32.BF16 R112, R140.reuse, R6, R112 ;  /* 0x000000068c70723c */ /* 0x040fe20000041870 */
[----:B------:R-:W-:Y:S01]  /*41a0*/  SHF.R.U32.HI R5, RZ, 0x10, R18 ;  /* 0x00000010ff057819 */ /* 0x000fe20000011612 */
[--C-:B------:R-:W-:Y:S01]  /*41b0*/  HSET2.LE.AND R17, R16, R163.reuse, PT ;  /* 0x000000a310117233 */ /* 0x100fe20003803000 */
[----:B------:R-:W-:Y:S02]  /*41c0*/  PRMT R22, R22, 0x5410, R11 ;  /* 0x0000541016167816 */ /* 0x000fe4000000000b */
[----:B------:R-:W-:Y:S01]  /*41d0*/  LOP3.LUT R5, R5, 0xff, RZ, 0xc0, !PT ;  /* 0x000000ff05057812 */ /* 0x000fe200078ec0ff */
[----:B------:R-:W1:Y:S01]  /*41e0*/  LDSM.16.MT88.4 R8, [R188+0xd000] ;  /* 0x00d00000bc08783b */ /* 0x000e620000004200 */
[----:B------:R-:W-:Y:S01]  /*41f0*/  SHF.R.U32.HI R7, RZ, 0x8, R4 ;  /* 0x00000008ff077819 */ /* 0x000fe20000011604 */
[C---:B------:R-:W-:Y:S01]  /*4200*/  HMMA.16816.F32.BF16 R56, R140.reuse, R20, R56 ;  /* 0x000000148c38723c */ /* 0x040fe20000041838 */
[----:B------:R-:W-:Y:S01]  /*4210*/  F2FP.BF16.PACK_AB R4, R173, R212 ;  /* 0x000000d4ad04723e */ /* 0x000fe200000010ff */
[--C-:B------:R-:W-:Y:S01]  /*4220*/  HSET2.LE.AND R22, R22, R163.reuse, PT ;  /* 0x000000a316167233 */ /* 0x100fe20003803000 */
[----:B------:R-:W-:Y:S01]  /*4230*/  F2FP.BF16.PACK_AB R19, R165, R164 ;  /* 0x000000a4a513723e */ /* 0x000fe200000010ff */
[----:B------:R-:W-:Y:S01]  /*4240*/  FADD.FTZ R164, R164, R133 ;  /* 0x00000085a4a47221 */ /* 0x000fe20000010000 */
[----:B------:R-:W-:Y:S01]  /*4250*/  LOP3.LUT R17, R17, R4, RZ, 0xc0, !PT ;  /* 0x0000000411117212 */ /* 0x000fe200078ec0ff */
[----:B------:R-:W-:Y:S01]  /*4260*/  FADD.FTZ R212, R212, R149 ;  /* 0x00000095d4d47221 */ /* 0x000fe20000010000 */
[----:B------:R-:W-:Y:S01]  /*4270*/  LOP3.LUT R20, R18, 0xff, RZ, 0xc0, !PT ;  /* 0x000000ff12147812 */ /* 0x000fe200078ec0ff */
[C---:B----4-:R-:W-:Y:S01]  /*4280*/  HMMA.16816.F32.BF16 R96, R140.reuse, R12, R96 ;  /* 0x0000000c8c60723c */ /* 0x050fe20000041860 */
[----:B------:R-:W-:Y:S01]  /*4290*/  SHF.R.U32.HI R18, RZ, 0x18, R18 ;  /* 0x00000018ff127819 */ /* 0x000fe20000011612 */
[----:B------:R-:W-:Y:S01]  /*42a0*/  FADD.FTZ R165, R165, R164 ;  /* 0x000000a4a5a57221 */ /* 0x000fe20000010000 */
[----:B------:R-:W-:Y:S01]  /*42b0*/  PRMT R20, R20, 0x5410, R7 ;  /* 0x0000541014147816 */ /* 0x000fe20000000007 */
[----:B------:R-:W-:Y:S01]  /*42c0*/  FADD.FTZ R173, R173, R212 ;  /* 0x000000d4adad7221 */ /* 0x000fe20000010000 */
[----:B------:R-:W-:Y:S01]  /*42d0*/  PRMT R18, R5, 0x5410, R18 ;  /* 0x0000541005127816 */ /* 0x000fe20000000012 */
[----:B------:R-:W-:Y:S01]  /*42e0*/  FADD.FTZ R166, R166, R165 ;  /* 0x000000a5a6a67221 */ /* 0x000fe20000010000 */
[----:B------:R-:W2:Y:S01]  /*42f0*/  LDSM.16.MT88.4 R4, [R189+0xf000] ;  /* 0x00f00000bd04783b */ /* 0x000ea20000004200 */
[----:B------:R-:W-:Y:S01]  /*4300*/  HMMA.16816.F32.BF16 R100, R140, R14, R100 ;  /* 0x0000000e8c64723c */ /* 0x000fe20000041864 */
[----:B------:R-:W-:Y:S01]  /*4310*/  LOP3.LUT R16, R22, R19, RZ, 0xc0, !PT ;  /* 0x0000001316107212 */ /* 0x000fe200078ec0ff */
[----:B------:R-:W-:Y:S01]  /*4320*/  HSET2.LE.AND R19, R18, R163, PT ;  /* 0x000000a312137233 */ /* 0x000fe20003803000 */
[----:B------:R-:W3:Y:S01]  /*4330*/  LDSM.16.MT88.4 R12, [R192+0xd000] ;  /* 0x00d00000c00c783b */ /* 0x000ee20000004200 */
[----:B------:R-:W-:-:S04]  /*4340*/  FADD.FTZ R167, R167, R166 ;  /* 0x000000a6a7a77221 */ /* 0x000fc80000010000 */
[C---:B------:R-:W-:Y:S08]  /*4350*/  HMMA.16816.F32.BF16 R48, R116.reuse, R52, RZ ;  /* 0x000000347430723c */ /* 0x040ff000000418ff */
[C---:B------:R-:W-:Y:S08]  /*4360*/  HMMA.16816.F32.BF16 R52, R116.reuse, R54, RZ ;  /* 0x000000367434723c */ /* 0x040ff000000418ff */
[C---:B------:R-:W-:Y:S08]  /*4370*/  HMMA.16816.F32.BF16 R40, R116.reuse, R44, RZ ;  /* 0x0000002c7428723c */ /* 0x040ff000000418ff */
[C---:B------:R-:W-:Y:S08]  /*4380*/  HMMA.16816.F32.BF16 R44, R116.reuse, R46, RZ ;  /* 0x0000002e742c723c */ /* 0x040ff000000418ff */
[----:B------:R-:W-:Y:S01]  /*4390*/  HMMA.16816.F32.BF16 R116, R116, R34, RZ ;  /* 0x000000227474723c */ /* 0x000fe200000418ff */
[----:B------:R-:W-:Y:S07]  /*43a0*/  LDSM.16.MT88.4 R32, [R189+0xd000] ;  /* 0x00d00000bd20783b */ /* 0x000fee0000004200 */
[C---:B------:R-:W-:Y:S07]  /*43b0*/  HMMA.16816.F32.BF16 R120, R140.reuse, R144, R120 ;  /* 0x000000908c78723c */ /* 0x040fee0000041878 */
[----:B------:R-:W-:Y:S01]  /*43c0*/  HSET2.LE.AND R145, R20, R163, PT ;  /* 0x000000a314917233 */ /* 0x000fe20003803000 */
[----:B------:R-:W-:Y:S01]  /*43d0*/  F2FP.BF16.PACK_AB R144, R175, R172 ;  /* 0x000000acaf90723e */ /* 0x000fe200000010ff */
[----:B------:R-:W4:Y:S01]  /*43e0*/  LDSM.16.MT88.4 R20, [R188+0xf000] ;  /* 0x00f00000bc14783b */ /* 0x000f220000004200 */
[----:B------:R-:W-:Y:S01]  /*43f0*/  HMMA.16816.F32.BF16 R48, R140, R24, R48 ;  /* 0x000000188c30723c */ /* 0x000fe20000041830 */
[----:B------:R-:W-:Y:S01]  /*4400*/  FADD.FTZ R172, R172, R173 ;  /* 0x000000adacac7221 */ /* 0x000fe20000010000 */
[----:B------:R-:W-:Y:S01]  /*4410*/  LOP3.LUT R18, R145, R216, RZ, 0xc0, !PT ;  /* 0x000000d891127212 */ /* 0x000fe200078ec0ff */
[--C-:B------:R-:W-:Y:S01]  /*4420*/  FFMA.FTZ R216, R219, c[0x0][0x23c], -R214.reuse ;  /* 0x00008f00dbd87a23 */ /* 0x100fe200000108d6 */
[----:B------:R-:W-:Y:S01]  /*4430*/  LOP3.LUT R19, R19, R144, RZ, 0xc0, !PT ;  /* 0x0000009013137212 */ /* 0x000fe200078ec0ff */
[----:B------:R-:W-:-:S02]  /*4440*/  FFMA.FTZ R214, R213, c[0x0][0x23c], -R214 ;  /* 0x00008f00d5d67a23 */ /* 0x000fc400000108d6 */
[----:B------:R-:W-:Y:S01]  /*4450*/  FFMA.FTZ R213, R170, c[0x0][0x23c], -R171 ;  /* 0x00008f00aad57a23 */ /* 0x000fe200000108ab */
[----:B------:R-:W-:Y:S01]  /*4460*/  HMMA.16816.F32.BF16 R52, R140, R26, R52 ;  /* 0x0000001a8c34723c */ /* 0x000fe20000041834 */
[----:B------:R-:W-:Y:S01]  /*4470*/  LDSM.16.MT88.4 R24, [R190+0xf000] ;  /* 0x00f00000be18783b */ /* 0x000fe20000004200 */
[----:B------:R-:W5:Y:S01]  /*4480*/  MUFU.EX2 R216, R216 ;  /* 0x000000d800d87308 */ /* 0x000f620000000800 */
[----:B------:R-:W-:-:S05]  /*4490*/  FADD.FTZ R175, R175, R172 ;  /* 0x000000acafaf7221 */ /* 0x000fca0000010000 */
[C---:B-1----:R-:W-:Y:S02]  /*44a0*/  HMMA.16816.F32.BF16 R56, R16.reuse, R8, R56 ;  /* 0x000000081038723c */ /* 0x042fe40000041838 */
[----:B------:R-:W1:Y:S06]  /*44b0*/  MUFU.EX2 R214, R214 ;  /* 0x000000d600d67308 */ /* 0x000e6c0000000800 */
[C---:B------:R-:W-:Y:S01]  /*44c0*/  HMMA.16816.F32.BF16 R60, R16.reuse, R10, R60 ;  /* 0x0000000a103c723c */ /* 0x040fe2000004183c */
[----:B------:R-:W1:Y:S01]  /*44d0*/  LDSM.16.MT88.4 R8, [R190+0x11000] ;  /* 0x01100000be08783b */ /* 0x000e620000004200 */
[----:B------:R-:W1:Y:S06]  /*44e0*/  MUFU.EX2 R213, R213 ;  /* 0x000000d500d57308 */ /* 0x000e6c0000000800 */
[C---:B--2---:R-:W-:Y:S08]  /*44f0*/  HMMA.16816.F32.BF16 R80, R16.reuse, R4, R80 ;  /* 0x000000041050723c */ /* 0x044ff00000041850 */
[----:B------:R-:W-:Y:S01]  /*4500*/  HMMA.16816.F32.BF16 R84, R16, R6, R84 ;  /* 0x000000061054723c */ /* 0x000fe20000041854 */
[----:B------:R-:W2:Y:S07]  /*4510*/  LDSM.16.MT88.4 R4, [R189+0x11000] ;  /* 0x01100000bd04783b */ /* 0x000eae0000004200 */
[C---:B------:R-:W-:Y:S08]  /*4520*/  HMMA.16816.F32.BF16 R40, R140.reuse, R28, R40 ;  /* 0x0000001c8c28723c */ /* 0x040ff00000041828 */
[C---:B------:R-:W-:Y:S01]  /*4530*/  HMMA.16816.F32.BF16 R44, R140.reuse, R30, R44 ;  /* 0x0000001e8c2c723c */ /* 0x040fe2000004182c */
[----:B------:R-:W2:Y:S07]  /*4540*/  LDSM.16.MT88.4 R28, [R192+0xf000] ;  /* 0x00f00000c01c783b */ /* 0x000eae0000004200 */
[----:B------:R-:W-:Y:S01]  /*4550*/  HMMA.16816.F32.BF16 R116, R140, R146, R116 ;  /* 0x000000928c74723c */ /* 0x000fe20000041874 */
[----:B------:R-:W-:Y:S04]  /*4560*/  LDSM.16.MT88.4 R144, [R188+0x11000] ;  /* 0x01100000bc90783b */ /* 0x000fe80000004200 */
[----:B------:R-:W-:Y:S03]  /*4570*/  LDSM.16.MT88.4 R140, [R190+0xd800] ;  /* 0x00d80000be8c783b */ /* 0x000fe60000004200 */
[C---:B---3--:R-:W-:Y:S08]  /*4580*/  HMMA.16816.F32.BF16 R128, R16.reuse, R12, R128 ;  /* 0x0000000c1080723c */ /* 0x048ff00000041880 */
[C---:B------:R-:W-:Y:S01]  /*4590*/  HMMA.16816.F32.BF16 R36, R16.reuse, R14, R36 ;  /* 0x0000000e1024723c */ /* 0x040fe20000041824 */
[----:B------:R-:W3:Y:S07]  /*45a0*/  LDSM.16.MT88.4 R12, [R192+0x11000] ;  /* 0x01100000c00c783b */ /* 0x000eee0000004200 */
[C---:B----4-:R-:W-:Y:S07]  /*45b0*/  HMMA.16816.F32.BF16 R92, R16.reuse, R22, R92 ;  /* 0x00000016105c723c */ /* 0x050fee000004185c */
[----:B------:R-:W-:Y:S01]  /*45c0*/  LOP3.LUT R22, R225, UR9, R222, 0x96, !PT ;  /* 0x00000009e1167c12 */ /* 0x000fe2000f8e96de */
[----:B-1----:R-:W-:Y:S04]  /*45d0*/  HMMA.16816.F32.BF16 R104, R16, R8, R104 ;  /* 0x000000081068723c */ /* 0x002fe80000041868 */
[----:B------:R-:W-:-:S04]  /*45e0*/  IMAD.WIDE.U32 R22, R22, -0x2daee0ad, RZ ;  /* 0xd2511f5316167825 */ /* 0x000fc800078e00ff */
[C---:B------:R-:W-:Y:S01]  /*45f0*/  HMMA.16816.F32.BF16 R72, R16.reuse, R24, R72 ;  /* 0x000000181048723c */ /* 0x040fe20000041848 */
[----:B------:R-:W-:Y:S02]  /*4600*/  LOP3.LUT R220, R23, UR18, R220, 0x96, !PT ;  /* 0x0000001217dc7c12 */ /* 0x000fe4000f8e96dc */
[C---:B------:R-:W-:Y:S02]  /*4610*/  LOP3.LUT R8, R22.reuse, 0xffff, RZ, 0xc0, !PT ;  /* 0x0000ffff16087812 */ /* 0x040fe400078ec0ff */
[--C-:B------:R-:W-:Y:S02]  /*4620*/  SHF.R.U32.HI R9, RZ, 0x10, R22.reuse ;  /* 0x00000010ff097819 */ /* 0x100fe40000011616 */
[----:B------:R-:W-:Y:S01]  /*4630*/  LOP3.LUT R24, R22, 0xff, RZ, 0xc0, !PT ;  /* 0x000000ff16187812 */ /* 0x000fe200078ec0ff */
[----:B------:R-:W-:Y:S01]  /*4640*/  HMMA.16816.F32.BF16 R124, R16, R10, R124 ;  /* 0x0000000a107c723c */ /* 0x000fe2000004187c */
[----:B------:R-:W-:Y:S02]  /*4650*/  LOP3.LUT R9, R9, 0xff, RZ, 0xc0, !PT ;  /* 0x000000ff09097812 */ /* 0x000fe400078ec0ff */
[----:B------:R-:W-:-:S02]  /*4660*/  SHF.R.U32.HI R22, RZ, 0x18, R22 ;  /* 0x00000018ff167819 */ /* 0x000fc40000011616 */
[C---:B-----5:R-:W-:Y:S01]  /*4670*/  F2FP.BF16.PACK_AB R23, R217.reuse, R216 ;  /* 0x000000d8d917723e */ /* 0x060fe200000010ff */
[----:B------:R-:W-:Y:S01]  /*4680*/  FADD.FTZ R216, R216, R167 ;  /* 0x000000a7d8d87221 */ /* 0x000fe20000010000 */
[----:B------:R-:W-:Y:S01]  /*4690*/  SHF.R.U32.HI R10, RZ, 0x10, R220 ;  /* 0x00000010ff0a7819 */ /* 0x000fe200000116dc */
[C---:B--2---:R-:W-:Y:S01]  /*46a0*/  HMMA.16816.F32.BF16 R108, R16.reuse, R4, R108 ;  /* 0x00000004106c723c */ /* 0x044fe2000004186c */
[----:B------:R-:W-:Y:S01]  /*46b0*/  SHF.R.U32.HI R11, RZ, 0x8, R8 ;  /* 0x00000008ff0b7819 */ /* 0x000fe20000011608 */
[----:B------:R-:W-:Y:S01]  /*46c0*/  FADD.FTZ R216, R217, R216 ;  /* 0x000000d8d9d87221 */ /* 0x000fe20000010000 */
[----:B------:R-:W-:Y:S02]  /*46d0*/  PRMT R22, R9, 0x5410, R22 ;  /* 0x0000541009167816 */ /* 0x000fe40000000016 */
[----:B------:R-:W-:Y:S02]  /*46e0*/  PRMT R24, R24, 0x5410, R11 ;  /* 0x0000541018187816 */ /* 0x000fe4000000000b */
[----:B------:R-:W-:Y:S01]  /*46f0*/  LOP3.LUT R5, R220, 0xffff, RZ, 0xc0, !PT ;  /* 0x0000ffffdc057812 */ /* 0x000fe200078ec0ff */
[----:B------:R-:W-:Y:S01]  /*4700*/  HMMA.16816.F32.BF16 R88, R16, R20, R88 ;  /* 0x000000141058723c */ /* 0x000fe20000041858 */
[----:B------:R-:W-:-:S06]  /*4710*/  SHF.R.U32.HI R4, RZ, 0x18, R220 ;  /* 0x00000018ff047819 */ /* 0x000fcc00000116dc */
[----:B------:R-:W-:Y:S01]  /*4720*/  SHF.R.U32.HI R21, RZ, 0x8, R5 ;  /* 0x00000008ff157819 */ /* 0x000fe20000011605 */
[C---:B------:R-:W-:Y:S01]  /*4730*/  HMMA.16816.F32.BF16 R40, R16.reuse, R136, R40 ;  /* 0x000000881028723c */ /* 0x040fe20000041828 */
[----:B------:R-:W-:Y:S02]  /*4740*/  LOP3.LUT R5, R10, 0xff, RZ, 0xc0, !PT ;  /* 0x000000ff0a057812 */ /* 0x000fe400078ec0ff */
[----:B------:R-:W1:Y:S01]  /*4750*/  LDSM.16.MT88.4 R8, [R192+0xf800] ;  /* 0x00f80000c008783b */ /* 0x000e620000004200 */
[----:B------:R-:W-:Y:S02]  /*4760*/  LOP3.LUT R20, R220, 0xff, RZ, 0xc0, !PT ;  /* 0x000000ffdc147812 */ /* 0x000fe400078ec0ff */
[----:B------:R-:W-:Y:S02]  /*4770*/  PRMT R4, R5, 0x5410, R4 ;  /* 0x0000541005047816 */ /* 0x000fe40000000004 */
[----:B------:R-:W-:Y:S01]  /*4780*/  HMMA.16816.F32.BF16 R44, R16, R138, R44 ;  /* 0x0000008a102c723c */ /* 0x000fe2000004182c */
[----:B------:R-:W-:Y:S01]  /*4790*/  PRMT R20, R20, 0x5410, R21 ;  /* 0x0000541014147816 */ /* 0x000fe20000000015 */
[----:B------:R-:W-:Y:S01]  /*47a0*/  LDSM.16.MT88.4 R136, [R189+0xd800] ;  /* 0x00d80000bd88783b */ /* 0x000fe20000004200 */
[--C-:B------:R-:W-:Y:S01]  /*47b0*/  HSET2.LE.AND R5, R4, R163.reuse, PT ;  /* 0x000000a304057233 */ /* 0x100fe20003803000 */
[----:B------:R-:W-:Y:S01]  /*47c0*/  F2FP.BF16.PACK_AB R21, R214, R215 ;  /* 0x000000d7d615723e */ /* 0x000fe200000010ff */
[----:B------:R-:W-:Y:S01]  /*47d0*/  FADD.FTZ R215, R215, R216 ;  /* 0x000000d8d7d77221 */ /* 0x000fe20000010000 */
[----:B------:R-:W-:-:S02]  /*47e0*/  HSET2.LE.AND R20, R20, R163, PT ;  /* 0x000000a314147233 */ /* 0x000fc40003803000 */
[----:B------:R-:W-:Y:S01]  /*47f0*/  HMMA.16816.F32.BF16 R48, R16, R32, R48 ;  /* 0x000000201030723c */ /* 0x000fe20000041830 */
[----:B------:R-:W-:Y:S02]  /*4800*/  FADD.FTZ R215, R214, R215 ;  /* 0x000000d7d6d77221 */ /* 0x000fe40000010000 */
[----:B------:R-:W-:-:S05]  /*4810*/  LOP3.LUT R4, R20, R23, RZ, 0xc0, !PT ;  /* 0x0000001714047212 */ /* 0x000fca00078ec0ff */
[C---:B------:R-:W-:Y:S01]  /*4820*/  HMMA.16816.F32.BF16 R52, R16.reuse, R34, R52 ;  /* 0x000000221034723c */ /* 0x040fe20000041834 */
[----:B------:R-:W-:Y:S07]  /*4830*/  LDSM.16.MT88.4 R32, [R188+0xd800] ;  /* 0x00d80000bc20783b */ /* 0x000fee0000004200 */
[C---:B------:R-:W-:Y:S08]  /*4840*/  HMMA.16816.F32.BF16 R64, R16.reuse, R28, R64 ;  /* 0x0000001c1040723c */ /* 0x040ff00000041840 */
[C---:B------:R-:W-:Y:S01]  /*4850*/  HMMA.16816.F32.BF16 R68, R16.reuse, R30, R68 ;  /* 0x0000001e1044723c */ /* 0x040fe20000041844 */
[----:B------:R-:W-:Y:S07]  /*4860*/  LDSM.16.MT88.4 R28, [R190+0xf800] ;  /* 0x00f80000be1c783b */ /* 0x000fee0000004200 */
[C---:B------:R-:W-:Y:S08]  /*4870*/  HMMA.16816.F32.BF16 R76, R16.reuse, R26, R76 ;  /* 0x0000001a104c723c */ /* 0x040ff0000004184c */
[C---:B---3--:R-:W-:Y:S08]  /*4880*/  HMMA.16816.F32.BF16 R96, R16.reuse, R12, R96 ;  /* 0x0000000c1060723c */ /* 0x048ff00000041860 */
[C---:B------:R-:W-:Y:S01]  /*4890*/  HMMA.16816.F32.BF16 R100, R16.reuse, R14, R100 ;  /* 0x0000000e1064723c */ /* 0x040fe20000041864 */
[----:B------:R-:W2:Y:S07]  /*48a0*/  LDSM.16.MT88.4 R12, [R192+0xd800] ;  /* 0x00d80000c00c783b */ /* 0x000eae0000004200 */
        /* <DEDUP_REMOVED lines=15> */
[----:B------:R-:W-:-:S04]  /*49a0*/  FADD.FTZ R169, R169, R174 ;  /* 0x000000aea9a97221 */ /* 0x000fc80000010000 */
[----:B------:R-:W-:Y:S02]  /*49b0*/  FADD.FTZ R213, R168, R169 ;  /* 0x000000a9a8d57221 */ /* 0x000fe40000010000 */
[C---:B-1----:R-:W-:Y:S08]  /*49c0*/  HMMA.16816.F32.BF16 R64, R4.reuse, R8, R64 ;  /* 0x000000080440723c */ /* 0x042ff00000041840 */
[C---:B--2---:R-:W-:Y:S08]  /*49d0*/  HMMA.16816.F32.BF16 R128, R4.reuse, R12, R128 ;  /* 0x0000000c0480723c */ /* 0x044ff00000041880 */
        /* <DEDUP_REMOVED lines=26> */
[----:B------:R-:W-:Y:S01]  /*4b80*/  IMAD.WIDE.U32 R218, R148, -0x326172a9, RZ ;  /* 0xcd9e8d5794da7825 */ /* 0x000fe200078e00ff */
[----:B------:R-:W-:Y:S01]  /*4b90*/  MOV R0, R3 ;  /* 0x0000000300007202 */ /* 0x000fe20000000f00 */
[----:B------:R-:W-:Y:S01]  /*4ba0*/  USHF.L.U64.HI UR23, UR4, 0x5, UR5 ;  /* 0x0000000504177899 */ /* 0x000fe20008010205 */
[----:B------:R-:W-:Y:S01]  /*4bb0*/  MOV R133, R132 ;  /* 0x0000008400857202 */ /* 0x000fe20000000f00 */
[----:B------:R-:W-:Y:S01]  /*4bc0*/  IMAD.WIDE.U32 R220, R2, -0x2daee0ad, RZ ;  /* 0xd2511f5302dc7825 */ /* 0x000fe200078e00ff */
[----:B------:R-:W-:Y:S01]  /*4bd0*/  LOP3.LUT R216, R219, R135, RZ, 0x3c, !PT ;  /* 0x00000087dbd87212 */ /* 0x000fe200078e3cff */
[----:B------:R-:W-:Y:S01]  /*4be0*/  USHF.L.U32 UR27, UR4, 0x5, URZ ;  /* 0x00000005041b7899 */ /* 0x000fe2000800063f */
[----:B------:R-:W-:Y:S01]  /*4bf0*/  PRMT R212, R134, 0x7054, R134 ;  /* 0x0000705486d47816 */ /* 0x000fe20000000086 */
[----:B------:R-:W-:-:S02]  /*4c00*/  ULEA.HI.SX32 UR29, UR29, 0xfffffffe, 0x1a ;  /* 0xfffffffe1d1d7891 */ /* 0x000fc4000f8fd23f */
[----:B------:R-:W-:Y:S01]  /*4c10*/  IMAD.WIDE.U32 R216, R216, -0x2daee0ad, RZ ;  /* 0xd2511f53d8d87825 */ /* 0x000fe200078e00ff */
[----:B------:R-:W-:Y:S01]  /*4c20*/  ULDC.64 UR6, c[0x0][0x1a0] ;  /* 0x0000680000067ab9 */ /* 0x000fe20000000a00 */
[----:B------:R-:W-:Y:S05]  /*4c30*/  BRA `(.L_x_619) ;  /* 0x0000027000007947 */ /* 0x000fea0003800000 */
.L_x_621:
        /* <DEDUP_REMOVED lines=11> */
[----:B------:R-:W-:Y:S01]  /*4cf0*/  LEA R134, P2, R132, c[0x0][0x168], 0x1 ;  /* 0x00005a0084867a11 */ /* 0x000fe200078408ff */
[----:B------:R-:W-:Y:S02]  /*4d00*/  USHF.L.U32 UR26, UR4, 0x5, URZ ;  /* 0x00000005041a7899 */ /* 0x000fe4000800063f */
[----:B------:R-:W-:Y:S01]  /*4d10*/  USHF.L.U64.HI UR4, UR4, 0x5, UR5 ;  /* 0x0000000504047899 */ /* 0x000fe20008010205 */
[----:B------:R-:W-:Y:S03]  /*4d20*/  LEA.HI.X R3, R2, R207, R3, 0x6, P1 ;  /* 0x000000cf02037211 */ /* 0x000fe600008f3403 */
[----:B------:R-:W-:Y:S02]  /*4d30*/  IADD3 R2, P1, R134, UR26, RZ ;  /* 0x0000001a86027c10 */ /* 0x000fe4000ff3e0ff */
[----:B------:R-:W-:Y:S02]  /*4d40*/  LEA.HI.X R135, R132, c[0x0][0x16c], R3, 0x1, P2 ;  /* 0x00005b0084877a11 */ /* 0x000fe400010f0c03 */
[----:B------:R-:W-:Y:S02]  /*4d50*/  IADD3 R138, P2, R2, UR26, RZ ;  /* 0x0000001a028a7c10 */ /* 0x000fe4000ff5e0ff */
[----:B------:R-:W-:Y:S01]  /*4d60*/  IADD3.X R3, R135, UR4, RZ, P1, !PT ;  /* 0x0000000487037c10 */ /* 0x000fe20008ffe4ff */
[----:B------:R-:W-:Y:S01]  /*4d70*/  @!PT LDS RZ, [RZ] ;  /* 0x00000000fffff984 */ /* 0x000fe20000000800 */
[----:B------:R-:W-:Y:S01]  /*4d80*/  @!PT LDS RZ, [RZ] ;  /* 0x00000000fffff984 */ /* 0x000fe20000000800 */
[----:B------:R-:W-:Y:S01]  /*4d90*/  @!PT LDS RZ, [RZ] ;  /* 0x00000000fffff984 */ /* 0x000fe20000000800 */
[----:B------:R1:W-:Y:S01]  /*4da0*/  LDGSTS.E.BYPASS.LTC128B.128 [R201+0x6000], [R134.64] ;  /* 0x0600000086c97fae */ /* 0x0003e2000b901d58 */
[----:B------:R-:W-:Y:S02]  /*4db0*/  IADD3 R136, P1, R138, UR26, RZ ;  /* 0x0000001a8a887c10 */ /* 0x000fe4000ff3e0ff */
[----:B------:R-:W-:Y:S01]  /*4dc0*/  IADD3.X R139, R3, UR4, RZ, P2, !PT ;  /* 0x00000004038b7c10 */ /* 0x000fe200097fe4ff */
[----:B------:R1:W-:Y:S03]  /*4dd0*/  LDGSTS.E.BYPASS.LTC128B.128 [R201+0x8000], [R134.64+0x80] ;  /* 0x0800008086c97fae */ /* 0x0003e6000b901d58 */
[----:B------:R-:W-:Y:S01]  /*4de0*/  IADD3.X R137, R139, UR4, RZ, P1, !PT ;  /* 0x000000048b897c10 */ /* 0x000fe20008ffe4ff */
[----:B------:R1:W-:Y:S04]  /*4df0*/  LDGSTS.E.BYPASS.LTC128B.128 [R201+0xa000], [R134.64+0x100] ;  /* 0x0a00010086c97fae */ /* 0x0003e8000b901d58 */
        /* <DEDUP_REMOVED lines=11> */
.L_x_619:
[----:B------:R-:W-:Y:S01]  /*4eb0*/  USHF.R.S32.HI UR4, URZ, 0x1f, UR29 ;  /* 0x0000001f3f047899 */ /* 0x000fe2000801141d */
[----:B------:R-:W-:Y:S04]  /*4ec0*/  DEPBAR.LE SB0, 0x0 ;  /* 0x000080000000791a */ /* 0x000fe80000000000 */
[----:B------:R-:W-:Y:S01]  /*4ed0*/  UIMAD UR4, UR4, UR6, URZ ;  /* 0x00000006040472a4 */ /* 0x000fe2000f8e023f */
[----:B------:R-:W-:Y:S01]  /*4ee0*/  BAR.SYNC.DEFER_BLOCKING 0x0 ;  /* 0x0000000000007b1d */ /* 0x000fe20000010000 */
[----:B------:R-:W-:Y:S02]  /*4ef0*/  UIMAD.WIDE.U32 UR32, UR29, UR6, URZ ;  /* 0x000000061d2072a5 */ /* 0x000fe4000f8e003f */
[----:B------:R-:W-:Y:S04]  /*4f00*/  UIMAD UR4, UR29, UR7, UR4 ;  /* 0x000000071d0472a4 */ /* 0x000fe8000f8e0204 */
[----:B------:R-:W-:Y:S01]  /*4f10*/  UIADD3 UR4, UR33, UR4, URZ ;  /* 0x0000000421047290 */ /* 0x000fe2000fffe03f */
[----:B------:R-:W-:Y:S02]  /*4f20*/  IMAD.U32 R222, RZ, RZ, UR32 ;  /* 0x00000020ffde7e24 */ /* 0x000fe4000f8e00ff */
[----:B------:R-:W-:Y:S03]  /*4f30*/  IMAD.U32 R223, RZ, RZ, UR33 ;  /* 0x00000021ffdf7e24 */ /* 0x000fe6000f8e00ff */
[----:B------:R-:W-:Y:S01]  /*4f40*/  IMAD.U32 R2, RZ, RZ, UR4 ;  /* 0x00000004ff027e24 */ /* 0x000fe2000f8e00ff */
[C---:B------:R-:W-:Y:S04]  /*4f50*/  LEA R3, P0, R222.reuse, R202, 0x6 ;  /* 0x000000cade037211 */ /* 0x040fe800078030ff */
[C---:B------:R-:W-:Y:S02]  /*4f60*/  LEA R134, P1, R3.reuse, c[0x0][0x170], 0x1 ;  /* 0x00005c0003867a11 */ /* 0x040fe400078208ff */
[----:B------:R-:W-:Y:S02]  /*4f70*/  LEA.HI.X R2, R222, R199, R2, 0x6, P0 ;  /* 0x000000c7de027211 */ /* 0x000fe400000f3402 */
        /* <DEDUP_REMOVED lines=12> */
[----:B------:R1:W-:Y:S01]  /*5040*/  LDGSTS.E.BYPASS.LTC128B.128 [R201+0x10000], [R134.64+0x100] ;  /* 0x1000010086c97fae */ /* 0x0003e2000b901d58 */
[----:B------:R-:W-:Y:S03]  /*5050*/  ISETP.LT.AND P0, PT, RZ, UR29, PT ;  /* 0x0000001dff007c0c */ /* 0x000fe6000bf01270 */
        /* <DEDUP_REMOVED lines=169> */
.L_x_620:
[----:B-1----:R-:W-:Y:S01]  /*5af0*/  FMNMX.FTZ R2, R4, R133, !PT ;  /* 0x0000008504027209 */ /* 0x002fe20007810000 */
[----:B------:R-:W-:Y:S01]  /*5b00*/  USHF.L.U32 UR4, UR29, 0x1, URZ ;  /* 0x000000011d047899 */ /* 0x000fe2000800063f */
[----:B------:R-:W-:Y:S01]  /*5b10*/  LOP3.LUT R226, R217, UR16, R220, 0x96, !PT ;  /* 0x00000010d9e27c12 */ /* 0x000fe2000f8e96dc */
[----:B------:R-:W-:Y:S01]  /*5b20*/  LDSM.16.MT88.4 R140, [R192+0xc000] ;  /* 0x00c00000c08c783b */ /* 0x000fe20000004200 */
[----:B------:R-:W-:Y:S01]  /*5b30*/  FMNMX.FTZ R3, R5, R2, !PT ;  /* 0x0000000205037209 */ /* 0x000fe20007810000 */
[----:B------:R-:W-:Y:S02]  /*5b40*/  UIADD3 UR29, UR29, -0x1, URZ ;  /* 0xffffffff1d1d7890 */ /* 0x000fe4000fffe03f */
[----:B------:R-:W-:Y:S01]  /*5b50*/  IMAD.WIDE.U32 R226, R226, -0x326172a9, RZ ;  /* 0xcd9e8d57e2e27825 */ /* 0x000fe200078e00ff */
[----:B------:R-:W-:Y:S03]  /*5b60*/  FMNMX.FTZ R2, R8, R3, !PT ;  /* 0x0000000308027209 */ /* 0x000fe60007810000 */
        /* <DEDUP_REMOVED lines=28> */
[----:B------:R-:W-:Y:S03]  /*5d30*/  FMNMX.FTZ R2, R30, R3, !PT ;  /* 0x000000031e027209 */ /* 0x000fe60007810000 */
[----:B------:R-:W-:Y:S01]  /*5d40*/  SHFL.BFLY PT, R132, R139, 0x2, 0x1f ;  /* 0x0c401f008b847f89 */ /* 0x000fe200000e0000 */
[----:B------:R-:W-:Y:S04]  /*5d50*/  FMNMX.FTZ R3, R31, R2, !PT ;  /* 0x000000021f037209 */ /* 0x000fe80007810000 */
[----:B------:R-:W-:Y:S04]  /*5d60*/  FMNMX.FTZ R2, R34, R3, !PT ;  /* 0x0000000322027209 */ /* 0x000fe80007810000 */
[----:B------:R-:W-:Y:S05]  /*5d70*/  FMNMX.FTZ R135, R35, R2, !PT ;  /* 0x0000000223877209 */ /* 0x000fea0007810000 */
[----:B------:R-:W1:Y:S02]  /*5d80*/  SHFL.BFLY PT, R2, R135, 0x2, 0x1f ;  /* 0x0c401f0087027f89 */ /* 0x000e6400000e0000 */
[----:B-1----:R-:W-:Y:S02]  /*5d90*/  FMNMX.FTZ R134, R135, R2, !PT ;  /* 0x0000000287867209 */ /* 0x002fe40007810000 */
[----:B------:R-:W-:Y:S02]  /*5da0*/  FMNMX.FTZ R137, R139, R132, !PT ;  /* 0x000000848b897209 */ /* 0x000fe40007810000 */
[----:B------:R-:W-:Y:S02]  /*5db0*/  MOV R135, UR31 ;  /* 0x0000001f00877c02 */ /* 0x000fe40008000f00 */
[----:B------:R-:W1:Y:S08]  /*5dc0*/  SHFL.BFLY PT, R3, R134, 0x1, 0x1f ;  /* 0x0c201f0086037f89 */ /* 0x000e7000000e0000 */
[----:B------:R-:W2:Y:S01]  /*5dd0*/  SHFL.BFLY PT, R132, R137, 0x1, 0x1f ;  /* 0x0c201f0089847f89 */ /* 0x000ea200000e0000 */
[----:B-1----:R-:W-:Y:S05]  /*5de0*/  FMNMX.FTZ R3, R134, R3, !PT ;  /* 0x0000000386037209 */ /* 0x002fea0007810000 */
[----:B------:R-:W-:Y:S01]  /*5df0*/  FMUL.FTZ R170, R3, c[0x0][0x23c] ;  /* 0x00008f0003aa7a20 */ /* 0x000fe20000410000 */
[----:B--2---:R-:W-:Y:S04]  /*5e00*/  FMNMX.FTZ R132, R137, R132, !PT ;  /* 0x0000008489847209 */ /* 0x004fe80007810000 */
[C---:B------:R-:W-:Y:S01]  /*5e10*/  FSETP.NEU.FTZ.AND P1, PT, R132.reuse, -INF , PT ;  /* 0xff8000008400780b */ /* 0x040fe20003f3d000 */
[C---:B------:R-:W-:Y:S02]  /*5e20*/  FMUL.FTZ R171, R132.reuse, c[0x0][0x23c] ;  /* 0x00008f0084ab7a20 */ /* 0x040fe40000410000 */
[----:B------:R-:W-:Y:S03]  /*5e30*/  FADD.FTZ R133, -R132, R133 ;  /* 0x0000008584857221 */ /* 0x000fe60000010100 */
[----:B------:R-:W-:Y:S01]  /*5e40*/  FSEL R171, R171, RZ, P1 ;  /* 0x000000ffabab7208 */ /* 0x000fe20000800000 */
[----:B------:R-:W-:Y:S01]  /*5e50*/  FMUL.FTZ R2, R133, c[0x0][0x23c] ;  /* 0x00008f0085027a20 */ /* 0x000fe20000410000 */
[----:B------:R-:W-:Y:S02]  /*5e60*/  FSETP.NEU.FTZ.AND P1, PT, R3, -INF , PT ;  /* 0xff8000000300780b */ /* 0x000fe40003f3d000 */
[----:B------:R-:W-:Y:S01]  /*5e70*/  MOV R133, R132 ;  /* 0x0000008400857202 */ /* 0x000fe20000000f00 */
[----:B------:R-:W-:Y:S01]  /*5e80*/  FFMA.FTZ R136, R8, c[0x0][0x23c], -R171 ;  /* 0x00008f0008887a23 */ /* 0x000fe200000108ab */
[----:B------:R-:W-:Y:S01]  /*5e90*/  LOP3.LUT R8, R221, UR4, R135, 0x96, !PT ;  /* 0x00000004dd087c12 */ /* 0x000fe2000f8e9687 */
[--C-:B------:R-:W-:Y:S01]  /*5ea0*/  FFMA.FTZ R135, R9, c[0x0][0x23c], -R171.reuse ;  /* 0x00008f0009877a23 */ /* 0x100fe200000108ab */
[----:B------:R-:W-:Y:S01]  /*5eb0*/  FSEL R170, R170, RZ, P1 ;  /* 0x000000ffaaaa7208 */ /* 0x000fe20000800000 */
[----:B------:R1:W-:Y:S01]  /*5ec0*/  MUFU.EX2 R134, R136 ;  /* 0x0000008800867308 */ /* 0x0003e20000000800 */
[--C-:B------:R-:W-:Y:S01]  /*5ed0*/  FFMA.FTZ R167, R5, c[0x0][0x23c], -R171.reuse ;  /* 0x00008f0005a77a23 */ /* 0x100fe200000108ab */
        /* <DEDUP_REMOVED lines=11> */
[--C-:B------:R-:W-:Y:S01]  /*5f90*/  FFMA.FTZ R166, R4, c[0x0][0x23c], -R171.reuse ;  /* 0x00008f0004a67a23 */ /* 0x100fe200000108ab */
        /* <DEDUP_REMOVED lines=18> */
[--C-:B------:R-:W-:Y:S01]  /*60c0*/  FFMA.FTZ R172, R16, c[0x0][0x23c], -R171.reuse ;  /* 0x00008f0010ac7a23 */ /* 0x100fe200000108ab */
[----:B------:R-:W1:Y:S01]  /*60d0*/  MUFU.EX2 R167, R167 ;  /* 0x000000a700a77308 */ /* 0x000e620000000800 */
[----:B------:R-:W-:Y:S01]  /*60e0*/  LOP3.LUT R8, R137, UR19, R152, 0x96, !PT ;  /* 0x0000001389087c12 */ /* 0x000fe2000f8e9698 */
[----:B------:R-:W-:Y:S01]  /*60f0*/  IMAD.WIDE.U32 R150, R150, -0x2daee0ad, RZ ;  /* 0xd2511f5396967825 */ /* 0x000fe200078e00ff */
[----:B------:R-:W-:Y:S01]  /*6100*/  SHF.R.U32.HI R139, RZ, 0x10, R136 ;  /* 0x00000010ff8b7819 */ /* 0x000fe20000011688 */
[----:B------:R-:W-:Y:S01]  /*6110*/  LDSM.16.MT88.4 R152, [R192+0xe800] ;  /* 0x00e80000c098783b */ /* 0x000fe20000004200 */
[C---:B------:R-:W-:Y:S01]  /*6120*/  LOP3.LUT R10, R136.reuse, 0xffff, RZ, 0xc0, !PT ;  /* 0x0000ffff880a7812 */ /* 0x040fe200078ec0ff */
[--C-:B------:R-:W-:Y:S01]  /*6130*/  FFMA.FTZ R173, R17, c[0x0][0x23c], -R171.reuse ;  /* 0x00008f0011ad7a23 */ /* 0x100fe200000108ab */
        /* <DEDUP_REMOVED lines=9> */
[--C-:B------:R-:W-:Y:S01]  /*61d0*/  FFMA.FTZ R223, R13, c[0x0][0x23c], -R171.reuse ;  /* 0x00008f000ddf7a23 */ /* 0x100fe200000108ab */
[----:B------:R-:W-:Y:S01]  /*61e0*/  SHF.R.U32.HI R10, RZ, 0x8, R10 ;  /* 0x00000008ff0a7819 */ /* 0x000fe2000001160a */
[----:B------:R-:W-:Y:S01]  /*61f0*/  FFMA.FTZ R222, R14, c[0x0][0x23c], -R170 ;  /* 0x00008f000ede7a23 */ /* 0x000fe200000108aa */
[----:B------:R-:W-:Y:S01]  /*6200*/  SHF.R.U32.HI R136, RZ, 0x8, R136 ;  /* 0x00000008ff887819 */ /* 0x000fe20000011688 */
[----:B------:R-:W3:Y:S01]  /*6210*/  MUFU.EX2 R169, R169 ;  /* 0x000000a900a97308 */ /* 0x000ee20000000800 */
[----:B------:R-:W-:Y:S01]  /*6220*/  LOP3.LUT R5, R8, 0xff, RZ, 0xc0, !PT ;  /* 0x000000ff08057812 */ /* 0x000fe200078ec0ff */
[----:B------:R-:W-:Y:S01]  /*6230*/  FFMA.FTZ R225, R15, c[0x0][0x23c], -R170 ;  /* 0x00008f000fe17a23 */ /* 0x000fe200000108aa */
[----:B------:R-:W-:Y:S01]  /*6240*/  SHF.R.U32.HI R8, RZ, 0x18, R8 ;  /* 0x00000018ff087819 */ /* 0x000fe20000011608 */
[--C-:B------:R-:W-:Y:S01]  /*6250*/  FFMA.FTZ R224, R20, c[0x0][0x23c], -R171.reuse ;  /* 0x00008f0014e07a23 */ /* 0x100fe200000108ab */
        /* <DEDUP_REMOVED lines=203> */
[----:B------:R-:W-:Y:S01]  /*6f10*/  FADD.FTZ R134, R134, R167 ;  /* 0x000000a786867221 */ /* 0x000fe20000010000 */
[----:B------:R-:W-:Y:S01]  /*6f20*/  MOV R0, R3 ;  /* 0x0000000300007202 */ /* 0x000fe20000000f00 */
[C---:B---3--:R-:W-:Y:S05]  /*6f30*/  HMMA.16816.F32.BF16 R8, R120.reuse, R140, R8 ;  /* 0x0000008c7808723c */ /* 0x048fea0000041808 */
[----:B------:R-:W-:Y:S03]  /*6f40*/  IMAD.WIDE.U32 R6, R5, -0x326172a9, RZ ;  /* 0xcd9e8d5705067825 */ /* 0x000fe600078e00ff */
[C---:B------:R-:W-:Y:S01]  /*6f50*/  HMMA.16816.F32.BF16 R36, R120.reuse, R142, R36 ;  /* 0x0000008e7824723c */ /* 0x040fe20000041824 */
[----:B------:R-:W-:Y:S03]  /*6f60*/  LDSM.16.MT88.4 R140, [R189+0xd000] ;  /* 0x00d00000bd8c783b */ /* 0x000fe60000004200 */
[----:B------:R-:W-:Y:S01]  /*6f70*/  LOP3.LUT R5, R7, UR17, R218, 0x96, !PT ;  /* 0x0000001107057c12 */ /* 0x000fe2000f8e96da */
[----:B------:R-:W-:Y:S01]  /*6f80*/  FADD.FTZ R164, R164, R169 ;  /* 0x000000a9a4a47221 */ /* 0x000fe20000010000 */
[----:B------:R-:W-:Y:S01]  /*6f90*/  LOP3.LUT R6, R227, UR15, R6, 0x96, !PT ;  /* 0x0000000fe3067c12 */ /* 0x000fe2000f8e9606 */
[----:B------:R-:W-:Y:S01]  /*6fa0*/  FADD.FTZ R135, R135, R134 ;  /* 0x0000008687877221 */ /* 0x000fe20000010000 */
[C---:B-1----:R-:W-:Y:S04]  /*6fb0*/  HMMA.16816.F32.BF16 R40, R120.reuse, R128, R40 ;  /* 0x000000807828723c */ /* 0x042fe80000041828 */
[----:B------:R-:W-:Y:S04]  /*6fc0*/  IMAD.WIDE.U32 R6, R6, -0x2daee0ad, RZ ;  /* 0xd2511f5306067825 */ /* 0x000fe800078e00ff */
        /* <DEDUP_REMOVED lines=16> */
[----:B------:R-:W-:Y:S03]  /*70d0*/  IMAD.WIDE.U32 R226, R226, -0x2daee0ad, RZ ;  /* 0xd2511f53e2e27825 */ /* 0x000fe600078e00ff */
[C---:B------:R-:W-:Y:S04]  /*70e0*/  HMMA.16816.F32.BF16 R64, R120.reuse, R152, R64 ;  /* 0x000000987840723c */ /* 0x040fe80000041840 */
[----:B------:R-:W-:Y:S01]  /*70f0*/  IMAD.WIDE.U32 R230, R230, -0x2daee0ad, RZ ;  /* 0xd2511f53e6e67825 */ /* 0x000fe200078e00ff */
[----:B------:R-:W-:Y:S03]  /*7100*/  LOP3.LUT R6, R227, UR10, R6, 0x96, !PT ;  /* 0x0000000ae3067c12 */ /* 0x000fe6000f8e9606 */
[C---:B------:R-:W-:Y:S01]  /*7110*/  HMMA.16816.F32.BF16 R68, R120.reuse, R154, R68 ;  /* 0x0000009a7844723c */ /* 0x040fe20000041844 */
[----:B------:R-:W-:Y:S03]  /*7120*/  LDSM.16.MT88.4 R152, [R189+0xf000] ;  /* 0x00f00000bd98783b */ /* 0x000fe60000004200 */
[----:B------:R-:W-:Y:S01]  /*7130*/  LOP3.LUT R5, R231, UR8, R226, 0x96, !PT ;  /* 0x00000008e7057c12 */ /* 0x000fe2000f8e96e2 */
[----:B------:R-:W-:Y:S03]  /*7140*/  IMAD.WIDE.U32 R6, R6, -0x326172a9, RZ ;  /* 0xcd9e8d5706067825 */ /* 0x000fe600078e00ff */
[C---:B------:R-:W-:Y:S04]  /*7150*/  HMMA.16816.F32.BF16 R72, R120.reuse, R156, R72 ;  /* 0x0000009c7848723c */ /* 0x040fe80000041848 */
[----:B------:R-:W-:Y:S02]  /*7160*/  FFMA.FTZ R227, R21, c[0x0][0x23c], -R171 ;  /* 0x00008f0015e37a23 */ /* 0x000fe400000108ab */
[----:B------:R-:W-:Y:S02]  /*7170*/  FFMA.FTZ R226, R22, c[0x0][0x23c], -R170 ;  /* 0x00008f0016e27a23 */ /* 0x000fe400000108aa */
[C---:B------:R-:W-:Y:S02]  /*7180*/  HMMA.16816.F32.BF16 R76, R120.reuse, R158, R76 ;  /* 0x0000009e784c723c */ /* 0x040fe4000004184c */
[----:B------:R-:W-:Y:S02]  /*7190*/  MUFU.EX2 R227, R227 ;  /* 0x000000e300e37308 */ /* 0x000fe40000000800 */
[----:B------:R-:W-:Y:S02]  /*71a0*/  FADD.FTZ R222, R222, R165 ;  /* 0x000000a5dede7221 */ /* 0x000fe40000010000 */
[----:B------:R-:W-:Y:S02]  /*71b0*/  FADD.FTZ R223, R223, R214 ;  /* 0x000000d6dfdf7221 */ /* 0x000fe40000010000 */
[C---:B------:R-:W-:Y:S04]  /*71c0*/  HMMA.16816.F32.BF16 R80, R120.reuse, R160, R80 ;  /* 0x000000a07850723c */ /* 0x040fe80000041850 */
[----:B------:R-:W-:Y:S01]  /*71d0*/  MUFU.EX2 R226, R226 ;  /* 0x000000e200e27308 */ /* 0x000fe20000000800 */
[----:B------:R-:W-:Y:S02]  /*71e0*/  FADD.FTZ R225, R225, R222 ;  /* 0x000000dee1e17221 */ /* 0x000fe40000010000 */
[--C-:B------:R-:W-:Y:S01]  /*71f0*/  FFMA.FTZ R160, R24, c[0x0][0x23c], -R171.reuse ;  /* 0x00008f0018a07a23 */ /* 0x100fe200000108ab */
[C---:B------:R-:W-:Y:S04]  /*7200*/  HMMA.16816.F32.BF16 R84, R120.reuse, R162, R84 ;  /* 0x000000a27854723c */ /* 0x040fe80000041854 */
[----:B------:R-:W-:Y:S02]  /*7210*/  FFMA.FTZ R161, R25, c[0x0][0x23c], -R171 ;  /* 0x00008f0019a17a23 */ /* 0x000fe400000108ab */
[----:B------:R-:W-:Y:S01]  /*7220*/  MUFU.EX2 R160, R160 ;  /* 0x000000a000a07308 */ /* 0x000fe20000000800 */
[--C-:B------:R-:W-:Y:S01]  /*7230*/  FFMA.FTZ R162, R26, c[0x0][0x23c], -R170.reuse ;  /* 0x00008f001aa27a23 */ /* 0x100fe200000108aa */
[C---:B--2---:R-:W-:Y:S04]  /*7240*/  HMMA.16816.F32.BF16 R88, R120.reuse, R124, R88 ;  /* 0x0000007c7858723c */ /* 0x044fe80000041858 */
[----:B------:R-:W-:Y:S02]  /*7250*/  FFMA.FTZ R163, R27, c[0x0][0x23c], -R170 ;  /* 0x00008f001ba37a23 */ /* 0x000fe400000108aa */
[----:B------:R-:W-:Y:S01]  /*7260*/  LDSM.16.MT88.4 R24, [R188+0x10800] ;  /* 0x01080000bc18783b */ /* 0x000fe20000004200 */
[----:B------:R-:W-:Y:S01]  /*7270*/  FADD.FTZ R172, R172, R223 ;  /* 0x000000dfacac7221 */ /* 0x000fe20000010000 */
[C---:B------:R-:W-:Y:S01]  /*7280*/  HMMA.16816.F32.BF16 R92, R120.reuse, R126, R92 ;  /* 0x0000007e785c723c */ /* 0x040fe2000004185c */
[----:B------:R-:W2:Y:S03]  /*7290*/  MUFU.EX2 R161, R161 ;  /* 0x000000a100a17308 */ /* 0x000ea60000000800 */
[----:B------:R-:W-:Y:S02]  /*72a0*/  FADD.FTZ R174, R174, R225 ;  /* 0x000000e1aeae7221 */ /* 0x000fe40000010000 */
[----:B------:R-:W3:Y:S01]  /*72b0*/  LDSM.16.MT88.4 R124, [R189+0x10800] ;  /* 0x01080000bd7c783b */ /* 0x000ee20000004200 */
[----:B------:R-:W-:Y:S01]  /*72c0*/  FADD.FTZ R173, R173, R172 ;  /* 0x000000acadad7221 */ /* 0x000fe20000010000 */
[C---:B-1----:R-:W-:Y:S03]  /*72d0*/  HMMA.16816.F32.BF16 R96, R120.reuse, R128, R96 ;  /* 0x000000807860723c */ /* 0x042fe60000041860 */
[----:B------:R-:W-:Y:S01]  /*72e0*/  MUFU.EX2 R162, R162 ;  /* 0x000000a200a27308 */ /* 0x000fe20000000800 */
[----:B------:R-:W-:Y:S03]  /*72f0*/  FADD.FTZ R175, R175, R174 ;  /* 0x000000aeafaf7221 */ /* 0x000fe60000010000 */
[----:B------:R-:W-:Y:S01]  /*7300*/  IMAD.WIDE.U32 R128, R5, -0x326172a9, RZ ;  /* 0xcd9e8d5705807825 */ /* 0x000fe200078e00ff */
[C---:B------:R-:W-:Y:S04]  /*7310*/  HMMA.16816.F32.BF16 R100, R120.reuse, R130, R100 ;  /* 0x000000827864723c */ /* 0x040fe80000041864 */
[----:B------:R-:W-:Y:S01]  /*7320*/  LOP3.LUT R5, R129, UR19, R6, 0x96, !PT ;  /* 0x0000001381057c12 */ /* 0x000fe2000f8e9606 */
[----:B------:R-:W1:Y:S01]  /*7330*/  MUFU.EX2 R163, R163 ;  /* 0x000000a300a37308 */ /* 0x000e620000000800 */
[C---:B------:R-:W-:Y:S02]  /*7340*/  LOP3.LUT R20, R128.reuse, 0xffff, RZ, 0xc0, !PT ;  /* 0x0000ffff80147812 */ /* 0x040fe400078ec0ff */
[C---:B------:R-:W-:Y:S04]  /*7350*/  HMMA.16816.F32.BF16 R104, R120.reuse, R136, R104 ;  /* 0x000000887868723c */ /* 0x040fe80000041868 */
[--C-:B------:R-:W-:Y:S02]  /*7360*/  SHF.R.U32.HI R21, RZ, 0x10, R128.reuse ;  /* 0x00000010ff157819 */ /* 0x100fe40000011680 */
[----:B------:R-:W-:Y:S02]  /*7370*/  LOP3.LUT R149, R128, 0xff, RZ, 0xc0, !PT ;  /* 0x000000ff80957812 */ /* 0x000fe400078ec0ff */
[C---:B------:R-:W-:Y:S01]  /*7380*/  HMMA.16816.F32.BF16 R16, R120.reuse, R138, R16 ;  /* 0x0000008a7810723c */ /* 0x040fe20000041810 */
[----:B------:R-:W-:Y:S03]  /*7390*/  LDSM.16.MT88.4 R136, [R190+0xd000] ;  /* 0x00d00000be88783b */ /* 0x000fe60000004200 */
[----:B------:R-:W-:Y:S02]  /*73a0*/  SHF.R.U32.HI R6, RZ, 0x18, R128 ;  /* 0x00000018ff067819 */ /* 0x000fe40000011680 */
[----:B------:R-:W-:Y:S02]  /*73b0*/  SHF.R.U32.HI R22, RZ, 0x8, R20 ;  /* 0x00000008ff167819 */ /* 0x000fe40000011614 */
[--C-:B------:R-:W-:Y:S01]  /*73c0*/  SHF.R.U32.HI R157, RZ, 0x10, R5.reuse ;  /* 0x00000010ff9d7819 */ /* 0x100fe20000011605 */
[----:B------:R-:W4:Y:S03]  /*73d0*/  LDSM.16.MT88.4 R128, [R192+0xd000] ;  /* 0x00d00000c080783b */ /* 0x000f260000004200 */
[----:B------:R-:W-:Y:S01]  /*73e0*/  PRMT R149, R149, 0x5410, R22 ;  /* 0x0000541095957816 */ /* 0x000fe20000000016 */
[C---:B---3--:R-:W-:Y:S03]  /*73f0*/  HMMA.16816.F32.BF16 R108, R120.reuse, R124, R108 ;  /* 0x0000007c786c723c */ /* 0x048fe6000004186c */
[----:B------:R-:W-:Y:S01]  /*7400*/  LOP3.LUT R23, R21, 0xff, RZ, 0xc0, !PT ;  /* 0x000000ff15177812 */ /* 0x000fe200078ec0ff */
[--C-:B------:R-:W-:Y:S01]  /*7410*/  HSET2.LE.AND R22, R149, R212.reuse, PT ;  /* 0x000000d495167233 */ /* 0x100fe20003803000 */
[----:B------:R-:W-:Y:S01]  /*7420*/  LOP3.LUT R157, R157, 0xff, RZ, 0xc0, !PT ;  /* 0x000000ff9d9d7812 */ /* 0x000fe200078ec0ff */
[----:B------:R-:W-:Y:S01]  /*7430*/  LDSM.16.MT88.4 R148, [R190+0xf000] ;  /* 0x00f00000be94783b */ /* 0x000fe20000004200 */
[C---:B------:R-:W-:Y:S01]  /*7440*/  LOP3.LUT R124, R5.reuse, 0xffff, RZ, 0xc0, !PT ;  /* 0x0000ffff057c7812 */ /* 0x040fe200078ec0ff */
[C---:B------:R-:W-:Y:S04]  /*7450*/  HMMA.16816.F32.BF16 R112, R120.reuse, R126, R112 ;  /* 0x0000007e7870723c */ /* 0x040fe80000041870 */
[----:B------:R-:W-:Y:S02]  /*7460*/  SHF.R.U32.HI R20, RZ, 0x8, R124 ;  /* 0x00000008ff147819 */ /* 0x000fe4000001167c */
[----:B------:R-:W-:Y:S01]  /*7470*/  LOP3.LUT R21, R5, 0xff, RZ, 0xc0, !PT ;  /* 0x000000ff05157812 */ /* 0x000fe200078ec0ff */
[----:B------:R-:W3:Y:S01]  /*7480*/  LDSM.16.MT88.4 R124, [R188+0xd000] ;  /* 0x00d00000bc7c783b */ /* 0x000ee20000004200 */
[C---:B------:R-:W-:Y:S04]  /*7490*/  HMMA.16816.F32.BF16 R12, R120.reuse, R24, R12 ;  /* 0x00000018780c723c */ /* 0x040fe8000004180c */
[----:B------:R-:W-:Y:S02]  /*74a0*/  PRMT R23, R23, 0x5410, R6 ;  /* 0x0000541017177816 */ /* 0x000fe40000000006 */
[----:B------:R-:W-:Y:S02]  /*74b0*/  SHF.R.U32.HI R6, RZ, 0x18, R5 ;  /* 0x00000018ff067819 */ /* 0x000fe40000011605 */
[----:B------:R-:W-:Y:S01]  /*74c0*/  HMMA.16816.F32.BF16 R116, R120, R26, R116 ;  /* 0x0000001a7874723c */ /* 0x000fe20000041874 */
[----:B------:R-:W-:Y:S03]  /*74d0*/  LDSM.16.MT88.4 R24, [R192+0x11000] ;  /* 0x01100000c018783b */ /* 0x000fe60000004200 */
[----:B------:R-:W-:Y:S01]  /*74e0*/  PRMT R157, R157, 0x5410, R6 ;  /* 0x000054109d9d7816 */ /* 0x000fe20000000006 */
[--C-:B------:R-:W-:Y:S01]  /*74f0*/  HSET2.LE.AND R23, R23, R212.reuse, PT ;  /* 0x000000d417177233 */ /* 0x100fe20003803000 */
[----:B------:R-:W-:Y:S02]  /*7500*/  PRMT R21, R21, 0x5410, R20 ;  /* 0x0000541015157816 */ /* 0x000fe40000000014 */
[----:B--2---:R-:W-:Y:S01]  /*7510*/  F2FP.BF16.PACK_AB R5, R161, R160 ;  /* 0x000000a0a105723e */ /* 0x004fe200000010ff */
[----:B------:R-:W-:Y:S03]  /*7520*/  LDSM.16.MT88.4 R120, [R190+0x11000] ;  /* 0x01100000be78783b */ /* 0x000fe60000004200 */
[----:B-1----:R-:W-:Y:S01]  /*7530*/  F2FP.BF16.PACK_AB R6, R163, R162 ;  /* 0x000000a2a306723e */ /* 0x002fe200000010ff */
[--C-:B------:R-:W-:Y:S01]  /*7540*/  HSET2.LE.AND R20, R21, R212.reuse, PT ;  /* 0x000000d415147233 */ /* 0x100fe20003803000 */
[----:B------:R-:W-:Y:S01]  /*7550*/  LOP3.LUT R22, R22, R5, RZ, 0xc0, !PT ;  /* 0x0000000516167212 */ /* 0x000fe200078ec0ff */
[--C-:B------:R-:W-:Y:S01]  /*7560*/  HSET2.LE.AND R21, R157, R212.reuse, PT ;  /* 0x000000d49d157233 */ /* 0x100fe20003803000 */
[----:B------:R-:W-:Y:S01]  /*7570*/  LOP3.LUT R23, R23, R6, RZ, 0xc0, !PT ;  /* 0x0000000617177212 */ /* 0x000fe200078ec0ff */
[----:B------:R-:W1:Y:S01]  /*7580*/  LDSM.16.MT88.4 R156, [R188+0xf000] ;  /* 0x00f00000bc9c783b */ /* 0x000e620000004200 */
[----:B------:R-:W-:Y:S01]  /*7590*/  F2FP.BF16.PACK_AB R5, R227, R224 ;  /* 0x000000e0e305723e */ /* 0x000fe200000010ff */
[----:B------:R-:W-:Y:S01]  /*75a0*/  FADD.FTZ R224, R224, R173 ;  /* 0x000000ade0e07221 */ /* 0x000fe20000010000 */
[----:B------:R-:W-:Y:S01]  /*75b0*/  F2FP.BF16.PACK_AB R6, R229, R226 ;  /* 0x000000e2e506723e */ /* 0x000fe200000010ff */
[----:B------:R-:W-:Y:S01]  /*75c0*/  FADD.FTZ R226, R226, R175 ;  /* 0x000000afe2e27221 */ /* 0x000fe20000010000 */
[----:B------:R-:W-:Y:S01]  /*75d0*/  LOP3.LUT R20, R20, R5, RZ, 0xc0, !PT ;  /* 0x0000000514147212 */ /* 0x000fe200078ec0ff */
[----:B------:R-:W-:Y:S01]  /*75e0*/  FADD.FTZ R227, R227, R224 ;  /* 0x000000e0e3e37221 */ /* 0x000fe20000010000 */
[----:B------:R-:W-:Y:S01]  /*75f0*/  LOP3.LUT R21, R21, R6, RZ, 0xc0, !PT ;  /* 0x0000000615157212 */ /* 0x000fe200078ec0ff */
[----:B------:R-:W-:Y:S01]  /*7600*/  FADD.FTZ R229, R229, R226 ;  /* 0x000000e2e5e57221 */ /* 0x000fe20000010000 */
[----:B------:R-:W-:Y:S01]  /*7610*/  LOP3.LUT R6, R7, UR9, R232, 0x96, !PT ;  /* 0x0000000907067c12 */ /* 0x000fe2000f8e96e8 */
[----:B------:R-:W-:Y:S02]  /*7620*/  FADD.FTZ R160, R160, R227 ;  /* 0x000000e3a0a07221 */ /* 0x000fe40000010000 */
[----:B------:R-:W-:Y:S02]  /*7630*/  FADD.FTZ R162, R162, R229 ;  /* 0x000000e5a2a27221 */ /* 0x000fe40000010000 */
[C---:B----4-:R-:W-:Y:S05]  /*7640*/  HMMA.16816.F32.BF16 R8, R20.reuse, R128, R8 ;  /* 0x000000801408723c */ /* 0x050fea0000041808 */
[----:B------:R-:W-:Y:S02]  /*7650*/  FADD.FTZ R161, R161, R160 ;  /* 0x000000a0a1a17221 */ /* 0x000fe40000010000 */
[----:B------:R-:W-:Y:S01]  /*7660*/  FADD.FTZ R163, R163, R162 ;  /* 0x000000a2a3a37221 */ /* 0x000fe20000010000 */
[C---:B------:R-:W-:Y:S08]  /*7670*/  HMMA.16816.F32.BF16 R36, R20.reuse, R130, R36 ;  /* 0x000000821424723c */ /* 0x040ff00000041824 */
        /* <DEDUP_REMOVED lines=18> */
[C---:B-1----:R-:W-:Y:S07]  /*77a0*/  HMMA.16816.F32.BF16 R88, R20.reuse, R156, R88 ;  /* 0x0000009c1458723c */ /* 0x042fee0000041858 */
[--C-:B------:R-:W-:Y:S01]  /*77b0*/  FFMA.FTZ R157, R29, c[0x0][0x23c], -R171.reuse ;  /* 0x00008f001d9d7a23 */ /* 0x100fe200000108ab */
[C---:B------:R-:W-:Y:S04]  /*77c0*/  HMMA.16816.F32.BF16 R92, R20.reuse, R158, R92 ;  /* 0x0000009e145c723c */ /* 0x040fe8000004185c */
[----:B------:R-:W-:Y:S01]  /*77d0*/  FFMA.FTZ R156, R30, c[0x0][0x23c], -R170 ;  /* 0x00008f001e9c7a23 */ /* 0x000fe200000108aa */
[----:B------:R-:W-:Y:S01]  /*77e0*/  MUFU.EX2 R157, R157 ;  /* 0x0000009d009d7308 */ /* 0x000fe20000000800 */
[----:B------:R-:W-:Y:S02]  /*77f0*/  IMAD.WIDE.U32 R28, R6, -0x2daee0ad, RZ ;  /* 0xd2511f53061c7825 */ /* 0x000fe400078e00ff */
[C---:B------:R-:W-:Y:S04]  /*7800*/  HMMA.16816.F32.BF16 R96, R20.reuse, R24, R96 ;  /* 0x000000181460723c */ /* 0x040fe80000041860 */
[--C-:B------:R-:W-:Y:S01]  /*7810*/  FFMA.FTZ R158, R32, c[0x0][0x23c], -R171.reuse ;  /* 0x00008f00209e7a23 */ /* 0x100fe200000108ab */
[----:B------:R-:W-:Y:S01]  /*7820*/  LOP3.LUT R231, R29, UR18, R230, 0x96, !PT ;  /* 0x000000121de77c12 */ /* 0x000fe2000f8e96e6 */
[----:B------:R-:W-:Y:S01]  /*7830*/  FFMA.FTZ R171, R33, c[0x0][0x23c], -R171 ;  /* 0x00008f0021ab7a23 */ /* 0x000fe200000108ab */
[----:B------:R-:W-:Y:S01]  /*7840*/  LOP3.LUT R5, R28, 0xffff, RZ, 0xc0, !PT ;  /* 0x0000ffff1c057812 */ /* 0x000fe200078ec0ff */
[C---:B------:R-:W-:Y:S01]  /*7850*/  HMMA.16816.F32.BF16 R100, R20.reuse, R26, R100 ;  /* 0x0000001a1464723c */ /* 0x040fe20000041864 */
[----:B------:R-:W1:Y:S01]  /*7860*/  LDSM.16.MT88.4 R24, [R188+0x11000] ;  /* 0x01100000bc18783b */ /* 0x000e620000004200 */
[----:B------:R-:W-:Y:S02]  /*7870*/  MUFU.EX2 R156, R156 ;  /* 0x0000009c009c7308 */ /* 0x000fe40000000800 */
[--C-:B------:R-:W-:Y:S01]  /*7880*/  FFMA.FTZ R230, R34, c[0x0][0x23c], -R170.reuse ;  /* 0x00008f0022e67a23 */ /* 0x100fe200000108aa */
[----:B------:R-:W-:Y:S01]  /*7890*/  SHF.R.U32.HI R30, RZ, 0x8, R5 ;  /* 0x00000008ff1e7819 */ /* 0x000fe20000011605 */
[--C-:B------:R-:W-:Y:S01]  /*78a0*/  FFMA.FTZ R159, R31, c[0x0][0x23c], -R170.reuse ;  /* 0x00008f001f9f7a23 */ /* 0x100fe200000108aa */
[----:B------:R-:W-:Y:S01]  /*78b0*/  LOP3.LUT R5, R231, 0xff, RZ, 0xc0, !PT ;  /* 0x000000ffe7057812 */ /* 0x000fe200078ec0ff */
[C---:B------:R-:W-:Y:S04]  /*78c0*/  HMMA.16816.F32.BF16 R104, R20.reuse, R120, R104 ;  /* 0x000000781468723c */ /* 0x040fe80000041868 */
        /* <DEDUP_REMOVED lines=8> */
[C---:B--2---:R-:W-:Y:S03]  /*7950*/  HMMA.16816.F32.BF16 R108, R20.reuse, R124, R108 ;  /* 0x0000007c146c723c */ /* 0x044fe6000004186c */
[----:B------:R-:W-:Y:S01]  /*7960*/  MUFU.EX2 R158, R158 ;  /* 0x0000009e009e7308 */ /* 0x000fe20000000800 */
[----:B------:R-:W-:Y:S02]  /*7970*/  LOP3.LUT R28, R6, 0xff, RZ, 0xc0, !PT ;  /* 0x000000ff061c7812 */ /* 0x000fe400078ec0ff */
[--C-:B------:R-:W-:Y:S02]  /*7980*/  SHF.R.U32.HI R6, RZ, 0x10, R231.reuse ;  /* 0x00000010ff067819 */ /* 0x100fe400000116e7 */
[C---:B------:R-:W-:Y:S01]  /*7990*/  HMMA.16816.F32.BF16 R112, R20.reuse, R126, R112 ;  /* 0x0000007e1470723c */ /* 0x040fe20000041870 */
[----:B------:R-:W-:Y:S03]  /*79a0*/  LDSM.16.MT88.4 R124, [R188+0xd800] ;  /* 0x00d80000bc7c783b */ /* 0x000fe60000004200 */
[----:B------:R-:W-:Y:S01]  /*79b0*/  SHF.R.U32.HI R29, RZ, 0x18, R231 ;  /* 0x00000018ff1d7819 */ /* 0x000fe200000116e7 */
[----:B------:R-:W2:Y:S01]  /*79c0*/  MUFU.EX2 R171, R171 ;  /* 0x000000ab00ab7308 */ /* 0x000ea20000000800 */
[----:B------:R-:W-:Y:S02]  /*79d0*/  SHF.R.U32.HI R120, RZ, 0x8, R120 ;  /* 0x00000008ff787819 */ /* 0x000fe40000011678 */
[----:B------:R-:W-:Y:S01]  /*79e0*/  LOP3.LUT R6, R6, 0xff, RZ, 0xc0, !PT ;  /* 0x000000ff06067812 */ /* 0x000fe200078ec0ff */
[C---:B-1----:R-:W-:Y:S03]  /*79f0*/  HMMA.16816.F32.BF16 R12, R20.reuse, R24, R12 ;  /* 0x00000018140c723c */ /* 0x042fe6000004180c */
[----:B------:R-:W-:Y:S02]  /*7a00*/  PRMT R5, R5, 0x5410, R120 ;  /* 0x0000541005057816 */ /* 0x000fe40000000078 */
[----:B------:R-:W1:Y:S01]  /*7a10*/  LDSM.16.MT88.4 R120, [R190+0xd800] ;  /* 0x00d80000be78783b */ /* 0x000e620000004200 */
        /* <DEDUP_REMOVED lines=15> */
[----:B--2---:R-:W-:Y:S01]  /*7b10*/  F2FP.BF16.PACK_AB R5, R171, R158 ;  /* 0x0000009eab05723e */ /* 0x004fe200000010ff */
[----:B------:R-:W-:Y:S01]  /*7b20*/  LDSM.16.MT88.4 R24, [R189+0x11800] ;  /* 0x01180000bd18783b */ /* 0x000fe20000004200 */
[----:B------:R-:W-:Y:S01]  /*7b30*/  LOP3.LUT R28, R28, R7, RZ, 0xc0, !PT ;  /* 0x000000071c1c7212 */ /* 0x000fe200078ec0ff */
[----:B------:R-:W-:Y:S01]  /*7b40*/  FADD.FTZ R156, R156, R163 ;  /* 0x000000a39c9c7221 */ /* 0x000fe20000010000 */
[----:B------:R-:W-:Y:S01]  /*7b50*/  LOP3.LUT R30, R30, R5, RZ, 0xc0, !PT ;  /* 0x000000051e1e7212 */ /* 0x000fe200078ec0ff */
[----:B------:R-:W-:Y:S02]  /*7b60*/  FADD.FTZ R157, R157, R228 ;  /* 0x000000e49d9d7221 */ /* 0x000fe40000010000 */
[----:B------:R-:W-:Y:S02]  /*7b70*/  FADD.FTZ R159, R159, R156 ;  /* 0x0000009c9f9f7221 */ /* 0x000fe40000010000 */
[----:B------:R-:W-:Y:S04]  /*7b80*/  FADD.FTZ R158, R158, R157 ;  /* 0x0000009d9e9e7221 */ /* 0x000fe80000010000 */
[----:B------:R-:W-:Y:S01]  /*7b90*/  FADD.FTZ R215, R171, R158 ;  /* 0x0000009eabd77221 */ /* 0x000fe20000010000 */
[----:B-----5:R-:W-:Y:S01]  /*7ba0*/  F2FP.BF16.PACK_AB R6, R231, R230 ;  /* 0x000000e6e706723e */ /* 0x020fe200000010ff */
[----:B------:R-:W-:Y:S03]  /*7bb0*/  FADD.FTZ R230, R230, R159 ;  /* 0x0000009fe6e67221 */ /* 0x000fe60000010000 */
[----:B------:R-:W-:Y:S01]  /*7bc0*/  LOP3.LUT R31, R31, R6, RZ, 0xc0, !PT ;  /* 0x000000061f1f7212 */ /* 0x000fe200078ec0ff */
[----:B------:R-:W-:Y:S06]  /*7bd0*/  FADD.FTZ R213, R231, R230 ;  /* 0x000000e6e7d57221 */ /* 0x000fec0000010000 */
[C---:B---3--:R-:W-:Y:S01]  /*7be0*/  HMMA.16816.F32.BF16 R128, R28.reuse, R32, R8 ;  /* 0x000000201c80723c */ /* 0x048fe20000041808 */
[----:B------:R-:W2:Y:S07]  /*7bf0*/  LDSM.16.MT88.4 R8, [R190+0x11800] ;  /* 0x01180000be08783b */ /* 0x000eae0000004200 */
        /* <DEDUP_REMOVED lines=17> */
[----:B------:R-:W1:Y:S07]  /*7d10*/  LDSM.16.MT88.4 R20, [R188+0x11800] ;  /* 0x01180000bc14783b */ /* 0x000e6e0000004200 */
[C---:B--2---:R-:W-:Y:S08]  /*7d20*/  HMMA.16816.F32.BF16 R104, R28.reuse, R8, R104 ;  /* 0x000000081c68723c */ /* 0x044ff00000041868 */
[C---:B------:R-:W-:Y:S08]  /*7d30*/  HMMA.16816.F32.BF16 R124, R28.reuse, R10, R16 ;  /* 0x0000000a1c7c723c */ /* 0x040ff00000041810 */
[C---:B------:R-:W-:Y:S08]  /*7d40*/  HMMA.16816.F32.BF16 R108, R28.reuse, R24, R108 ;  /* 0x000000181c6c723c */ /* 0x040ff0000004186c */
[C---:B------:R-:W-:Y:S08]  /*7d50*/  HMMA.16816.F32.BF16 R112, R28.reuse, R26, R112 ;  /* 0x0000001a1c70723c */ /* 0x040ff00000041870 */
[C---:B-1----:R-:W-:Y:S08]  /*7d60*/  HMMA.16816.F32.BF16 R120, R28.reuse, R20, R12 ;  /* 0x000000141c78723c */ /* 0x042ff0000004180c */
[----:B------:R-:W-:Y:S01]  /*7d70*/  HMMA.16816.F32.BF16 R116, R28, R22, R116 ;  /* 0x000000161c74723c */ /* 0x000fe20000041874 */
[----:B------:R-:W-:-:S07]  /*7d80*/  @P0 BRA `(.L_x_619) ;  /* 0xffffd12000000947 */ /* 0x000fce000383ffff */
.L_x_618:
        /* <DEDUP_REMOVED lines=25> */
[CC--:B------:R-:W-:Y:S01]  /*7f20*/  LEA.HI R8, R0.reuse, R5.reuse, RZ, 0x2 ;  /* 0x0000000500087211 */ /* 0x0c0fe200078f10ff */
[----:B------:R-:W-:Y:S01]  /*7f30*/  UISETP.NE.AND UP2, UPT, UR4, URZ, UPT ;  /* 0x0000003f0400728c */ /* 0x000fe2000bf45270 */
[----:B------:R-:W-:Y:S01]  /*7f40*/  LEA.HI R0, R0, R5, RZ, 0x5 ;  /* 0x0000000500007211 */ /* 0x000fe200078f28ff */
[----:B------:R-:W-:Y:S01]  /*7f50*/  UISETP.EQ.AND UP3, UPT, UR4, URZ, UP3 ;  /* 0x0000003f0400728c */ /* 0x000fe20009f62270 */
[----:B------:R-:W-:Y:S01]  /*7f60*/  SHF.R.S32.HI R6, RZ, 0x1f, R8 ;  /* 0x0000001fff067819 */ /* 0x000fe20000011408 */
[----:B------:R-:W-:-:S02]  /*7f70*/  @!UP0 UIMAD UR11, UR6, UR5, UR11 ;  /* 0x00000005060b82a4 */ /* 0x000fc4000f8e020b */
[----:B------:R-:W-:Y:S02]  /*7f80*/  ULDC UR4, c[0x0][0x1c0] ;  /* 0x0000700000047ab9 */ /* 0x000fe40000000800 */
[----:B------:R-:W-:Y:S02]  /*7f90*/  ULDC UR5, c[0x0][0x234] ;  /* 0x00008d0000057ab9 */ /* 0x000fe40000000800 */
[----:B------:R-:W-:Y:S02]  /*7fa0*/  @!UP0 UIADD3 UR7, UR19, UR11, URZ ;  /* 0x0000000b13078290 */ /* 0x000fe4000fffe03f */
[----:B------:R-:W-:Y:S01]  /*7fb0*/  @!UP2 UISETP.NE.AND UP1, UPT, UR9, URZ, UPT ;  /* 0x0000003f0900a28c */ /* 0x000fe2000bf25270 */
[----:B------:R-:W3:Y:S01]  /*7fc0*/  S2UR UR9, SR_CTAID.X ;  /* 0x00000000000979c3 */ /* 0x000ee20000002500 */
[----:B------:R-:W-:Y:S02]  /*7fd0*/  @UP2 ULDC UR14, c[0x0][0x210] ;  /* 0x00008400000e2ab9 */ /* 0x000fe40000000800 */
        /* <DEDUP_REMOVED lines=14> */
[----:B------:R-:W-:Y:S01]  /*80c0*/  IADD3 R8, -R8, R5, RZ ;  /* 0x0000000508087210 */ /* 0x000fe20007ffe1ff */
[----:B------:R-:W-:Y:S01]  /*80d0*/  UIMAD UR4, UR6, UR13, URZ ;  /* 0x0000000d060472a4 */ /* 0x000fe2000f8e023f */
[----:B------:R-:W-:Y:S01]  /*80e0*/  IADD3 R6, R7, -R6, RZ ;  /* 0x8000000607067210 */ /* 0x000fe20007ffe0ff */
[----:B------:R-:W-:Y:S01]  /*80f0*/  @!UP2 UMOV UR15, 0x1 ;  /* 0x00000001000fa882 */ /* 0x000fe20000000000 */
[----:B------:R-:W-:Y:S01]  /*8100*/  SHF.R.S32.HI R7, RZ, 0x5, R0 ;  /* 0x00000005ff077819 */ /* 0x000fe20000011400 */
[----:B------:R-:W1:Y:S01]  /*8110*/  @P3 MUFU.RCP R10, R2 ;  /* 0x00000002000a3308 */ /* 0x000e620000001000 */
[----:B------:R-:W-:Y:S01]  /*8120*/  R2P PR, R6, 0x6 ;  /* 0x0000000606007804 */ /* 0x000fe20000000000 */
[----:B------:R-:W-:Y:S01]  /*8130*/  @UP3 USEL UR16, UR16, UR21, !UP0 ;  /* 0x0000001510103287 */ /* 0x000fe2000c000000 */
[----:B------:R-:W-:Y:S01]  /*8140*/  LEA R8, R7, R8, 0x9 ;  /* 0x0000000807087211 */ /* 0x000fe200078e48ff */
[----:B---3--:R-:W-:Y:S01]  /*8150*/  UIMAD UR5, UR9, UR15, URZ ;  /* 0x0000000f090572a4 */ /* 0x008fe2000f8e023f */
[----:B------:R-:W-:Y:S01]  /*8160*/  LOP3.LUT R0, R0, 0xffffffe0, RZ, 0xc0, !PT ;  /* 0xffffffe000007812 */ /* 0x000fe200078ec0ff */
[----:B------:R-:W-:-:S02]  /*8170*/  USEL UR4, UR4, URZ, !UP3 ;  /* 0x0000003f04047287 */ /* 0x000fc4000d800000 */
[----:B------:R-:W2:Y:S01]  /*8180*/  @P4 MUFU.RCP R9, R4 ;  /* 0x0000000400094308 */ /* 0x000ea20000001000 */
[----:B------:R-:W-:Y:S01]  /*8190*/  IADD3 R0, -R0, R5, RZ ;  /* 0x0000000500007210 */ /* 0x000fe20007ffe1ff */
[----:B------:R-:W-:Y:S02]  /*81a0*/  USHF.L.U32 UR5, UR5, 0x6, URZ ;  /* 0x0000000605057899 */ /* 0x000fe4000800063f */
[----:B-----5:R-:W-:Y:S01]  /*81b0*/  UIMAD UR14, UR10, UR14, UR4 ;  /* 0x0000000e0a0e72a4 */ /* 0x020fe2000f8e0204 */
[----:B------:R-:W-:Y:S01]  /*81c0*/  SHF.R.S32.HI R5, RZ, 0x1f, R0 ;  /* 0x0000001fff057819 */ /* 0x000fe20000011400 */
[----:B------:R-:W-:Y:S01]  /*81d0*/  @!UP3 UMOV UR26, URZ ;  /* 0x0000003f001abc82 */ /* 0x000fe20008000000 */
[----:B-1----:R-:W-:Y:S01]  /*81e0*/  FMUL.FTZ R10, R10, c[0x0][0x2dc] ;  /* 0x0000b7000a0a7a20 */ /* 0x002fe20000410000 */
[----:B------:R-:W-:Y:S01]  /*81f0*/  @P4 MUFU.LG2 R4, R4 ;  /* 0x0000000400044308 */ /* 0x000fe20000000c00 */
[----:B------:R-:W-:Y:S02]  /*8200*/  @UP3 UMOV UR26, UR16 ;  /* 0x00000010001a3c82 */ /* 0x000fe40008000000 */
[C---:B------:R-:W-:Y:S01]  /*8210*/  FMUL.FTZ R130, R10.reuse, R130 ;  /* 0x000000820a827220 */ /* 0x040fe20000410000 */
[----:B------:R-:W-:Y:S01]  /*8220*/  @!UP3 UMOV UR27, URZ ;  /* 0x0000003f001bbc82 */ /* 0x000fe20008000000 */
[C---:B------:R-:W-:Y:S01]  /*8230*/  FMUL.FTZ R131, R10.reuse, R131 ;  /* 0x000000830a837220 */ /* 0x040fe20000410000 */
[----:B------:R-:W-:Y:S01]  /*8240*/  USHF.R.S32.HI UR4, URZ, 0x1f, UR5 ;  /* 0x0000001f3f047899 */ /* 0x000fe20008011405 */
[C---:B------:R-:W-:Y:S01]  /*8250*/  FMUL.FTZ R38, R10.reuse, R38 ;  /* 0x000000260a267220 */ /* 0x040fe20000410000 */
[----:B------:R-:W1:Y:S01]  /*8260*/  @P3 MUFU.LG2 R2, R2 ;  /* 0x0000000200023308 */ /* 0x000e620000000c00 */
[C---:B------:R-:W-:Y:S01]  /*8270*/  FMUL.FTZ R39, R10.reuse, R39 ;  /* 0x000000270a277220 */ /* 0x040fe20000410000 */
[----:B------:R-:W-:Y:S01]  /*8280*/  F2FP.BF16.PACK_AB R130, R131, R130 ;  /* 0x000000828382723e */ /* 0x000fe200000010ff */
[C---:B------:R-:W-:Y:S01]  /*8290*/  FMUL.FTZ R42, R10.reuse, R42 ;  /* 0x0000002a0a2a7220 */ /* 0x040fe20000410000 */
[----:B------:R-:W-:Y:S01]  /*82a0*/  @UP3 USHF.R.S32.HI UR27, URZ, 0x1f, UR16 ;  /* 0x0000001f3f1b3899 */ /* 0x000fe20008011410 */
        /* <DEDUP_REMOVED lines=68> */
[C---:B------:R-:W-:Y:S01]  /*86f0*/  SHF.L.U32 R10, R6.reuse, 0x6, RZ ;  /* 0x00000006060a7819 */ /* 0x040fe200000006ff */
[----:B--2---:R-:W-:Y:S01]  /*8700*/  FMUL.FTZ R9, R9, c[0x0][0x2dc] ;  /* 0x0000b70009097a20 */ /* 0x004fe20000410000 */
[----:B------:R-:W-:Y:S01]  /*8710*/  LOP3.LUT R6, R6, 0x1, RZ, 0xc0, !PT ;  /* 0x0000000106067812 */ /* 0x000fe200078ec0ff */
[----:B-1----:R-:W-:Y:S01]  /*8720*/  @P3 FMUL.FTZ R2, R2, 0.69314718246459960938 ;  /* 0x3f31721802023820 */ /* 0x002fe20000410000 */
[----:B------:R-:W-:Y:S01]  /*8730*/  LOP3.LUT R10, R10, 0x1c0, RZ, 0xc0, !PT ;  /* 0x000001c00a0a7812 */ /* 0x000fe200078ec0ff */
[C---:B------:R-:W-:Y:S01]  /*8740*/  FMUL.FTZ R128, R9.reuse, R128 ;  /* 0x0000008009807220 */ /* 0x040fe20000410000 */
[----:B------:R-:W-:Y:S01]  /*8750*/  ISETP.NE.U32.AND P0, PT, R6, 0x1, PT ;  /* 0x000000010600780c */ /* 0x000fe20003f05070 */
[C---:B------:R-:W-:Y:S01]  /*8760*/  FMUL.FTZ R129, R9.reuse, R129 ;  /* 0x0000008109817220 */ /* 0x040fe20000410000 */
[----:B------:R-:W-:Y:S01]  /*8770*/  LEA.HI R11, R10, R10, RZ, 0x1d ;  /* 0x0000000a0a0b7211 */ /* 0x000fe200078fe8ff */
[C---:B------:R-:W-:Y:S01]  /*8780*/  FMUL.FTZ R36, R9.reuse, R36 ;  /* 0x0000002409247220 */ /* 0x040fe20000410000 */
[----:B------:R-:W-:Y:S01]  /*8790*/  MOV R6, 0x20 ;  /* 0x0000002000067802 */ /* 0x000fe20000000f00 */
[C---:B------:R-:W-:Y:S01]  /*87a0*/  FMUL.FTZ R37, R9.reuse, R37 ;  /* 0x0000002509257220 */ /* 0x040fe20000410000 */
[----:B------:R-:W-:Y:S01]  /*87b0*/  LEA R8, R8, R11, 0x1 ;  /* 0x0000000b08087211 */ /* 0x000fe200078e08ff */
[C---:B------:R-:W-:Y:S01]  /*87c0*/  FMUL.FTZ R40, R9.reuse, R40 ;  /* 0x0000002809287220 */ /* 0x040fe20000410000 */
[----:B------:R-:W-:Y:S01]  /*87d0*/  SEL R6, R6, 0xffffffe0, !P1 ;  /* 0xffffffe006067807 */ /* 0x000fe20004800000 */
        /* <DEDUP_REMOVED lines=23> */
[----:B------:R1:W-:Y:S01]  /*8950*/  STS [R11], R128 ;  /* 0x000000800b007388 */ /* 0x0003e20000000800 */
[----:B------:R-:W-:Y:S01]  /*8960*/  FMUL.FTZ R65, R9, R65 ;  /* 0x0000004109417220 */ /* 0x000fe20000410000 */
[----:B------:R-:W-:Y:S01]  /*8970*/  F2FP.BF16.PACK_AB R56, R57, R56 ;  /* 0x000000383938723e */ /* 0x000fe200000010ff */
[C---:B------:R-:W-:Y:S01]  /*8980*/  FMUL.FTZ R68, R9.reuse, R68 ;  /* 0x0000004409447220 */ /* 0x040fe20000410000 */
[----:B------:R1:W-:Y:S01]  /*8990*/  STS [R11+0x400], R130 ;  /* 0x000400820b007388 */ /* 0x0003e20000000800 */
[----:B------:R-:W-:Y:S01]  /*89a0*/  FMUL.FTZ R69, R9, R69 ;  /* 0x0000004509457220 */ /* 0x000fe20000410000 */
[----:B------:R-:W-:Y:S01]  /*89b0*/  IADD3 R21, R13, R8, RZ ;  /* 0x000000080d157210 */ /* 0x000fe20007ffe0ff */
        /* <DEDUP_REMOVED lines=46> */
[----:B------:R-:W-:-:S03]  /*8ca0*/  @P4 FMUL.FTZ R57, R4, 0.69314718246459960938 ;  /* 0x3f31721804394820 */ /* 0x000fc60000410000 */
[----:B------:R-:W-:Y:S02]  /*8cb0*/  F2FP.BF16.PACK_AB R116, R9, R116 ;  /* 0x000000740974723e */ /* 0x000fe400000010ff */
[C---:B------:R-:W-:Y:S02]  /*8cc0*/  IADD3 R9, R11.reuse, -0x10, RZ ;  /* 0xfffffff00b097810 */ /* 0x040fe40007ffe0ff */
[----:B------:R-:W-:Y:S02]  /*8cd0*/  @P0 IADD3 R9, R11, 0x10, RZ ;  /* 0x000000100b090810 */ /* 0x000fe40007ffe0ff */
[----:B------:R-:W-:Y:S02]  /*8ce0*/  LOP3.LUT P0, RZ, R0, 0x3, RZ, 0xc0, !PT ;  /* 0x0000000300ff7812 */ /* 0x000fe4000780c0ff */
[-C--:B------:R-:W-:Y:S01]  /*8cf0*/  IADD3 R15, R6, R9.reuse, RZ ;  /* 0x00000009060f7210 */ /* 0x080fe20007ffe0ff */
[----:B------:R1:W-:Y:S01]  /*8d00*/  STS [R9], R36 ;  /* 0x0000002409007388 */ /* 0x0003e20000000800 */
[----:B------:R-:W-:-:S02]  /*8d10*/  IADD3 R19, R8, R9, RZ ;  /* 0x0000000908137210 */ /* 0x000fc40007ffe0ff */
[----:B------:R-:W-:Y:S01]  /*8d20*/  IADD3 R23, R15, R8, RZ ;  /* 0x000000080f177210 */ /* 0x000fe20007ffe0ff */
[----:B------:R1:W-:Y:S01]  /*8d30*/  STS [R9+0x400], R38 ;  /* 0x0004002609007388 */ /* 0x0003e20000000800 */
[----:B------:R-:W-:Y:S02]  /*8d40*/  SHF.R.S32.HI R6, RZ, 0x1f, R7 ;  /* 0x0000001fff067819 */ /* 0x000fe40000011407 */
[----:B------:R-:W-:Y:S01]  /*8d50*/  LEA.HI R0, R5, R0, RZ, 0x2 ;  /* 0x0000000005007211 */ /* 0x000fe200078f10ff */
[----:B------:R1:W-:Y:S01]  /*8d60*/  STS [R13], R40 ;  /* 0x000000280d007388 */ /* 0x0003e20000000800 */
[----:B------:R-:W-:Y:S02]  /*8d70*/  LEA.HI R6, R6, R7, RZ, 0x2 ;  /* 0x0000000706067211 */ /* 0x000fe400078f10ff */
[----:B------:R-:W-:Y:S01]  /*8d80*/  SHF.R.S32.HI R0, RZ, 0x2, R0 ;  /* 0x00000002ff007819 */ /* 0x000fe20000011400 */
[----:B------:R1:W-:Y:S01]  /*8d90*/  STS [R13+0x400], R42 ;  /* 0x0004002a0d007388 */ /* 0x0003e20000000800 */
[----:B------:R-:W-:-:S02]  /*8da0*/  LOP3.LUT R6, R6, 0xffffffc, RZ, 0xc0, !PT ;  /* 0x0ffffffc06067812 */ /* 0x000fc400078ec0ff */
[----:B------:R-:W-:Y:S01]  /*8db0*/  MOV R5, 0x7f800000 ;  /* 0x7f80000000057802 */ /* 0x000fe20000000f00 */
[----:B------:R1:W-:Y:S01]  /*8dc0*/  STS [R15], R44 ;  /* 0x0000002c0f007388 */ /* 0x0003e20000000800 */
[----:B------:R-:W-:Y:S01]  /*8dd0*/  IADD3 R7, R7, -R6, RZ ;  /* 0x8000000607077210 */ /* 0x000fe20007ffe0ff */
[----:B------:R-:W-:Y:S01]  /*8de0*/  @P4 FFMA.FTZ R5, R132, c[0x0][0x238], R57 ;  /* 0x00008e0084054a23 */ /* 0x000fe20000010039 */
[----:B------:R-:W-:Y:S01]  /*8df0*/  MOV R6, 0x7f800000 ;  /* 0x7f80000000067802 */ /* 0x000fe20000000f00 */
[----:B------:R1:W-:Y:S01]  /*8e00*/  STS [R15+0x400], R46 ;  /* 0x0004002e0f007388 */ /* 0x0003e20000000800 */
[----:B------:R-:W-:Y:S01]  /*8e10*/  @P3 FFMA.FTZ R6, R3, c[0x0][0x238], R2 ;  /* 0x00008e0003063a23 */ /* 0x000fe20000010002 */
[----:B------:R-:W-:Y:S02]  /*8e20*/  LEA R0, R7, R0, 0x4 ;  /* 0x0000000007007211 */ /* 0x000fe400078e20ff */
[----:B------:R1:W-:Y:S04]  /*8e30*/  STS [R17], R48 ;  /* 0x0000003011007388 */ /* 0x0003e80000000800 */
[----:B------:R1:W-:Y:S04]  /*8e40*/  STS [R17+0x400], R50 ;  /* 0x0004003211007388 */ /* 0x0003e80000000800 */
[----:B------:R1:W-:Y:S04]  /*8e50*/  STS [R19], R52 ;  /* 0x0000003413007388 */ /* 0x0003e80000000800 */
[----:B------:R1:W-:Y:S04]  /*8e60*/  STS [R19+0x400], R54 ;  /* 0x0004003613007388 */ /* 0x0003e80000000800 */
[----:B------:R1:W-:Y:S04]  /*8e70*/  STS [R21], R56 ;  /* 0x0000003815007388 */ /* 0x0003e80000000800 */
[----:B------:R1:W-:Y:S04]  /*8e80*/  STS [R21+0x400], R58 ;  /* 0x0004003a15007388 */ /* 0x0003e80000000800 */
[----:B------:R1:W-:Y:S04]  /*8e90*/  STS [R23], R60 ;  /* 0x0000003c17007388 */ /* 0x0003e80000000800 */
        /* <DEDUP_REMOVED lines=34> */
[----:B------:R1:W2:Y:S04]  /*90c0*/  LDS.128 R48, [R201] ;  /* 0x00000000c9307984 */ /* 0x0002a80000000c00 */
        /* <DEDUP_REMOVED lines=12> */
[----:B--23--:R-:W-:Y:S01]  /*9190*/  UIMAD UR6, UR9, -0x40, UR22 ;  /* 0xffffffc0090678a4 */ /* 0x00cfe2000f8e0216 */
        /* <DEDUP_REMOVED lines=9> */
[----:B-1----:R-:W-:Y:S02]  /*9230*/  @!P3 LEA R58, P1, R3, c[0x0][0x200], 0x2 ;  /* 0x00008000033aba11 */ /* 0x002fe400078210ff */
[----:B------:R-:W-:-:S02]  /*9240*/  @!P2 LEA R56, P0, R7, c[0x0][0x200], 0x2 ;  /* 0x000080000738aa11 */ /* 0x000fc400078010ff */
[----:B------:R-:W-:Y:S02]  /*9250*/  @!P3 LEA.HI.X R59, R3, c[0x0][0x204], R0, 0x2, P1 ;  /* 0x00008100033bba11 */ /* 0x000fe400008f1400 */
[----:B------:R-:W-:-:S03]  /*9260*/  @!P2 LEA.HI.X R57, R7, c[0x0][0x204], R2, 0x2, P0 ;  /* 0x000081000739aa11 */ /* 0x000fc600000f1402 */
[----:B------:R1:W-:Y:S04]  /*9270*/  @!P3 STG.E [R58.64], R5 ;  /* 0x000000053a00b986 */ /* 0x0003e8000c101918 */
[----:B------:R1:W-:Y:S02]  /*9280*/  @!P2 STG.E [R56.64], R6 ;  /* 0x000000063800a986 */ /* 0x0003e4000c101918 */
.L_x_623:
[----:B--23--:R-:W-:Y:S05]  /*9290*/  BSYNC B0 ;  /* 0x0000000000007941 */ /* 0x00cfea0003800000 */
.L_x_622:
[----:B------:R-:W2:Y:S01]  /*92a0*/  S2R R3, SR_TID.X ;  /* 0x0000000000037919 */ /* 0x000ea20000002100 */
[----:B------:R-:W-:Y:S01]  /*92b0*/  IADD3 R4, P0, R208, UR12, RZ ;  /* 0x0000000cd0047c10 */ /* 0x000fe2000ff1e0ff */
[----:B------:R-:W-:Y:S01]  /*92c0*/  USHF.R.S32.HI UR6, URZ, 0x1f, UR10 ;  /* 0x0000001f3f067899 */ /* 0x000fe2000801140a */
[----:B------:R-:W-:Y:S01]  /*92d0*/  BSSY B0, `(.L_x_624) ;  /* 0x0000017000007945 */ /* 0x000fe20003800000 */
[----:B------:R-:W3:Y:S01]  /*92e0*/  S2R R0, SR_CTAID.Z ;  /* 0x0000000000007919 */ /* 0x000ee20000002700 */
[----:B-1----:R-:W-:Y:S01]  /*92f0*/  IADD3.X R5, R209, UR7, RZ, P0, !PT ;  /* 0x00000007d1057c10 */ /* 0x002fe200087fe4ff */
[----:B------:R-:W-:-:S02]  /*9300*/  ULDC.64 UR4, c[0x0][0x1f0] ;  /* 0x00007c0000047ab9 */ /* 0x000fc40000000a00 */
[----:B------:R-:W-:-:S04]  /*9310*/  UIMAD UR4, UR6, UR4, URZ ;  /* 0x00000004060472a4 */ /* 0x000fc8000f8e023f */
[----:B------:R-:W-:Y:S01]  /*9320*/  UIMAD UR4, UR10, UR5, UR4 ;  /* 0x000000050a0472a4 */ /* 0x000fe2000f8e0204 */
[----:B--2---:R-:W-:-:S04]  /*9330*/  SHF.R.S32.HI R2, RZ, 0x1f, R3 ;  /* 0x0000001fff027819 */ /* 0x004fc80000011403 */
[----:B------:R-:W-:Y:S01]  /*9340*/  LEA.HI R2, R2, R3, RZ, 0x3 ;  /* 0x0000000302027211 */ /* 0x000fe200078f18ff */
[----:B---3--:R-:W-:-:S03]  /*9350*/  IMAD.WIDE.U32 R4, R0, c[0x0][0x1f0], R4 ;  /* 0x00007c0000047a25 */ /* 0x008fc600078e0004 */
        /* <DEDUP_REMOVED lines=12> */
[----:B------:R1:W-:Y:S04]  /*9420*/  STG.E.128 [R58.64+0x80], R32 ;  /* 0x000080203a007986 */ /* 0x0003e8000c101d18 */
[----:B------:R1:W-:Y:S02]  /*9430*/  STG.E.128 [R58.64+0x100], R16 ;  /* 0x000100103a007986 */ /* 0x0003e4000c101d18 */
.L_x_625:
[----:B------:R-:W-:Y:S05]  /*9440*/  BSYNC B0 ;  /* 0x0000000000007941 */ /* 0x000fea0003800000 */
.L_x_624:
[----:B------:R-:W-:Y:S01]  /*9450*/  IADD3 R0, R2, 0x10, RZ ;  /* 0x0000001002007810 */ /* 0x000fe20007ffe0ff */
[----:B------:R-:W-:Y:S03]  /*9460*/  BSSY B0, `(.L_x_626) ;  /* 0x0000010000007945 */ /* 0x000fe60003800000 */
[----:B------:R-:W-:-:S13]  /*9470*/  ISETP.GE.AND P0, PT, R0, UR20, PT ;  /* 0x0000001400007c0c */ /* 0x000fda000bf06270 */
        /* <DEDUP_REMOVED lines=14> */
.L_x_627:
[----:B------:R-:W-:Y:S05]  /*9560*/  BSYNC B0 ;  /* 0x0000000000007941 */ /* 0x000fea0003800000 */
.L_x_626:
        /* <DEDUP_REMOVED lines=14> */
[----:B----4-:R1:W-:Y:S04]  /*9650*/  STG.E.128 [R2.64], R40 ;  /* 0x0000002802007986 */ /* 0x0103e8000c101d18 */
[----:B------:R1:W-:Y:S04]  /*9660*/  STG.E.128 [R2.64+0x80], R24 ;  /* 0x0000801802007986 */ /* 0x0003e8000c101d18 */
[----:B------:R1:W-:Y:S02]  /*9670*/  STG.E.128 [R2.64+0x100], R8 ;  /* 0x0001000802007986 */ /* 0x0003e4000c101d18 */
.L_x_629:
[----:B------:R-:W-:Y:S05]  /*9680*/  BSYNC B0 ;  /* 0x0000000000007941 */ /* 0x000fea0003800000 */
.L_x_628:
[----:B------:R-:W-:-:S13]  /*9690*/  ISETP.GE.AND P0, PT, R200, UR20, PT ;  /* 0x00000014c8007c0c */ /* 0x000fda000bf06270 */
[----:B------:R-:W-:Y:S05]  /*96a0*/  @P0 EXIT ;  /* 0x000000000000094d */ /* 0x000fea0003800000 */
[----:B------:R-:W-:Y:S02]  /*96b0*/  IADD3 R0, P0, R210, 0x30, RZ ;  /* 0x00000030d2007810 */ /* 0x000fe40007f1e0ff */
[----:B------:R-:W-:Y:S02]  /*96c0*/  MOV R5, R7 ;  /* 0x0000000700057202 */ /* 0x000fe40000000f00 */
[----:B------:R-:W-:-:S03]  /*96d0*/  IADD3.X R210, RZ, R211, RZ, P0, !PT ;  /* 0x000000d3ffd27210 */ /* 0x000fc600007fe4ff */
[----:B------:R-:W-:-:S04]  /*96e0*/  IMAD.WIDE.U32 R4, R0, c[0x0][0x1e8], R4 ;  /* 0x00007a0000047a25 */ /* 0x000fc800078e0004 */
[----:B-1----:R-:W-:Y:S01]  /*96f0*/  IMAD R3, R210, c[0x0][0x1e8], RZ ;  /* 0x00007a00d2037a24 */ /* 0x002fe200078e02ff */
        /* <DEDUP_REMOVED lines=8> */
.L_x_614:
[----:B------:R-:W-:Y:S01]  /*9780*/  UISETP.NE.AND UP4, UPT, UR21, -0x1, UPT ;  /* 0xffffffff1500788c */ /* 0x000fe2000bf85270 */
[----:B------:R-:W-:Y:S01]  /*9790*/  LEA.HI R6, R11, R82, RZ, 0x3 ;  /* 0x000000520b067211 */ /* 0x000fe200078f18ff */
[----:B------:R-:W-:Y:S01]  /*97a0*/  ULDC.U8 UR14, c[0x0][0x329] ;  /* 0x0000ca40000e7ab9 */ /* 0x000fe20000000000 */
[----:B------:R-:W1:Y:S01]  /*97b0*/  S2R R8, SR_CTAID.Z ;  /* 0x0000000000087919 */ /* 0x000e620000002700 */
[----:B------:R-:W-:Y:S01]  /*97c0*/  UISETP.NE.AND UP3, UPT, UR14, URZ, UPT ;  /* 0x0000003f0e00728c */ /* 0x000fe2000bf65270 */
[----:B------:R-:W-:Y:S01]  /*97d0*/  LOP3.LUT R3, R6, 0x1ffffff8, RZ, 0xc0, !PT ;  /* 0x1ffffff806037812 */ /* 0x000fe200078ec0ff */
[----:B------:R-:W-:Y:S01]  /*97e0*/  ULDC.64 UR6, c[0x0][0x1e8] ;  /* 0x00007a0000067ab9 */ /* 0x000fe20000000a00 */
[----:B------:R-:W2:Y:S01]  /*97f0*/  S2R R13, SR_CTAID.X ;  /* 0x00000000000d7919 */ /* 0x000ea20000002500 */
[----:B------:R-:W-:Y:S01]  /*9800*/  ULDC.U8 UR15, c[0x0][0x328] ;  /* 0x0000ca00000f7ab9 */ /* 0x000fe20000000000 */
[----:B------:R-:W-:Y:S01]  /*9810*/  SHF.R.S32.HI R6, RZ, 0x3, R6 ;  /* 0x00000003ff067819 */ /* 0x000fe20000011406 */
[----:B------:R-:W-:Y:S01]  /*9820*/  ULDC.64 UR4, c[0x0][0x1e0] ;  /* 0x0000780000047ab9 */ /* 0x000fe20000000a00 */
[----:B------:R-:W-:Y:S01]  /*9830*/  IMAD.IADD R0, R82, 0x1, -R3 ;  /* 0x0000000152007824 */ /* 0x000fe200078e0a03 */
[----:B------:R-:W-:Y:S01]  /*9840*/  @UP4 UIMAD.WIDE.U32 UR12, UR21, UR6, URZ ;  /* 0x00000006150c42a5 */ /* 0x000fe2000f8e003f */
[----:B------:R-:W-:Y:S01]  /*9850*/  SHF.R.S32.HI R7, RZ, 0x1f, R6 ;  /* 0x0000001fff077819 */ /* 0x000fe20000011406 */
[----:B------:R-:W-:Y:S01]  /*9860*/  @!UP4 USHF.R.S32.HI UR16, URZ, 0x1f, UR10 ;  /* 0x0000001f3f10c899 */ /* 0x000fe2000801140a */
[----:B------:R-:W-:Y:S01]  /*9870*/  IMAD.SHL.U32 R0, R0, 0x8, RZ ;  /* 0x0000000800007824 */ /* 0x000fe200078e00ff */
[----:B------:R-:W-:Y:S01]  /*9880*/  UISETP.NE.AND UP2, UPT, UR15, URZ, UPT ;  /* 0x0000003f0f00728c */ /* 0x000fe2000bf45270 */
[----:B------:R-:W-:Y:S01]  /*9890*/  BSSY B0, `(.L_x_630) ;  /* 0x0000038000007945 */ /* 0x000fe20003800000 */
[----:B------:R-:W-:-:S02]  /*98a0*/  @!UP4 UIMAD UR16, UR16, UR4, URZ ;  /* 0x000000041010c2a4 */ /* 0x000fc4000f8e023f */
[----:B------:R-:W-:Y:S02]  /*98b0*/  @UP4 UIMAD UR7, UR21, UR7, UR13 ;  /* 0x00000007150742a4 */ /* 0x000fe4000f8e020d */
[----:B------:R-:W-:Y:S02]  /*98c0*/  USHF.R.S32.HI UR13, URZ, 0x1f, UR9 ;  /* 0x0000001f3f0d7899 */ /* 0x000fe40008011409 */
[----:B------:R-:W-:Y:S02]  /*98d0*/  @UP4 UMOV UR17, UR12 ;  /* 0x0000000c00114c82 */ /* 0x000fe40008000000 */
[----:B------:R-:W-:Y:S02]  /*98e0*/  @!UP3 UISETP.NE.AND UP1, UPT, UR15, URZ, UPT ;  /* 0x0000003f0f00b28c */ /* 0x000fe4000bf25270 */
[----:B------:R-:W-:Y:S02]  /*98f0*/  ULDC UR11, c[0x0][0x214] ;  /* 0x00008500000b7ab9 */ /* 0x000fe40000000800 */
[----:B------:R-:W-:Y:S01]  /*9900*/  @UP3 ULDC UR12, c[0x0][0x210] ;  /* 0x00008400000c3ab9 */ /* 0x000fe20000000800 */
[----:B--2---:R-:W-:Y:S01]  /*9910*/  IMAD.WIDE R12, R13, 0x40, R6 ;  /* 0x000000400d0c7825 */ /* 0x004fe200078e0206 */
[----:B------:R-:W-:-:S02]  /*9920*/  UISETP.EQ.AND UP2, UPT, UR14, URZ, UP2 ;  /* 0x0000003f0e00728c */ /* 0x000fc40009742270 */
[----:B------:R-:W-:Y:S02]  /*9930*/  ULDC UR8, c[0x0][0x234] ;  /* 0x00008d0000087ab9 */ /* 0x000fe40000000800 */
[----:B------:R-:W-:Y:S02]  /*9940*/  @!UP4 UIMAD.WIDE.U32 UR18, UR10, UR4, URZ ;  /* 0x000000040a12c2a5 */ /* 0x000fe4000f8e003f */
[----:B------:R-:W-:Y:S02]  /*9950*/  @!UP4 UIMAD UR16, UR10, UR5, UR16 ;  /* 0x000000050a10c2a4 */ /* 0x000fe4000f8e0210 */
[----:B------:R-:W-:Y:S02]  /*9960*/  @UP3 UIMAD UR12, UR12, UR11, URZ ;  /* 0x0000000b0c0c32a4 */ /* 0x000fe4000f8e023f */
[----:B------:R-:W-:Y:S02]  /*9970*/  ULDC.64 UR4, c[0x0][0x1f0] ;  /* 0x00007c0000047ab9 */ /* 0x000fe40000000a00 */
[----:B------:R-:W-:-:S02]  /*9980*/  @!UP3 USEL UR12, UR11, UR8, !UP1 ;  /* 0x000000080b0cb287 */ /* 0x000fc4000c800000 */
[----:B------:R-:W-:Y:S02]  /*9990*/  UISETP.NE.OR UP0, UPT, UR21, -0x1, !UP2 ;  /* 0xffffffff1500788c */ /* 0x000fe4000d705670 */
[----:B------:R-:W-:Y:S02]  /*99a0*/  ULDC UR6, c[0x0][0x1c0] ;  /* 0x0000700000067ab9 */ /* 0x000fe40000000800 */
[----:B------:R-:W-:Y:S02]  /*99b0*/  UIMAD UR4, UR13, UR4, URZ ;  /* 0x000000040d0472a4 */ /* 0x000fe4000f8e023f */
[----:B------:R-:W-:Y:S02]  /*99c0*/  @!UP4 UMOV UR17, UR18 ;  /* 0x000000120011cc82 */ /* 0x000fe40008000000 */
[----:B------:R-:W-:Y:S01]  /*99d0*/  @UP3 UMOV UR13, 0x1 ;  /* 0x00000001000d3882 */ /* 0x000fe20000000000 */
[----:B------:R-:W-:Y:S01]  /*99e0*/  IADD3 R2, P0, R0, UR17, RZ ;  /* 0x0000001100027c10 */ /* 0x000fe2000ff1e0ff */
[----:B------:R-:W-:-:S02]  /*99f0*/  @!UP3 UIMAD UR13, UR12, UR6, URZ ;  /* 0x000000060c0db2a4 */ /* 0x000fc4000f8e023f */
[----:B------:R-:W-:Y:S02]  /*9a00*/  @!UP4 UIADD3 UR7, UR19, UR16, URZ ;  /* 0x000000101307c290 */ /* 0x000fe4000fffe03f */
[----:B------:R-:W-:Y:S02]  /*9a10*/  UIADD3 UR22, -UR20, UR22, URZ ;  /* 0x0000001614167290 */ /* 0x000fe4000fffe13f */
[----:B------:R-:W-:Y:S02]  /*9a20*/  UIMAD UR13, UR10, UR13, URZ ;  /* 0x0000000d0a0d72a4 */ /* 0x000fe4000f8e023f */
[----:B------:R-:W-:Y:S01]  /*9a30*/  @!UP0 UIMAD UR21, UR10, UR11, URZ ;  /* 0x0000000b0a1582a4 */ /* 0x000fe2000f8e023f */
[----:B------:R-:W-:Y:S01]  /*9a40*/  LEA.HI.X.SX32 R3, R0, UR7, 0x1, P0 ;  /* 0x0000000700037c11 */ /* 0x000fe200080f0eff */
[----:B------:R-:W-:Y:S01]  /*9a50*/  USEL UR13, UR13, URZ, !UP2 ;  /* 0x0000003f0d0d7287 */ /* 0x000fe2000d000000 */
[----:B------:R-:W-:Y:S01]  /*9a60*/  ISETP.GE.AND P0, PT, R6, UR22, PT ;  /* 0x0000001606007c0c */ /* 0x000fe2000bf06270 */
[----:B------:R-:W-:-:S02]  /*9a70*/  @UP3 ULDC UR14, c[0x0][0x210] ;  /* 0x00008400000e3ab9 */ /* 0x000fc40000000800 */
[----:B------:R-:W-:Y:S01]  /*9a80*/  @!UP3 UMOV UR14, 0x1 ;  /* 0x00000001000eb882 */ /* 0x000fe20000000000 */
[----:B-1----:R-:W-:Y:S01]  /*9a90*/  IMAD.WIDE.U32 R8, R8, c[0x0][0x1f0], R2 ;  /* 0x00007c0008087a25 */ /* 0x002fe200078e0002 */
[----:B------:R-:W-:Y:S02]  /*9aa0*/  UIMAD UR13, UR9, UR12, UR13 ;  /* 0x0000000c090d72a4 */ /* 0x000fe4000f8e020d */
[----:B------:R-:W-:Y:S02]  /*9ab0*/  UIMAD UR20, UR20, UR14, URZ ;  /* 0x0000000e141472a4 */ /* 0x000fe4000f8e023f */
[----:B------:R-:W-:Y:S02]  /*9ac0*/  @!UP2 UMOV UR26, URZ ;  /* 0x0000003f001aac82 */ /* 0x000fe40008000000 */
[----:B------:R-:W-:Y:S02]  /*9ad0*/  @UP2 UMOV UR26, UR21 ;  /* 0x00000015001a2c82 */ /* 0x000fe40008000000 */
[----:B------:R-:W-:-:S02]  /*9ae0*/  UIMAD UR4, UR9, UR5, UR4 ;  /* 0x00000005090472a4 */ /* 0x000fc4000f8e0204 */
        /* <DEDUP_REMOVED lines=18> */
.L_x_631:
[----:B------:R-:W-:Y:S05]  /*9c10*/  BSYNC B0 ;  /* 0x0000000000007941 */ /* 0x000fea0003800000 */
.L_x_630:
        /* <DEDUP_REMOVED lines=17> */
.L_x_633:
[----:B------:R-:W-:Y:S05]  /*9d30*/  BSYNC B0 ;  /* 0x0000000000007941 */ /* 0x000fea0003800000 */
.L_x_632:
        /* <DEDUP_REMOVED lines=17> */
.L_x_635:
[----:B------:R-:W-:Y:S05]  /*9e50*/  BSYNC B0 ;  /* 0x0000000000007941 */ /* 0x000fea0003800000 */
.L_x_634:
        /* <DEDUP_REMOVED lines=16> */
.L_x_637:
[----:B------:R-:W-:Y:S05]  /*9f60*/  BSYNC B0 ;  /* 0x0000000000007941 */ /* 0x000fea0003800000 */
.L_x_636:
        /* <DEDUP_REMOVED lines=35> */
.L_x_638:
        /* <DEDUP_REMOVED lines=14> */
.L_x_1288:


//--------------------- .text._ZN5flash16flash_fwd_kernelI23Flash_fwd_kernel_traitsILi192ELi64ELi64ELi4ELb0ELb0EN7cutlass10bfloat16_tE19Flash_kernel_traitsILi192ELi64ELi64ELi4ES3_EELb0ELb0ELb0ELb0ELb0ELb1ELb1ELb0EEEvNS_16Flash_fwd_paramsE --------------------------
	.section	.text._ZN5flash16flash_fwd_kernelI23Flash_fwd_kernel_traitsILi192ELi64ELi64ELi4ELb0ELb0EN7cutlass10bfloat16_tE19Flash_kernel_traitsILi192ELi64ELi64ELi4ES3_EELb0ELb0ELb0ELb0ELb0ELb1ELb1ELb0EEEvNS_16Flash_fwd_paramsE,"ax",@progbits
	.sectioninfo	@"SHI_REGISTERS=255"
	.align	128
        .global         _ZN5flash16flash_fwd_kernelI23Flash_fwd_kernel_traitsILi192ELi64ELi64ELi4ELb0ELb0EN7cutlass10bfloat16_tE19Flash_kernel_traitsILi192ELi64ELi64ELi4ES3_EELb0ELb0ELb0ELb0ELb0ELb1ELb1ELb0EEEvNS_16Flash_fwd_paramsE
        .type           _ZN5flash16flash_fwd_kernelI23Flash_fwd_kernel_traitsILi192ELi64ELi64ELi4ELb0ELb0EN7cutlass10bfloat16_tE19Flash_kernel_traitsILi192ELi64ELi64ELi4ES3_EELb0ELb0ELb0ELb0ELb0ELb1ELb1ELb0EEEvNS_16Flash_fwd_paramsE,@function
        .size           _ZN5flash16flash_fwd_kernelI23Flash_fwd_kernel_traitsILi192ELi64ELi64ELi4ELb0ELb0EN7cutlass10bfloat16_tE19Flash_kernel_traitsILi192ELi64ELi64ELi4ES3_EELb0ELb0ELb0ELb0ELb0ELb1ELb1ELb0EEEvNS_16Flash_fwd_paramsE,(.L_x_1289 - _ZN5flash16flash_fwd_kernelI23Flash_fwd_kernel_traitsILi192ELi64ELi64ELi4ELb0ELb0EN7cutlass10bfloat16_tE19Flash_kernel_traitsILi192ELi64ELi64ELi4ES3_EELb0ELb0ELb0ELb0ELb0ELb1ELb1ELb0EEEvNS_16Flash_fwd_paramsE)
        .other          _ZN5flash16flash_fwd_kernelI23Flash_fwd_kernel_traitsILi192ELi64ELi64ELi4ELb0ELb0EN7cutlass10bfloat16_tE19Flash_kernel_traitsILi192ELi64ELi64ELi4ES3_EELb0ELb0ELb0ELb0ELb0ELb1ELb1ELb0EEEvNS_16Flash_fwd_paramsE,@"STO_CUDA_ENTRY STV_DEFAULT"
_ZN5flash16flash_fwd_kernelI23Flash_fwd_kernel_traitsILi192ELi64ELi64ELi4ELb0ELb0EN7cutlass10bfloat16_tE19Flash_kernel_traitsILi192ELi64ELi64ELi4ES3_EELb0ELb0ELb0ELb0ELb0ELb1ELb1ELb0EEEvNS_16Flash_fwd_paramsE:
.text._ZN5flash16flash_fwd_kernelI23Flash_fwd_kernel_traitsILi192ELi64ELi64ELi4ELb0ELb0EN7cutlass10bfloat16_tE19Flash_kernel_traitsILi192ELi64ELi64ELi4ES3_EELb0ELb0ELb0ELb0ELb0ELb1ELb1ELb0EEEvNS_16Flash_fwd_paramsE:
        /* <DEDUP_REMOVED lines=34> */
.L_x_639:
[----:B-1-34-:R-:W-:Y:S02]  /*0220*/  MOV R4, c[0x0][0x218] ;  /* 0x0000860000047a02 */ /* 0x01afe40000000f00 */
.L_x_640:
        /* <DEDUP_REMOVED lines=41> */
.L_x_642:
        /* <DEDUP_REMOVED lines=15> */
[----:B------:R-:W-:Y:S01]  /*05b0*/  ISETP.GE.AND P1, PT, R4, RZ, PT ;  /* 0x000000ff0400720c */ /* 0x000fe20003f26270 */
[----:B------:R-:W-:-:S04]  /*05c0*/  @P0 IMAD.IADD R4, R2, 0x1, R7 ;  /* 0x0000000102040824 */ /* 0x000fc800078e0207 */
[----:B------:R-:W-:-:S04]  /*05d0*/  @P0 IMAD.WIDE.U32 R24, R4, c[0x0][0x1a0], RZ ;  /* 0x0000680004180a25 */ /* 0x000fc800078e00ff */
[----:B------:R-:W-:Y:S02]  /*05e0*/  @P0 IMAD R4, R4, c[0x0][0x1a4], R25 ;  /* 0x0000690004040a24 */ /* 0x000fe400078e0219 */
[----:B------:R-:W-:Y:S01]  /*05f0*/  @!P2 IMAD.IADD R5, R5, 0x1, -R6 ;  /* 0x000000010505a824 */ /* 0x000fe200078e0a06 */
[----:B------:R-:W-:Y:S02]  /*0600*/  @!P2 IADD3 R214, R214, 0x1, RZ ;  /* 0x00000001d6d6a810 */ /* 0x000fe40007ffe0ff */
[----:B------:R-:W-:Y:S02]  /*0610*/  ISETP.NE.AND P2, PT, RZ, c[0x0][0x1c8], PT ;  /* 0x00007200ff007a0c */ /* 0x000fe40003f45270 */
[----:B------:R-:W-:Y:S02]  /*0620*/  ISETP.GE.U32.AND P3, PT, R5, R6, PT ;  /* 0x000000060500720c */ /* 0x000fe40003f66070 */
[----:B------:R-:W-:-:S11]  /*0630*/  SHF.R.S32.HI R5, RZ, 0x1f, R26 ;  /* 0x0000001fff057819 */ /* 0x000fd6000001141a */
        /* <DEDUP_REMOVED lines=14> */
.L_x_643:
[----:B------:R-:W-:Y:S01]  /*0720*/  SHF.R.S32.HI R9, RZ, 0x1f, R96 ;  /* 0x0000001fff097819 */ /* 0x000fe20000011460 */
[----:B------:R-:W-:Y:S01]  /*0730*/  IMAD R5, R5, c[0x0][0x1a8], RZ ;  /* 0x00006a0005057a24 */ /* 0x000fe200078e02ff */
[----:B------:R-:W-:Y:S01]  /*0740*/  LEA.HI.SX32 R99, R134, 0xffffffff, 0x1a ;  /* 0xffffffff86637811 */ /* 0x000fe200078fd2ff */
[----:B------:R-:W-:Y:S01]  /*0750*/  IMAD.IADD R208, R212, 0x1, -R13 ;  /* 0x00000001d4d07824 */ /* 0x000fe200078e0a0d */
[CC--:B------:R-:W-:Y:S01]  /*0760*/  LEA.HI R7, R9.reuse, R96.reuse, RZ, 0x3 ;  /* 0x0000006009077211 */ /* 0x0c0fe200078f18ff */
[----:B------:R-:W-:Y:S01]  /*0770*/  IMAD R22, R26, c[0x0][0x1ac], R5 ;  /* 0x00006b001a167a24 */ /* 0x000fe200078e0205 */
[----:B------:R-:W-:Y:S01]  /*0780*/  LEA.HI R2, R9, R96, RZ, 0x6 ;  /* 0x0000006009027211 */ /* 0x000fe200078f30ff */
[----:B------:R-:W-:Y:S01]  /*0790*/  IMAD.MOV.U32 R133, RZ, RZ, c[0x0][0x1a4] ;  /* 0x00006900ff857624 */ /* 0x000fe200078e00ff */
[----:B------:R-:W-:Y:S02]  /*07a0*/  SHF.R.S32.HI R14, RZ, 0x3, R7 ;  /* 0x00000003ff0e7819 */ /* 0x000fe40000011407 */
[----:B------:R-:W-:-:S02]  /*07b0*/  LOP3.LUT R7, R7, 0xfffffff8, RZ, 0xc0, !PT ;  /* 0xfffffff807077812 */ /* 0x000fc400078ec0ff */
[--C-:B------:R-:W-:Y:S01]  /*07c0*/  SHF.R.S32.HI R15, RZ, 0x1f, R14.reuse ;  /* 0x0000001fff0f7819 */ /* 0x100fe2000001140e */
[C---:B------:R-:W-:Y:S01]  /*07d0*/  IMAD.SHL.U32 R17, R14.reuse, 0x40, RZ ;  /* 0x000000400e117824 */ /* 0x040fe200078e00ff */
[----:B------:R-:W-:Y:S01]  /*07e0*/  IADD3 R5, R14, 0x20, RZ ;  /* 0x000000200e057810 */ /* 0x000fe20007ffe0ff */
[----:B------:R-:W-:Y:S01]  /*07f0*/  IMAD.IADD R0, R96, 0x1, -R7 ;  /* 0x0000000160007824 */ /* 0x000fe200078e0a07 */
[----:B------:R-:W-:Y:S01]  /*0800*/  IADD3 R211, R14, 0x30, RZ ;  /* 0x000000300ed37810 */ /* 0x000fe20007ffe0ff */
[----:B------:R-:W-:Y:S01]  /*0810*/  IMAD R13, R15, c[0x0][0x198], RZ ;  /* 0x000066000f0d7a24 */ /* 0x000fe200078e02ff */
[----:B------:R-:W-:Y:S01]  /*0820*/  LOP3.LUT R17, R17, 0x1c0, RZ, 0xc0, !PT ;  /* 0x000001c011117812 */ /* 0x000fe200078ec0ff */
[----:B------:R-:W-:Y:S01]  /*0830*/  IMAD.SHL.U32 R220, R0, 0x8, RZ ;  /* 0x0000000800dc7824 */ /* 0x000fe200078e00ff */
[----:B------:R-:W-:Y:S01]  /*0840*/  ISETP.GE.AND P0, PT, R5, R208, PT ;  /* 0x000000d00500720c */ /* 0x000fe20003f06270 */
[----:B------:R-:W-:Y:S01]  /*0850*/  IMAD.WIDE R222, R223, 0x40, R14 ;  /* 0x00000040dfde7825 */ /* 0x000fe200078e020e */
[----:B------:R-:W-:-:S02]  /*0860*/  SHF.R.U32.HI R210, RZ, 0x3, R17 ;  /* 0x00000003ffd27819 */ /* 0x000fc40000011611 */
[--C-:B------:R-:W-:Y:S01]  /*0870*/  LOP3.LUT R7, R17, 0x38, R220.reuse, 0xf8, !PT ;  /* 0x0000003811077812 */ /* 0x100fe200078ef8dc */
[----:B------:R-:W-:Y:S01]  /*0880*/  IMAD.SHL.U32 R205, R0, 0x40, RZ ;  /* 0x0000004000cd7824 */ /* 0x000fe200078e00ff */
[--C-:B------:R-:W-:Y:S02]  /*0890*/  SHF.R.S32.HI R221, RZ, 0x1f, R220.reuse ;  /* 0x0000001fffdd7819 */ /* 0x100fe400000114dc */
[----:B------:R-:W-:Y:S02]  /*08a0*/  LOP3.LUT R210, R7, R210, RZ, 0x3c, !PT ;  /* 0x000000d207d27212 */ /* 0x000fe400078e3cff */
[C---:B------:R-:W-:Y:S01]  /*08b0*/  IADD3 R7, R14.reuse, 0x10, RZ ;  /* 0x000000100e077810 */ /* 0x040fe20007ffe0ff */
[----:B------:R-:W-:Y:S01]  /*08c0*/  IMAD.WIDE.U32 R16, R14, c[0x0][0x198], R220 ;  /* 0x000066000e107a25 */ /* 0x000fe200078e00dc */
[----:B------:R-:W-:Y:S02]  /*08d0*/  IADD3 R18, P1, R220, R18, RZ ;  /* 0x00000012dc127210 */ /* 0x000fe40007f3e0ff */
[----:B------:R-:W-:-:S02]  /*08e0*/  ISETP.GE.AND P2, PT, R7, R208, PT ;  /* 0x000000d00700720c */ /* 0x000fc40003f46270 */
[----:B------:R-:W-:Y:S01]  /*08f0*/  IADD3 R216, P3, R216, R16, RZ ;  /* 0x00000010d8d87210 */ /* 0x000fe20007f7e0ff */
[----:B------:R-:W-:Y:S01]  /*0900*/  IMAD.X R19, R221, 0x1, R11, P1 ;  /* 0x00000001dd137824 */ /* 0x000fe200008e060b */
[-C--:B------:R-:W-:Y:S01]  /*0910*/  ISETP.GE.AND P4, PT, R14, R208.reuse, PT ;  /* 0x000000d00e00720c */ /* 0x080fe20003f86270 */
[----:B------:R-:W-:Y:S01]  /*0920*/  IMAD.SHL.U32 R11, R2, 0x8, RZ ;  /* 0x00000008020b7824 */ /* 0x000fe200078e00ff */
[----:B------:R-:W-:Y:S01]  /*0930*/  ISETP.GE.AND P1, PT, R211, R208, PT ;  /* 0x000000d0d300720c */ /* 0x000fe20003f26270 */
[----:B------:R-:W-:Y:S01]  /*0940*/  IMAD R2, R14, c[0x0][0x19c], R13 ;  /* 0x000067000e027a24 */ /* 0x000fe200078e020d */
[----:B------:R-:W-:Y:S01]  /*0950*/  @!P0 IADD3 R10, P5, R222, 0x20, RZ ;  /* 0x00000020de0a8810 */ /* 0x000fe20007fbe0ff */
[----:B------:R-:W-:Y:S01]  /*0960*/  IMAD.WIDE.U32 R26, R26, c[0x0][0x1a8], R18 ;  /* 0x00006a001a1a7a25 */ /* 0x000fe200078e0012 */
[----:B------:R-:W-:Y:S02]  /*0970*/  LOP3.LUT R210, R210, 0xfffffe00, R11, 0xf8, !PT ;  /* 0xfffffe00d2d27812 */ /* 0x000fe400078ef80b */
[----:B------:R-:W-:Y:S01]  /*0980*/  IADD3.X R217, R3, R17, R2, P3, !PT ;  /* 0x0000001103d97210 */ /* 0x000fe20001ffe402 */
[----:B------:R-:W-:Y:S01]  /*0990*/  IMAD.IADD R23, R27, 0x1, R22 ;  /* 0x000000011b177824 */ /* 0x000fe200078e0216 */
[----:B------:R-:W-:Y:S01]  /*09a0*/  @!P2 IADD3 R18, P3, R222, 0x10, RZ ;  /* 0x00000010de12a810 */ /* 0x000fe20007f7e0ff */
[----:B------:R-:W-:Y:S01]  /*09b0*/  @!P0 IMAD.X R11, RZ, RZ, R223, P5 ;  /* 0x000000ffff0b8224 */ /* 0x000fe200028e06df */
[----:B------:R-:W-:Y:S01]  /*09c0*/  LOP3.LUT R205, R205, 0x1c0, RZ, 0xc0, !PT ;  /* 0x000001c0cdcd7812 */ /* 0x000fe200078ec0ff */
[----:B------:R-:W-:-:S02]  /*09d0*/  @!P4 IMAD R13, R223, c[0x0][0x190], RZ ;  /* 0x00006400df0dca24 */ /* 0x000fc400078e02ff */
[----:B------:R-:W-:Y:S01]  /*09e0*/  @!P2 IMAD.X R3, RZ, RZ, R223, P3 ;  /* 0x000000ffff03a224 */ /* 0x000fe200018e06df */
[----:B------:R-:W-:Y:S01]  /*09f0*/  @!P1 IADD3 R12, P3, R222, 0x30, RZ ;  /* 0x00000030de0c9810 */ /* 0x000fe20007f7e0ff */
[--C-:B------:R-:W-:Y:S02]  /*0a00*/  @!P4 IMAD.MOV.U32 R22, RZ, RZ, R26.reuse ;  /* 0x000000ffff16c224 */ /* 0x100fe400078e001a */
[----:B------:R-:W-:Y:S02]  /*0a10*/  @!P2 IMAD R3, R3, c[0x0][0x190], RZ ;  /* 0x000064000303aa24 */ /* 0x000fe400078e02ff */
[----:B------:R-:W-:Y:S02]  /*0a20*/  @!P2 IMAD.MOV.U32 R20, RZ, RZ, R26 ;  /* 0x000000ffff14a224 */ /* 0x000fe400078e001a */
[--C-:B------:R-:W-:Y:S02]  /*0a30*/  @!P2 IMAD.MOV.U32 R21, RZ, RZ, R23.reuse ;  /* 0x000000ffff15a224 */ /* 0x100fe400078e0017 */
[----:B------:R-:W-:-:S02]  /*0a40*/  @!P0 IMAD.MOV.U32 R17, RZ, RZ, R23 ;  /* 0x000000ffff118224 */ /* 0x000fc400078e0017 */
[----:B------:R-:W-:Y:S02]  /*0a50*/  @!P1 IMAD.MOV.U32 R27, RZ, RZ, R23 ;  /* 0x000000ffff1b9224 */ /* 0x000fe400078e0017 */
[----:B------:R-:W-:Y:S02]  /*0a60*/  @!P0 IMAD R11, R11, c[0x0][0x190], RZ ;  /* 0x000064000b0b8a24 */ /* 0x000fe400078e02ff */
[----:B------:R-:W-:Y:S02]  /*0a70*/  @!P2 IMAD R3, R18, c[0x0][0x194], R3 ;  /* 0x000065001203aa24 */ /* 0x000fe400078e0203 */
[----:B------:R-:W-:Y:S02]  /*0a80*/  @!P0 IMAD.MOV.U32 R16, RZ, RZ, R26 ;  /* 0x000000ffff108224 */ /* 0x000fe400078e001a */
[C---:B------:R-:W-:Y:S02]  /*0a90*/  @!P4 IMAD R2, R222.reuse, c[0x0][0x194], R13 ;  /* 0x00006500de02ca24 */ /* 0x040fe400078e020d */
[----:B------:R-:W-:-:S04]  /*0aa0*/  @!P4 IMAD.WIDE.U32 R22, R222, c[0x0][0x190], R22 ;  /* 0x00006400de16ca25 */ /* 0x000fc800078e0016 */
[----:B------:R-:W-:Y:S01]  /*0ab0*/  @!P2 IMAD.WIDE.U32 R18, R18, c[0x0][0x190], R20 ;  /* 0x000064001212aa25 */ /* 0x000fe200078e0014 */
[----:B------:R-:W-:-:S03]  /*0ac0*/  @!P4 LEA R20, P5, R22, c[0x0][0x160], 0x1 ;  /* 0x000058001614ca11 */ /* 0x000fc600078a08ff */
[----:B------:R-:W-:Y:S02]  /*0ad0*/  @!P1 IMAD.X R13, RZ, RZ, R223, P3 ;  /* 0x000000ffff0d9224 */ /* 0x000fe400018e06df */
[C---:B------:R-:W-:Y:S02]  /*0ae0*/  @!P0 IMAD R6, R10.reuse, c[0x0][0x194], R11 ;  /* 0x000065000a068a24 */ /* 0x040fe400078e020b */
[----:B------:R-:W-:Y:S01]  /*0af0*/  @!P0 IMAD.WIDE.U32 R10, R10, c[0x0][0x190], R16 ;  /* 0x000064000a0a8a25 */ /* 0x000fe200078e0010 */
[----:B------:R-:W-:-:S03]  /*0b00*/  @!P2 LEA R16, P3, R18, c[0x0][0x160], 0x1 ;  /* 0x000058001210aa11 */ /* 0x000fc600078608ff */
[----:B------:R-:W-:Y:S02]  /*0b10*/  @!P4 IMAD.IADD R2, R23, 0x1, R2 ;  /* 0x000000011702c824 */ /* 0x000fe400078e0202 */
[----:B------:R-:W-:Y:S02]  /*0b20*/  @!P2 IMAD.IADD R3, R19, 0x1, R3 ;  /* 0x000000011303a824 */ /* 0x000fe400078e0203 */
[----:B------:R-:W-:Y:S01]  /*0b30*/  @!P1 IMAD R13, R13, c[0x0][0x190], RZ ;  /* 0x000064000d0d9a24 */ /* 0x000fe200078e02ff */
[----:B------:R-:W-:Y:S01]  /*0b40*/  @!P4 LEA.HI.X R21, R22, c[0x0][0x164], R2, 0x1, P5 ;  /* 0x000059001615ca11 */ /* 0x000fe200028f0c02 */
[----:B------:R-:W-:Y:S01]  /*0b50*/  IMAD.WIDE.U32 R22, R14, c[0x0][0x1a0], R220 ;  /* 0x000068000e167a25 */ /* 0x000fe200078e00dc */
[----:B------:R-:W-:Y:S02]  /*0b60*/  @!P2 LEA.HI.X R17, R18, c[0x0][0x164], R3, 0x1, P3 ;  /* 0x000059001211aa11 */ /* 0x000fe400018f0c03 */
[----:B------:R-:W-:Y:S01]  /*0b70*/  @!P0 LEA R18, P5, R10, c[0x0][0x160], 0x1 ;  /* 0x000058000a128a11 */ /* 0x000fe200078a08ff */
[----:B------:R-:W-:Y:S01]  /*0b80*/  IMAD R3, R15, c[0x0][0x1a0], RZ ;  /* 0x000068000f037a24 */ /* 0x000fe200078e02ff */
[----:B------:R-:W-:Y:S01]  /*0b90*/  IADD3 R24, P6, R24, R22, RZ ;  /* 0x0000001618187210 */ /* 0x000fe20007fde0ff */
[----:B------:R-:W-:-:S02]  /*0ba0*/  @!P1 IMAD R8, R12, c[0x0][0x194], R13 ;  /* 0x000065000c089a24 */ /* 0x000fc400078e020d */
[----:B------:R-:W-:-:S04]  /*0bb0*/  @!P1 IMAD.WIDE.U32 R12, R12, c[0x0][0x190], R26 ;  /* 0x000064000c0c9a25 */ /* 0x000fc800078e001a */
[----:B------:R-:W-:Y:S01]  /*0bc0*/  IMAD R3, R14, c[0x0][0x1a4], R3 ;  /* 0x000069000e037a24 */ /* 0x000fe200078e0203 */
[----:B------:R-:W-:Y:S01]  /*0bd0*/  @!P1 LEA R28, P3, R12, c[0x0][0x160], 0x1 ;  /* 0x000058000c1c9a11 */ /* 0x000fe200078608ff */
[----:B------:R-:W-:Y:S01]  /*0be0*/  @!P1 IMAD.IADD R8, R13, 0x1, R8 ;  /* 0x000000010d089824 */ /* 0x000fe200078e0208 */
[----:B------:R-:W-:Y:S01]  /*0bf0*/  SHF.R.S32.HI R13, RZ, 0x1f, R214 ;  /* 0x0000001fff0d7819 */ /* 0x000fe200000114d6 */
[----:B------:R-:W-:Y:S01]  /*0c00*/  @!P0 IMAD.IADD R6, R11, 0x1, R6 ;  /* 0x000000010b068824 */ /* 0x000fe200078e0206 */
[----:B------:R-:W-:Y:S01]  /*0c10*/  IADD3.X R25, R4, R23, R3, P6, !PT ;  /* 0x0000001704197210 */ /* 0x000fe200037fe403 */
[----:B------:R-:W-:Y:S01]  /*0c20*/  IMAD.MOV.U32 R4, RZ, RZ, c[0x0][0x198] ;  /* 0x00006600ff047624 */ /* 0x000fe200078e00ff */
[----:B------:R-:W-:Y:S01]  /*0c30*/  @!P1 LEA.HI.X R29, R12, c[0x0][0x164], R8, 0x1, P3 ;  /* 0x000059000c1d9a11 */ /* 0x000fe200018f0c08 */
[----:B------:R-:W-:Y:S01]  /*0c40*/  IMAD.MOV.U32 R3, RZ, RZ, 0x6 ;  /* 0x00000006ff037424 */ /* 0x000fe200078e00ff */
[----:B------:R-:W-:Y:S01]  /*0c50*/  @!P0 LEA.HI.X R19, R10, c[0x0][0x164], R6, 0x1, P5 ;  /* 0x000059000a138a11 */ /* 0x000fe200028f0c06 */
[----:B------:R-:W-:Y:S01]  /*0c60*/  IMAD R2, R99, -0x40, R100 ;  /* 0xffffffc063027824 */ /* 0x000fe200078e0264 */
[----:B------:R-:W-:Y:S01]  /*0c70*/  SHF.R.S32.HI R10, RZ, 0x1f, R99 ;  /* 0x0000001fff0a7819 */ /* 0x000fe20000011463 */
[----:B------:R-:W-:Y:S01]  /*0c80*/  IMAD R219, R13, c[0x0][0x1b0], RZ ;  /* 0x00006c000ddb7a24 */ /* 0x000fe200078e02ff */
[----:B------:R-:W-:Y:S01]  /*0c90*/  SHF.L.U64.HI R6, R4, R3, c[0x0][0x19c] ;  /* 0x0000670004067619 */ /* 0x000fe20000010203 */
[----:B------:R-:W-:Y:S01]  /*0ca0*/  IMAD.SHL.U32 R210, R210, 0x2, RZ ;  /* 0x00000002d2d27824 */ /* 0x000fe200078e00ff */
[-C--:B------:R-:W-:Y:S01]  /*0cb0*/  ISETP.GE.AND P6, PT, R14, R2.reuse, PT ;  /* 0x000000020e00720c */ /* 0x080fe20003fc6270 */
[C---:B------:R-:W-:Y:S01]  /*0cc0*/  IMAD R219, R214.reuse, c[0x0][0x1b4], R219 ;  /* 0x00006d00d6db7a24 */ /* 0x040fe200078e02db */
[CC--:B------:R-:W-:Y:S01]  /*0cd0*/  ISETP.GE.AND P3, PT, R7.reuse, R2.reuse, PT ;  /* 0x000000020700720c */ /* 0x0c0fe20003f66270 */
[----:B------:R-:W-:Y:S01]  /*0ce0*/  IMAD.WIDE.U32 R216, R214, c[0x0][0x1b0], R216 ;  /* 0x00006c00d6d87a25 */ /* 0x000fe200078e00d8 */
[----:B------:R-:W-:Y:S01]  /*0cf0*/  ISETP.GE.AND P5, PT, R7, R2, PT ;  /* 0x000000020700720c */ /* 0x000fe20003fa6270 */
[----:B------:R-:W-:Y:S01]  /*0d00*/  @!PT LDS RZ, [RZ] ;  /* 0x00000000fffff984 */ /* 0x000fe20000000800 */
[----:B------:R-:W-:Y:S01]  /*0d10*/  @!PT LDS RZ, [RZ] ;  /* 0x00000000fffff984 */ /* 0x000fe20000000800 */
[----:B------:R-:W-:Y:S01]  /*0d20*/  @!PT LDS RZ, [RZ] ;  /* 0x00000000fffff984 */ /* 0x000fe20000000800 */
[----:B------:R1:W-:Y:S01]  /*0d30*/  @!P4 LDGSTS.E.BYPASS.LTC128B.128 [R210], [R20.64] ;  /* 0x0000000014d2cfae */ /* 0x0003e2000b901d48 */
[CC--:B------:R-:W-:Y:S01]  /*0d40*/  LEA.HI R12, R9.reuse, R96.reuse, RZ, 0x4 ;  /* 0x00000060090c7211 */ /* 0x0c0fe200078f20ff */
[----:B------:R-:W-:Y:S01]  /*0d50*/  IMAD.SHL.U32 R97, R4, 0x40, RZ ;  /* 0x0000004004617824 */ /* 0x000fe200078e00ff */
[----:B------:R-:W-:Y:S01]  /*0d60*/  LEA.HI R9, R9, R96, RZ, 0x5 ;  /* 0x0000006009097211 */ /* 0x000fe200078f28ff */
[----:B------:R-:W-:Y:S01]  /*0d70*/  IMAD R7, R6, R99, RZ ;  /* 0x0000006306077224 */ /* 0x000fe200078e02ff */
[----:B------:R1:W-:Y:S01]  /*0d80*/  @!P4 LDGSTS.E.BYPASS.LTC128B.128 [R210+0x2000], [R20.64+0x80] ;  /* 0x0200008014d2cfae */ /* 0x0003e2000b901d48 */
[----:B------:R-:W-:Y:S01]  /*0d90*/  IMAD.IADD R219, R217, 0x1, R219 ;  /* 0x00000001d9db7824 */ /* 0x000fe200078e02db */
[----:B------:R-:W-:Y:S01]  /*0da0*/  SHF.R.S32.HI R11, RZ, 0x4, R12 ;  /* 0x00000004ff0b7819 */ /* 0x000fe2000001140c */
[----:B------:R-:W-:Y:S01]  /*0db0*/  IMAD.MOV.U32 R218, RZ, RZ, R216 ;  /* 0x000000ffffda7224 */ /* 0x000fe200078e00d8 */
[----:B------:R1:W-:Y:S01]  /*0dc0*/  @!P4 LDGSTS.E.BYPASS.LTC128B.128 [R210+0x4000], [R20.64+0x100] ;  /* 0x0400010014d2cfae */ /* 0x0003e2000b901d48 */
[----:B------:R-:W-:Y:S01]  /*0dd0*/  IMAD R7, R10, R97, R7 ;  /* 0x000000610a077224 */ /* 0x000fe200078e0207 */
[----:B------:R-:W-:Y:S01]  /*0de0*/  LEA.HI R8, R12, R11, RZ, 0x1 ;  /* 0x0000000b0c087211 */ /* 0x000fe200078f08ff */
[----:B------:R-:W-:Y:S01]  /*0df0*/  IMAD.MOV.U32 R3, RZ, RZ, c[0x0][0x19c] ;  /* 0x00006700ff037624 */ /* 0x000fe200078e00ff */
[----:B------:R2:W-:Y:S01]  /*0e00*/  @!P2 LDGSTS.E.BYPASS.LTC128B.128 [R210+0x800], [R16.64] ;  /* 0x0080000010d2afae */ /* 0x0005e2000b901d48 */
[----:B------:R-:W-:Y:S01]  /*0e10*/  IMAD R13, R13, c[0x0][0x1b8], RZ ;  /* 0x00006e000d0d7a24 */ /* 0x000fe200078e02ff */
[----:B------:R-:W-:Y:S01]  /*0e20*/  LOP3.LUT R8, R8, 0xfffffffe, RZ, 0xc0, !PT ;  /* 0xfffffffe08087812 */ /* 0x000fe200078ec0ff */
[----:B------:R-:W-:Y:S01]  /*0e30*/  IMAD R10, R10, c[0x0][0x1a0], RZ ;  /* 0x000068000a0a7a24 */ /* 0x000fe200078e02ff */
[----:B------:R2:W-:Y:S01]  /*0e40*/  @!P2 LDGSTS.E.BYPASS.LTC128B.128 [R210+0x2800], [R16.64+0x80] ;  /* 0x0280008010d2afae */ /* 0x0005e2000b901d48 */
[----:B------:R-:W-:-:S02]  /*0e50*/  IMAD R13, R214, c[0x0][0x1bc], R13 ;  /* 0x00006f00d60d7a24 */ /* 0x000fc400078e020d */
[----:B------:R-:W-:Y:S01]  /*0e60*/  IMAD.IADD R8, R11, 0x1, -R8 ;  /* 0x000000010b087824 */ /* 0x000fe200078e0a08 */
[----:B------:R2:W-:Y:S01]  /*0e70*/  @!P2 LDGSTS.E.BYPASS.LTC128B.128 [R210+0x4800], [R16.64+0x100] ;  /* 0x0480010010d2afae */ /* 0x0005e2000b901d48 */
[----:B------:R-:W-:Y:S01]  /*0e80*/  ISETP.GE.AND P2, PT, R5, R2, PT ;  /* 0x000000020500720c */ /* 0x000fe20003f46270 */
[----:B------:R-:W-:Y:S02]  /*0e90*/  IMAD.WIDE.U32 R214, R214, c[0x0][0x1b8], R24 ;  /* 0x00006e00d6d67a25 */ /* 0x000fe400078e0018 */
[----:B------:R3:W-:Y:S02]  /*0ea0*/  @!P0 LDGSTS.E.BYPASS.LTC128B.128 [R210+0x1000], [R18.64] ;  /* 0x0100000012d28fae */ /* 0x0007e4000b901d48 */
[----:B------:R-:W-:Y:S02]  /*0eb0*/  IMAD R10, R99, c[0x0][0x1a4], R10 ;  /* 0x00006900630a7a24 */ /* 0x000fe400078e020a */
[----:B------:R3:W-:Y:S01]  /*0ec0*/  @!P0 LDGSTS.E.BYPASS.LTC128B.128 [R210+0x3000], [R18.64+0x80] ;  /* 0x0300008012d28fae */ /* 0x0007e2000b901d48 */
[----:B------:R-:W-:-:S03]  /*0ed0*/  IMAD.IADD R207, R215, 0x1, R13 ;  /* 0x00000001d7cf7824 */ /* 0x000fc600078e020d */
[----:B------:R3:W-:Y:S01]  /*0ee0*/  @!P0 LDGSTS.E.BYPASS.LTC128B.128 [R210+0x5000], [R18.64+0x100] ;  /* 0x0500010012d28fae */ /* 0x0007e2000b901d48 */
[----:B-1----:R-:W-:-:S03]  /*0ef0*/  IMAD.WIDE.U32 R20, R99, R97, R218 ;  /* 0x0000006163147225 */ /* 0x002fc600078e00da */
[----:B------:R1:W-:Y:S01]  /*0f00*/  @!P1 LDGSTS.E.BYPASS.LTC128B.128 [R210+0x1800], [R28.64] ;  /* 0x018000001cd29fae */ /* 0x0003e2000b901d48 */
[----:B------:R-:W-:Y:S01]  /*0f10*/  IMAD.IADD R21, R21, 0x1, R7 ;  /* 0x0000000115157824 */ /* 0x000fe200078e0207 */
[C---:B------:R-:W-:Y:S02]  /*0f20*/  @!P6 LEA R26, P4, R20.reuse, c[0x0][0x168], 0x1 ;  /* 0x00005a00141aea11 */ /* 0x040fe400078808ff */
[----:B------:R1:W-:Y:S02]  /*0f30*/  @!P1 LDGSTS.E.BYPASS.LTC128B.128 [R210+0x3800], [R28.64+0x80] ;  /* 0x038000801cd29fae */ /* 0x0003e4000b901d48 */
[----:B------:R-:W-:Y:S02]  /*0f40*/  @!P6 LEA.HI.X R27, R20, c[0x0][0x16c], R21, 0x1, P4 ;  /* 0x00005b00141bea11 */ /* 0x000fe400020f0c15 */
[----:B------:R1:W-:Y:S01]  /*0f50*/  @!P1 LDGSTS.E.BYPASS.LTC128B.128 [R210+0x5800], [R28.64+0x100] ;  /* 0x058001001cd29fae */ /* 0x0003e2000b901d48 */
[----:B------:R-:W-:Y:S02]  /*0f60*/  ISETP.GE.AND P1, PT, R211, R2, PT ;  /* 0x00000002d300720c */ /* 0x000fe40003f26270 */
[----:B--2---:R-:W-:Y:S01]  /*0f70*/  @!P3 LEA R16, P0, R4, R20, 0x4 ;  /* 0x000000140410b211 */ /* 0x004fe200078020ff */
[----:B------:R2:W-:Y:S01]  /*0f80*/  @!P6 LDGSTS.E.BYPASS.LTC128B.128 [R210+0x6000], [R26.64] ;  /* 0x060000001ad2efae */ /* 0x0005e2000b901d48 */
[----:B------:R-:W-:-:S02]  /*0f90*/  ISETP.GE.AND P4, PT, R5, R2, PT ;  /* 0x000000020500720c */ /* 0x000fc40003f86270 */
[----:B------:R-:W-:Y:S01]  /*0fa0*/  @!P3 LEA.HI.X R7, R4, R21, R3, 0x4, P0 ;  /* 0x000000150407b211 */ /* 0x000fe200000f2403 */
[----:B------:R2:W-:Y:S01]  /*0fb0*/  @!P6 LDGSTS.E.BYPASS.LTC128B.128 [R210+0x8000], [R26.64+0x80] ;  /* 0x080000801ad2efae */ /* 0x0005e2000b901d48 */
[----:B------:R-:W-:Y:S02]  /*0fc0*/  @!P3 LEA R22, P0, R16, c[0x0][0x168], 0x1 ;  /* 0x00005a001016ba11 */ /* 0x000fe400078008ff */
[----:B------:R-:W-:Y:S01]  /*0fd0*/  LOP3.LUT R5, R12, 0xfffffff0, RZ, 0xc0, !PT ;  /* 0xfffffff00c057812 */ /* 0x000fe200078ec0ff */
[----:B------:R2:W-:Y:S01]  /*0fe0*/  @!P6 LDGSTS.E.BYPASS.LTC128B.128 [R210+0xa000], [R26.64+0x100] ;  /* 0x0a0001001ad2efae */ /* 0x0005e2000b901d48 */
[----:B------:R-:W-:Y:S01]  /*0ff0*/  @!P3 LEA.HI.X R23, R16, c[0x0][0x16c], R7, 0x1, P0 ;  /* 0x00005b001017ba11 */ /* 0x000fe200000f0c07 */
[----:B---3--:R-:W-:Y:S01]  /*1000*/  IMAD.WIDE.U32 R18, R4, 0x20, RZ ;  /* 0x0000002004127825 */ /* 0x008fe200078e00ff */
[----:B------:R-:W-:-:S03]  /*1010*/  ISETP.GE.AND P6, PT, R14, R2, PT ;  /* 0x000000020e00720c */ /* 0x000fc60003fc6270 */
[C---:B------:R-:W-:Y:S01]  /*1020*/  IMAD.SHL.U32 R7, R3.reuse, 0x20, RZ ;  /* 0x0000002003077824 */ /* 0x040fe200078e00ff */
[----:B------:R-:W-:Y:S01]  /*1030*/  @!P2 IADD3 R15, P0, R20, R18, RZ ;  /* 0x00000012140fa210 */ /* 0x000fe20007f1e0ff */
[----:B------:R-:W-:Y:S01]  /*1040*/  IMAD.SHL.U32 R14, R14, 0x8, RZ ;  /* 0x000000080e0e7824 */ /* 0x000fe200078e00ff */
[----:B------:R3:W-:Y:S01]  /*1050*/  @!P3 LDGSTS.E.BYPASS.LTC128B.128 [R210+0x6800], [R22.64] ;  /* 0x0680000016d2bfae */ /* 0x0007e2000b901d48 */
[----:B------:R-:W-:Y:S01]  /*1060*/  @!P1 IMAD R11, R3, 0x30, RZ ;  /* 0x00000030030b9824 */ /* 0x000fe200078e02ff */
[----:B------:R-:W-:Y:S01]  /*1070*/  @!P2 IADD3.X R12, R21, R19, R7, P0, !PT ;  /* 0x00000013150ca210 */ /* 0x000fe200007fe407 */
[----:B------:R-:W-:Y:S01]  /*1080*/  @!P1 IMAD.WIDE.U32 R20, R4, 0x30, R20 ;  /* 0x0000003004149825 */ /* 0x000fe200078e0014 */
[----:B------:R-:W-:Y:S01]  /*1090*/  LOP3.LUT R14, R205, 0x8, R14, 0xf8, !PT ;  /* 0x00000008cd0e7812 */ /* 0x000fe200078ef80e */
[----:B------:R3:W-:Y:S01]  /*10a0*/  @!P3 LDGSTS.E.BYPASS.LTC128B.128 [R210+0x8800], [R22.64+0x80] ;  /* 0x0880008016d2bfae */ /* 0x0007e2000b901d48 */
[----:B------:R-:W-:Y:S01]  /*10b0*/  SHF.R.U32.HI R205, RZ, 0x3, R205 ;  /* 0x00000003ffcd7819 */ /* 0x000fe200000116cd */
[----:B------:R-:W-:Y:S01]  /*10c0*/  @!P1 IMAD.IADD R11, R21, 0x1, R11 ;  /* 0x00000001150b9824 */ /* 0x000fe200078e020b */
[C---:B------:R-:W-:Y:S01]  /*10d0*/  @!P2 LEA R16, P0, R15.reuse, c[0x0][0x168], 0x1 ;  /* 0x00005a000f10aa11 */ /* 0x040fe200078008ff */
[----:B------:R3:W-:Y:S01]  /*10e0*/  @!P3 LDGSTS.E.BYPASS.LTC128B.128 [R210+0xa800], [R22.64+0x100] ;  /* 0x0a80010016d2bfae */ /* 0x0007e2000b901d48 */
[----:B------:R-:W-:Y:S01]  /*10f0*/  LOP3.LUT R205, R14, R205, RZ, 0x3c, !PT ;  /* 0x000000cd0ecd7212 */ /* 0x000fe200078e3cff */
[----:B------:R-:W-:Y:S01]  /*1100*/  IMAD.IADD R18, R96, 0x1, -R5 ;  /* 0x0000000160127824 */ /* 0x000fe200078e0a05 */
[----:B------:R-:W-:-:S02]  /*1110*/  @!P2 LEA.HI.X R17, R15, c[0x0][0x16c], R12, 0x1, P0 ;  /* 0x00005b000f11aa11 */ /* 0x000fc400000f0c0c */
[----:B------:R-:W-:Y:S01]  /*1120*/  @!P1 LEA R14, P0, R20, c[0x0][0x168], 0x1 ;  /* 0x00005a00140e9a11 */ /* 0x000fe200078008ff */
[----:B------:R-:W-:Y:S01]  /*1130*/  IMAD R205, R8, 0x200, R205 ;  /* 0x0000020008cd7824 */ /* 0x000fe200078e02cd */
[----:B------:R-:W-:Y:S01]  /*1140*/  SHF.R.S32.HI R7, RZ, 0x1f, R18 ;  /* 0x0000001fff077819 */ /* 0x000fe20000011412 */
[----:B------:R4:W-:Y:S01]  /*1150*/  @!P2 LDGSTS.E.BYPASS.LTC128B.128 [R210+0x7000], [R16.64] ;  /* 0x0700000010d2afae */ /* 0x0009e2000b901d48 */
[----:B------:R-:W-:Y:S01]  /*1160*/  @!P1 LEA.HI.X R15, R20, c[0x0][0x16c], R11, 0x1, P0 ;  /* 0x00005b00140f9a11 */ /* 0x000fe200000f0c0b */
[----:B------:R-:W-:Y:S01]  /*1170*/  IMAD.SHL.U32 R11, R8, 0x8, RZ ;  /* 0x00000008080b7824 */ /* 0x000fe200078e00ff */
[----:B------:R-:W-:Y:S01]  /*1180*/  LEA.HI R7, R7, R18, RZ, 0x3 ;  /* 0x0000001207077211 */ /* 0x000fe200078f18ff */
[----:B------:R4:W-:Y:S01]  /*1190*/  @!P2 LDGSTS.E.BYPASS.LTC128B.128 [R210+0x9000], [R16.64+0x80] ;  /* 0x0900008010d2afae */ /* 0x0009e2000b901d48 */
[----:B------:R-:W-:Y:S01]  /*11a0*/  ISETP.GE.AND P3, PT, R211, R2, PT ;  /* 0x00000002d300720c */ /* 0x000fe20003f66270 */
[----:B------:R-:W-:Y:S01]  /*11b0*/  IMAD.MOV.U32 R2, RZ, RZ, c[0x0][0x1a0] ;  /* 0x00006800ff027624 */ /* 0x000fe200078e00ff */
[C---:B------:R-:W-:Y:S01]  /*11c0*/  LOP3.LUT R5, R7.reuse, 0xfffffff8, RZ, 0xc0, !PT ;  /* 0xfffffff807057812 */ /* 0x040fe200078ec0ff */
[----:B------:R4:W-:Y:S01]  /*11d0*/  @!P2 LDGSTS.E.BYPASS.LTC128B.128 [R210+0xb000], [R16.64+0x100] ;  /* 0x0b00010010d2afae */ /* 0x0009e2000b901d48 */
[----:B------:R-:W-:-:S02]  /*11e0*/  IMAD.SHL.U32 R101, R7, 0x40, RZ ;  /* 0x0000004007657824 */ /* 0x000fc400078e00ff */
[----:B------:R-:W-:Y:S01]  /*11f0*/  IMAD.WIDE.U32 R24, R2, 0x20, RZ ;  /* 0x0000002002187825 */ /* 0x000fe200078e00ff */
[----:B------:R5:W-:Y:S02]  /*1200*/  @!P1 LDGSTS.E.BYPASS.LTC128B.128 [R210+0x7800], [R14.64] ;  /* 0x078000000ed29fae */ /* 0x000be4000b901d48 */
[----:B------:R-:W-:Y:S01]  /*1210*/  LOP3.LUT R101, R101, 0xfffffe00, RZ, 0xc0, !PT ;  /* 0xfffffe0065657812 */ /* 0x000fe200078ec0ff */
[----:B------:R-:W-:Y:S01]  /*1220*/  IMAD.IADD R5, R18, 0x1, -R5 ;  /* 0x0000000112057824 */ /* 0x000fe200078e0a05 */
[----:B------:R5:W-:Y:S01]  /*1230*/  @!P1 LDGSTS.E.BYPASS.LTC128B.128 [R210+0x9800], [R14.64+0x80] ;  /* 0x098000800ed29fae */ /* 0x000be2000b901d48 */
[----:B------:R-:W-:-:S03]  /*1240*/  IMAD.WIDE.U32 R18, R99, c[0x0][0x1a0], RZ ;  /* 0x0000680063127a25 */ /* 0x000fc600078e00ff */
[----:B------:R5:W-:Y:S01]  /*1250*/  @!P1 LDGSTS.E.BYPASS.LTC128B.128 [R210+0xb800], [R14.64+0x100] ;  /* 0x0b8001000ed29fae */ /* 0x000be2000b901d48 */
[----:B------:R-:W-:Y:S02]  /*1260*/  IMAD.SHL.U32 R12, R5, 0x40, RZ ;  /* 0x00000040050c7824 */ /* 0x000fe400078e00ff */
[----:B------:R-:W-:Y:S01]  /*1270*/  IMAD.IADD R10, R19, 0x1, R10 ;  /* 0x00000001130a7824 */ /* 0x000fe200078e020a */
[----:B------:R-:W0:Y:S01]  /*1280*/  LDGDEPBAR ;  /* 0x00000000000079af */ /* 0x000e220000000000 */
[----:B------:R-:W-:Y:S01]  /*1290*/  @!P3 IMAD R8, R133, 0x30, RZ ;  /* 0x000000308508b824 */ /* 0x000fe200078e02ff */
[----:B------:R-:W-:Y:S01]  /*12a0*/  LOP3.LUT R12, R12, 0x1c0, RZ, 0xc0, !PT ;  /* 0x000001c00c0c7812 */ /* 0x000fe200078ec0ff */
[----:B------:R-:W-:-:S03]  /*12b0*/  IMAD.SHL.U32 R205, R205, 0x2, RZ ;  /* 0x00000002cdcd7824 */ /* 0x000fc600078e00ff */
[----:B------:R-:W-:Y:S02]  /*12c0*/  LOP3.LUT R11, R12, 0x8, R11, 0xf8, !PT ;  /* 0x000000080c0b7812 */ /* 0x000fe400078ef80b */
[----:B------:R-:W-:Y:S02]  /*12d0*/  SHF.R.U32.HI R98, RZ, 0x3, R12 ;  /* 0x00000003ff627819 */ /* 0x000fe4000001160c */
[C---:B------:R-:W-:Y:S02]  /*12e0*/  LEA R12, P0, R18.reuse, R214, 0x6 ;  /* 0x000000d6120c7211 */ /* 0x040fe400078030ff */
[----:B------:R-:W-:Y:S01]  /*12f0*/  LOP3.LUT R98, R11, R98, RZ, 0x3c, !PT ;  /* 0x000000620b627212 */ /* 0x000fe200078e3cff */
[----:B------:R-:W-:Y:S01]  /*1300*/  IMAD.SHL.U32 R11, R133, 0x20, RZ ;  /* 0x00000020850b7824 */ /* 0x000fe200078e00ff */
[----:B------:R-:W-:Y:S02]  /*1310*/  LEA.HI.X R13, R18, R207, R10, 0x6, P0 ;  /* 0x000000cf120d7211 */ /* 0x000fe400000f340a */
[----:B------:R-:W-:Y:S01]  /*1320*/  @!P5 LEA R19, P1, R2, R12, 0x4 ;  /* 0x0000000c0213d211 */ /* 0x000fe200078220ff */
[----:B------:R-:W-:Y:S01]  /*1330*/  IMAD.IADD R200, R101, 0x1, R98 ;  /* 0x0000000165c87824 */ /* 0x000fe200078e0262 */
[----:B----4-:R-:W-:Y:S01]  /*1340*/  @!P4 IADD3 R16, P0, R12, R24, RZ ;  /* 0x000000180c10c210 */ /* 0x010fe20007f1e0ff */
[C---:B---3--:R-:W-:Y:S01]  /*1350*/  @!P3 IMAD.WIDE.U32 R22, R2.reuse, 0x30, R12 ;  /* 0x000000300216b825 */ /* 0x048fe200078e000c */
[----:B------:R-:W-:-:S02]  /*1360*/  @!P5 LEA.HI.X R10, R2, R13, R133, 0x4, P1 ;  /* 0x0000000d020ad211 */ /* 0x000fc400008f2485 */
[----:B------:R-:W-:Y:S01]  /*1370*/  @!P5 LEA R18, P1, R19, c[0x0][0x170], 0x1 ;  /* 0x00005c001312da11 */ /* 0x000fe200078208ff */
[----:B------:R-:W-:Y:S01]  /*1380*/  @!P3 IMAD.IADD R8, R23, 0x1, R8 ;  /* 0x000000011708b824 */ /* 0x000fe200078e0208 */
[----:B------:R-:W-:-:S04]  /*1390*/  DEPBAR.LE SB0, 0x0 ;  /* 0x000080000000791a */ /* 0x000fc80000000000 */
[----:B------:R-:W-:Y:S01]  /*13a0*/  BAR.SYNC.DEFER_BLOCKING 0x0 ;  /* 0x0000000000007b1d */ /* 0x000fe20000010000 */
[----:B------:R-:W-:Y:S02]  /*13b0*/  @!P5 LEA.HI.X R19, R19, c[0x0][0x174], R10, 0x1, P1 ;  /* 0x00005d001313da11 */ /* 0x000fe400008f0c0a */
[----:B------:R-:W-:Y:S02]  /*13c0*/  @!P6 LEA R20, P2, R12, c[0x0][0x170], 0x1 ;  /* 0x00005c000c14ea11 */ /* 0x000fe400078408ff */
[----:B------:R-:W-:Y:S02]  /*13d0*/  @!P4 IADD3.X R11, R13, R25, R11, P0, !PT ;  /* 0x000000190d0bc210 */ /* 0x000fe400007fe40b */
[----:B------:R-:W-:Y:S02]  /*13e0*/  @!P4 LEA R24, P1, R16, c[0x0][0x170], 0x1 ;  /* 0x00005c001018ca11 */ /* 0x000fe400078208ff */
[----:B------:R-:W-:Y:S02]  /*13f0*/  @!P3 LEA R10, P0, R22, c[0x0][0x170], 0x1 ;  /* 0x00005c00160aba11 */ /* 0x000fe400078008ff */
[----:B------:R-:W-:-:S02]  /*1400*/  @!P6 LEA.HI.X R21, R12, c[0x0][0x174], R13, 0x1, P2 ;  /* 0x00005d000c15ea11 */ /* 0x000fc400010f0c0d */
[----:B------:R-:W-:Y:S02]  /*1410*/  @!P4 LEA.HI.X R25, R16, c[0x0][0x174], R11, 0x1, P1 ;  /* 0x00005d001019ca11 */ /* 0x000fe400008f0c0b */
[----:B------:R-:W-:Y:S02]  /*1420*/  @!P3 LEA.HI.X R11, R22, c[0x0][0x174], R8, 0x1, P0 ;  /* 0x00005d00160bba11 */ /* 0x000fe400000f0c08 */
[----:B------:R-:W-:Y:S02]  /*1430*/  SHF.R.S32.HI R8, RZ, 0x5, R9 ;  /* 0x00000005ff087819 */ /* 0x000fe40000011409 */
[----:B------:R-:W-:-:S03]  /*1440*/  IADD3 R203, R205, 0x6020, RZ ;  /* 0x00006020cdcb7810 */ /* 0x000fc60007ffe0ff */
[----:B------:R-:W-:Y:S01]  /*1450*/  IMAD R7, R8, 0x400, R101 ;  /* 0x0000040008077824 */ /* 0x000fe200078e0265 */
[----:B------:R-:W-:Y:S01]  /*1460*/  R2P PR, R5, 0x6 ;  /* 0x0000000605007804 */ /* 0x000fe20000000000 */
[----:B------:R-:W-:Y:S01]  /*1470*/  @P6 STS.128 [R210+0xc000], RZ ;  /* 0x00c000ffd2006388 */ /* 0x000fe20000000c00 */
[----:B------:R-:W-:Y:S02]  /*1480*/  IMAD.MOV.U32 R5, RZ, RZ, 0x20 ;  /* 0x00000020ff057424 */ /* 0x000fe400078e00ff */
[----:B------:R-:W-:Y:S01]  /*1490*/  IMAD.IADD R206, R98, 0x1, R7 ;  /* 0x0000000162ce7824 */ /* 0x000fe200078e0207 */
[----:B------:R-:W-:Y:S01]  /*14a0*/  @P6 STS.128 [R210+0xe000], RZ ;  /* 0x00e000ffd2006388 */ /* 0x000fe20000000c00 */
[----:B------:R-:W-:Y:S01]  /*14b0*/  IMAD.MOV.U32 R7, RZ, RZ, 0x10 ;  /* 0x00000010ff077424 */ /* 0x000fe200078e00ff */
[----:B------:R-:W-:Y:S01]  /*14c0*/  SEL R5, R5, 0xffffffe0, !P2 ;  /* 0xffffffe005057807 */ /* 0x000fe20005000000 */
[----:B------:R-:W-:Y:S01]  /*14d0*/  IMAD.SHL.U32 R206, R206, 0x2, RZ ;  /* 0x00000002cece7824 */ /* 0x000fe200078e00ff */
[----:B------:R-:W-:Y:S02]  /*14e0*/  @P6 STS.128 [R210+0x10000], RZ ;  /* 0x010000ffd2006388 */ /* 0x000fe40000000c00 */
[----:B------:R-:W-:Y:S01]  /*14f0*/  SEL R7, R7, 0xfffffff0, !P1 ;  /* 0xfffffff007077807 */ /* 0x000fe20004800000 */
[----:B------:R-:W-:Y:S01]  /*1500*/  IMAD R202, R5, 0x2, R206 ;  /* 0x0000000205ca7824 */ /* 0x000fe200078e02ce */
[----:B------:R-:W-:Y:S01]  /*1510*/  @!PT LDS RZ, [RZ] ;  /* 0x00000000fffff984 */ /* 0x000fe20000000800 */
[----:B------:R-:W-:Y:S01]  /*1520*/  @!PT LDS RZ, [RZ] ;  /* 0x00000000fffff984 */ /* 0x000fe20000000800 */
[----:B------:R-:W-:Y:S01]  /*1530*/  @!PT LDS RZ, [RZ] ;  /* 0x00000000fffff984 */ /* 0x000fe20000000800 */
[----:B------:R3:W-:Y:S01]  /*1540*/  @!P6 LDGSTS.E.BYPASS.LTC128B.128 [R210+0xc000], [R20.64] ;  /* 0x0c00000014d2efae */ /* 0x0007e2000b901d48 */
[----:B------:R-:W-:-:S02]  /*1550*/  R2P PR, R0, 0x6 ;  /* 0x0000000600007804 */ /* 0x000fc40000000000 */
[----:B------:R-:W-:Y:S01]  /*1560*/  IADD3 R0, R205, 0x6000, RZ ;  /* 0x00006000cd007810 */ /* 0x000fe20007ffe0ff */
[----:B------:R3:W-:Y:S01]  /*1570*/  @!P6 LDGSTS.E.BYPASS.LTC128B.128 [R210+0xe000], [R20.64+0x80] ;  /* 0x0e00008014d2efae */ /* 0x0007e2000b901d48 */
[----:B------:R-:W-:-:S03]  /*1580*/  IMAD R204, R7, 0x2, R206 ;  /* 0x0000000207cc7824 */ /* 0x000fc600078e02ce */
[----:B------:R3:W-:Y:S01]  /*1590*/  @!P6 LDGSTS.E.BYPASS.LTC128B.128 [R210+0x10000], [R20.64+0x100] ;  /* 0x1000010014d2efae */ /* 0x0007e2000b901d48 */
[----:B------:R-:W-:-:S03]  /*15a0*/  IMAD R201, R5, 0x2, R204 ;  /* 0x0000000205c97824 */ /* 0x000fc600078e02cc */
[----:B------:R-:W-:Y:S02]  /*15b0*/  @P5 STS.128 [R210+0xc800], RZ ;  /* 0x00c800ffd2005388 */ /* 0x000fe40000000c00 */
[----:B------:R-:W-:Y:S01]  /*15c0*/  @P1 IADD3 R203, R0, -0x20, RZ ;  /* 0xffffffe000cb1810 */ /* 0x000fe20007ffe0ff */
[----:B------:R-:W-:Y:S01]  /*15d0*/  IMAD.MOV.U32 R0, RZ, RZ, 0x40 ;  /* 0x00000040ff007424 */ /* 0x000fe200078e00ff */
[----:B------:R-:W-:Y:S02]  /*15e0*/  @P5 STS.128 [R210+0xe800], RZ ;  /* 0x00e800ffd2005388 */ /* 0x000fe40000000c00 */
[C---:B------:R-:W-:Y:S02]  /*15f0*/  IADD3 R195, R203.reuse, 0x800, RZ ;  /* 0x00000800cbc37810 */ /* 0x040fe40007ffe0ff */
[----:B------:R-:W-:Y:S01]  /*1600*/  @P5 STS.128 [R210+0x10800], RZ ;  /* 0x010800ffd2005388 */ /* 0x000fe20000000c00 */
[----:B------:R-:W-:Y:S02]  /*1610*/  SEL R0, R0, 0xffffffc0, !P2 ;  /* 0xffffffc000007807 */ /* 0x000fe40005000000 */
        /* <DEDUP_REMOVED lines=10> */
[----:B------:R-:W-:-:S02]  /*16c0*/  IADD3 R190, R203, 0x2800, RZ ;  /* 0x00002800cbbe7810 */ /* 0x000fc40007ffe0ff */
[----:B------:R4:W-:Y:S01]  /*16d0*/  @!P5 LDGSTS.E.BYPASS.LTC128B.128 [R210+0x10800], [R18.64+0x100] ;  /* 0x1080010012d2dfae */ /* 0x0009e2000b901d48 */
[C---:B------:R-:W-:Y:S02]  /*16e0*/  IADD3 R189, R203.reuse, 0x3000, RZ ;  /* 0x00003000cbbd7810 */ /* 0x040fe40007ffe0ff */
[C---:B------:R-:W-:Y:S01]  /*16f0*/  IADD3 R188, R203.reuse, 0x3800, RZ ;  /* 0x00003800cbbc7810 */ /* 0x040fe20007ffe0ff */
[----:B------:R-:W-:Y:S01]  /*1700*/  @P4 STS.128 [R210+0xd000], RZ ;  /* 0x00d000ffd2004388 */ /* 0x000fe20000000c00 */
[C---:B------:R-:W-:Y:S02]  /*1710*/  IADD3 R187, R203.reuse, 0x4000, RZ ;  /* 0x00004000cbbb7810 */ /* 0x040fe40007ffe0ff */
[C---:B------:R-:W-:Y:S01]  /*1720*/  IADD3 R186, R203.reuse, 0x4800, RZ ;  /* 0x00004800cbba7810 */ /* 0x040fe20007ffe0ff */
[----:B------:R-:W-:Y:S01]  /*1730*/  @P4 STS.128 [R210+0xf000], RZ ;  /* 0x00f000ffd2004388 */ /* 0x000fe20000000c00 */
[C---:B------:R-:W-:Y:S02]  /*1740*/  IADD3 R185, R203.reuse, 0x5000, RZ ;  /* 0x00005000cbb97810 */ /* 0x040fe40007ffe0ff */
[----:B------:R-:W-:Y:S01]  /*1750*/  IADD3 R184, R203, 0x5800, RZ ;  /* 0x00005800cbb87810 */ /* 0x000fe20007ffe0ff */
        /* <DEDUP_REMOVED lines=16> */
[----:B-----5:R-:W-:Y:S04]  /*1860*/  LDSM.16.M88.4 R12, [R206] ;  /* 0x00000000ce0c783b */ /* 0x020fe80000000200 */
[----:B---3--:R-:W3:Y:S04]  /*1870*/  LDSM.16.M88.4 R20, [R205+0x6000] ;  /* 0x00600000cd14783b */ /* 0x008ee80000000200 */
[----:B------:R-:W-:Y:S04]  /*1880*/  LDSM.16.M88.4 R36, [R204] ;  /* 0x00000000cc24783b */ /* 0x000fe80000000200 */
[----:B----4-:R-:W-:Y:S04]  /*1890*/  LDSM.16.M88.4 R16, [R203] ;  /* 0x00000000cb10783b */ /* 0x010fe80000000200 */
[----:B------:R-:W4:Y:S04]  /*18a0*/  LDSM.16.M88.4 R44, [R205+0x6800] ;  /* 0x00680000cd2c783b */ /* 0x000f280000000200 */
[----:B------:R-:W5:Y:S04]  /*18b0*/  LDSM.16.M88.4 R56, [R205+0x7000] ;  /* 0x00700000cd38783b */ /* 0x000f680000000200 */
[----:B-1----:R-:W1:Y:S04]  /*18c0*/  LDSM.16.M88.4 R28, [R205+0x7800] ;  /* 0x00780000cd1c783b */ /* 0x002e680000000200 */
[----:B------:R-:W-:Y:S04]  /*18d0*/  LDSM.16.M88.4 R72, [R202] ;  /* 0x00000000ca48783b */ /* 0x000fe80000000200 */
[----:B--2---:R-:W2:Y:S04]  /*18e0*/  LDSM.16.M88.4 R24, [R199+0x6000] ;  /* 0x00600000c718783b */ /* 0x004ea80000000200 */
[----:B------:R-:W1:Y:S04]  /*18f0*/  LDSM.16.M88.4 R52, [R203+0x800] ;  /* 0x00080000cb34783b */ /* 0x000e680000000200 */
[----:B------:R-:W1:Y:S01]  /*1900*/  LDSM.16.M88.4 R48, [R203+0x1000] ;  /* 0x00100000cb30783b */ /* 0x000e620000000200 */
[C---:B---3--:R-:W-:Y:S03]  /*1910*/  HMMA.16816.F32.BF16 R8, R12.reuse, R20, RZ ;  /* 0x000000140c08723c */ /* 0x048fe600000418ff */
[----:B------:R-:W3:Y:S04]  /*1920*/  LDSM.16.M88.4 R40, [R203+0x1800] ;  /* 0x00180000cb28783b */ /* 0x000ee80000000200 */
[----:B------:R-:W-:Y:S01]  /*1930*/  LDSM.16.M88.4 R80, [R199+0x6800] ;  /* 0x00680000c750783b */ /* 0x000fe20000000200 */
[C---:B------:R-:W-:Y:S03]  /*1940*/  HMMA.16816.F32.BF16 R20, R12.reuse, R22, RZ ;  /* 0x000000160c14723c */ /* 0x040fe600000418ff */
[----:B------:R-:W-:Y:S04]  /*1950*/  LDSM.16.M88.4 R68, [R199+0x7000] ;  /* 0x00700000c744783b */ /* 0x000fe80000000200 */
[----:B------:R-:W-:Y:S01]  /*1960*/  LDSM.16.M88.4 R64, [R199+0x7800] ;  /* 0x00780000c740783b */ /* 0x000fe20000000200 */
[----:B----4-:R-:W-:Y:S03]  /*1970*/  HMMA.16816.F32.BF16 R32, R12, R44, RZ ;  /* 0x0000002c0c20723c */ /* 0x010fe600000418ff */
[----:B------:R-:W-:Y:S04]  /*1980*/  LDSM.16.M88.4 R84, [R202+0x2000] ;  /* 0x00200000ca54783b */ /* 0x000fe80000000200 */
[----:B------:R-:W-:Y:S01]  /*1990*/  LDSM.16.M88.4 R92, [R205+0xa800] ;  /* 0x00a80000cd5c783b */ /* 0x000fe20000000200 */
[----:B------:R-:W-:Y:S03]  /*19a0*/  HMMA.16816.F32.BF16 R8, R36, R16, R8 ;  /* 0x000000102408723c */ /* 0x000fe60000041808 */
[----:B------:R-:W-:Y:S04]  /*19b0*/  LDSM.16.M88.4 R88, [R199+0xa000] ;  /* 0x00a00000c758783b */ /* 0x000fe80000000200 */
[----:B------:R-:W0:Y:S01]  /*19c0*/  LDGDEPBAR ;  /* 0x00000000000079af */ /* 0x000e220000000000 */
[C---:B-----5:R-:W-:Y:S08]  /*19d0*/  HMMA.16816.F32.BF16 R60, R12.reuse, R56, RZ ;  /* 0x000000380c3c723c */ /* 0x060ff000000418ff */
[C---:B------:R-:W-:Y:S08]  /*19e0*/  HMMA.16816.F32.BF16 R44, R12.reuse, R46, RZ ;  /* 0x0000002e0c2c723c */ /* 0x040ff000000418ff */
[C---:B------:R-:W-:Y:S08]  /*19f0*/  HMMA.16816.F32.BF16 R56, R12.reuse, R58, RZ ;  /* 0x0000003a0c38723c */ /* 0x040ff000000418ff */
[----:B-1----:R-:W-:Y:S08]  /*1a00*/  HMMA.16816.F32.BF16 R76, R12, R28, RZ ;  /* 0x0000001c0c4c723c */ /* 0x002ff000000418ff */
[----:B------:R-:W-:Y:S01]  /*1a10*/  HMMA.16816.F32.BF16 R20, R36, R18, R20 ;  /* 0x000000122414723c */ /* 0x000fe20000041814 */
[----:B------:R-:W-:Y:S07]  /*1a20*/  LDSM.16.M88.4 R16, [R192] ;  /* 0x00000000c010783b */ /* 0x000fee0000000200 */
[----:B------:R-:W-:Y:S01]  /*1a30*/  HMMA.16816.F32.BF16 R12, R12, R30, RZ ;  /* 0x0000001e0c0c723c */ /* 0x000fe200000418ff */
[----:B------:R-:W1:Y:S07]  /*1a40*/  LDSM.16.M88.4 R28, [R201] ;  /* 0x00000000c91c783b */ /* 0x000e6e0000000200 */
[----:B--2---:R-:W-:Y:S08]  /*1a50*/  HMMA.16816.F32.BF16 R8, R72, R24, R8 ;  /* 0x000000184808723c */ /* 0x004ff00000041808 */
[C---:B------:R-:W-:Y:S08]  /*1a60*/  HMMA.16816.F32.BF16 R32, R36.reuse, R52, R32 ;  /* 0x000000342420723c */ /* 0x040ff00000041820 */
[C---:B------:R-:W-:Y:S01]  /*1a70*/  HMMA.16816.F32.BF16 R44, R36.reuse, R54, R44 ;  /* 0x00000036242c723c */ /* 0x040fe2000004182c */
[----:B------:R-:W-:Y:S07]  /*1a80*/  LDSM.16.M88.4 R52, [R192+0x800] ;  /* 0x00080000c034783b */ /* 0x000fee0000000200 */
[C---:B------:R-:W-:Y:S08]  /*1a90*/  HMMA.16816.F32.BF16 R60, R36.reuse, R48, R60 ;  /* 0x00000030243c723c */ /* 0x040ff0000004183c */
[C---:B------:R-:W-:Y:S01]  /*1aa0*/  HMMA.16816.F32.BF16 R56, R36.reuse, R50, R56 ;  /* 0x000000322438723c */ /* 0x040fe20000041838 */
[----:B------:R-:W-:Y:S07]  /*1ab0*/  LDSM.16.M88.4 R48, [R192+0x1000] ;  /* 0x00100000c030783b */ /* 0x000fee0000000200 */
[----:B---3--:R-:W-:Y:S08]  /*1ac0*/  HMMA.16816.F32.BF16 R76, R36, R40, R76 ;  /* 0x00000028244c723c */ /* 0x008ff0000004184c */
        /* <DEDUP_REMOVED lines=115> */
[----:B------:R-:W4:Y:S03]  /*2200*/  MUFU.TANH R12, R12 ;  /* 0x0000000c000c7308 */ /* 0x000f260000002400 */
        /* <DEDUP_REMOVED lines=9> */
[----:B------:R-:W5:Y:S01]  /*22a0*/  LDSM.16.M88.4 R32, [R199+0xb800] ;  /* 0x00b80000c720783b */ /* 0x000f620000000200 */
[----:B------:R-:W-:Y:S03]  /*22b0*/  HMMA.16816.F32.BF16 R80, R52, R10, R80 ;  /* 0x0000000a3450723c */ /* 0x000fe60000041850 */
[----:B------:R-:W1:Y:S01]  /*22c0*/  LDSM.16.M88.4 R8, [R192+0x5800] ;  /* 0x00580000c008783b */ /* 0x000e620000000200 */
[----:B------:R-:W-:-:S04]  /*22d0*/  DEPBAR.LE SB0, 0x0 ;  /* 0x000080000000791a */ /* 0x000fc80000000000 */
[C---:B---3--:R-:W-:Y:S01]  /*22e0*/  HMMA.16816.F32.BF16 R76, R40.reuse, R20, R76 ;  /* 0x00000014284c723c */ /* 0x048fe2000004184c */
[----:B------:R-:W3:Y:S07]  /*22f0*/  MUFU.TANH R51, R51 ;  /* 0x0000003300337308 */ /* 0x000eee0000002400 */
[C---:B------:R-:W-:Y:S01]  /*2300*/  HMMA.16816.F32.BF16 R56, R40.reuse, R90, R56 ;  /* 0x0000005a2838723c */ /* 0x040fe20000041838 */
[----:B------:R-:W-:Y:S07]  /*2310*/  MUFU.TANH R37, R37 ;  /* 0x0000002500257308 */ /* 0x000fee0000002400 */
[----:B------:R-:W-:Y:S01]  /*2320*/  HMMA.16816.F32.BF16 R80, R40, R22, R80 ;  /* 0x000000162850723c */ /* 0x000fe20000041850 */
[----:B------:R-:W-:Y:S06]  /*2330*/  MUFU.TANH R38, R38 ;  /* 0x0000002600267308 */ /* 0x000fec0000002400 */
[----:B------:R-:W-:Y:S01]  /*2340*/  IMAD.SHL.U32 R22, R96, 0x2, RZ ;  /* 0x0000000260167824 */ /* 0x000fe200078e00ff */
[----:B------:R-:W-:Y:S04]  /*2350*/  HMMA.16816.F32.BF16 R44, R16, R74, R44 ;  /* 0x0000004a102c723c */ /* 0x000fe8000004182c */
[----:B------:R-:W-:-:S04]  /*2360*/  LOP3.LUT R22, R22, 0x6, RZ, 0xc0, !PT ;  /* 0x0000000616167812 */ /* 0x000fc800078ec0ff */
[C---:B-----5:R-:W-:Y:S01]  /*2370*/  HMMA.16816.F32.BF16 R76, R28.reuse, R32, R76 ;  /* 0x000000201c4c723c */ /* 0x060fe2000004184c */
[----:B------:R-:W-:Y:S01]  /*2380*/  IMAD R99, R99, 0x40, R22 ;  /* 0x0000004063637824 */ /* 0x000fe200078e0216 */
[----:B------:R-:W-:Y:S04]  /*2390*/  BAR.SYNC.DEFER_BLOCKING 0x0 ;  /* 0x0000000000007b1d */ /* 0x000fe80000010000 */
[----:B------:R-:W-:Y:S02]  /*23a0*/  ISETP.GE.AND P2, PT, R99, R100, PT ;  /* 0x000000646300720c */ /* 0x000fe40003f46270 */
[----:B------:R-:W-:Y:S02]  /*23b0*/  HMMA.16816.F32.BF16 R56, R28, R14, R56 ;  /* 0x0000000e1c38723c */ /* 0x000fe40000041838 */
[----:B------:R-:W-:-:S02]  /*23c0*/  FSEL R49, R49, -INF , !P2 ;  /* 0xff80000031317808 */ /* 0x000fc40005000000 */
[----:B------:R-:W-:-:S03]  /*23d0*/  FSEL R23, R0, -INF , !P2 ;  /* 0xff80000000177808 */ /* 0x000fc60005000000 */
[----:B------:R-:W-:Y:S01]  /*23e0*/  IADD3 R15, R99, 0x9, RZ ;  /* 0x00000009630f7810 */ /* 0x000fe20007ffe0ff */
[----:B------:R-:W-:Y:S01]  /*23f0*/  HMMA.16816.F32.BF16 R80, R28, R34, R80 ;  /* 0x000000221c50723c */ /* 0x000fe20000041850 */
[----:B------:R-:W-:Y:S02]  /*2400*/  FMUL.FTZ R20, R46, c[0x0][0x2ec] ;  /* 0x0000bb002e147a20 */ /* 0x000fe40000410000 */
[----:B------:R-:W-:Y:S01]  /*2410*/  FMUL.FTZ R14, R45, c[0x0][0x2ec] ;  /* 0x0000bb002d0e7a20 */ /* 0x000fe20000410000 */
[-C--:B------:R-:W-:Y:S01]  /*2420*/  ISETP.GE.AND P6, PT, R15, R100.reuse, PT ;  /* 0x000000640f00720c */ /* 0x080fe20003fc6270 */
[----:B------:R-:W-:Y:S01]  /*2430*/  FMUL.FTZ R21, R47, c[0x0][0x2ec] ;  /* 0x0000bb002f157a20 */ /* 0x000fe20000410000 */
[----:B------:R-:W-:Y:S01]  /*2440*/  IADD3 R15, R99, 0x11, RZ ;  /* 0x00000011630f7810 */ /* 0x000fe20007ffe0ff */
[----:B------:R-:W-:Y:S01]  /*2450*/  MUFU.TANH R20, R20 ;  /* 0x0000001400147308 */ /* 0x000fe20000002400 */
[----:B-1----:R-:W-:Y:S02]  /*2460*/  HMMA.16816.F32.BF16 R76, R16, R8, R76 ;  /* 0x00000008104c723c */ /* 0x002fe4000004184c */
[----:B------:R-:W-:-:S05]  /*2470*/  ISETP.GE.AND P4, PT, R15, R100, PT ;  /* 0x000000640f00720c */ /* 0x000fca0003f86270 */
[----:B------:R-:W-:Y:S01]  /*2480*/  IADD3 R9, R99, 0x1, RZ ;  /* 0x0000000163097810 */ /* 0x000fe20007ffe0ff */
[C---:B------:R-:W-:Y:S01]  /*2490*/  HMMA.16816.F32.BF16 R60, R16.reuse, R24, R60 ;  /* 0x00000018103c723c */ /* 0x040fe2000004183c */
[----:B------:R-:W-:Y:S02]  /*24a0*/  MUFU.TANH R14, R14 ;  /* 0x0000000e000e7308 */ /* 0x000fe40000002400 */
[-C--:B------:R-:W-:Y:S02]  /*24b0*/  ISETP.GE.AND P0, PT, R9, R100.reuse, PT ;  /* 0x000000640900720c */ /* 0x080fe40003f06270 */
[----:B------:R-:W-:Y:S02]  /*24c0*/  IADD3 R9, R99, 0x8, RZ ;  /* 0x0000000863097810 */ /* 0x000fe40007ffe0ff */
[----:B--2---:R-:W-:Y:S01]  /*24d0*/  FSEL R64, R64, -INF , !P0 ;  /* 0xff80000040407808 */ /* 0x004fe20004000000 */
        /* <DEDUP_REMOVED lines=22> */
[----:B----4-:R-:W-:Y:S01]  /*2640*/  FSEL R16, R12, -INF , !P6 ;  /* 0xff8000000c107808 */ /* 0x010fe20007000000 */
[----:B------:R-:W-:Y:S01]  /*2650*/  FMUL.FTZ R63, R63, c[0x0][0x2ec] ;  /* 0x0000bb003f3f7a20 */ /* 0x000fe20000410000 */
[-C--:B------:R-:W-:Y:S01]  /*2660*/  ISETP.GE.AND P0, PT, R9, R100.reuse, PT ;  /* 0x000000640900720c */ /* 0x080fe20003f06270 */
[----:B------:R-:W-:Y:S01]  /*2670*/  FMUL.FTZ R56, R56, c[0x0][0x2ec] ;  /* 0x0000bb0038387a20 */ /* 0x000fe20000410000 */
[----:B------:R-:W-:Y:S01]  /*2680*/  IADD3 R9, R99, 0x21, RZ ;  /* 0x0000002163097810 */ /* 0x000fe20007ffe0ff */
[----:B------:R-:W1:Y:S01]  /*2690*/  MUFU.TANH R164, R62 ;  /* 0x0000003e00a47308 */ /* 0x000e620000002400 */
[----:B------:R-:W-:Y:S01]  /*26a0*/  FSEL R17, R50, -INF , !P6 ;  /* 0xff80000032117808 */ /* 0x000fe20007000000 */
[----:B------:R-:W-:Y:S01]  /*26b0*/  FMUL.FTZ R57, R57, c[0x0][0x2ec] ;  /* 0x0000bb0039397a20 */ /* 0x000fe20000410000 */
[-C--:B------:R-:W-:Y:S01]  /*26c0*/  ISETP.GE.AND P1, PT, R9, R100.reuse, PT ;  /* 0x000000640900720c */ /* 0x080fe20003f26270 */
[----:B------:R-:W-:Y:S01]  /*26d0*/  FMUL.FTZ R58, R58, c[0x0][0x2ec] ;  /* 0x0000bb003a3a7a20 */ /* 0x000fe20000410000 */
[----:B------:R-:W-:Y:S01]  /*26e0*/  IADD3 R9, R99, 0x28, RZ ;  /* 0x0000002863097810 */ /* 0x000fe20007ffe0ff */
[----:B------:R-:W-:Y:S01]  /*26f0*/  FMUL.FTZ R59, R59, c[0x0][0x2ec] ;  /* 0x0000bb003b3b7a20 */ /* 0x000fe20000410000 */
[----:B---3--:R-:W-:Y:S01]  /*2700*/  FSEL R12, R51, -INF , !P5 ;  /* 0xff800000330c7808 */ /* 0x008fe20006800000 */
[----:B------:R-:W-:Y:S01]  /*2710*/  MUFU.TANH R161, R61 ;  /* 0x0000003d00a17308 */ /* 0x000fe20000002400 */
[-C--:B------:R-:W-:Y:S01]  /*2720*/  ISETP.GE.AND P6, PT, R9, R100.reuse, PT ;  /* 0x000000640900720c */ /* 0x080fe20003fc6270 */
[----:B------:R-:W-:Y:S01]  /*2730*/  FMUL.FTZ R77, R77, c[0x0][0x2ec] ;  /* 0x0000bb004d4d7a20 */ /* 0x000fe20000410000 */
[----:B------:R-:W-:Y:S01]  /*2740*/  IADD3 R9, R99, 0x29, RZ ;  /* 0x0000002963097810 */ /* 0x000fe20007ffe0ff */
[----:B------:R-:W-:Y:S01]  /*2750*/  FMUL.FTZ R79, R79, c[0x0][0x2ec] ;  /* 0x0000bb004f4f7a20 */ /* 0x000fe20000410000 */
[----:B------:R-:W-:Y:S01]  /*2760*/  FSEL R15, R13, -INF , !P5 ;  /* 0xff8000000d0f7808 */ /* 0x000fe20006800000 */
[----:B------:R-:W-:Y:S01]  /*2770*/  FMUL.FTZ R80, R80, c[0x0][0x2ec] ;  /* 0x0000bb0050507a20 */ /* 0x000fe20000410000 */
[----:B------:R-:W-:Y:S01]  /*2780*/  ISETP.GE.AND P5, PT, R9, R100, PT ;  /* 0x000000640900720c */ /* 0x000fe20003fa6270 */
[----:B------:R-:W2:Y:S01]  /*2790*/  MUFU.TANH R174, R63 ;  /* 0x0000003f00ae7308 */ /* 0x000ea20000002400 */
[----:B------:R-:W-:Y:S01]  /*27a0*/  FMUL.FTZ R82, R82, c[0x0][0x2ec] ;  /* 0x0000bb0052527a20 */ /* 0x000fe20000410000 */
[----:B-1----:R-:W-:Y:S01]  /*27b0*/  FSEL R164, R164, -INF , !P0 ;  /* 0xff800000a4a47808 */ /* 0x002fe20004000000 */
[----:B------:R-:W-:Y:S01]  /*27c0*/  FMUL.FTZ R81, R81, c[0x0][0x2ec] ;  /* 0x0000bb0051517a20 */ /* 0x000fe20000410000 */
[----:B------:R-:W-:Y:S01]  /*27d0*/  FSEL R167, R167, -INF , !P0 ;  /* 0xff800000a7a77808 */ /* 0x000fe20004000000 */
[----:B------:R-:W-:Y:S01]  /*27e0*/  FMUL.FTZ R83, R83, c[0x0][0x2ec] ;  /* 0x0000bb0053537a20 */ /* 0x000fe20000410000 */
[----:B------:R-:W-:-:S02]  /*27f0*/  IADD3 R9, R99, 0x30, RZ ;  /* 0x0000003063097810 */ /* 0x000fc40007ffe0ff */
[----:B------:R-:W-:Y:S01]  /*2800*/  MUFU.TANH R159, R56 ;  /* 0x00000038009f7308 */ /* 0x000fe20000002400 */
[----:B------:R-:W-:Y:S02]  /*2810*/  ISETP.GE.AND P0, PT, R100, 0x41, PT ;  /* 0x000000416400780c */ /* 0x000fe40003f06270 */
[----:B------:R-:W-:Y:S02]  /*2820*/  FSEL R10, R38, -INF , !P4 ;  /* 0xff800000260a7808 */ /* 0x000fe40006000000 */
[----:B------:R-:W-:Y:S02]  /*2830*/  FSEL R13, R37, -INF , !P4 ;  /* 0xff800000250d7808 */ /* 0x000fe40006000000 */
[----:B------:R-:W-:Y:S01]  /*2840*/  ISETP.GE.AND P4, PT, R9, R100, PT ;  /* 0x000000640900720c */ /* 0x000fe20003f86270 */
[----:B------:R-:W-:Y:S01]  /*2850*/  MUFU.TANH R165, R57 ;  /* 0x0000003900a57308 */ /* 0x000fe20000002400 */
[C---:B------:R-:W-:Y:S02]  /*2860*/  IADD3 R9, R99.reuse, 0x31, RZ ;  /* 0x0000003163097810 */ /* 0x040fe40007ffe0ff */
[----:B------:R-:W-:-:S02]  /*2870*/  IADD3 R19, R99, 0x38, RZ ;  /* 0x0000003863137810 */ /* 0x000fc40007ffe0ff */
[----:B------:R-:W-:Y:S02]  /*2880*/  IADD3 R99, R99, 0x39, RZ ;  /* 0x0000003963637810 */ /* 0x000fe40007ffe0ff */
[----:B------:R-:W-:Y:S01]  /*2890*/  FSEL R8, R20, -INF , !P3 ;  /* 0xff80000014087808 */ /* 0x000fe20005800000 */
[----:B------:R-:W1:Y:S01]  /*28a0*/  MUFU.TANH R166, R58 ;  /* 0x0000003a00a67308 */ /* 0x000e620000002400 */
[----:B------:R-:W-:Y:S02]  /*28b0*/  FSEL R11, R24, -INF , !P3 ;  /* 0xff800000180b7808 */ /* 0x000fe40005800000 */
[----:B------:R-:W-:Y:S02]  /*28c0*/  ISETP.GE.AND P3, PT, R9, R100, PT ;  /* 0x000000640900720c */ /* 0x000fe40003f66270 */
[----:B------:R-:W-:Y:S02]  /*28d0*/  FSEL R0, R21, -INF , !P2 ;  /* 0xff80000015007808 */ /* 0x000fe40005000000 */
[----:B------:R-:W-:Y:S01]  /*28e0*/  FSEL R9, R14, -INF , !P2 ;  /* 0xff8000000e097808 */ /* 0x000fe20005000000 */
[----:B------:R-:W3:Y:S01]  /*28f0*/  MUFU.TANH R172, R59 ;  /* 0x0000003b00ac7308 */ /* 0x000ee20000002400 */
[----:B--2---:R-:W-:-:S02]  /*2900*/  FSEL R174, R174, -INF , !P1 ;  /* 0xff800000aeae7808 */ /* 0x004fc40004800000 */
[----:B------:R-:W-:Y:S02]  /*2910*/  FSEL R161, R161, -INF , !P1 ;  /* 0xff800000a1a17808 */ /* 0x000fe40004800000 */
[-C--:B------:R-:W-:Y:S02]  /*2920*/  ISETP.GE.AND P2, PT, R19, R100.reuse, PT ;  /* 0x000000641300720c */ /* 0x080fe40003f46270 */
[----:B------:R-:W-:Y:S01]  /*2930*/  ISETP.GE.AND P1, PT, R99, R100, PT ;  /* 0x000000646300720c */ /* 0x000fe20003f26270 */
[----:B------:R-:W2:Y:S01]  /*2940*/  MUFU.TANH R171, R76 ;  /* 0x0000004c00ab7308 */ /* 0x000ea20000002400 */
[----:B-1----:R-:W-:Y:S02]  /*2950*/  FSEL R166, R166, -INF , !P6 ;  /* 0xff800000a6a67808 */ /* 0x002fe40007000000 */
[----:B------:R-:W-:Y:S02]  /*2960*/  FSEL R159, R159, -INF , !P6 ;  /* 0xff8000009f9f7808 */ /* 0x000fe40007000000 */
[----:B------:R-:W-:-:S03]  /*2970*/  FSEL R165, R165, -INF , !P5 ;  /* 0xff800000a5a57808 */ /* 0x000fc60006800000 */
[----:B------:R-:W1:Y:S01]  /*2980*/  MUFU.TANH R168, R78 ;  /* 0x0000004e00a87308 */ /* 0x000e620000002400 */
[----:B---3--:R-:W-:-:S07]  /*2990*/  FSEL R172, R172, -INF , !P5 ;  /* 0xff800000acac7808 */ /* 0x008fce0006800000 */
[----:B------:R-:W3:Y:S01]  /*29a0*/  MUFU.TANH R169, R77 ;  /* 0x0000004d00a97308 */ /* 0x000ee20000002400 */
[----:B--2---:R-:W-:-:S07]  /*29b0*/  FSEL R171, R171, -INF , !P4 ;  /* 0xff800000abab7808 */ /* 0x004fce0006000000 */
[----:B------:R-:W2:Y:S01]  /*29c0*/  MUFU.TANH R142, R79 ;  /* 0x0000004f008e7308 */ /* 0x000ea20000002400 */
[----:B-1----:R-:W-:-:S07]  /*29d0*/  FSEL R168, R168, -INF , !P4 ;  /* 0xff800000a8a87808 */ /* 0x002fce0006000000 */
[----:B------:R-:W1:Y:S01]  /*29e0*/  MUFU.TANH R143, R80 ;  /* 0x00000050008f7308 */ /* 0x000e620000002400 */
[----:B---3--:R-:W-:-:S07]  /*29f0*/  FSEL R169, R169, -INF , !P3 ;  /* 0xff800000a9a97808 */ /* 0x008fce0005800000 */
[----:B------:R-:W3:Y:S01]  /*2a00*/  MUFU.TANH R140, R82 ;  /* 0x00000052008c7308 */ /* 0x000ee20000002400 */
[----:B--2---:R-:W-:-:S07]  /*2a10*/  FSEL R142, R142, -INF , !P3 ;  /* 0xff8000008e8e7808 */ /* 0x004fce0005800000 */
[----:B------:R-:W2:Y:S01]  /*2a20*/  MUFU.TANH R162, R83 ;  /* 0x0000005300a27308 */ /* 0x000ea20000002400 */
[----:B-1----:R-:W-:-:S07]  /*2a30*/  FSEL R143, R143, -INF , !P2 ;  /* 0xff8000008f8f7808 */ /* 0x002fce0005000000 */
[----:B------:R-:W1:Y:S01]  /*2a40*/  MUFU.TANH R141, R81 ;  /* 0x00000051008d7308 */ /* 0x000e620000002400 */
[----:B---3--:R-:W-:Y:S02]  /*2a50*/  FSEL R140, R140, -INF , !P2 ;  /* 0xff8000008c8c7808 */ /* 0x008fe40005000000 */
[----:B--2---:R-:W-:Y:S02]  /*2a60*/  FSEL R162, R162, -INF , !P1 ;  /* 0xff800000a2a27808 */ /* 0x004fe40004800000 */
[----:B-1----:R-:W-:Y:S01]  /*2a70*/  FSEL R141, R141, -INF , !P1 ;  /* 0xff8000008d8d7808 */ /* 0x002fe20004800000 */
[----:B------:R-:W-:Y:S05]  /*2a80*/  @!P0 BRA `(.L_x_644) ;  /* 0x0000020000008947 */ /* 0x000fea0003800000 */
[----:B------:R-:W-:Y:S02]  /*2a90*/  LEA.HI.SX32 R19, R134, 0xfffffffe, 0x1a ;  /* 0xfffffffe86137811 */ /* 0x000fe400078fd2ff */
[----:B------:R-:W-:Y:S02]  /*2aa0*/  SHF.L.U64.HI R3, R4, 0x5, R3 ;  /* 0x0000000504037819 */ /* 0x000fe40000010203 */
[----:B------:R-:W-:Y:S01]  /*2ab0*/  SHF.R.S32.HI R14, RZ, 0x1f, R19 ;  /* 0x0000001fff0e7819 */ /* 0x000fe20000011413 */
[----:B------:R-:W-:-:S02]  /*2ac0*/  IMAD R6, R6, R19, RZ ;  /* 0x0000001306067224 */ /* 0x000fc400078e02ff */
[----:B------:R-:W-:-:S04]  /*2ad0*/  IMAD.WIDE.U32 R18, R19, R97, R218 ;  /* 0x0000006113127225 */ /* 0x000fc800078e00da */
[----:B------:R-:W-:Y:S01]  /*2ae0*/  IMAD R6, R14, R97, R6 ;  /* 0x000000610e067224 */ /* 0x000fe200078e0206 */
[----:B------:R-:W-:Y:S01]  /*2af0*/  LEA R20, P2, R18, c[0x0][0x168], 0x1 ;  /* 0x00005a0012147a11 */ /* 0x000fe200078408ff */
[----:B------:R-:W-:Y:S02]  /*2b00*/  IMAD.SHL.U32 R14, R4, 0x20, RZ ;  /* 0x00000020040e7824 */ /* 0x000fe400078e00ff */
[----:B------:R-:W-:-:S03]  /*2b10*/  IMAD.IADD R6, R19, 0x1, R6 ;  /* 0x0000000113067824 */ /* 0x000fc600078e0206 */
[----:B------:R-:W-:Y:S02]  /*2b20*/  IADD3 R24, P1, R14, R20, RZ ;  /* 0x000000140e187210 */ /* 0x000fe40007f3e0ff */
[----:B------:R-:W-:Y:S02]  /*2b30*/  LEA.HI.X R21, R18, c[0x0][0x16c], R6, 0x1, P2 ;  /* 0x00005b0012157a11 */ /* 0x000fe400010f0c06 */
[----:B------:R-:W-:-:S03]  /*2b40*/  IADD3 R18, P2, R14, R24, RZ ;  /* 0x000000180e127210 */ /* 0x000fc60007f5e0ff */
[C---:B------:R-:W-:Y:S01]  /*2b50*/  IMAD.X R25, R3.reuse, 0x1, R21, P1 ;  /* 0x0000000103197824 */ /* 0x040fe200008e0615 */
[----:B------:R-:W-:Y:S01]  /*2b60*/  IADD3 R26, P1, R14, R18, RZ ;  /* 0x000000120e1a7210 */ /* 0x000fe20007f3e0ff */
[----:B------:R-:W-:Y:S01]  /*2b70*/  @!PT LDS RZ, [RZ] ;  /* 0x00000000fffff984 */ /* 0x000fe20000000800 */
[----:B------:R-:W-:Y:S01]  /*2b80*/  @!PT LDS RZ, [RZ] ;  /* 0x00000000fffff984 */ /* 0x000fe20000000800 */
[----:B------:R-:W-:Y:S01]  /*2b90*/  @!PT LDS RZ, [RZ] ;  /* 0x00000000fffff984 */ /* 0x000fe20000000800 */
[----:B------:R1:W-:Y:S02]  /*2ba0*/  LDGSTS.E.BYPASS.LTC128B.128 [R210+0x6000], [R20.64] ;  /* 0x0600000014d27fae */ /* 0x0003e4000b901d48 */
[C---:B------:R-:W-:Y:S02]  /*2bb0*/  IMAD.X R19, R3.reuse, 0x1, R25, P2 ;  /* 0x0000000103137824 */ /* 0x040fe400010e0619 */
[----:B------:R1:W-:Y:S02]  /*2bc0*/  LDGSTS.E.BYPASS.LTC128B.128 [R210+0x8000], [R20.64+0x80] ;  /* 0x0800008014d27fae */ /* 0x0003e4000b901d48 */
[----:B------:R-:W-:Y:S02]  /*2bd0*/  IMAD.X R27, R3, 0x1, R19, P1 ;  /* 0x00000001031b7824 */ /* 0x000fe400008e0613 */
        /* <DEDUP_REMOVED lines=11> */
.L_x_644:
[----:B------:R-:W-:Y:S02]  /*2c90*/  FMNMX.FTZ R6, R23, R48, !PT ;  /* 0x0000003017067209 */ /* 0x000fe40007810000 */
[----:B-1----:R-:W-:-:S02]  /*2ca0*/  FMNMX.FTZ R21, R49, R64, !PT ;  /* 0x0000004031157209 */ /* 0x002fc40007810000 */
        /* <DEDUP_REMOVED lines=75> */
[----:B------:R-:W-:Y:S01]  /*3160*/  LDSM.16.MT88.4 R16, [R197+0xe800] ;  /* 0x00e80000c510783b */ /* 0x000fe20000004200 */
[----:B------:R-:W-:Y:S01]  /*3170*/  FFMA.FTZ R145, R8, c[0x0][0x23c], -R163 ;  /* 0x00008f0008917a23 */ /* 0x000fe200000108a3 */
[----:B------:R-:W-:Y:S01]  /*3180*/  MUFU.EX2 R151, R151 ;  /* 0x0000009700977308 */ /* 0x000fe20000000800 */
[--C-:B------:R-:W-:Y:S01]  /*3190*/  FFMA.FTZ R152, R15, c[0x0][0x23c], -R170.reuse ;  /* 0x00008f000f987a23 */ /* 0x100fe200000108aa */
[----:B------:R-:W5:Y:S01]  /*31a0*/  LDSM.16.MT88.4 R8, [R200+0xe800] ;  /* 0x00e80000c808783b */ /* 0x000f620000004200 */
        /* <DEDUP_REMOVED lines=15> */
[----:B------:R-:W1:Y:S01]  /*32a0*/  MUFU.EX2 R156, R156 ;  /* 0x0000009c009c7308 */ /* 0x000e620000000800 */
        /* <DEDUP_REMOVED lines=10> */
[----:B-1----:R-:W-:Y:S01]  /*3350*/  F2FP.BF16.PACK_AB R97, R156, R155 ;  /* 0x0000009b9c61723e */ /* 0x002fe200000010ff */
        /* <DEDUP_REMOVED lines=9> */
[----:B------:R-:W1:Y:S01]  /*33f0*/  MUFU.EX2 R147, R147 ;  /* 0x0000009300937308 */ /* 0x000e620000000800 */
        /* <DEDUP_REMOVED lines=46> */
[C---:B------:R-:W-:Y:S07]  /*36e0*/  HMMA.16816.F32.BF16 R92, R96.reuse, R4, RZ ;  /* 0x00000004605c723c */ /* 0x040fee00000418ff */
[----:B-1----:R-:W-:Y:S01]  /*36f0*/  F2FP.BF16.PACK_AB R4, R147, R152 ;  /* 0x000000989304723e */ /* 0x002fe200000010ff */
[----:B------:R-:W-:Y:S01]  /*3700*/  HMMA.16816.F32.BF16 R96, R96, R6, RZ ;  /* 0x000000066060723c */ /* 0x000fe200000418ff */
[----:B---3--:R-:W-:Y:S01]  /*3710*/  F2FP.BF16.PACK_AB R5, R144, R149 ;  /* 0x000000959005723e */ /* 0x008fe200000010ff */
        /* <DEDUP_REMOVED lines=18> */
[----:B------:R-:W5:Y:S07]  /*3840*/  LDSM.16.MT88.4 R20, [R200+0x10800] ;  /* 0x01080000c814783b */ /* 0x000f6e0000004200 */
        /* <DEDUP_REMOVED lines=114> */
[----:B------:R-:W-:Y:S01]  /*3f70*/  @!UPT UIADD3 URZ, URZ, URZ, URZ ;  /* 0x0000003f3f3ff290 */ /* 0x000fe2000fffe03f */
[----:B------:R-:W-:Y:S11]  /*3f80*/  @!P0 BRA `(.L_x_645) ;  /* 0x00002c3000008947 */ /* 0x000ff60003800000 */
[----:B------:R-:W-:Y:S01]  /*3f90*/  LEA.HI.SX32 R225, R134, 0xfffffffe, 0x1a ;  /* 0xfffffffe86e17811 */ /* 0x000fe200078fd2ff */
[C---:B------:R-:W-:Y:S01]  /*3fa0*/  IMAD.SHL.U32 R224, R2.reuse, 0x20, RZ ;  /* 0x0000002002e07824 */ /* 0x040fe200078e00ff */
[----:B------:R-:W-:Y:S01]  /*3fb0*/  SHF.L.U64.HI R213, R2, 0x5, R133 ;  /* 0x0000000502d57819 */ /* 0x000fe20000010285 */
[----:B------:R-:W-:Y:S01]  /*3fc0*/  IMAD.MOV.U32 R135, RZ, RZ, R132 ;  /* 0x000000ffff877224 */ /* 0x000fe200078e0084 */
[----:B------:R-:W-:Y:S01]  /*3fd0*/  MOV R0, R3 ;  /* 0x0000000300007202 */ /* 0x000fe20000000f00 */
[----:B------:R-:W-:Y:S06]  /*3fe0*/  BRA `(.L_x_646) ;  /* 0x0000024000007947 */ /* 0x000fec0003800000 */
.L_x_648:
[----:B------:R-:W-:Y:S01]  /*3ff0*/  IADD3 R3, R225, -0x1, RZ ;  /* 0xffffffffe1037810 */ /* 0x000fe20007ffe0ff */
[----:B------:R-:W-:Y:S02]  /*4000*/  ULDC.64 UR4, c[0x0][0x198] ;  /* 0x0000660000047ab9 */ /* 0x000fe40000000a00 */
[----:B------:R-:W-:Y:S01]  /*4010*/  USHF.L.U32 UR6, UR4, 0x5, URZ ;  /* 0x0000000504067899 */ /* 0x000fe2000800063f */
[----:B------:R-:W-:Y:S01]  /*4020*/  SHF.R.S32.HI R2, RZ, 0x1f, R3 ;  /* 0x0000001fff027819 */ /* 0x000fe20000011403 */
[C---:B------:R-:W-:Y:S01]  /*4030*/  IMAD.WIDE.U32 R4, R3.reuse, c[0x0][0x198], RZ ;  /* 0x0000660003047a25 */ /* 0x040fe200078e00ff */
[----:B------:R-:W-:Y:S03]  /*4040*/  USHF.L.U64.HI UR5, UR4, 0x5, UR5 ;  /* 0x0000000504057899 */ /* 0x000fe60008010205 */
[----:B------:R-:W-:Y:S04]  /*4050*/  IMAD R2, R2, c[0x0][0x198], RZ ;  /* 0x0000660002027a24 */ /* 0x000fe800078e02ff */
[----:B------:R-:W-:Y:S01]  /*4060*/  IMAD R2, R3, c[0x0][0x19c], R2 ;  /* 0x0000670003027a24 */ /* 0x000fe200078e0202 */
[C---:B------:R-:W-:Y:S03]  /*4070*/  LEA R3, P1, R4.reuse, R216, 0x6 ;  /* 0x000000d804037211 */ /* 0x040fe600078230ff */
[----:B------:R-:W-:Y:S01]  /*4080*/  IMAD.IADD R5, R5, 0x1, R2 ;  /* 0x0000000105057824 */ /* 0x000fe200078e0202 */
[C---:B------:R-:W-:Y:S04]  /*4090*/  LEA R6, P2, R3.reuse, c[0x0][0x168], 0x1 ;  /* 0x00005a0003067a11 */ /* 0x040fe800078408ff */
        /* <DEDUP_REMOVED lines=25> */
.L_x_646:
        /* <DEDUP_REMOVED lines=10> */
[C---:B------:R-:W-:Y:S02]  /*42d0*/  IADD3 R132, P0, R224.reuse, R230, RZ ;  /* 0x000000e6e0847210 */ /* 0x040fe40007f1e0ff */
[----:B------:R-:W-:Y:S02]  /*42e0*/  LEA.HI.X R231, R3, c[0x0][0x174], R2, 0x1, P1 ;  /* 0x00005d0003e77a11 */ /* 0x000fe400008f0c02 */
[C---:B------:R-:W-:Y:S02]  /*42f0*/  IADD3 R232, P1, R224.reuse, R132, RZ ;  /* 0x00000084e0e87210 */ /* 0x040fe40007f3e0ff */
[C---:B------:R-:W-:Y:S01]  /*4300*/  IADD3.X R133, R213.reuse, R231, RZ, P0, !PT ;  /* 0x000000e7d5857210 */ /* 0x040fe200007fe4ff */
[----:B------:R-:W-:Y:S01]  /*4310*/  @!PT LDS RZ, [RZ] ;  /* 0x00000000fffff984 */ /* 0x000fe20000000800 */
[----:B------:R-:W-:Y:S01]  /*4320*/  @!PT LDS RZ, [RZ] ;  /* 0x00000000fffff984 */ /* 0x000fe20000000800 */
[----:B------:R-:W-:Y:S01]  /*4330*/  @!PT LDS RZ, [RZ] ;  /* 0x00000000fffff984 */ /* 0x000fe20000000800 */
[----:B------:R1:W-:Y:S01]  /*4340*/  LDGSTS.E.BYPASS.LTC128B.128 [R210+0xc000], [R230.64] ;  /* 0x0c000000e6d27fae */ /* 0x0003e2000b901d48 */
[----:B------:R-:W-:Y:S02]  /*4350*/  IADD3 R2, P0, R224, R232, RZ ;  /* 0x000000e8e0027210 */ /* 0x000fe40007f1e0ff */
[C---:B------:R-:W-:Y:S03]  /*4360*/  IADD3.X R233, R213.reuse, R133, RZ, P1, !PT ;  /* 0x00000085d5e97210 */ /* 0x040fe60000ffe4ff */
[----:B------:R1:W-:Y:S01]  /*4370*/  LDGSTS.E.BYPASS.LTC128B.128 [R210+0xe000], [R230.64+0x80] ;  /* 0x0e000080e6d27fae */ /* 0x0003e2000b901d48 */
[----:B------:R-:W-:Y:S02]  /*4380*/  IADD3.X R3, R213, R233, RZ, P0, !PT ;  /* 0x000000e9d5037210 */ /* 0x000fe400007fe4ff */
[----:B------:R-:W-:Y:S03]  /*4390*/  ISETP.GT.AND P0, PT, R225, RZ, PT ;  /* 0x000000ffe100720c */ /* 0x000fe60003f04270 */
[----:B------:R1:W-:Y:S06]  /*43a0*/  LDGSTS.E.BYPASS.LTC128B.128 [R210+0x10000], [R230.64+0x100] ;  /* 0x10000100e6d27fae */ /* 0x0003ec000b901d48 */
[----:B------:R2:W-:Y:S06]  /*43b0*/  LDGSTS.E.BYPASS.LTC128B.128 [R210+0xc800], [R132.64] ;  /* 0x0c80000084d27fae */ /* 0x0005ec000b901d48 */
[----:B------:R2:W-:Y:S06]  /*43c0*/  LDGSTS.E.BYPASS.LTC128B.128 [R210+0xe800], [R132.64+0x80] ;  /* 0x0e80008084d27fae */ /* 0x0005ec000b901d48 */
[----:B------:R2:W-:Y:S06]  /*43d0*/  LDGSTS.E.BYPASS.LTC128B.128 [R210+0x10800], [R132.64+0x100] ;  /* 0x1080010084d27fae */ /* 0x0005ec000b901d48 */
[----:B------:R3:W-:Y:S06]  /*43e0*/  LDGSTS.E.BYPASS.LTC128B.128 [R210+0xd000], [R232.64] ;  /* 0x0d000000e8d27fae */ /* 0x0007ec000b901d48 */
[----:B------:R3:W-:Y:S06]  /*43f0*/  LDGSTS.E.BYPASS.LTC128B.128 [R210+0xf000], [R232.64+0x80] ;  /* 0x0f000080e8d27fae */ /* 0x0007ec000b901d48 */
[----:B------:R3:W-:Y:S06]  /*4400*/  LDGSTS.E.BYPASS.LTC128B.128 [R210+0x11000], [R232.64+0x100] ;  /* 0x11000100e8d27fae */ /* 0x0007ec000b901d48 */
[----:B------:R4:W-:Y:S06]  /*4410*/  LDGSTS.E.BYPASS.LTC128B.128 [R210+0xd800], [R2.64] ;  /* 0x0d80000002d27fae */ /* 0x0009ec000b901d48 */
[----:B------:R4:W-:Y:S06]  /*4420*/  LDGSTS.E.BYPASS.LTC128B.128 [R210+0xf800], [R2.64+0x80] ;  /* 0x0f80008002d27fae */ /* 0x0009ec000b901d48 */
[----:B------:R4:W-:Y:S06]  /*4430*/  LDGSTS.E.BYPASS.LTC128B.128 [R210+0x11800], [R2.64+0x100] ;  /* 0x1180010002d27fae */ /* 0x0009ec000b901d48 */
[----:B------:R-:W-:Y:S06]  /*4440*/  LDSM.16.M88.4 R136, [R206] ;  /* 0x00000000ce88783b */ /* 0x000fec0000000200 */
[----:B------:R-:W5:Y:S06]  /*4450*/  LDSM.16.M88.4 R140, [R205+0x6000] ;  /* 0x00600000cd8c783b */ /* 0x000f6c0000000200 */
[----:B------:R-:W1:Y:S06]  /*4460*/  LDSM.16.M88.4 R144, [R205+0x6800] ;  /* 0x00680000cd90783b */ /* 0x000e6c0000000200 */
[----:B------:R-:W1:Y:S06]  /*4470*/  LDSM.16.M88.4 R148, [R205+0x7000] ;  /* 0x00700000cd94783b */ /* 0x000e6c0000000200 */
[----:B------:R-:W0:Y:S06]  /*4480*/  LDGDEPBAR ;  /* 0x00000000000079af */ /* 0x000e2c0000000000 */
[----:B------:R-:W2:Y:S06]  /*4490*/  LDSM.16.M88.4 R152, [R205+0x7800] ;  /* 0x00780000cd98783b */ /* 0x000eac0000000200 */
[----:B------:R-:W-:Y:S06]  /*44a0*/  LDSM.16.M88.4 R156, [R204] ;  /* 0x00000000cc9c783b */ /* 0x000fec0000000200 */
[----:B------:R-:W2:Y:S01]  /*44b0*/  LDSM.16.M88.4 R160, [R203] ;  /* 0x00000000cba0783b */ /* 0x000ea20000000200 */
[C---:B-----5:R-:W-:Y:S05]  /*44c0*/  HMMA.16816.F32.BF16 R4, R136.reuse, R140, RZ ;  /* 0x0000008c8804723c */ /* 0x060fea00000418ff */
[----:B------:R-:W5:Y:S03]  /*44d0*/  LDSM.16.M88.4 R164, [R195] ;  /* 0x00000000c3a4783b */ /* 0x000f660000000200 */
[C---:B------:R-:W-:Y:S03]  /*44e0*/  HMMA.16816.F32.BF16 R8, R136.reuse, R142, RZ ;  /* 0x0000008e8808723c */ /* 0x040fe600000418ff */
[----:B------:R-:W3:Y:S06]  /*44f0*/  LDSM.16.M88.4 R168, [R194] ;  /* 0x00000000c2a8783b */ /* 0x000eec0000000200 */
[----:B------:R-:W3:Y:S01]  /*4500*/  LDSM.16.M88.4 R172, [R193] ;  /* 0x00000000c1ac783b */ /* 0x000ee20000000200 */
[C---:B-1----:R-:W-:Y:S05]  /*4510*/  HMMA.16816.F32.BF16 R12, R136.reuse, R144, RZ ;  /* 0x00000090880c723c */ /* 0x042fea00000418ff */
[----:B------:R-:W-:Y:S03]  /*4520*/  LDSM.16.M88.4 R176, [R202] ;  /* 0x00000000cab0783b */ /* 0x000fe60000000200 */
[C---:B------:R-:W-:Y:S03]  /*4530*/  HMMA.16816.F32.BF16 R16, R136.reuse, R146, RZ ;  /* 0x000000928810723c */ /* 0x040fe600000418ff */
[----:B------:R-:W1:Y:S05]  /*4540*/  LDSM.16.M88.4 R180, [R199+0x6000] ;  /* 0x00600000c7b4783b */ /* 0x000e6a0000000200 */
[C---:B------:R-:W-:Y:S01]  /*4550*/  HMMA.16816.F32.BF16 R20, R136.reuse, R148, RZ ;  /* 0x000000948814723c */ /* 0x040fe200000418ff */
[----:B------:R-:W-:Y:S06]  /*4560*/  LDSM.16.M88.4 R140, [R199+0x7000] ;  /* 0x00700000c78c783b */ /* 0x000fec0000000200 */
[----:B------:R-:W-:Y:S01]  /*4570*/  LDSM.16.M88.4 R144, [R199+0x7800] ;  /* 0x00780000c790783b */ /* 0x000fe20000000200 */
[C---:B------:R-:W-:Y:S05]  /*4580*/  HMMA.16816.F32.BF16 R24, R136.reuse, R150, RZ ;  /* 0x000000968818723c */ /* 0x040fea00000418ff */
[----:B------:R-:W-:Y:S03]  /*4590*/  LDSM.16.M88.4 R148, [R201] ;  /* 0x00000000c994783b */ /* 0x000fe60000000200 */
[C---:B--2---:R-:W-:Y:S08]  /*45a0*/  HMMA.16816.F32.BF16 R28, R136.reuse, R152, RZ ;  /* 0x00000098881c723c */ /* 0x044ff000000418ff */
[----:B------:R-:W-:Y:S01]  /*45b0*/  HMMA.16816.F32.BF16 R32, R136, R154, RZ ;  /* 0x0000009a8820723c */ /* 0x000fe200000418ff */
[----:B------:R-:W2:Y:S06]  /*45c0*/  LDSM.16.M88.4 R136, [R199+0x6800] ;  /* 0x00680000c788783b */ /* 0x000eac0000000200 */
[----:B------:R-:W1:Y:S01]  /*45d0*/  LDSM.16.M88.4 R152, [R192] ;  /* 0x00000000c098783b */ /* 0x000e620000000200 */
[C---:B------:R-:W-:Y:S08]  /*45e0*/  HMMA.16816.F32.BF16 R4, R156.reuse, R160, R4 ;  /* 0x000000a09c04723c */ /* 0x040ff00000041804 */
[C---:B------:R-:W-:Y:S01]  /*45f0*/  HMMA.16816.F32.BF16 R8, R156.reuse, R162, R8 ;  /* 0x000000a29c08723c */ /* 0x040fe20000041808 */
[----:B------:R-:W-:Y:S07]  /*4600*/  LDSM.16.M88.4 R160, [R192+0x1000] ;  /* 0x00100000c0a0783b */ /* 0x000fee0000000200 */
[C---:B-----5:R-:W-:Y:S08]  /*4610*/  HMMA.16816.F32.BF16 R12, R156.reuse, R164, R12 ;  /* 0x000000a49c0c723c */ /* 0x060ff0000004180c */
[C---:B------:R-:W-:Y:S01]  /*4620*/  HMMA.16816.F32.BF16 R16, R156.reuse, R166, R16 ;  /* 0x000000a69c10723c */ /* 0x040fe20000041810 */
[----:B------:R-:W-:Y:S07]  /*4630*/  LDSM.16.M88.4 R164, [R192+0x1800] ;  /* 0x00180000c0a4783b */ /* 0x000fee0000000200 */
[C---:B---3--:R-:W-:Y:S08]  /*4640*/  HMMA.16816.F32.BF16 R20, R156.reuse, R168, R20 ;  /* 0x000000a89c14723c */ /* 0x048ff00000041814 */
[C---:B------:R-:W-:Y:S01]  /*4650*/  HMMA.16816.F32.BF16 R24, R156.reuse, R170, R24 ;  /* 0x000000aa9c18723c */ /* 0x040fe20000041818 */
[----:B------:R-:W-:Y:S07]  /*4660*/  LDSM.16.M88.4 R168, [R206+0x2000] ;  /* 0x00200000cea8783b */ /* 0x000fee0000000200 */
[C---:B------:R-:W-:Y:S08]  /*4670*/  HMMA.16816.F32.BF16 R28, R156.reuse, R172, R28 ;  /* 0x000000ac9c1c723c */ /* 0x040ff0000004181c */
[----:B------:R-:W-:Y:S01]  /*4680*/  HMMA.16816.F32.BF16 R32, R156, R174, R32 ;  /* 0x000000ae9c20723c */ /* 0x000fe20000041820 */
[----:B------:R-:W3:Y:S06]  /*4690*/  LDSM.16.M88.4 R156, [R192+0x800] ;  /* 0x00080000c09c783b */ /* 0x000eec0000000200 */
[----:B------:R-:W5:Y:S01]  /*46a0*/  LDSM.16.M88.4 R172, [R205+0x8000] ;  /* 0x00800000cdac783b */ /* 0x000f620000000200 */
[C---:B-1----:R-:W-:Y:S08]  /*46b0*/  HMMA.16816.F32.BF16 R4, R176.reuse, R180, R4 ;  /* 0x000000b4b004723c */ /* 0x042ff00000041804 */
[C---:B------:R-:W-:Y:S01]  /*46c0*/  HMMA.16816.F32.BF16 R8, R176.reuse, R182, R8 ;  /* 0x000000b6b008723c */ /* 0x040fe20000041808 */
[----:B------:R-:W-:Y:S07]  /*46d0*/  LDSM.16.M88.4 R180, [R191] ;  /* 0x00000000bfb4783b */ /* 0x000fee0000000200 */
[C---:B--2---:R-:W-:Y:S08]  /*46e0*/  HMMA.16816.F32.BF16 R12, R176.reuse, R136, R12 ;  /* 0x00000088b00c723c */ /* 0x044ff0000004180c */
[C---:B------:R-:W-:Y:S01]  /*46f0*/  HMMA.16816.F32.BF16 R16, R176.reuse, R138, R16 ;  /* 0x0000008ab010723c */ /* 0x040fe20000041810 */
[----:B------:R-:W1:Y:S07]  /*4700*/  LDSM.16.M88.4 R136, [R205+0x8800] ;  /* 0x00880000cd88783b */ /* 0x000e6e0000000200 */
[C---:B------:R-:W-:Y:S08]  /*4710*/  HMMA.16816.F32.BF16 R20, R176.reuse, R140, R20 ;  /* 0x0000008cb014723c */ /* 0x040ff00000041814 */
[C---:B------:R-:W-:Y:S01]  /*4720*/  HMMA.16816.F32.BF16 R24, R176.reuse, R142, R24 ;  /* 0x0000008eb018723c */ /* 0x040fe20000041818 */
[----:B------:R-:W2:Y:S07]  /*4730*/  LDSM.16.M88.4 R140, [R205+0x9000] ;  /* 0x00900000cd8c783b */ /* 0x000eae0000000200 */
[C---:B------:R-:W-:Y:S08]  /*4740*/  HMMA.16816.F32.BF16 R28, R176.reuse, R144, R28 ;  /* 0x00000090b01c723c */ /* 0x040ff0000004181c */
[----:B------:R-:W-:Y:S01]  /*4750*/  HMMA.16816.F32.BF16 R32, R176, R146, R32 ;  /* 0x00000092b020723c */ /* 0x000fe20000041820 */
[----:B------:R-:W1:Y:S06]  /*4760*/  LDSM.16.M88.4 R144, [R205+0x9800] ;  /* 0x00980000cd90783b */ /* 0x000e6c0000000200 */
[----:B------:R-:W1:Y:S01]  /*4770*/  LDSM.16.M88.4 R176, [R204+0x2000] ;  /* 0x00200000ccb0783b */ /* 0x000e620000000200 */
[C---:B------:R-:W-:Y:S08]  /*4780*/  HMMA.16816.F32.BF16 R4, R148.reuse, R152, R4 ;  /* 0x000000989404723c */ /* 0x040ff00000041804 */
[C---:B------:R-:W-:Y:S01]  /*4790*/  HMMA.16816.F32.BF16 R8, R148.reuse, R154, R8 ;  /* 0x0000009a9408723c */ /* 0x040fe20000041808 */
[----:B------:R-:W-:Y:S07]  /*47a0*/  LDSM.16.M88.4 R152, [R189] ;  /* 0x00000000bd98783b */ /* 0x000fee0000000200 */
[C---:B---3--:R-:W-:Y:S08]  /*47b0*/  HMMA.16816.F32.BF16 R12, R148.reuse, R156, R12 ;  /* 0x0000009c940c723c */ /* 0x048ff0000004180c */
[C---:B------:R-:W-:Y:S01]  /*47c0*/  HMMA.16816.F32.BF16 R16, R148.reuse, R158, R16 ;  /* 0x0000009e9410723c */ /* 0x040fe20000041810 */
[----:B------:R-:W-:Y:S07]  /*47d0*/  LDSM.16.M88.4 R156, [R188] ;  /* 0x00000000bc9c783b */ /* 0x000fee0000000200 */
[C---:B------:R-:W-:Y:S08]  /*47e0*/  HMMA.16816.F32.BF16 R20, R148.reuse, R160, R20 ;  /* 0x000000a09414723c */ /* 0x040ff00000041814 */
[C---:B------:R-:W-:Y:S01]  /*47f0*/  HMMA.16816.F32.BF16 R24, R148.reuse, R162, R24 ;  /* 0x000000a29418723c */ /* 0x040fe20000041818 */
[----:B------:R-:W-:Y:S07]  /*4800*/  LDSM.16.M88.4 R160, [R202+0x2000] ;  /* 0x00200000caa0783b */ /* 0x000fee0000000200 */
[C---:B------:R-:W-:Y:S08]  /*4810*/  HMMA.16816.F32.BF16 R28, R148.reuse, R164, R28 ;  /* 0x000000a4941c723c */ /* 0x040ff0000004181c */
[----:B------:R-:W-:Y:S01]  /*4820*/  HMMA.16816.F32.BF16 R32, R148, R166, R32 ;  /* 0x000000a69420723c */ /* 0x000fe20000041820 */
[----:B------:R-:W3:Y:S06]  /*4830*/  LDSM.16.M88.4 R148, [R190] ;  /* 0x00000000be94783b */ /* 0x000eec0000000200 */
[----:B------:R-:W3:Y:S01]  /*4840*/  LDSM.16.M88.4 R164, [R199+0x8000] ;  /* 0x00800000c7a4783b */ /* 0x000ee20000000200 */
[C---:B-----5:R-:W-:Y:S08]  /*4850*/  HMMA.16816.F32.BF16 R4, R168.reuse, R172, R4 ;  /* 0x000000aca804723c */ /* 0x060ff00000041804 */
[C---:B------:R-:W-:Y:S01]  /*4860*/  HMMA.16816.F32.BF16 R8, R168.reuse, R174, R8 ;  /* 0x000000aea808723c */ /* 0x040fe20000041808 */
[----:B------:R-:W-:Y:S07]  /*4870*/  LDSM.16.M88.4 R172, [R192+0x2000] ;  /* 0x00200000c0ac783b */ /* 0x000fee0000000200 */
[C---:B-1----:R-:W-:Y:S08]  /*4880*/  HMMA.16816.F32.BF16 R12, R168.reuse, R136, R12 ;  /* 0x00000088a80c723c */ /* 0x042ff0000004180c */
[C---:B------:R-:W-:Y:S01]  /*4890*/  HMMA.16816.F32.BF16 R16, R168.reuse, R138, R16 ;  /* 0x0000008aa810723c */ /* 0x040fe20000041810 */
[----:B------:R-:W1:Y:S07]  /*48a0*/  LDSM.16.M88.4 R136, [R199+0x8800] ;  /* 0x00880000c788783b */ /* 0x000e6e0000000200 */
[C---:B--2---:R-:W-:Y:S08]  /*48b0*/  HMMA.16816.F32.BF16 R20, R168.reuse, R140, R20 ;  /* 0x0000008ca814723c */ /* 0x044ff00000041814 */
[C---:B------:R-:W-:Y:S01]  /*48c0*/  HMMA.16816.F32.BF16 R24, R168.reuse, R142, R24 ;  /* 0x0000008ea818723c */ /* 0x040fe20000041818 */
[----:B------:R-:W2:Y:S07]  /*48d0*/  LDSM.16.M88.4 R140, [R199+0x9000] ;  /* 0x00900000c78c783b */ /* 0x000eae0000000200 */
[C---:B------:R-:W-:Y:S08]  /*48e0*/  HMMA.16816.F32.BF16 R28, R168.reuse, R144, R28 ;  /* 0x00000090a81c723c */ /* 0x040ff0000004181c */
[----:B------:R-:W-:Y:S01]  /*48f0*/  HMMA.16816.F32.BF16 R32, R168, R146, R32 ;  /* 0x00000092a820723c */ /* 0x000fe20000041820 */
[----:B------:R-:W5:Y:S06]  /*4900*/  LDSM.16.M88.4 R144, [R199+0x9800] ;  /* 0x00980000c790783b */ /* 0x000f6c0000000200 */
[----:B------:R-:W1:Y:S01]  /*4910*/  LDSM.16.M88.4 R168, [R201+0x2000] ;  /* 0x00200000c9a8783b */ /* 0x000e620000000200 */
[C---:B------:R-:W-:Y:S08]  /*4920*/  HMMA.16816.F32.BF16 R4, R176.reuse, R180, R4 ;  /* 0x000000b4b004723c */ /* 0x040ff00000041804 */
[C---:B------:R-:W-:Y:S01]  /*4930*/  HMMA.16816.F32.BF16 R8, R176.reuse, R182, R8 ;  /* 0x000000b6b008723c */ /* 0x040fe20000041808 */
[----:B------:R-:W-:Y:S07]  /*4940*/  LDSM.16.M88.4 R180, [R205+0xa000] ;  /* 0x00a00000cdb4783b */ /* 0x000fee0000000200 */
[C---:B---3--:R-:W-:Y:S08]  /*4950*/  HMMA.16816.F32.BF16 R12, R176.reuse, R148, R12 ;  /* 0x00000094b00c723c */ /* 0x048ff0000004180c */
[C---:B------:R-:W-:Y:S01]  /*4960*/  HMMA.16816.F32.BF16 R16, R176.reuse, R150, R16 ;  /* 0x00000096b010723c */ /* 0x040fe20000041810 */
[----:B------:R-:W3:Y:S07]  /*4970*/  LDSM.16.M88.4 R148, [R192+0x2800] ;  /* 0x00280000c094783b */ /* 0x000eee0000000200 */
[C---:B------:R-:W-:Y:S08]  /*4980*/  HMMA.16816.F32.BF16 R20, R176.reuse, R152, R20 ;  /* 0x00000098b014723c */ /* 0x040ff00000041814 */
[C---:B------:R-:W-:Y:S01]  /*4990*/  HMMA.16816.F32.BF16 R24, R176.reuse, R154, R24 ;  /* 0x0000009ab018723c */ /* 0x040fe20000041818 */
[----:B------:R-:W2:Y:S07]  /*49a0*/  LDSM.16.M88.4 R152, [R192+0x3000] ;  /* 0x00300000c098783b */ /* 0x000eae0000000200 */
[C---:B------:R-:W-:Y:S08]  /*49b0*/  HMMA.16816.F32.BF16 R28, R176.reuse, R156, R28 ;  /* 0x0000009cb01c723c */ /* 0x040ff0000004181c */
[----:B------:R-:W-:Y:S01]  /*49c0*/  HMMA.16816.F32.BF16 R32, R176, R158, R32 ;  /* 0x0000009eb020723c */ /* 0x000fe20000041820 */
[----:B------:R-:W3:Y:S06]  /*49d0*/  LDSM.16.M88.4 R156, [R192+0x3800] ;  /* 0x00380000c09c783b */ /* 0x000eec0000000200 */
[----:B------:R-:W3:Y:S01]  /*49e0*/  LDSM.16.M88.4 R176, [R206+0x4000] ;  /* 0x00400000ceb0783b */ /* 0x000ee20000000200 */
[C---:B------:R-:W-:Y:S08]  /*49f0*/  HMMA.16816.F32.BF16 R4, R160.reuse, R164, R4 ;  /* 0x000000a4a004723c */ /* 0x040ff00000041804 */
[C---:B------:R-:W-:Y:S01]  /*4a00*/  HMMA.16816.F32.BF16 R8, R160.reuse, R166, R8 ;  /* 0x000000a6a008723c */ /* 0x040fe20000041808 */
[----:B------:R-:W-:Y:S07]  /*4a10*/  LDSM.16.M88.4 R164, [R187] ;  /* 0x00000000bba4783b */ /* 0x000fee0000000200 */
[C---:B-1----:R-:W-:Y:S08]  /*4a20*/  HMMA.16816.F32.BF16 R12, R160.reuse, R136, R12 ;  /* 0x00000088a00c723c */ /* 0x042ff0000004180c */
[C---:B------:R-:W-:Y:S01]  /*4a30*/  HMMA.16816.F32.BF16 R16, R160.reuse, R138, R16 ;  /* 0x0000008aa010723c */ /* 0x040fe20000041810 */
[----:B------:R-:W1:Y:S07]  /*4a40*/  LDSM.16.M88.4 R136, [R205+0xa800] ;  /* 0x00a80000cd88783b */ /* 0x000e6e0000000200 */
[C---:B--2---:R-:W-:Y:S08]  /*4a50*/  HMMA.16816.F32.BF16 R20, R160.reuse, R140, R20 ;  /* 0x0000008ca014723c */ /* 0x044ff00000041814 */
[C---:B------:R-:W-:Y:S01]  /*4a60*/  HMMA.16816.F32.BF16 R24, R160.reuse, R142, R24 ;  /* 0x0000008ea018723c */ /* 0x040fe20000041818 */
[----:B------:R-:W2:Y:S07]  /*4a70*/  LDSM.16.M88.4 R140, [R205+0xb000] ;  /* 0x00b00000cd8c783b */ /* 0x000eae0000000200 */
[C---:B-----5:R-:W-:Y:S08]  /*4a80*/  HMMA.16816.F32.BF16 R28, R160.reuse, R144, R28 ;  /* 0x00000090a01c723c */ /* 0x060ff0000004181c */
        /* <DEDUP_REMOVED lines=8> */
[----:B------:R-:W3:Y:S07]  /*4b10*/  LDSM.16.M88.4 R148, [R186] ;  /* 0x00000000ba94783b */ /* 0x000eee0000000200 */
[C---:B------:R-:W-:Y:S08]  /*4b20*/  HMMA.16816.F32.BF16 R20, R168.reuse, R152, R20 ;  /* 0x00000098a814723c */ /* 0x040ff00000041814 */
[C---:B------:R-:W-:Y:S01]  /*4b30*/  HMMA.16816.F32.BF16 R24, R168.reuse, R154, R24 ;  /* 0x0000009aa818723c */ /* 0x040fe20000041818 */
[----:B------:R-:W2:Y:S07]  /*4b40*/  LDSM.16.M88.4 R152, [R185] ;  /* 0x00000000b998783b */ /* 0x000eae0000000200 */
[C---:B------:R-:W-:Y:S08]  /*4b50*/  HMMA.16816.F32.BF16 R28, R168.reuse, R156, R28 ;  /* 0x0000009ca81c723c */ /* 0x040ff0000004181c */
[----:B------:R-:W-:Y:S01]  /*4b60*/  HMMA.16816.F32.BF16 R32, R168, R158, R32 ;  /* 0x0000009ea820723c */ /* 0x000fe20000041820 */
[----:B------:R-:W3:Y:S06]  /*4b70*/  LDSM.16.M88.4 R156, [R184] ;  /* 0x00000000b89c783b */ /* 0x000eec0000000200 */
[----:B------:R-:W3:Y:S01]  /*4b80*/  LDSM.16.M88.4 R168, [R202+0x4000] ;  /* 0x00400000caa8783b */ /* 0x000ee20000000200 */
[C---:B------:R-:W-:Y:S08]  /*4b90*/  HMMA.16816.F32.BF16 R4, R176.reuse, R180, R4 ;  /* 0x000000b4b004723c */ /* 0x040ff00000041804 */
        /* <DEDUP_REMOVED lines=13> */
[C---:B------:R-:W-:Y:S08]  /*4c70*/  HMMA.16816.F32.BF16 R8, R160.reuse, R166, R8 ;  /* 0x000000a6a008723c */ /* 0x040ff00000041808 */
[C---:B---3--:R-:W-:Y:S08]  /*4c80*/  HMMA.16816.F32.BF16 R12, R160.reuse, R148, R12 ;  /* 0x00000094a00c723c */ /* 0x048ff0000004180c */
        /* <DEDUP_REMOVED lines=10> */
[C---:B--2---:R-:W-:Y:S08]  /*4d30*/  HMMA.16816.F32.BF16 R20, R168.reuse, R140, R20 ;  /* 0x0000008ca814723c */ /* 0x044ff00000041814 */
[C---:B------:R-:W-:Y:S01]  /*4d40*/  HMMA.16816.F32.BF16 R24, R168.reuse, R142, R24 ;  /* 0x0000008ea818723c */ /* 0x040fe20000041818 */
[----:B------:R-:W2:Y:S07]  /*4d50*/  LDSM.16.M88.4 R140, [R192+0x5000] ;  /* 0x00500000c08c783b */ /* 0x000eae0000000200 */
[C---:B-----5:R-:W-:Y:S08]  /*4d60*/  HMMA.16816.F32.BF16 R28, R168.reuse, R144, R28 ;  /* 0x00000090a81c723c */ /* 0x060ff0000004181c */
[----:B------:R-:W-:Y:S08]  /*4d70*/  HMMA.16816.F32.BF16 R32, R168, R146, R32 ;  /* 0x00000092a820723c */ /* 0x000ff00000041820 */
[C---:B------:R-:W-:Y:S08]  /*4d80*/  HMMA.16816.F32.BF16 R4, R176.reuse, R180, R4 ;  /* 0x000000b4b004723c */ /* 0x040ff00000041804 */
[C---:B------:R-:W-:Y:S08]  /*4d90*/  HMMA.16816.F32.BF16 R8, R176.reuse, R182, R8 ;  /* 0x000000b6b008723c */ /* 0x040ff00000041808 */
[C---:B-1----:R-:W-:Y:S08]  /*4da0*/  HMMA.16816.F32.BF16 R12, R176.reuse, R136, R12 ;  /* 0x00000088b00c723c */ /* 0x042ff0000004180c */
[C---:B------:R-:W-:Y:S01]  /*4db0*/  HMMA.16816.F32.BF16 R16, R176.reuse, R138, R16 ;  /* 0x0000008ab010723c */ /* 0x040fe20000041810 */
[----:B------:R-:W1:Y:S01]  /*4dc0*/  LDSM.16.M88.4 R136, [R192+0x5800] ;  /* 0x00580000c088783b */ /* 0x000e620000000200 */
[----:B------:R-:W-:Y:S04]  /*4dd0*/  DEPBAR.LE SB0, 0x0 ;  /* 0x000080000000791a */ /* 0x000fe80000000000 */
[----:B----4-:R-:W-:Y:S02]  /*4de0*/  FMUL.FTZ R3, R4, c[0x0][0x2ec] ;  /* 0x0000bb0004037a20 */ /* 0x010fe40000410000 */
        /* <DEDUP_REMOVED lines=69> */
.L_x_647:
[----:B------:R-:W-:Y:S01]  /*5240*/  FMNMX.FTZ R11, R170, R135, !PT ;  /* 0x00000087aa0b7209 */ /* 0x000fe20007810000 */
[----:B------:R-:W-:Y:S01]  /*5250*/  LDSM.16.MT88.4 R12, [R200+0xc000] ;  /* 0x00c00000c80c783b */ /* 0x000fe20000004200 */
[----:B-1----:R-:W-:Y:S02]  /*5260*/  FMNMX.FTZ R2, R169, R0, !PT ;  /* 0x00000000a9027209 */ /* 0x002fe40007810000 */
        /* <DEDUP_REMOVED lines=405> */
.L_x_645:
        /* <DEDUP_REMOVED lines=329> */
.L_x_650:
[----:B--2-4-:R-:W-:Y:S05]  /*8050*/  BSYNC B0 ;  /* 0x0000000000007941 */ /* 0x014fea0003800000 */
.L_x_649:
        /* <DEDUP_REMOVED lines=24> */
.L_x_652:
[----:B------:R-:W-:Y:S05]  /*81e0*/  BSYNC B0 ;  /* 0x0000000000007941 */ /* 0x000fea0003800000 */
.L_x_651:
        /* <DEDUP_REMOVED lines=17> */
.L_x_654:
[----:B------:R-:W-:Y:S05]  /*8300*/  BSYNC B0 ;  /* 0x0000000000007941 */ /* 0x000fea0003800000 */
.L_x_653:
        /* <DEDUP_REMOVED lines=17> */
.L_x_656:
[----:B------:R-:W-:Y:S05]  /*8420*/  BSYNC B0 ;  /* 0x0000000000007941 */ /* 0x000fea0003800000 */
.L_x_655:
        /* <DEDUP_REMOVED lines=16> */
.L_x_641:
[----:B------:R-:W1:Y:S01]  /*8530*/  LDC.U8 R3, c[0x0][0x329] ;  /* 0x0000ca40ff037b82 */ /* 0x000e620000000000 */
[----:B------:R-:W-:Y:S01]  /*8540*/  ISETP.NE.AND P4, PT, R209, -0x1, PT ;  /* 0xffffffffd100780c */ /* 0x000fe20003f85270 */
[----:B------:R-:W-:Y:S01]  /*8550*/  BSSY B0, `(.L_x_657) ;  /* 0x000003f000007945 */ /* 0x000fe20003800000 */
[----:B------:R-:W-:-:S02]  /*8560*/  SHF.R.S32.HI R7, RZ, 0x1f, R96 ;  /* 0x0000001fff077819 */ /* 0x000fc40000011460 */
[----:B------:R-:W-:-:S03]  /*8570*/  IADD3 R212, -R13, R212, RZ ;  /* 0x000000d40dd47210 */ /* 0x000fc60007ffe1ff */
[----:B------:R-:W2:Y:S06]  /*8580*/  LDC.U8 R2, c[0x0][0x328] ;  /* 0x0000ca00ff027b82 */ /* 0x000eac0000000000 */
[----:B------:R-:W-:Y:S01]  /*8590*/  @!P4 SHF.R.S32.HI R9, RZ, 0x1f, R0 ;  /* 0x0000001fff09c819 */ /* 0x000fe20000011400 */
[----:B------:R-:W-:-:S04]  /*85a0*/  @P4 IMAD.WIDE.U32 R4, R209, c[0x0][0x1e8], RZ ;  /* 0x00007a00d1044a25 */ /* 0x000fc800078e00ff */
[----:B------:R-:W-:Y:S02]  /*85b0*/  @!P4 IMAD R9, R9, c[0x0][0x1e0], RZ ;  /* 0x000078000909ca24 */ /* 0x000fe400078e02ff */
[----:B------:R-:W-:Y:S01]  /*85c0*/  @!P4 IMAD.WIDE.U32 R10, R0, c[0x0][0x1e0], RZ ;  /* 0x00007800000aca25 */ /* 0x000fe200078e00ff */
[----:B-1----:R-:W-:-:S03]  /*85d0*/  ISETP.NE.AND P1, PT, R3, RZ, PT ;  /* 0x000000ff0300720c */ /* 0x002fc60003f25270 */
[----:B------:R-:W-:Y:S01]  /*85e0*/  @P4 IMAD R5, R209, c[0x0][0x1ec], R5 ;  /* 0x00007b00d1054a24 */ /* 0x000fe200078e0205 */
[----:B--2---:R-:W-:Y:S02]  /*85f0*/  ISETP.NE.AND P3, PT, R2, RZ, PT ;  /* 0x000000ff0200720c */ /* 0x004fe40003f65270 */
[----:B------:R-:W-:Y:S01]  /*8600*/  LEA.HI R2, R7, R96, RZ, 0x3 ;  /* 0x0000006007027211 */ /* 0x000fe200078f18ff */
[----:B------:R-:W-:Y:S01]  /*8610*/  @P4 IMAD.MOV.U32 R7, RZ, RZ, R4 ;  /* 0x000000ffff074224 */ /* 0x000fe200078e0004 */
[----:B------:R-:W-:-:S05]  /*8620*/  ISETP.NE.OR P2, PT, R3, RZ, !P3 ;  /* 0x000000ff0300720c */ /* 0x000fca0005f45670 */
[----:B------:R-:W-:Y:S01]  /*8630*/  @P1 IMAD.MOV.U32 R3, RZ, RZ, c[0x0][0x210] ;  /* 0x00008400ff031624 */ /* 0x000fe200078e00ff */
[----:B------:R-:W-:Y:S01]  /*8640*/  LOP3.LUT R15, R2, 0x1ffffff8, RZ, 0xc0, !PT ;  /* 0x1ffffff8020f7812 */ /* 0x000fe200078ec0ff */
[----:B------:R-:W-:Y:S01]  /*8650*/  @!P1 IMAD.MOV.U32 R8, RZ, RZ, c[0x0][0x214] ;  /* 0x00008500ff089624 */ /* 0x000fe200078e00ff */
[----:B------:R-:W-:Y:S01]  /*8660*/  ISETP.NE.OR P0, PT, R209, -0x1, P2 ;  /* 0xffffffffd100780c */ /* 0x000fe20001705670 */
[----:B------:R-:W-:Y:S01]  /*8670*/  @P1 IMAD R3, R3, c[0x0][0x214], RZ ;  /* 0x0000850003031a24 */ /* 0x000fe200078e02ff */
[----:B------:R-:W-:Y:S01]  /*8680*/  IADD3 R6, -R15, R96, RZ ;  /* 0x000000600f067210 */ /* 0x000fe20007ffe1ff */
[----:B------:R-:W-:Y:S01]  /*8690*/  @!P4 IMAD R4, R0, c[0x0][0x1e4], R9 ;  /* 0x000079000004ca24 */ /* 0x000fe200078e0209 */
[----:B------:R-:W-:Y:S01]  /*86a0*/  @!P1 SEL R3, R8, c[0x0][0x234], !P3 ;  /* 0x00008d0008039a07 */ /* 0x000fe20005800000 */
[----:B------:R-:W-:Y:S01]  /*86b0*/  @!P4 IMAD.MOV.U32 R7, RZ, RZ, R10 ;  /* 0x000000ffff07c224 */ /* 0x000fe200078e000a */
[----:B------:R-:W-:Y:S01]  /*86c0*/  @P1 MOV R9, 0x1 ;  /* 0x0000000100091802 */ /* 0x000fe20000000f00 */
[----:B------:R-:W-:Y:S01]  /*86d0*/  IMAD.SHL.U32 R6, R6, 0x8, RZ ;  /* 0x0000000806067824 */ /* 0x000fe200078e00ff */
[----:B------:R-:W-:Y:S01]  /*86e0*/  SHF.R.S32.HI R2, RZ, 0x3, R2 ;  /* 0x00000003ff027819 */ /* 0x000fe20000011402 */
[----:B------:R-:W-:-:S02]  /*86f0*/  @!P1 IMAD R9, R3, c[0x0][0x1c0], RZ ;  /* 0x0000700003099a24 */ /* 0x000fc400078e02ff */
[----:B------:R-:W-:Y:S01]  /*8700*/  @!P4 IMAD.IADD R5, R11, 0x1, R4 ;  /* 0x000000010b05c824 */ /* 0x000fe200078e0204 */
[----:B------:R-:W-:Y:S01]  /*8710*/  IADD3 R4, P3, R6, R7, RZ ;  /* 0x0000000706047210 */ /* 0x000fe20007f7e0ff */
[C---:B------:R-:W-:Y:S01]  /*8720*/  @!P0 IMAD R209, R0.reuse, c[0x0][0x214], RZ ;  /* 0x0000850000d18a24 */ /* 0x040fe200078e02ff */
[----:B------:R-:W-:Y:S01]  /*8730*/  SHF.R.S32.HI R7, RZ, 0x1f, R26 ;  /* 0x0000001fff077819 */ /* 0x000fe2000001141a */
[----:B------:R-:W-:Y:S01]  /*8740*/  IMAD R0, R0, R9, RZ ;  /* 0x0000000900007224 */ /* 0x000fe200078e02ff */
[----:B------:R-:W-:Y:S01]  /*8750*/  LEA.HI.X.SX32 R5, R6, R5, 0x1, P3 ;  /* 0x0000000506057211 */ /* 0x000fe200018f0eff */
[----:B------:R-:W-:Y:S01]  /*8760*/  CS2R R8, SRZ ;  /* 0x0000000000087805 */ /* 0x000fe2000001ff00 */
[----:B------:R-:W-:Y:S01]  /*8770*/  @P1 IMAD.MOV.U32 R6, RZ, RZ, c[0x0][0x210] ;  /* 0x00008400ff061624 */ /* 0x000fe200078e00ff */
[--C-:B------:R-:W-:Y:S01]  /*8780*/  @!P2 SHF.R.S32.HI R9, RZ, 0x1f, R209.reuse ;  /* 0x0000001fff09a819 */ /* 0x100fe200000114d1 */
[----:B------:R-:W-:Y:S01]  /*8790*/  @!P2 IMAD.MOV.U32 R8, RZ, RZ, R209 ;  /* 0x000000ffff08a224 */ /* 0x000fe200078e00d1 */
[----:B------:R-:W-:Y:S01]  /*87a0*/  SEL R0, R0, RZ, P2 ;  /* 0x000000ff00007207 */ /* 0x000fe20001000000 */
[----:B------:R-:W-:Y:S01]  /*87b0*/  @!P1 IMAD.MOV.U32 R6, RZ, RZ, 0x1 ;  /* 0x00000001ff069424 */ /* 0x000fe200078e00ff */
[----:B------:R-:W-:Y:S01]  /*87c0*/  ISETP.GE.AND P2, PT, R2, R212, PT ;  /* 0x000000d40200720c */ /* 0x000fe20003f46270 */
[----:B------:R-:W-:-:S02]  /*87d0*/  IMAD R7, R7, c[0x0][0x1f0], RZ ;  /* 0x00007c0007077a24 */ /* 0x000fc400078e02ff */
[----:B------:R-:W-:Y:S02]  /*87e0*/  IMAD R13, R13, R6, RZ ;  /* 0x000000060d0d7224 */ /* 0x000fe400078e02ff */
[C---:B------:R-:W-:Y:S01]  /*87f0*/  IMAD R0, R26.reuse, R3, R0 ;  /* 0x000000031a007224 */ /* 0x040fe200078e0200 */
[----:B------:R-:W-:Y:S01]  /*8800*/  SHF.R.S32.HI R3, RZ, 0x1f, R2 ;  /* 0x0000001fff037819 */ /* 0x000fe20000011402 */
[C---:B------:R-:W-:Y:S01]  /*8810*/  IMAD R7, R26.reuse, c[0x0][0x1f4], R7 ;  /* 0x00007d001a077a24 */ /* 0x040fe200078e0207 */
[----:B------:R-:W-:Y:S01]  /*8820*/  SHF.R.S32.HI R11, RZ, 0x1f, R13 ;  /* 0x0000001fff0b7819 */ /* 0x000fe2000001140d */
[----:B------:R-:W-:Y:S01]  /*8830*/  IMAD.WIDE.U32 R4, R26, c[0x0][0x1f0], R4 ;  /* 0x00007c001a047a25 */ /* 0x000fe200078e0004 */
[--C-:B------:R-:W-:Y:S02]  /*8840*/  IADD3 R13, P1, P0, R13, R8, R0.reuse ;  /* 0x000000080d0d7210 */ /* 0x100fe4000783e000 */
[----:B------:R-:W-:Y:S01]  /*8850*/  SHF.R.S32.HI R8, RZ, 0x1f, R0 ;  /* 0x0000001fff087819 */ /* 0x000fe20000011400 */
[----:B------:R-:W-:Y:S01]  /*8860*/  IMAD.WIDE R14, R223, 0x40, R2 ;  /* 0x00000040df0e7825 */ /* 0x000fe200078e0202 */
[----:B------:R-:W-:-:S02]  /*8870*/  IADD3 R17, R7, R5, RZ ;  /* 0x0000000507117210 */ /* 0x000fc40007ffe0ff */
[----:B------:R-:W-:Y:S01]  /*8880*/  IADD3.X R8, R11, R9, R8, P1, P0 ;  /* 0x000000090b087210 */ /* 0x000fe20000fe0408 */
        /* <DEDUP_REMOVED lines=11> */
.L_x_658:
[----:B------:R-:W-:Y:S05]  /*8940*/  BSYNC B0 ;  /* 0x0000000000007941 */ /* 0x000fea0003800000 */
.L_x_657:
        /* <DEDUP_REMOVED lines=17> */
.L_x_660:
[----:B------:R-:W-:Y:S05]  /*8a60*/  BSYNC B0 ;  /* 0x0000000000007941 */ /* 0x000fea0003800000 */
.L_x_659:
        /* <DEDUP_REMOVED lines=17> */
.L_x_662:
[----:B------:R-:W-:Y:S05]  /*8b80*/  BSYNC B0 ;  /* 0x0000000000007941 */ /* 0x000fea0003800000 */
.L_x_661:
        /* <DEDUP_REMOVED lines=17> */
.L_x_664:
[----:B------:R-:W-:Y:S05]  /*8ca0*/  BSYNC B0 ;  /* 0x0000000000007941 */ /* 0x000fea0003800000 */
.L_x_663:
        /* <DEDUP_REMOVED lines=8> */
[CC--:B------:R-:W-:Y:S02]  /*8d30*/  @!P5 IADD3 R4, P0, R5.reuse, R13.reuse, RZ ;  /* 0x0000000d0504d210 */ /* 0x0c0fe40007f1e0ff */
[----:B------:R-:W-:Y:S02]  /*8d40*/  @!P4 IADD3 R3, P1, R0, R13, RZ ;  /* 0x0000000d0003c210 */ /* 0x000fe40007f3e0ff */
[----:B------:R-:W-:Y:S02]  /*8d50*/  @!P5 LEA.HI.X.SX32 R9, R5, R8, 0x1, P0 ;  /* 0x000000080509d211 */ /* 0x000fe400000f0eff */
[----:B------:R-:W-:-:S02]  /*8d60*/  @!P5 LEA R14, P2, R4, c[0x0][0x200], 0x2 ;  /* 0x00008000040eda11 */ /* 0x000fc400078410ff */
[----:B------:R-:W-:Y:S02]  /*8d70*/  @!P3 IADD3 R5, P0, R2, R13, RZ ;  /* 0x0000000d0205b210 */ /* 0x000fe40007f1e0ff */
[-C--:B------:R-:W-:Y:S02]  /*8d80*/  @!P4 LEA.HI.X.SX32 R0, R0, R8.reuse, 0x1, P1 ;  /* 0x000000080000c211 */ /* 0x080fe400008f0eff */
[----:B------:R-:W-:Y:S02]  /*8d90*/  @!P4 LEA R10, P1, R3, c[0x0][0x200], 0x2 ;  /* 0x00008000030aca11 */ /* 0x000fe400078210ff */
[----:B------:R-:W-:Y:S01]  /*8da0*/  @!P5 LEA.HI.X R15, R4, c[0x0][0x204], R9, 0x2, P2 ;  /* 0x00008100040fda11 */ /* 0x000fe200010f1409 */
[----:B------:R-:W-:Y:S01]  /*8db0*/  @!P4 IMAD.MOV.U32 R9, RZ, RZ, 0x7f800000 ;  /* 0x7f800000ff09c424 */ /* 0x000fe200078e00ff */
        /* <DEDUP_REMOVED lines=18> */
.L_x_665:
        /* <DEDUP_REMOVED lines=10> */
.L_x_1289:


//--------------------- .text._ZN5flash16flash_fwd_kernelI23Flash_fwd_kernel_traitsILi192ELi64ELi64ELi4ELb0ELb0EN7cutlass10bfloat16_tE19Flash_kernel_traitsILi192ELi64ELi64ELi4ES3_EELb1ELb0ELb0ELb1ELb0ELb0ELb0ELb0EEEvNS_16Flash_fwd_paramsE --------------------------
	.section	.text._ZN5flash16flash_fwd_kernelI23Flash_fwd_kernel_traitsILi192ELi64ELi64ELi4ELb0ELb0EN7cutlass10bfloat16_tE19Flash_kernel_traitsILi192ELi64ELi64ELi4ES3_EELb1ELb0ELb0ELb1ELb0ELb0ELb0ELb0EEEvNS_16Flash_fwd_paramsE,"ax",@progbits
	.sectioninfo	@"SHI_REGISTERS=244"
	.align	128
        .global         _ZN5flash16flash_fwd_kernelI23Flash_fwd_kernel_traitsILi192ELi64ELi64ELi4ELb0ELb0EN7cutlass10bfloat16_tE19Flash_kernel_traitsILi192ELi64ELi64ELi4ES3_EELb1ELb0ELb0ELb1ELb0ELb0ELb0ELb0EEEvNS_16Flash_fwd_paramsE
        .type           _ZN5flash16flash_fwd_kernelI23Flash_fwd_kernel_traitsILi192ELi64ELi64ELi4ELb0ELb0EN7cutlass10bfloat16_tE19Flash_kernel_traitsILi192ELi64ELi64ELi4ES3_EELb1ELb0ELb0ELb1ELb0ELb0ELb0ELb0EEEvNS_16Flash_fwd_paramsE,@function
        .size           _ZN5flash16flash_fwd_kernelI23Flash_fwd_kernel_traitsILi192ELi64ELi64ELi4ELb0ELb0EN7cutlass10bfloat16_tE19Flash_kernel_traitsILi192ELi64ELi64ELi4ES3_EELb1ELb0ELb0ELb1ELb0ELb0ELb0ELb0EEEvNS_16Flash_fwd_paramsE,(.L_x_1290 - _ZN5flash16flash_fwd_kernelI23Flash_fwd_kernel_traitsILi192ELi64ELi64ELi4ELb0ELb0EN7cutlass10bfloat16_tE19Flash_kernel_traitsILi192ELi64ELi64ELi4ES3_EELb1ELb0ELb0ELb1ELb0ELb0ELb0ELb0EEEvNS_16Flash_fwd_paramsE)
        .other          _ZN5flash16flash_fwd_kernelI23Flash_fwd_kernel_traitsILi192ELi64ELi64ELi4ELb0ELb0EN7cutlass10bfloat16_tE19Flash_kernel_traitsILi192ELi64ELi64ELi4ES3_EELb1ELb0ELb0ELb1ELb0ELb0ELb0ELb0EEEvNS_16Flash_fwd_paramsE,@"STO_CUDA_ENTRY STV_DEFAULT"
_ZN5flash16flash_fwd_kernelI23Flash_fwd_kernel_traitsILi192ELi64ELi64ELi4ELb0ELb0EN7cutlass10bfloat16_tE19Flash_kernel_traitsILi192ELi64ELi64ELi4ES3_EELb1ELb0ELb0ELb1ELb0ELb0ELb0ELb0EEEvNS_16Flash_fwd_paramsE:
.text._ZN5flash16flash_fwd_kernelI23Flash_fwd_kernel_traitsILi192ELi64ELi64ELi4ELb0ELb0EN7cutlass10bfloat16_tE19Flash_kernel_traitsILi192ELi64ELi64ELi4ES3_EELb1ELb0ELb0ELb1ELb0ELb0ELb0ELb0EEEvNS_16Flash_fwd_paramsE:
        /* <DEDUP_REMOVED lines=54> */
[----:B------:R-:W4:Y:S01]  /*0360*/  @P1 LDG.E R0, [R12.64] ;  /* 0x000000100c001981 */ /* 0x000f22000c1e1900 */
        /* <DEDUP_REMOVED lines=9> */
[----:B------:R-:W-:Y:S01]  /*0400*/  LOP3.LUT R11, R83, 0xffffffe0, RZ, 0xc0, !PT ;  /* 0xffffffe0530b7812 */ /* 0x000fe200078ec0ff */
[----:B------:R-:W-:Y:S02]  /*0410*/  UMOV UR23, URZ ;  /* 0x0000003f00177c82 */ /* 0x000fe40008000000 */
[----:B------:R-:W-:Y:S02]  /*0420*/  USHF.L.U32 UR5, UR4, 0x5, URZ ;  /* 0x0000000504057899 */ /* 0x000fe4000800063f */
[----:B------:R-:W-:Y:S02]  /*0430*/  IMAD.IADD R80, R6, 0x1, -R11 ;  /* 0x0000000106507824 */ /* 0x000fe400078e0a0b */
[----:B------:R-:W-:Y:S01]  /*0440*/  USHF.R.S32.HI UR4, URZ, 0x1f, UR5 ;  /* 0x0000001f3f047899 */ /* 0x000fe20008011405 */
[----:B--2---:R-:W1:Y:S08]  /*0450*/  @P0 R2UR UR9, R10 ;  /* 0x000000000a0903c2 */ /* 0x004e7000000e0000 */
[----:B---3--:R-:W1:Y:S08]  /*0460*/  @P0 R2UR UR13, R9 ;  /* 0x00000000090d03c2 */ /* 0x008e7000000e0000 */
[----:B----4-:R2:W3:Y:S08]  /*0470*/  @P1 R2UR UR23, R0 ;  /* 0x00000000001713c2 */ /* 0x0104f000000e0000 */
[----:B-----5:R4:W3:Y:S01]  /*0480*/  @!P2 R2UR UR24, R8 ;  /* 0x000000000818a3c2 */ /* 0x0208e200000e0000 */
[----:B------:R-:W-:-:S04]  /*0490*/  ISETP.NE.U32.AND P2, PT, RZ, c[0x0][0x248], PT ;  /* 0x00009200ff007a0c */ /* 0x000fc80003f45070 */
[----:B------:R-:W-:Y:S01]  /*04a0*/  ISETP.NE.AND.EX P2, PT, RZ, c[0x0][0x24c], PT, P2 ;  /* 0x00009300ff007a0c */ /* 0x000fe20003f45320 */
[----:B-1----:R-:W-:Y:S01]  /*04b0*/  @UP2 UIADD3 UR13, UR13, -UR9, URZ ;  /* 0x800000090d0d2290 */ /* 0x002fe2000fffe03f */
[--C-:B------:R-:W-:Y:S02]  /*04c0*/  IADD3 R134, P1, P0, R2, UR5, R80.reuse ;  /* 0x0000000502867c10 */ /* 0x100fe4000f83e050 */
[----:B--2---:R-:W-:-:S04]  /*04d0*/  SHF.R.S32.HI R0, RZ, 0x1f, R80 ;  /* 0x0000001fff007819 */ /* 0x004fc80000011450 */
[----:B------:R-:W-:Y:S01]  /*04e0*/  @!UP2 ULDC UR13, c[0x0][0x214] ;  /* 0x00008500000daab9 */ /* 0x000fe20000000800 */
[----:B------:R-:W-:-:S04]  /*04f0*/  IADD3.X R3, R3, UR4, R0, P1, P0 ;  /* 0x0000000403037c10 */ /* 0x000fc80008fe0400 */
[----:B---34-:R-:W-:Y:S05]  /*0500*/  @!P2 BRA `(.L_x_666) ;  /* 0x000000700000a947 */ /* 0x018fea0003800000 */
[----:B------:R-:W-:-:S13]  /*0510*/  PLOP3.LUT P0, PT, PT, PT, UP3, 0x80, 0x0 ;  /* 0x000000000000781c */ /* 0x000fda0003f0f038 */
[----:B------:R-:W2:Y:S04]  /*0520*/  @P0 LDG.E R0, [R4.64+0x4] ;  /* 0x0000041004000981 */ /* 0x000ea8000c1e1900 */
[----:B------:R-:W3:Y:S01]  /*0530*/  @!P0 LDG.E R2, [R4.64] ;  /* 0x0000001004028981 */ /* 0x000ee2000c1e1900 */
[----:B--2---:R-:W1:Y:S02]  /*0540*/  @P0 R2UR UR6, R0 ;  /* 0x00000000000603c2 */ /* 0x004e6400000e0000 */
[----:B-1----:R-:W-:-:S11]  /*0550*/  @UP3 UIADD3 UR6, UR6, -UR24, URZ ;  /* 0x8000001806063290 */ /* 0x002fd6000fffe03f */
[----:B---3--:R1:W2:Y:S02]  /*0560*/  @!P0 R2UR UR6, R2 ;  /* 0x00000000020683c2 */ /* 0x0082a400000e0000 */
[----:B-12---:R-:W-:Y:S05]  /*0570*/  BRA `(.L_x_667) ;  /* 0x0000001000007947 */ /* 0x006fea0003800000 */
.L_x_666:
[----:B------:R-:W-:Y:S02]  /*0580*/  ULDC UR6, c[0x0][0x218] ;  /* 0x0000860000067ab9 */ /* 0x000fe40000000800 */
.L_x_667:
        /* <DEDUP_REMOVED lines=39> */
[----:B------:R-:W-:Y:S02]  /*0800*/  @UP0 UIMAD.WIDE.U32 UR28, UR25, UR4, URZ ;  /* 0x00000004191c02a5 */ /* 0x000fe4000f8e003f */
[----:B------:R-:W-:Y:S02]  /*0810*/  @!UP1 UIMAD.WIDE.U32 UR30, UR15, UR6, URZ ;  /* 0x000000060f1e92a5 */ /* 0x000fe4000f8e003f */
[----:B------:R-:W-:Y:S02]  /*0820*/  @!UP1 UIMAD UR4, UR15, UR7, UR21 ;  /* 0x000000070f0492a4 */ /* 0x000fe4000f8e0215 */
[----:B------:R-:W-:Y:S02]  /*0830*/  @UP1 UMOV UR6, UR26 ;  /* 0x0000001a00061c82 */ /* 0x000fe40008000000 */
[----:B------:R-:W-:Y:S02]  /*0840*/  @UP0 UIMAD UR7, UR25, UR5, UR29 ;  /* 0x00000005190702a4 */ /* 0x000fe4000f8e021d */
[----:B------:R-:W-:-:S02]  /*0850*/  USHF.R.S32.HI UR21, URZ, 0x1f, UR14 ;  /* 0x0000001f3f157899 */ /* 0x000fc4000801140e */
[----:B------:R-:W-:Y:S02]  /*0860*/  @!UP1 UIADD3 UR22, UR31, UR4, URZ ;  /* 0x000000041f169290 */ /* 0x000fe4000fffe03f */
[----:B------:R-:W-:Y:S02]  /*0870*/  @!UP1 UMOV UR6, UR30 ;  /* 0x0000001e00069c82 */ /* 0x000fe40008000000 */
[----:B------:R-:W-:Y:S01]  /*0880*/  @UP0 UMOV UR26, UR28 ;  /* 0x0000001c001a0c82 */ /* 0x000fe20008000000 */
[----:B------:R-:W-:Y:S05]  /*0890*/  @P0 BRA `(.L_x_669) ;  /* 0x000000c000000947 */ /* 0x000fea0003800000 */
[----:B-1----:R-:W-:Y:S02]  /*08a0*/  USHF.R.S32.HI UR25, URZ, 0x1f, UR23 ;  /* 0x0000001f3f197899 */ /* 0x002fe40008011417 */
[----:B------:R-:W-:Y:S02]  /*08b0*/  ULDC.64 UR4, c[0x0][0x198] ;  /* 0x0000660000047ab9 */ /* 0x000fe40000000a00 */
[----:B------:R-:W-:Y:S02]  /*08c0*/  UIMAD UR25, UR25, UR4, URZ ;  /* 0x00000004191972a4 */ /* 0x000fe4000f8e023f */
[----:B------:R-:W-:-:S02]  /*08d0*/  UIMAD.WIDE.U32 UR26, UR23, UR4, URZ ;  /* 0x00000004171a72a5 */ /* 0x000fc4000f8e003f */
[----:B------:R-:W-:Y:S02]  /*08e0*/  UIMAD UR25, UR23, UR5, UR25 ;  /* 0x00000005171972a4 */ /* 0x000fe4000f8e0219 */
[----:B------:R-:W-:Y:S02]  /*08f0*/  USHF.R.S32.HI UR7, URZ, 0x1f, UR15 ;  /* 0x0000001f3f077899 */ /* 0x000fe4000801140f */
[----:B------:R-:W-:Y:S02]  /*0900*/  ULDC.64 UR4, c[0x0][0x180] ;  /* 0x0000600000047ab9 */ /* 0x000fe40000000a00 */
[----:B------:R-:W-:Y:S02]  /*0910*/  UIADD3 UR27, UR27, UR25, URZ ;  /* 0x000000191b1b7290 */ /* 0x000fe4000fffe03f */
[----:B------:R-:W-:Y:S02]  /*0920*/  UIMAD UR7, UR7, UR4, URZ ;  /* 0x00000004070772a4 */ /* 0x000fe4000f8e023f */
[----:B------:R-:W-:-:S02]  /*0930*/  UIMAD.WIDE.U32 UR26, UR15, UR4, UR26 ;  /* 0x000000040f1a72a5 */ /* 0x000fc4000f8e001a */
[----:B------:R-:W-:-:S04]  /*0940*/  UIMAD UR7, UR15, UR5, UR7 ;  /* 0x000000050f0772a4 */ /* 0x000fc8000f8e0207 */
[----:B------:R-:W-:Y:S02]  /*0950*/  UIADD3 UR7, UR27, UR7, URZ ;  /* 0x000000071b077290 */ /* 0x000fe4000fffe03f */
.L_x_669:
        /* <DEDUP_REMOVED lines=44> */
.L_x_670:
[CC--:B------:R-:W-:Y:S01]  /*0c20*/  LEA.HI R5, R7.reuse, R6.reuse, RZ, 0x3 ;  /* 0x0000000607057211 */ /* 0x0c0fe200078f18ff */
[----:B------:R-:W1:Y:S01]  /*0c30*/  S2R R16, SR_CTAID.Z ;  /* 0x0000000000107919 */ /* 0x000e620000002700 */
[-C--:B------:R-:W-:Y:S01]  /*0c40*/  LEA.HI R9, R7, R6.reuse, RZ, 0x4 ;  /* 0x0000000607097211 */ /* 0x080fe200078f20ff */
[----:B------:R-:W-:Y:S01]  /*0c50*/  IMAD.U32 R21, RZ, RZ, UR10 ;  /* 0x0000000aff157e24 */ /* 0x000fe2000f8e00ff */
[----:B------:R-:W-:Y:S01]  /*0c60*/  SHF.R.S32.HI R14, RZ, 0x3, R5 ;  /* 0x00000003ff0e7819 */ /* 0x000fe20000011405 */
[----:B------:R-:W-:Y:S01]  /*0c70*/  BSSY B0, `(.L_x_671) ;  /* 0x0000066000007945 */ /* 0x000fe20003800000 */
[----:B------:R-:W-:Y:S02]  /*0c80*/  LOP3.LUT R5, R5, 0xfffffff8, RZ, 0xc0, !PT ;  /* 0xfffffff805057812 */ /* 0x000fe400078ec0ff */
[----:B------:R-:W-:Y:S01]  /*0c90*/  SHF.R.S32.HI R0, RZ, 0x4, R9 ;  /* 0x00000004ff007819 */ /* 0x000fe20000011409 */
[----:B------:R-:W-:Y:S01]  /*0ca0*/  IMAD.SHL.U32 R11, R14, 0x40, RZ ;  /* 0x000000400e0b7824 */ /* 0x000fe200078e00ff */
[----:B------:R-:W-:Y:S01]  /*0cb0*/  LEA.HI R7, R7, R6, RZ, 0x6 ;  /* 0x0000000607077211 */ /* 0x000fe200078f30ff */
[----:B------:R-:W-:Y:S01]  /*0cc0*/  IMAD.IADD R2, R6, 0x1, -R5 ;  /* 0x0000000106027824 */ /* 0x000fe200078e0a05 */
[----:B------:R-:W-:-:S02]  /*0cd0*/  LEA.HI R197, R9, R0, RZ, 0x1 ;  /* 0x0000000009c57211 */ /* 0x000fc400078f08ff */
[----:B------:R-:W-:Y:S01]  /*0ce0*/  LOP3.LUT R9, R9, 0xfffffff0, RZ, 0xc0, !PT ;  /* 0xfffffff009097812 */ /* 0x000fe200078ec0ff */
[----:B------:R-:W-:Y:S01]  /*0cf0*/  IMAD.SHL.U32 R210, R2, 0x8, RZ ;  /* 0x0000000802d27824 */ /* 0x000fe200078e00ff */
[----:B------:R-:W-:Y:S01]  /*0d00*/  LOP3.LUT R197, R197, 0xfffffffe, RZ, 0xc0, !PT ;  /* 0xfffffffec5c57812 */ /* 0x000fe200078ec0ff */
[----:B------:R-:W-:Y:S01]  /*0d10*/  IMAD.SHL.U32 R7, R7, 0x8, RZ ;  /* 0x0000000807077824 */ /* 0x000fe200078e00ff */
[----:B------:R-:W-:Y:S01]  /*0d20*/  LOP3.LUT R11, R11, 0x1c0, RZ, 0xc0, !PT ;  /* 0x000001c00b0b7812 */ /* 0x000fe200078ec0ff */
[----:B------:R-:W-:Y:S01]  /*0d30*/  IMAD.IADD R9, R6, 0x1, -R9 ;  /* 0x0000000106097824 */ /* 0x000fe200078e0a09 */
[----:B------:R-:W-:Y:S01]  /*0d40*/  SHF.R.S32.HI R15, RZ, 0x1f, R14 ;  /* 0x0000001fff0f7819 */ /* 0x000fe2000001140e */
[----:B------:R-:W-:Y:S01]  /*0d50*/  IMAD.IADD R197, R0, 0x1, -R197 ;  /* 0x0000000100c57824 */ /* 0x000fe200078e0ac5 */
[----:B------:R-:W-:Y:S02]  /*0d60*/  LOP3.LUT R5, R11, 0x38, R210, 0xf8, !PT ;  /* 0x000000380b057812 */ /* 0x000fe400078ef8d2 */
[----:B------:R-:W-:Y:S01]  /*0d70*/  SHF.R.U32.HI R200, RZ, 0x3, R11 ;  /* 0x00000003ffc87819 */ /* 0x000fe2000001160b */
[----:B------:R-:W-:Y:S01]  /*0d80*/  IMAD.WIDE R20, R21, 0x40, R14 ;  /* 0x0000004015147825 */ /* 0x000fe200078e020e */
[----:B------:R-:W-:-:S02]  /*0d90*/  SHF.R.S32.HI R0, RZ, 0x1f, R9 ;  /* 0x0000001fff007819 */ /* 0x000fc40000011409 */
[----:B------:R-:W-:Y:S02]  /*0da0*/  LOP3.LUT R200, R5, R200, RZ, 0x3c, !PT ;  /* 0x000000c805c87212 */ /* 0x000fe400078e3cff */
[----:B------:R-:W-:Y:S02]  /*0db0*/  LEA.HI R5, R0, R9, RZ, 0x3 ;  /* 0x0000000900057211 */ /* 0x000fe400078f18ff */
[--C-:B------:R-:W-:Y:S02]  /*0dc0*/  SHF.R.S32.HI R211, RZ, 0x1f, R210.reuse ;  /* 0x0000001fffd37819 */ /* 0x100fe400000114d2 */
[C---:B------:R-:W-:Y:S01]  /*0dd0*/  LOP3.LUT R0, R5.reuse, 0xfffffff8, RZ, 0xc0, !PT ;  /* 0xfffffff805007812 */ /* 0x040fe200078ec0ff */
[----:B------:R-:W-:Y:S01]  /*0de0*/  IMAD.SHL.U32 R5, R5, 0x40, RZ ;  /* 0x0000004005057824 */ /* 0x000fe200078e00ff */
[----:B------:R-:W-:Y:S01]  /*0df0*/  IADD3 R10, P0, R210, UR6, RZ ;  /* 0x00000006d20a7c10 */ /* 0x000fe2000ff1e0ff */
[----:B------:R-:W-:Y:S01]  /*0e00*/  IMAD.WIDE.U32 R18, R14, c[0x0][0x198], R210 ;  /* 0x000066000e127a25 */ /* 0x000fe200078e00d2 */
[----:B------:R-:W-:-:S02]  /*0e10*/  LOP3.LUT R200, R200, 0xfffffe00, R7, 0xf8, !PT ;  /* 0xfffffe00c8c87812 */ /* 0x000fc400078ef807 */
[----:B------:R-:W-:Y:S01]  /*0e20*/  IADD3.X R11, R211, UR22, RZ, P0, !PT ;  /* 0x00000016d30b7c10 */ /* 0x000fe200087fe4ff */
[----:B------:R-:W-:Y:S01]  /*0e30*/  IMAD.IADD R0, R9, 0x1, -R0 ;  /* 0x0000000109007824 */ /* 0x000fe200078e0a00 */
[----:B------:R-:W-:Y:S01]  /*0e40*/  IADD3 R206, P1, R18, UR26, RZ ;  /* 0x0000001a12ce7c10 */ /* 0x000fe2000ff3e0ff */
[C---:B------:R-:W-:Y:S01]  /*0e50*/  IMAD R9, R15.reuse, c[0x0][0x198], RZ ;  /* 0x000066000f097a24 */ /* 0x040fe200078e02ff */
[----:B------:R-:W-:Y:S01]  /*0e60*/  UIADD3 UR22, -UR11, UR13, URZ ;  /* 0x0000000d0b167290 */ /* 0x000fe2000fffe13f */
[----:B------:R-:W-:Y:S01]  /*0e70*/  IMAD R7, R15, c[0x0][0x1a0], RZ ;  /* 0x000068000f077a24 */ /* 0x000fe200078e02ff */
[----:B------:R-:W-:Y:S01]  /*0e80*/  LOP3.LUT P3, RZ, R0, 0x4, RZ, 0xc0, !PT ;  /* 0x0000000400ff7812 */ /* 0x000fe2000786c0ff */
[----:B------:R-:W-:Y:S01]  /*0e90*/  IMAD.WIDE.U32 R12, R14, c[0x0][0x1a0], R210 ;  /* 0x000068000e0c7a25 */ /* 0x000fe200078e00d2 */
[C---:B------:R-:W-:Y:S02]  /*0ea0*/  LOP3.LUT P2, RZ, R0.reuse, 0x2, RZ, 0xc0, !PT ;  /* 0x0000000200ff7812 */ /* 0x040fe4000784c0ff */
[----:B------:R-:W-:Y:S01]  /*0eb0*/  SHF.R.S32.HI R199, RZ, 0x1f, R204 ;  /* 0x0000001fffc77819 */ /* 0x000fe200000114cc */
[----:B------:R-:W-:Y:S01]  /*0ec0*/  IMAD.SHL.U32 R0, R0, 0x40, RZ ;  /* 0x0000004000007824 */ /* 0x000fe200078e00ff */
[----:B------:R-:W-:Y:S01]  /*0ed0*/  IADD3 R8, P0, R12, UR28, RZ ;  /* 0x0000001c0c087c10 */ /* 0x000fe2000ff1e0ff */
[----:B------:R-:W-:Y:S01]  /*0ee0*/  IMAD R9, R14, c[0x0][0x19c], R9 ;  /* 0x000067000e097a24 */ /* 0x000fe200078e0209 */
[----:B------:R-:W-:Y:S01]  /*0ef0*/  SHF.R.S32.HI R83, RZ, 0x5, R83 ;  /* 0x00000005ff537819 */ /* 0x000fe20000011453 */
[----:B-1----:R-:W-:Y:S01]  /*0f00*/  IMAD.WIDE.U32 R16, R16, c[0x0][0x1a8], R10 ;  /* 0x00006a0010107a25 */ /* 0x002fe200078e000a */
[----:B------:R-:W-:-:S02]  /*0f10*/  LOP3.LUT R0, R0, 0x1c0, RZ, 0xc0, !PT ;  /* 0x000001c000007812 */ /* 0x000fc400078ec0ff */
[----:B------:R-:W-:Y:S01]  /*0f20*/  IADD3.X R207, R19, UR7, R9, P1, !PT ;  /* 0x0000000713cf7c10 */ /* 0x000fe20008ffe409 */
[----:B------:R-:W-:Y:S01]  /*0f30*/  IMAD R7, R14, c[0x0][0x1a4], R7 ;  /* 0x000069000e077a24 */ /* 0x000fe200078e0207 */
[C---:B------:R-:W-:Y:S01]  /*0f40*/  IADD3 R202, R210.reuse, 0x40, RZ ;  /* 0x00000040d2ca7810 */ /* 0x040fe20007ffe0ff */
[----:B------:R-:W-:Y:S01]  /*0f50*/  IMAD.SHL.U32 R11, R197, 0x8, RZ ;  /* 0x00000008c50b7824 */ /* 0x000fe200078e00ff */
[----:B------:R-:W-:Y:S01]  /*0f60*/  IADD3 R201, R210, 0x80, RZ ;  /* 0x00000080d2c97810 */ /* 0x000fe20007ffe0ff */
[----:B------:R-:W-:Y:S01]  /*0f70*/  IMAD R209, R199, c[0x0][0x1b0], RZ ;  /* 0x00006c00c7d17a24 */ /* 0x000fe200078e02ff */
[----:B------:R-:W-:Y:S01]  /*0f80*/  IADD3.X R9, R13, UR5, R7, P0, !PT ;  /* 0x000000050d097c10 */ /* 0x000fe200087fe407 */
[----:B------:R-:W-:Y:S01]  /*0f90*/  ULDC.64 UR4, c[0x0][0x1a8] ;  /* 0x00006a0000047ab9 */ /* 0x000fe20000000a00 */
[----:B------:R-:W-:Y:S01]  /*0fa0*/  LOP3.LUT R7, R0, 0x8, R11, 0xf8, !PT ;  /* 0x0000000800077812 */ /* 0x000fe200078ef80b */
[----:B------:R-:W-:Y:S01]  /*0fb0*/  UIMAD UR4, UR21, UR4, URZ ;  /* 0x00000004150472a4 */ /* 0x000fe2000f8e023f */
[----:B------:R-:W-:Y:S01]  /*0fc0*/  ISETP.GE.AND P0, PT, R14, UR22, PT ;  /* 0x000000160e007c0c */ /* 0x000fe2000bf06270 */
[----:B------:R-:W-:Y:S01]  /*0fd0*/  IMAD R199, R199, c[0x0][0x1b8], RZ ;  /* 0x00006e00c7c77a24 */ /* 0x000fe200078e02ff */
[----:B------:R-:W-:Y:S01]  /*0fe0*/  SHF.R.U32.HI R0, RZ, 0x3, R0 ;  /* 0x00000003ff007819 */ /* 0x000fe20000011600 */
[----:B------:R-:W-:Y:S01]  /*0ff0*/  UIMAD UR4, UR14, UR5, UR4 ;  /* 0x000000050e0472a4 */ /* 0x000fe2000f8e0204 */
[----:B------:R-:W-:-:S02]  /*1000*/  IMAD R209, R204, c[0x0][0x1b4], R209 ;  /* 0x00006d00ccd17a24 */ /* 0x000fc400078e02d1 */
[----:B------:R-:W-:Y:S01]  /*1010*/  LOP3.LUT R0, R7, R0, RZ, 0x3c, !PT ;  /* 0x0000000007007212 */ /* 0x000fe200078e3cff */
[C---:B------:R-:W-:Y:S02]  /*1020*/  IMAD R199, R204.reuse, c[0x0][0x1bc], R199 ;  /* 0x00006f00ccc77a24 */ /* 0x040fe400078e02c7 */
[----:B------:R-:W-:Y:S01]  /*1030*/  IMAD.WIDE.U32 R206, R204, c[0x0][0x1b0], R206 ;  /* 0x00006c00ccce7a25 */ /* 0x000fe200078e00ce */
[----:B------:R-:W-:Y:S02]  /*1040*/  LOP3.LUT R0, R0, 0xfffffe00, R5, 0xf8, !PT ;  /* 0xfffffe0000007812 */ /* 0x000fe400078ef805 */
[----:B------:R-:W-:Y:S01]  /*1050*/  IADD3 R19, R17, UR4, RZ ;  /* 0x0000000411137c10 */ /* 0x000fe2000fffe0ff */
[----:B------:R-:W-:-:S04]  /*1060*/  IMAD.WIDE.U32 R204, R204, c[0x0][0x1b8], R8 ;  /* 0x00006e00cccc7a25 */ /* 0x000fc800078e0008 */
[----:B------:R-:W-:Y:S02]  /*1070*/  IMAD.MOV.U32 R5, RZ, RZ, 0x20 ;  /* 0x00000020ff057424 */ /* 0x000fe400078e00ff */
[----:B------:R-:W-:Y:S02]  /*1080*/  IMAD.MOV.U32 R8, RZ, RZ, 0x10 ;  /* 0x00000010ff087424 */ /* 0x000fe400078e00ff */
[----:B------:R-:W-:Y:S01]  /*1090*/  IMAD.SHL.U32 R200, R200, 0x2, RZ ;  /* 0x00000002c8c87824 */ /* 0x000fe200078e00ff */
[----:B------:R-:W-:Y:S01]  /*10a0*/  SEL R5, R5, 0xffffffe0, !P3 ;  /* 0xffffffe005057807 */ /* 0x000fe20005800000 */
[----:B------:R-:W-:Y:S01]  /*10b0*/  IMAD.IADD R209, R207, 0x1, R209 ;  /* 0x00000001cfd17824 */ /* 0x000fe200078e02d1 */
[----:B------:R-:W-:Y:S01]  /*10c0*/  SEL R7, R8, 0xfffffff0, !P2 ;  /* 0xfffffff008077807 */ /* 0x000fe20005000000 */
        /* <DEDUP_REMOVED lines=32> */
.L_x_672:
[----:B------:R-:W-:Y:S05]  /*12d0*/  BSYNC B0 ;  /* 0x0000000000007941 */ /* 0x000fea0003800000 */
.L_x_671:
        /* <DEDUP_REMOVED lines=37> */
.L_x_674:
[----:B------:R-:W-:Y:S05]  /*1530*/  BSYNC B0 ;  /* 0x0000000000007941 */ /* 0x000fea0003800000 */
.L_x_673:
        /* <DEDUP_REMOVED lines=37> */
.L_x_676:
[----:B------:R-:W-:Y:S05]  /*1790*/  BSYNC B0 ;  /* 0x0000000000007941 */ /* 0x000fea0003800000 */
.L_x_675:
        /* <DEDUP_REMOVED lines=40> */
.L_x_678:
[----:B------:R-:W-:Y:S05]  /*1a20*/  BSYNC B0 ;  /* 0x0000000000007941 */ /* 0x000fea0003800000 */
.L_x_677:
        /* <DEDUP_REMOVED lines=37> */
.L_x_680:
[----:B------:R-:W-:Y:S05]  /*1c80*/  BSYNC B0 ;  /* 0x0000000000007941 */ /* 0x000fea0003800000 */
.L_x_679:
        /* <DEDUP_REMOVED lines=33> */
.L_x_682:
[----:B------:R-:W-:Y:S05]  /*1ea0*/  BSYNC B0 ;  /* 0x0000000000007941 */ /* 0x000fea0003800000 */
.L_x_681:
        /* <DEDUP_REMOVED lines=32> */
.L_x_684:
[----:B------:R-:W-:Y:S05]  /*20b0*/  BSYNC B0 ;  /* 0x0000000000007941 */ /* 0x000fea0003800000 */
.L_x_683:
        /* <DEDUP_REMOVED lines=34> */
.L_x_686:
[----:B------:R-:W-:Y:S05]  /*22e0*/  BSYNC B0 ;  /* 0x0000000000007941 */ /* 0x000fea0003800000 */
.L_x_685:
[----:B------:R-:W-:Y:S01]  /*22f0*/  ULDC.64 UR6, c[0x0][0x318] ;  /* 0x0000c60000067ab9 */ /* 0x000fe20000000a00 */
[----:B------:R-:W0:Y:S01]  /*2300*/  LDGDEPBAR ;  /* 0x00000000000079af */ /* 0x000e220000000000 */
[----:B------:R-:W-:Y:S02]  /*2310*/  UISETP.NE.U32.AND UP1, UPT, URZ, UR6, UPT ;  /* 0x000000063f00728c */ /* 0x000fe4000bf25070 */
[----:B------:R-:W-:Y:S02]  /*2320*/  ULDC.64 UR4, c[0x0][0x320] ;  /* 0x0000c80000047ab9 */ /* 0x000fe40000000a00 */
[----:B------:R-:W-:-:S06]  /*2330*/  UISETP.NE.AND.EX UP1, UPT, URZ, UR7, UPT, UP1 ;  /* 0x000000073f00728c */ /* 0x000fcc000bf25310 */
[----:B------:R-:W-:-:S05]  /*2340*/  PLOP3.LUT P0, PT, PT, PT, UP1, 0x80, 0x0 ;  /* 0x000000000000781c */ /* 0x000fca0003f0f018 */
[----:B------:R-:W-:Y:S02]  /*2350*/  @UP1 USHF.R.S32.HI UR29, URZ, 0x1f, UR15 ;  /* 0x0000001f3f1d1899 */ /* 0x000fe4000801140f */
[----:B------:R-:W-:Y:S02]  /*2360*/  @UP1 UMOV UR30, UR14 ;  /* 0x0000000e001e1c82 */ /* 0x000fe40008000000 */
[----:B------:R-:W-:Y:S02]  /*2370*/  @UP1 UIMAD UR29, UR29, UR4, URZ ;  /* 0x000000041d1d12a4 */ /* 0x000fe4000f8e023f */
[----:B------:R-:W-:Y:S02]  /*2380*/  @UP1 UMOV UR31, UR21 ;  /* 0x00000015001f1c82 */ /* 0x000fe40008000000 */
[----:B------:R-:W-:Y:S01]  /*2390*/  @UP1 UIMAD.WIDE.U32 UR30, UR15, UR4, UR30 ;  /* 0x000000040f1e12a5 */ /* 0x000fe2000f8e001e */
[----:B------:R-:W-:-:S04]  /*23a0*/  DEPBAR.LE SB0, 0x0 ;  /* 0x000080000000791a */ /* 0x000fc80000000000 */
[----:B------:R-:W-:Y:S02]  /*23b0*/  @UP1 UIMAD UR5, UR15, UR5, UR29 ;  /* 0x000000050f0512a4 */ /* 0x000fe4000f8e021d */
[----:B------:R-:W-:Y:S02]  /*23c0*/  @UP1 ULEA UR6, UP0, UR30, UR6, 0x2 ;  /* 0x000000061e061291 */ /* 0x000fe4000f80103f */
[----:B------:R-:W-:-:S04]  /*23d0*/  @UP1 UIADD3 UR5, UR31, UR5, URZ ;  /* 0x000000051f051290 */ /* 0x000fc8000fffe03f */
[----:B------:R-:W-:Y:S01]  /*23e0*/  @UP1 ULEA.HI.X UR7, UR30, UR7, UR5, 0x2, UP0 ;  /* 0x000000071e071291 */ /* 0x000fe200080f1405 */
[----:B-1----:R-:W-:Y:S01]  /*23f0*/  IMAD.U32 R16, RZ, RZ, UR6 ;  /* 0x00000006ff107e24 */ /* 0x002fe2000f8e00ff */
[----:B------:R-:W1:Y:S01]  /*2400*/  @P0 MUFU.RCP R12, c[0x0][0x238] ;  /* 0x00008e00000c0b08 */ /* 0x000e620000001000 */
[----:B------:R-:W-:Y:S01]  /*2410*/  ISETP.GE.AND P1, PT, R14, UR24, PT ;  /* 0x000000180e007c0c */ /* 0x000fe2000bf26270 */
[----:B------:R-:W-:Y:S02]  /*2420*/  ULDC.64 UR4, c[0x0][0x1a0] ;  /* 0x0000680000047ab9 */ /* 0x000fe40000000a00 */
[----:B------:R-:W-:-:S05]  /*2430*/  IMAD.U32 R17, RZ, RZ, UR7 ;  /* 0x00000007ff117e24 */ /* 0x000fca000f8e00ff */
[----:B------:R-:W1:Y:S01]  /*2440*/  @P0 LDG.E R13, [R16.64] ;  /* 0x00000010100d0981 */ /* 0x000e62000c1e1900 */
[----:B------:R-:W-:Y:S01]  /*2450*/  UIMAD.WIDE.U32 UR14, UR25, UR4, URZ ;  /* 0x00000004190e72a5 */ /* 0x000fe2000f8e003f */
[----:B------:R-:W-:Y:S01]  /*2460*/  BSSY B0, `(.L_x_687) ;  /* 0x000002b000007945 */ /* 0x000fe20003800000 */
[----:B------:R-:W-:Y:S01]  /*2470*/  UIMAD UR4, UR28, UR4, URZ ;  /* 0x000000041c0472a4 */ /* 0x000fe2000f8e023f */
[----:B------:R-:W-:Y:S03]  /*2480*/  BAR.SYNC.DEFER_BLOCKING 0x0 ;  /* 0x0000000000007b1d */ /* 0x000fe60000010000 */
[----:B------:R-:W-:Y:S01]  /*2490*/  UIMAD UR4, UR25, UR5, UR4 ;  /* 0x00000005190472a4 */ /* 0x000fe2000f8e0204 */
[----:B------:R-:W-:Y:S01]  /*24a0*/  MOV R18, UR14 ;  /* 0x0000000e00127c02 */ /* 0x000fe20008000f00 */
[----:B------:R-:W-:Y:S02]  /*24b0*/  IMAD.U32 R19, RZ, RZ, UR15 ;  /* 0x0000000fff137e24 */ /* 0x000fe4000f8e00ff */
[----:B------:R-:W-:Y:S01]  /*24c0*/  UIADD3 UR4, UR15, UR4, URZ ;  /* 0x000000040f047290 */ /* 0x000fe2000fffe03f */
[----:B------:R2:W-:Y:S04]  /*24d0*/  @P1 STS.128 [R200+0xc000], RZ ;  /* 0x00c000ffc8001388 */ /* 0x0005e80000000c00 */
[----:B------:R2:W-:Y:S04]  /*24e0*/  @P1 STS.128 [R200+0xe000], RZ ;  /* 0x00e000ffc8001388 */ /* 0x0005e80000000c00 */
[----:B------:R2:W-:Y:S01]  /*24f0*/  @P1 STS.128 [R200+0x10000], RZ ;  /* 0x010000ffc8001388 */ /* 0x0005e20000000c00 */
[----:B-1----:R-:W-:-:S04]  /*2500*/  @P0 FMUL.FTZ R12, R13, R12 ;  /* 0x0000000c0d0c0220 */ /* 0x002fc80000410000 */
[----:B------:R1:W3:Y:S01]  /*2510*/  @P0 R2UR UR6, R12 ;  /* 0x000000000c0603c2 */ /* 0x0002e200000e0000 */
[C---:B------:R-:W-:Y:S02]  /*2520*/  LEA R16, P0, R18.reuse, R204, 0x6 ;  /* 0x000000cc12107211 */ /* 0x040fe400078030ff */
[----:B-1----:R-:W-:Y:S01]  /*2530*/  MOV R12, UR4 ;  /* 0x00000004000c7c02 */ /* 0x002fe20008000f00 */
[----:B------:R-:W-:Y:S02]  /*2540*/  UMOV UR4, URZ ;  /* 0x0000003f00047c82 */ /* 0x000fe40008000000 */
[----:B---3--:R-:W-:Y:S01]  /*2550*/  @UP1 UMOV UR4, UR6 ;  /* 0x0000000600041c82 */ /* 0x008fe20008000000 */
[----:B------:R-:W-:Y:S01]  /*2560*/  LEA.HI.X R17, R18, R199, R12, 0x6, P0 ;  /* 0x000000c712117211 */ /* 0x000fe200000f340c */
[----:B------:R-:W-:Y:S05]  /*2570*/  @P1 BRA `(.L_x_688) ;  /* 0x0000019000001947 */ /* 0x000fea0003800000 */
[----:B--2---:R-:W-:Y:S02]  /*2580*/  ISETP.GE.AND P3, PT, R210, c[0x0][0x220], PT ;  /* 0x00008800d2007a0c */ /* 0x004fe40003f66270 */
        /* <DEDUP_REMOVED lines=24> */
.L_x_688:
[----:B--2---:R-:W-:Y:S05]  /*2710*/  BSYNC B0 ;  /* 0x0000000000007941 */ /* 0x004fea0003800000 */
.L_x_687:
[----:B------:R-:W-:Y:S01]  /*2720*/  ISETP.GE.AND P0, PT, R11, UR24, PT ;  /* 0x000000180b007c0c */ /* 0x000fe2000bf06270 */
[----:B------:R-:W-:-:S12]  /*2730*/  BSSY B0, `(.L_x_689) ;  /* 0x0000022000007945 */ /* 0x000fd80003800000 */
[----:B------:R2:W-:Y:S04]  /*2740*/  @P0 STS.128 [R200+0xc800], RZ ;  /* 0x00c800ffc8000388 */ /* 0x0005e80000000c00 */
[----:B------:R2:W-:Y:S04]  /*2750*/  @P0 STS.128 [R200+0xe800], RZ ;  /* 0x00e800ffc8000388 */ /* 0x0005e80000000c00 */
[----:B------:R2:W-:Y:S01]  /*2760*/  @P0 STS.128 [R200+0x10800], RZ ;  /* 0x010800ffc8000388 */ /* 0x0005e20000000c00 */
[----:B------:R-:W-:Y:S05]  /*2770*/  @P0 BRA `(.L_x_690) ;  /* 0x000001d000000947 */ /* 0x000fea0003800000 */
[----:B------:R-:W-:Y:S01]  /*2780*/  ISETP.GE.AND P3, PT, R210, c[0x0][0x220], PT ;  /* 0x00008800d2007a0c */ /* 0x000fe20003f66270 */
[----:B-1----:R-:W-:Y:S01]  /*2790*/  IMAD.WIDE.U32 R18, R8, c[0x0][0x1a0], RZ ;  /* 0x0000680008127a25 */ /* 0x002fe200078e00ff */
        /* <DEDUP_REMOVED lines=27> */
.L_x_690:
[----:B------:R-:W-:Y:S05]  /*2950*/  BSYNC B0 ;  /* 0x0000000000007941 */ /* 0x000fea0003800000 */
.L_x_689:
        /* <DEDUP_REMOVED lines=14> */
[C---:B-1----:R-:W-:Y:S02]  /*2a40*/  @!P3 LEA R18, P4, R8.reuse, c[0x0][0x170], 0x1 ;  /* 0x00005c000812ba11 */ /* 0x042fe400078808ff */
        /* <DEDUP_REMOVED lines=20> */
.L_x_692:
[----:B------:R-:W-:Y:S05]  /*2b90*/  BSYNC B0 ;  /* 0x0000000000007941 */ /* 0x000fea0003800000 */
.L_x_691:
        /* <DEDUP_REMOVED lines=14> */
[C---:B-1--4-:R-:W-:Y:S01]  /*2c80*/  @!P3 LEA R12, P4, R16.reuse, c[0x0][0x170], 0x1 ;  /* 0x00005c00100cba11 */ /* 0x052fe200078808ff */
        /* <DEDUP_REMOVED lines=21> */
.L_x_694:
[----:B------:R-:W-:Y:S05]  /*2de0*/  BSYNC B0 ;  /* 0x0000000000007941 */ /* 0x000fea0003800000 */
.L_x_693:
[C---:B------:R-:W-:Y:S01]  /*2df0*/  IMAD.SHL.U32 R8, R2.reuse, 0x40, RZ ;  /* 0x0000004002087824 */ /* 0x040fe200078e00ff */
[----:B------:R-:W-:Y:S01]  /*2e00*/  R2P PR, R2, 0x6 ;  /* 0x0000000602007804 */ /* 0x000fe20000000000 */
[----:B------:R-:W-:Y:S01]  /*2e10*/  IMAD.SHL.U32 R14, R14, 0x8, RZ ;  /* 0x000000080e0e7824 */ /* 0x000fe200078e00ff */
[----:B------:R-:W0:Y:S01]  /*2e20*/  LDGDEPBAR ;  /* 0x00000000000079af */ /* 0x000e220000000000 */
[----:B------:R-:W-:Y:S01]  /*2e30*/  IMAD R198, R83, 0x400, R0 ;  /* 0x0000040053c67824 */ /* 0x000fe200078e0200 */
[----:B------:R-:W-:Y:S01]  /*2e40*/  LOP3.LUT R9, R8, 0x1c0, RZ, 0xc0, !PT ;  /* 0x000001c008097812 */ /* 0x000fe200078ec0ff */
[----:B------:R-:W-:Y:S02]  /*2e50*/  UISETP.GE.AND UP0, UPT, UR12, 0x41, UPT ;  /* 0x000000410c00788c */ /* 0x000fe4000bf06270 */
        /* <DEDUP_REMOVED lines=8> */
[----:B-1--4-:R-:W-:Y:S03]  /*2ee0*/  LDSM.16.M88.4 R12, [R196] ;  /* 0x00000000c40c783b */ /* 0x012fe60000000200 */
[----:B------:R-:W-:Y:S01]  /*2ef0*/  IMAD R197, R197, 0x200, R8 ;  /* 0x00000200c5c57824 */ /* 0x000fe200078e0208 */
[----:B------:R-:W-:Y:S03]  /*2f00*/  LDSM.16.M88.4 R76, [R193] ;  /* 0x00000000c14c783b */ /* 0x000fe60000000200 */
[----:B------:R-:W-:-:S05]  /*2f10*/  IMAD.SHL.U32 R197, R197, 0x2, RZ ;  /* 0x00000002c5c57824 */ /* 0x000fca00078e00ff */
[----:B------:R-:W1:Y:S01]  /*2f20*/  LDSM.16.M88.4 R24, [R197+0x6000] ;  /* 0x00600000c518783b */ /* 0x000e620000000200 */
[C---:B------:R-:W-:Y:S02]  /*2f30*/  IADD3 R2, R197.reuse, 0x6000, RZ ;  /* 0x00006000c5027810 */ /* 0x040fe40007ffe0ff */
[----:B------:R-:W-:Y:S01]  /*2f40*/  IADD3 R195, R197, 0x6020, RZ ;  /* 0x00006020c5c37810 */ /* 0x000fe20007ffe0ff */
[----:B------:R-:W4:Y:S01]  /*2f50*/  LDSM.16.M88.4 R16, [R197+0x6800] ;  /* 0x00680000c510783b */ /* 0x000f220000000200 */
[----:B------:R-:W-:Y:S01]  /*2f60*/  @P1 IADD3 R195, R2, -0x20, RZ ;  /* 0xffffffe002c31810 */ /* 0x000fe20007ffe0ff */
[----:B------:R-:W-:Y:S02]  /*2f70*/  IMAD.MOV.U32 R2, RZ, RZ, 0x40 ;  /* 0x00000040ff027424 */ /* 0x000fe400078e00ff */
[----:B------:R-:W5:Y:S01]  /*2f80*/  LDSM.16.M88.4 R60, [R197+0x7000] ;  /* 0x00700000c53c783b */ /* 0x000f620000000200 */
[C---:B------:R-:W-:Y:S02]  /*2f90*/  IADD3 R187, R195.reuse, 0x800, RZ ;  /* 0x00000800c3bb7810 */ /* 0x040fe40007ffe0ff */
[----:B------:R-:W-:Y:S01]  /*2fa0*/  SEL R2, R2, 0xffffffc0, !P2 ;  /* 0xffffffc002027807 */ /* 0x000fe20005000000 */
[----:B------:R-:W2:Y:S01]  /*2fb0*/  LDSM.16.M88.4 R32, [R197+0x7800] ;  /* 0x00780000c520783b */ /* 0x000ea20000000200 */
[----:B------:R-:W-:-:S02]  /*2fc0*/  IADD3 R186, R195, 0x1000, RZ ;  /* 0x00001000c3ba7810 */ /* 0x000fc40007ffe0ff */
[----:B------:R-:W-:Y:S01]  /*2fd0*/  IADD3 R185, R195, 0x1800, RZ ;  /* 0x00001800c3b97810 */ /* 0x000fe20007ffe0ff */
[----:B------:R-:W3:Y:S01]  /*2fe0*/  LDSM.16.M88.4 R8, [R195] ;  /* 0x00000000c308783b */ /* 0x000ee20000000200 */
[----:B------:R-:W-:Y:S01]  /*2ff0*/  IMAD.IADD R191, R197, 0x1, R2 ;  /* 0x00000001c5bf7824 */ /* 0x000fe200078e0202 */
[C---:B------:R-:W-:Y:S01]  /*3000*/  IADD3 R183, R195.reuse, 0x2000, RZ ;  /* 0x00002000c3b77810 */ /* 0x040fe20007ffe0ff */
[----:B------:R-:W-:Y:S01]  /*3010*/  IMAD.IADD R184, R2, 0x1, R195 ;  /* 0x0000000102b87824 */ /* 0x000fe200078e02c3 */
[----:B------:R-:W2:Y:S01]  /*3020*/  LDSM.16.M88.4 R40, [R195+0x800] ;  /* 0x00080000c328783b */ /* 0x000ea20000000200 */
        /* <DEDUP_REMOVED lines=8> */
[----:B------:R-:W-:Y:S01]  /*30b0*/  LDSM.16.M88.4 R44, [R191+0x6000] ;  /* 0x00600000bf2c783b */ /* 0x000fe20000000200 */
[----:B------:R-:W-:-:S03]  /*30c0*/  IADD3 R176, R195, 0x5800, RZ ;  /* 0x00005800c3b07810 */ /* 0x000fc60007ffe0ff */
[----:B------:R-:W-:Y:S01]  /*30d0*/  LDSM.16.M88.4 R68, [R184+0x1800] ;  /* 0x00180000b844783b */ /* 0x000fe20000000200 */
[C---:B-1----:R-:W-:Y:S03]  /*30e0*/  HMMA.16816.F32.BF16 R28, R52.reuse, R24, RZ ;  /* 0x00000018341c723c */ /* 0x042fe600000418ff */
[----:B------:R-:W-:Y:S05]  /*30f0*/  LDSM.16.M88.4 R72, [R184+0x1000] ;  /* 0x00100000b848783b */ /* 0x000fea0000000200 */
[C---:B------:R-:W-:Y:S08]  /*3100*/  HMMA.16816.F32.BF16 R24, R52.reuse, R26, RZ ;  /* 0x0000001a3418723c */ /* 0x040ff000000418ff */
[C---:B----4-:R-:W-:Y:S08]  /*3110*/  HMMA.16816.F32.BF16 R20, R52.reuse, R16, RZ ;  /* 0x000000103414723c */ /* 0x050ff000000418ff */
[C---:B------:R-:W-:Y:S08]  /*3120*/  HMMA.16816.F32.BF16 R16, R52.reuse, R18, RZ ;  /* 0x000000123410723c */ /* 0x040ff000000418ff */
[C---:B-----5:R-:W-:Y:S08]  /*3130*/  HMMA.16816.F32.BF16 R64, R52.reuse, R60, RZ ;  /* 0x0000003c3440723c */ /* 0x060ff000000418ff */
[C---:B------:R-:W-:Y:S08]  /*3140*/  HMMA.16816.F32.BF16 R60, R52.reuse, R62, RZ ;  /* 0x0000003e343c723c */ /* 0x040ff000000418ff */
[C---:B--2---:R-:W-:Y:S08]  /*3150*/  HMMA.16816.F32.BF16 R56, R52.reuse, R32, RZ ;  /* 0x000000203438723c */ /* 0x044ff000000418ff */
[----:B------:R-:W-:Y:S01]  /*3160*/  HMMA.16816.F32.BF16 R52, R52, R34, RZ ;  /* 0x000000223434723c */ /* 0x000fe200000418ff */
[----:B------:R-:W-:Y:S07]  /*3170*/  LDSM.16.M88.4 R32, [R194] ;  /* 0x00000000c220783b */ /* 0x000fee0000000200 */
[C---:B---3--:R-:W-:Y:S08]  /*3180*/  HMMA.16816.F32.BF16 R28, R12.reuse, R8, R28 ;  /* 0x000000080c1c723c */ /* 0x048ff0000004181c */
[C---:B------:R-:W-:Y:S01]  /*3190*/  HMMA.16816.F32.BF16 R24, R12.reuse, R10, R24 ;  /* 0x0000000a0c18723c */ /* 0x040fe20000041818 */
[----:B------:R-:W1:Y:S07]  /*31a0*/  LDSM.16.M88.4 R8, [R191+0x6800] ;  /* 0x00680000bf08783b */ /* 0x000e6e0000000200 */
[C---:B------:R-:W-:Y:S08]  /*31b0*/  HMMA.16816.F32.BF16 R20, R12.reuse, R40, R20 ;  /* 0x000000280c14723c */ /* 0x040ff00000041814 */
[C---:B------:R-:W-:Y:S01]  /*31c0*/  HMMA.16816.F32.BF16 R16, R12.reuse, R42, R16 ;  /* 0x0000002a0c10723c */ /* 0x040fe20000041810 */
[----:B------:R-:W2:Y:S07]  /*31d0*/  LDSM.16.M88.4 R40, [R191+0x7000] ;  /* 0x00700000bf28783b */ /* 0x000eae0000000200 */
[C---:B------:R-:W-:Y:S08]  /*31e0*/  HMMA.16816.F32.BF16 R64, R12.reuse, R36, R64 ;  /* 0x000000240c40723c */ /* 0x040ff00000041840 */
[C---:B------:R-:W-:Y:S01]  /*31f0*/  HMMA.16816.F32.BF16 R60, R12.reuse, R38, R60 ;  /* 0x000000260c3c723c */ /* 0x040fe2000004183c */
[----:B------:R-:W3:Y:S07]  /*3200*/  LDSM.16.M88.4 R36, [R191+0x7800] ;  /* 0x00780000bf24783b */ /* 0x000eee0000000200 */
[C---:B------:R-:W-:Y:S08]  /*3210*/  HMMA.16816.F32.BF16 R56, R12.reuse, R48, R56 ;  /* 0x000000300c38723c */ /* 0x040ff00000041838 */
[----:B------:R-:W-:Y:S01]  /*3220*/  HMMA.16816.F32.BF16 R52, R12, R50, R52 ;  /* 0x000000320c34723c */ /* 0x000fe20000041834 */
[----:B------:R-:W4:Y:S04]  /*3230*/  LDSM.16.M88.4 R12, [R184] ;  /* 0x00000000b80c783b */ /* 0x000f280000000200 */
[----:B------:R-:W-:Y:S03]  /*3240*/  LDSM.16.M88.4 R48, [R198+0x2000] ;  /* 0x00200000c630783b */ /* 0x000fe60000000200 */
[C---:B-1----:R-:W-:Y:S08]  /*3250*/  HMMA.16816.F32.BF16 R20, R32.reuse, R8, R20 ;  /* 0x000000082014723c */ /* 0x042ff00000041814 */
[C---:B------:R-:W-:Y:S01]  /*3260*/  HMMA.16816.F32.BF16 R16, R32.reuse, R10, R16 ;  /* 0x0000000a2010723c */ /* 0x040fe20000041810 */
[----:B------:R-:W1:Y:S07]  /*3270*/  LDSM.16.M88.4 R8, [R184+0x800] ;  /* 0x00080000b808783b */ /* 0x000e6e0000000200 */
[C---:B------:R-:W-:Y:S08]  /*3280*/  HMMA.16816.F32.BF16 R28, R32.reuse, R44, R28 ;  /* 0x0000002c201c723c */ /* 0x040ff0000004181c */
[C---:B------:R-:W-:Y:S01]  /*3290*/  HMMA.16816.F32.BF16 R24, R32.reuse, R46, R24 ;  /* 0x0000002e2018723c */ /* 0x040fe20000041818 */
[----:B------:R-:W5:Y:S07]  /*32a0*/  LDSM.16.M88.4 R44, [R197+0x8000] ;  /* 0x00800000c52c783b */ /* 0x000f6e0000000200 */
[C---:B--2---:R-:W-:Y:S08]  /*32b0*/  HMMA.16816.F32.BF16 R64, R32.reuse, R40, R64 ;  /* 0x000000282040723c */ /* 0x044ff00000041840 */
[C---:B------:R-:W-:Y:S01]  /*32c0*/  HMMA.16816.F32.BF16 R60, R32.reuse, R42, R60 ;  /* 0x0000002a203c723c */ /* 0x040fe2000004183c */
[----:B------:R-:W2:Y:S07]  /*32d0*/  LDSM.16.M88.4 R40, [R197+0x8800] ;  /* 0x00880000c528783b */ /* 0x000eae0000000200 */
[C---:B---3--:R-:W-:Y:S08]  /*32e0*/  HMMA.16816.F32.BF16 R56, R32.reuse, R36, R56 ;  /* 0x000000242038723c */ /* 0x048ff00000041838 */
[----:B------:R-:W-:Y:S01]  /*32f0*/  HMMA.16816.F32.BF16 R52, R32, R38, R52 ;  /* 0x000000262034723c */ /* 0x000fe20000041834 */
[----:B------:R-:W3:Y:S04]  /*3300*/  LDSM.16.M88.4 R36, [R197+0x9000] ;  /* 0x00900000c524783b */ /* 0x000ee80000000200 */
[----:B------:R-:W2:Y:S03]  /*3310*/  LDSM.16.M88.4 R32, [R197+0x9800] ;  /* 0x00980000c520783b */ /* 0x000ea60000000200 */
[C---:B----4-:R-:W-:Y:S08]  /*3320*/  HMMA.16816.F32.BF16 R28, R76.reuse, R12, R28 ;  /* 0x0000000c4c1c723c */ /* 0x050ff0000004181c */
[C---:B------:R-:W-:Y:S01]  /*3330*/  HMMA.16816.F32.BF16 R24, R76.reuse, R14, R24 ;  /* 0x0000000e4c18723c */ /* 0x040fe20000041818 */
[----:B------:R-:W-:Y:S07]  /*3340*/  LDSM.16.M88.4 R12, [R196+0x2000] ;  /* 0x00200000c40c783b */ /* 0x000fee0000000200 */
[C---:B-1----:R-:W-:Y:S08]  /*3350*/  HMMA.16816.F32.BF16 R20, R76.reuse, R8, R20 ;  /* 0x000000084c14723c */ /* 0x042ff00000041814 */
[C---:B------:R-:W-:Y:S01]  /*3360*/  HMMA.16816.F32.BF16 R16, R76.reuse, R10, R16 ;  /* 0x0000000a4c10723c */ /* 0x040fe20000041810 */
[----:B------:R-:W1:Y:S07]  /*3370*/  LDSM.16.M88.4 R8, [R195+0x2000] ;  /* 0x00200000c308783b */ /* 0x000e6e0000000200 */
[C---:B------:R-:W-:Y:S08]  /*3380*/  HMMA.16816.F32.BF16 R56, R76.reuse, R68, R56 ;  /* 0x000000444c38723c */ /* 0x040ff00000041838 */
[C---:B------:R-:W-:Y:S08]  /*3390*/  HMMA.16816.F32.BF16 R64, R76.reuse, R72, R64 ;  /* 0x000000484c40723c */ /* 0x040ff00000041840 */
[C---:B------:R-:W-:Y:S01]  /*33a0*/  HMMA.16816.F32.BF16 R60, R76.reuse, R74, R60 ;  /* 0x0000004a4c3c723c */ /* 0x040fe2000004183c */
[----:B------:R-:W-:Y:S07]  /*33b0*/  LDSM.16.M88.4 R72, [R191+0x9800] ;  /* 0x00980000bf48783b */ /* 0x000fee0000000200 */
[----:B------:R-:W-:Y:S01]  /*33c0*/  HMMA.16816.F32.BF16 R68, R76, R70, R52 ;  /* 0x000000464c44723c */ /* 0x000fe20000041834 */
[----:B------:R-:W4:Y:S07]  /*33d0*/  LDSM.16.M88.4 R52, [R195+0x2800] ;  /* 0x00280000c334783b */ /* 0x000f2e0000000200 */
[C---:B-----5:R-:W-:Y:S08]  /*33e0*/  HMMA.16816.F32.BF16 R28, R48.reuse, R44, R28 ;  /* 0x0000002c301c723c */ /* 0x060ff0000004181c */
[C---:B------:R-:W-:Y:S01]  /*33f0*/  HMMA.16816.F32.BF16 R24, R48.reuse, R46, R24 ;  /* 0x0000002e3018723c */ /* 0x040fe20000041818 */
[----:B------:R-:W-:Y:S07]  /*3400*/  LDSM.16.M88.4 R44, [R195+0x3800] ;  /* 0x00380000c32c783b */ /* 0x000fee0000000200 */
[C---:B--2---:R-:W-:Y:S08]  /*3410*/  HMMA.16816.F32.BF16 R20, R48.reuse, R40, R20 ;  /* 0x000000283014723c */ /* 0x044ff00000041814 */
[C---:B------:R-:W-:Y:S01]  /*3420*/  HMMA.16816.F32.BF16 R16, R48.reuse, R42, R16 ;  /* 0x0000002a3010723c */ /* 0x040fe20000041810 */
[----:B------:R-:W2:Y:S07]  /*3430*/  LDSM.16.M88.4 R40, [R195+0x3000] ;  /* 0x00300000c328783b */ /* 0x000eae0000000200 */
[C---:B---3--:R-:W-:Y:S08]  /*3440*/  HMMA.16816.F32.BF16 R64, R48.reuse, R36, R64 ;  /* 0x000000243040723c */ /* 0x048ff00000041840 */
[C---:B------:R-:W-:Y:S01]  /*3450*/  HMMA.16816.F32.BF16 R60, R48.reuse, R38, R60 ;  /* 0x00000026303c723c */ /* 0x040fe2000004183c */
[----:B------:R-:W-:Y:S07]  /*3460*/  LDSM.16.M88.4 R36, [R194+0x2000] ;  /* 0x00200000c224783b */ /* 0x000fee0000000200 */
[C---:B------:R-:W-:Y:S08]  /*3470*/  HMMA.16816.F32.BF16 R56, R48.reuse, R32, R56 ;  /* 0x000000203038723c */ /* 0x040ff00000041838 */
[----:B------:R-:W-:Y:S01]  /*3480*/  HMMA.16816.F32.BF16 R68, R48, R34, R68 ;  /* 0x000000223044723c */ /* 0x000fe20000041844 */
[----:B------:R-:W3:Y:S04]  /*3490*/  LDSM.16.M88.4 R32, [R191+0x8000] ;  /* 0x00800000bf20783b */ /* 0x000ee80000000200 */
[----:B------:R-:W-:Y:S03]  /*34a0*/  LDSM.16.M88.4 R48, [R191+0x9000] ;  /* 0x00900000bf30783b */ /* 0x000fe60000000200 */
[C---:B-1----:R-:W-:Y:S08]  /*34b0*/  HMMA.16816.F32.BF16 R28, R12.reuse, R8, R28 ;  /* 0x000000080c1c723c */ /* 0x042ff0000004181c */
[C---:B------:R-:W-:Y:S01]  /*34c0*/  HMMA.16816.F32.BF16 R24, R12.reuse, R10, R24 ;  /* 0x0000000a0c18723c */ /* 0x040fe20000041818 */
[----:B------:R-:W1:Y:S07]  /*34d0*/  LDSM.16.M88.4 R8, [R191+0x8800] ;  /* 0x00880000bf08783b */ /* 0x000e6e0000000200 */
[C---:B----4-:R-:W-:Y:S08]  /*34e0*/  HMMA.16816.F32.BF16 R20, R12.reuse, R52, R20 ;  /* 0x000000340c14723c */ /* 0x050ff00000041814 */
[C---:B------:R-:W-:Y:S01]  /*34f0*/  HMMA.16816.F32.BF16 R16, R12.reuse, R54, R16 ;  /* 0x000000360c10723c */ /* 0x040fe20000041810 */
[----:B------:R-:W-:Y:S07]  /*3500*/  LDSM.16.M88.4 R52, [R193+0x2000] ;  /* 0x00200000c134783b */ /* 0x000fee0000000200 */
[C---:B--2---:R-:W-:Y:S08]  /*3510*/  HMMA.16816.F32.BF16 R64, R12.reuse, R40, R64 ;  /* 0x000000280c40723c */ /* 0x044ff00000041840 */
[C---:B------:R-:W-:Y:S01]  /*3520*/  HMMA.16816.F32.BF16 R60, R12.reuse, R42, R60 ;  /* 0x0000002a0c3c723c */ /* 0x040fe2000004183c */
[----:B------:R-:W2:Y:S07]  /*3530*/  LDSM.16.M88.4 R40, [R184+0x2000] ;  /* 0x00200000b828783b */ /* 0x000eae0000000200 */
[C---:B------:R-:W-:Y:S08]  /*3540*/  HMMA.16816.F32.BF16 R56, R12.reuse, R44, R56 ;  /* 0x0000002c0c38723c */ /* 0x040ff00000041838 */
[----:B------:R-:W-:Y:S01]  /*3550*/  HMMA.16816.F32.BF16 R68, R12, R46, R68 ;  /* 0x0000002e0c44723c */ /* 0x000fe20000041844 */
[----:B------:R-:W-:Y:S04]  /*3560*/  LDSM.16.M88.4 R12, [R184+0x2800] ;  /* 0x00280000b80c783b */ /* 0x000fe80000000200 */
        /* <DEDUP_REMOVED lines=13> */
[----:B------:R-:W-:Y:S03]  /*3640*/  LDSM.16.M88.4 R72, [R197+0xb800] ;  /* 0x00b80000c548783b */ /* 0x000fe60000000200 */
[C---:B--2---:R-:W-:Y:S08]  /*3650*/  HMMA.16816.F32.BF16 R28, R52.reuse, R40, R28 ;  /* 0x00000028341c723c */ /* 0x044ff0000004181c */
[C---:B------:R-:W-:Y:S01]  /*3660*/  HMMA.16816.F32.BF16 R24, R52.reuse, R42, R24 ;  /* 0x0000002a3418723c */ /* 0x040fe20000041818 */
[----:B------:R-:W2:Y:S07]  /*3670*/  LDSM.16.M88.4 R40, [R197+0xb000] ;  /* 0x00b00000c528783b */ /* 0x000eae0000000200 */
[C---:B-1----:R-:W-:Y:S08]  /*3680*/  HMMA.16816.F32.BF16 R64, R52.reuse, R8, R64 ;  /* 0x000000083440723c */ /* 0x042ff00000041840 */
[C---:B------:R-:W-:Y:S08]  /*3690*/  HMMA.16816.F32.BF16 R20, R52.reuse, R12, R20 ;  /* 0x0000000c3414723c */ /* 0x040ff00000041814 */
[C---:B------:R-:W-:Y:S01]  /*36a0*/  HMMA.16816.F32.BF16 R16, R52.reuse, R14, R16 ;  /* 0x0000000e3410723c */ /* 0x040fe20000041810 */
[----:B------:R-:W-:Y:S07]  /*36b0*/  LDSM.16.M88.4 R12, [R196+0x4000] ;  /* 0x00400000c40c783b */ /* 0x000fee0000000200 */
[----:B------:R-:W-:Y:S01]  /*36c0*/  HMMA.16816.F32.BF16 R60, R52, R10, R60 ;  /* 0x0000000a343c723c */ /* 0x000fe2000004183c */
[----:B------:R-:W1:Y:S07]  /*36d0*/  LDSM.16.M88.4 R8, [R195+0x4000] ;  /* 0x00400000c308783b */ /* 0x000e6e0000000200 */
[C---:B---3--:R-:W-:Y:S07]  /*36e0*/  HMMA.16816.F32.BF16 R28, R44.reuse, R36, R28 ;  /* 0x000000242c1c723c */ /* 0x048fee000004181c */
[----:B------:R-:W-:Y:S01]  /*36f0*/  SHF.R.S32.HI R37, RZ, 0x1f, R80 ;  /* 0x0000001fff257819 */ /* 0x000fe20000011450 */
[----:B--2---:R-:W-:Y:S03]  /*3700*/  HMMA.16816.F32.BF16 R64, R44, R40, R64 ;  /* 0x000000282c40723c */ /* 0x004fe60000041840 */
[----:B------:R-:W-:-:S04]  /*3710*/  LEA.HI R2, R37, R80, RZ, 0x2 ;  /* 0x0000005025027211 */ /* 0x000fc800078f10ff */
[----:B------:R-:W-:Y:S01]  /*3720*/  SHF.R.S32.HI R2, RZ, 0x2, R2 ;  /* 0x00000002ff027819 */ /* 0x000fe20000011402 */
[C---:B------:R-:W-:Y:S01]  /*3730*/  HMMA.16816.F32.BF16 R56, R52.reuse, R32, R56 ;  /* 0x000000203438723c */ /* 0x040fe20000041838 */
[----:B------:R-:W-:Y:S02]  /*3740*/  IMAD.SHL.U32 R41, R6, 0x2, RZ ;  /* 0x0000000206297824 */ /* 0x000fe400078e00ff */
[----:B------:R-:W-:Y:S02]  /*3750*/  IMAD.U32 R6, RZ, RZ, UR12 ;  /* 0x0000000cff067e24 */ /* 0x000fe4000f8e00ff */
[----:B------:R-:W-:Y:S01]  /*3760*/  IMAD R133, R83, 0x10, R2 ;  /* 0x0000001053857824 */ /* 0x000fe200078e0202 */
[----:B------:R-:W-:Y:S01]  /*3770*/  LOP3.LUT R41, R41, 0x6, RZ, 0xc0, !PT ;  /* 0x0000000629297812 */ /* 0x000fe200078ec0ff */
[----:B------:R-:W-:Y:S01]  /*3780*/  IMAD.U32 R2, RZ, RZ, UR25 ;  /* 0x00000019ff027e24 */ /* 0x000fe2000f8e00ff */
[----:B------:R-:W-:Y:S01]  /*3790*/  HMMA.16816.F32.BF16 R68, R52, R34, R68 ;  /* 0x000000223444723c */ /* 0x000fe20000041844 */
[----:B------:R-:W2:Y:S01]  /*37a0*/  LDSM.16.M88.4 R32, [R195+0x4800] ;  /* 0x00480000c320783b */ /* 0x000ea20000000200 */
[----:B------:R-:W-:Y:S01]  /*37b0*/  IADD3 R133, R133, UR11, RZ ;  /* 0x0000000b85857c10 */ /* 0x000fe2000fffe0ff */
[----:B------:R-:W-:-:S04]  /*37c0*/  IMAD R2, R2, 0x40, R41 ;  /* 0x0000004002027824 */ /* 0x000fc800078e0229 */
[----:B------:R-:W-:Y:S01]  /*37d0*/  IADD3 R55, R6, -UR13, R133 ;  /* 0x8000000d06377c10 */ /* 0x000fe2000fffe085 */
[C---:B------:R-:W-:Y:S01]  /*37e0*/  HMMA.16816.F32.BF16 R24, R44.reuse, R38, R24 ;  /* 0x000000262c18723c */ /* 0x040fe20000041818 */
[----:B------:R-:W3:Y:S01]  /*37f0*/  LDSM.16.M88.4 R36, [R195+0x5000] ;  /* 0x00500000c324783b */ /* 0x000ee20000000200 */
[C---:B------:R-:W-:Y:S02]  /*3800*/  IADD3 R54, R2.reuse, 0x9, RZ ;  /* 0x0000000902367810 */ /* 0x040fe40007ffe0ff */
[----:B------:R-:W-:Y:S01]  /*3810*/  IMAD.IADD R6, R55, 0x1, -R2 ;  /* 0x0000000137067824 */ /* 0x000fe200078e0a02 */
[C---:B------:R-:W-:Y:S02]  /*3820*/  IADD3 R76, R2.reuse, 0x18, RZ ;  /* 0x00000018024c7810 */ /* 0x040fe40007ffe0ff */
[----:B------:R-:W-:Y:S01]  /*3830*/  IADD3 R84, R2, 0x20, RZ ;  /* 0x0000002002547810 */ /* 0x000fe20007ffe0ff */
[----:B------:R-:W-:Y:S01]  /*3840*/  HMMA.16816.F32.BF16 R20, R44, R48, R20 ;  /* 0x000000302c14723c */ /* 0x000fe20000041814 */
[----:B------:R-:W-:-:S02]  /*3850*/  IABS R6, R6 ;  /* 0x0000000600067213 */ /* 0x000fc40000000000 */
[C---:B------:R-:W-:Y:S02]  /*3860*/  IADD3 R80, R2.reuse, 0x19, RZ ;  /* 0x0000001902507810 */ /* 0x040fe40007ffe0ff */
[C---:B------:R-:W-:Y:S02]  /*3870*/  IADD3 R90, R2.reuse, 0x21, RZ ;  /* 0x00000021025a7810 */ /* 0x040fe40007ffe0ff */
[C---:B------:R-:W-:Y:S01]  /*3880*/  IADD3 R48, R2.reuse, 0x1, RZ ;  /* 0x0000000102307810 */ /* 0x040fe20007ffe0ff */
[----:B-1----:R-:W-:Y:S01]  /*3890*/  HMMA.16816.F32.BF16 R28, R12, R8, R28 ;  /* 0x000000080c1c723c */ /* 0x002fe2000004181c */
[----:B------:R-:W-:Y:S01]  /*38a0*/  IMAD.MOV.U32 R49, RZ, RZ, R6 ;  /* 0x000000ffff317224 */ /* 0x000fe200078e0006 */
[C---:B------:R-:W-:Y:S02]  /*38b0*/  IADD3 R100, R2.reuse, 0x30, RZ ;  /* 0x0000003002647810 */ /* 0x040fe40007ffe0ff */
[C---:B------:R-:W-:Y:S02]  /*38c0*/  IADD3 R88, R2.reuse, 0x31, RZ ;  /* 0x0000003102587810 */ /* 0x040fe40007ffe0ff */
[C---:B------:R-:W-:Y:S01]  /*38d0*/  IADD3 R94, R2.reuse, 0x28, RZ ;  /* 0x00000028025e7810 */ /* 0x040fe20007ffe0ff */
[C---:B------:R-:W-:Y:S01]  /*38e0*/  IMAD.IADD R8, R55.reuse, 0x1, -R48 ;  /* 0x0000000137087824 */ /* 0x040fe200078e0a30 */
[----:B------:R-:W-:Y:S01]  /*38f0*/  HMMA.16816.F32.BF16 R16, R44, R50, R16 ;  /* 0x000000322c10723c */ /* 0x000fe20000041810 */
[----:B------:R-:W-:Y:S01]  /*3900*/  IMAD.IADD R77, R55, 0x1, -R100 ;  /* 0x00000001374d7824 */ /* 0x000fe200078e0a64 */
[----:B------:R-:W1:Y:S01]  /*3910*/  I2F R49, R49 ;  /* 0x0000003100317306 */ /* 0x000e620000201400 */
[----:B------:R-:W-:-:S02]  /*3920*/  IADD3 R92, R2, 0x29, RZ ;  /* 0x00000029025c7810 */ /* 0x000fc40007ffe0ff */
[----:B------:R-:W-:Y:S02]  /*3930*/  IABS R6, R8 ;  /* 0x0000000800067213 */ /* 0x000fe40000000000 */
[C---:B------:R-:W-:Y:S01]  /*3940*/  IADD3 R50, R2.reuse, 0x8, RZ ;  /* 0x0000000802327810 */ /* 0x040fe20007ffe0ff */
[C---:B------:R-:W-:Y:S01]  /*3950*/  HMMA.16816.F32.BF16 R60, R44.reuse, R42, R60 ;  /* 0x0000002a2c3c723c */ /* 0x040fe2000004183c */
[----:B------:R-:W4:Y:S01]  /*3960*/  LDSM.16.M88.4 R40, [R195+0x5800] ;  /* 0x00580000c328783b */ /* 0x000f220000000200 */
[C---:B------:R-:W-:Y:S01]  /*3970*/  IMAD.IADD R51, R55.reuse, 0x1, -R54 ;  /* 0x0000000137337824 */ /* 0x040fe200078e0a36 */
[----:B------:R-:W-:Y:S01]  /*3980*/  IABS R77, R77 ;  /* 0x0000004d004d7213 */ /* 0x000fe20000000000 */
[----:B------:R-:W-:Y:S01]  /*3990*/  I2F R6, R6 ;  /* 0x0000000600067306 */ /* 0x000fe20000201400 */
[C---:B------:R-:W-:Y:S01]  /*39a0*/  IADD3 R86, R2.reuse, 0x38, RZ ;  /* 0x0000003802567810 */ /* 0x040fe20007ffe0ff */
[C---:B------:R-:W-:Y:S01]  /*39b0*/  IMAD.IADD R82, R55.reuse, 0x1, -R92 ;  /* 0x0000000137527824 */ /* 0x040fe200078e0a5c */
[----:B------:R-:W-:Y:S01]  /*39c0*/  IABS R51, R51 ;  /* 0x0000003300337213 */ /* 0x000fe20000000000 */
[C---:B------:R-:W-:Y:S01]  /*39d0*/  HMMA.16816.F32.BF16 R56, R44.reuse, R72, R56 ;  /* 0x000000482c38723c */ /* 0x040fe20000041838 */
[C---:B------:R-:W-:Y:S01]  /*39e0*/  IADD3 R96, R2.reuse, 0x39, RZ ;  /* 0x0000003902607810 */ /* 0x040fe20007ffe0ff */
[C---:B------:R-:W-:Y:S01]  /*39f0*/  IMAD.IADD R85, R55.reuse, 0x1, -R86 ;  /* 0x0000000137557824 */ /* 0x040fe200078e0a56 */
[----:B------:R-:W-:Y:S01]  /*3a00*/  ISETP.GE.AND P2, PT, R2, UR12, PT ;  /* 0x0000000c02007c0c */ /* 0x000fe2000bf46270 */
[----:B------:R-:W-:Y:S01]  /*3a10*/  IMAD.MOV.U32 R52, RZ, RZ, R51 ;  /* 0x000000ffff347224 */ /* 0x000fe200078e0033 */
[----:B------:R-:W-:Y:S01]  /*3a20*/  ISETP.GE.AND P1, PT, R48, UR12, PT ;  /* 0x0000000c30007c0c */ /* 0x000fe2000bf26270 */
[C---:B------:R-:W-:Y:S01]  /*3a30*/  IMAD.IADD R79, R55.reuse, 0x1, -R96 ;  /* 0x00000001374f7824 */ /* 0x040fe200078e0a60 */
[----:B------:R-:W-:Y:S01]  /*3a40*/  IADD3 R72, R2, 0x10, RZ ;  /* 0x0000001002487810 */ /* 0x000fe20007ffe0ff */
[----:B------:R-:W-:Y:S01]  /*3a50*/  HMMA.16816.F32.BF16 R68, R44, R74, R68 ;  /* 0x0000004a2c44723c */ /* 0x000fe20000041844 */
[----:B------:R-:W-:Y:S01]  /*3a60*/  LDSM.16.M88.4 R44, [R194+0x4000] ;  /* 0x00400000c22c783b */ /* 0x000fe20000000200 */
[----:B------:R-:W-:Y:S01]  /*3a70*/  ISETP.GE.AND P0, PT, R50, UR12, PT ;  /* 0x0000000c32007c0c */ /* 0x000fe2000bf06270 */
[C---:B------:R-:W-:Y:S01]  /*3a80*/  IMAD.IADD R73, R55.reuse, 0x1, -R94 ;  /* 0x0000000137497824 */ /* 0x040fe200078e0a5e */
[----:B------:R-:W-:Y:S01]  /*3a90*/  ISETP.GE.AND P3, PT, R76, UR12, PT ;  /* 0x0000000c4c007c0c */ /* 0x000fe2000bf66270 */
[----:B------:R-:W-:Y:S01]  /*3aa0*/  I2F R52, R52 ;  /* 0x0000003400347306 */ /* 0x000fe20000201400 */
[----:B------:R-:W-:Y:S01]  /*3ab0*/  IABS R82, R82 ;  /* 0x0000005200527213 */ /* 0x000fe20000000000 */
[----:B------:R-:W-:Y:S01]  /*3ac0*/  IMAD.IADD R75, R55, 0x1, -R88 ;  /* 0x00000001374b7824 */ /* 0x000fe200078e0a58 */
[----:B------:R-:W-:Y:S01]  /*3ad0*/  HMMA.16816.F32.BF16 R24, R12, R10, R24 ;  /* 0x0000000a0c18723c */ /* 0x000fe20000041818 */
[----:B------:R-:W5:Y:S01]  /*3ae0*/  LDSM.16.M88.4 R8, [R191+0xa000] ;  /* 0x00a00000bf08783b */ /* 0x000f620000000200 */
[----:B------:R-:W-:-:S02]  /*3af0*/  IADD3 R74, R2, 0x11, RZ ;  /* 0x00000011024a7810 */ /* 0x000fc40007ffe0ff */
[----:B------:R-:W-:Y:S01]  /*3b00*/  IABS R98, R75 ;  /* 0x0000004b00627213 */ /* 0x000fe20000000000 */
[----:B------:R-:W-:Y:S01]  /*3b10*/  I2F R82, R82 ;  /* 0x0000005200527306 */ /* 0x000fe20000201400 */
[----:B------:R-:W-:Y:S02]  /*3b20*/  ISETP.GE.AND P4, PT, R74, UR12, PT ;  /* 0x0000000c4a007c0c */ /* 0x000fe4000bf86270 */
[C---:B--2---:R-:W-:Y:S01]  /*3b30*/  HMMA.16816.F32.BF16 R20, R12.reuse, R32, R20 ;  /* 0x000000200c14723c */ /* 0x044fe20000041814 */
[----:B------:R-:W-:Y:S02]  /*3b40*/  IABS R73, R73 ;  /* 0x0000004900497213 */ /* 0x000fe40000000000 */
[----:B------:R-:W-:Y:S02]  /*3b50*/  ISETP.GE.AND P5, PT, R72, UR12, PT ;  /* 0x0000000c48007c0c */ /* 0x000fe4000bfa6270 */
[----:B------:R2:W-:Y:S01]  /*3b60*/  I2F R75, R77 ;  /* 0x0000004d004b7306 */ /* 0x0005e20000201400 */
[----:B------:R-:W-:Y:S01]  /*3b70*/  IABS R85, R85 ;  /* 0x0000005500557213 */ /* 0x000fe20000000000 */
[----:B------:R-:W-:Y:S01]  /*3b80*/  IMAD.IADD R32, R55, 0x1, -R50 ;  /* 0x0000000137207824 */ /* 0x000fe200078e0a32 */
[----:B------:R-:W-:Y:S01]  /*3b90*/  HMMA.16816.F32.BF16 R16, R12, R34, R16 ;  /* 0x000000220c10723c */ /* 0x000fe20000041810 */
[----:B------:R-:W-:-:S02]  /*3ba0*/  IABS R79, R79 ;  /* 0x0000004f004f7213 */ /* 0x000fc40000000000 */
[----:B------:R-:W-:Y:S02]  /*3bb0*/  ISETP.GE.AND P6, PT, R54, UR12, PT ;  /* 0x0000000c36007c0c */ /* 0x000fe4000bfc6270 */
[----:B------:R-:W-:Y:S01]  /*3bc0*/  IABS R32, R32 ;  /* 0x0000002000207213 */ /* 0x000fe20000000000 */
[----:B------:R-:W-:Y:S02]  /*3bd0*/  I2F R73, R73 ;  /* 0x0000004900497306 */ /* 0x000fe40000201400 */
[----:B---3--:R-:W-:Y:S01]  /*3be0*/  HMMA.16816.F32.BF16 R64, R12, R36, R64 ;  /* 0x000000240c40723c */ /* 0x008fe20000041840 */
[----:B--2---:R-:W-:-:S05]  /*3bf0*/  IADD3 R77, R55, 0x8, RZ ;  /* 0x00000008374d7810 */ /* 0x004fca0007ffe0ff */
[----:B------:R2:W-:Y:S01]  /*3c00*/  I2F R53, R32 ;  /* 0x0000002000357306 */ /* 0x0005e20000201400 */
[C---:B------:R-:W-:Y:S01]  /*3c10*/  IMAD.IADD R36, R55.reuse, 0x1, -R72 ;  /* 0x0000000137247824 */ /* 0x040fe200078e0a48 */
[----:B----4-:R-:W-:Y:S01]  /*3c20*/  HMMA.16816.F32.BF16 R56, R12, R40, R56 ;  /* 0x000000280c38723c */ /* 0x010fe20000041838 */
[----:B------:R-:W-:-:S03]  /*3c30*/  IMAD.IADD R37, R55, 0x1, -R74 ;  /* 0x0000000137257824 */ /* 0x000fc600078e0a4a */
[----:B------:R-:W-:Y:S02]  /*3c40*/  IABS R36, R36 ;  /* 0x0000002400247213 */ /* 0x000fe40000000000 */
[----:B------:R-:W-:Y:S02]  /*3c50*/  I2F R98, R98 ;  /* 0x0000006200627306 */ /* 0x000fe40000201400 */
[----:B------:R-:W-:Y:S01]  /*3c60*/  HMMA.16816.F32.BF16 R68, R12, R42, R68 ;  /* 0x0000002a0c44723c */ /* 0x000fe20000041844 */
[----:B------:R-:W-:Y:S01]  /*3c70*/  IMAD.MOV.U32 R51, RZ, RZ, R36 ;  /* 0x000000ffff337224 */ /* 0x000fe200078e0024 */
[----:B------:R-:W-:Y:S01]  /*3c80*/  IABS R36, R37 ;  /* 0x0000002500247213 */ /* 0x000fe20000000000 */
[--C-:B------:R-:W-:Y:S02]  /*3c90*/  IMAD.IADD R37, R55, 0x1, -R76.reuse ;  /* 0x0000000137257824 */ /* 0x100fe400078e0a4c */
[----:B------:R-:W-:Y:S01]  /*3ca0*/  IMAD.IADD R76, R77, 0x1, -R76 ;  /* 0x000000014d4c7824 */ /* 0x000fe200078e0a4c */
[----:B--2---:R-:W2:Y:S01]  /*3cb0*/  LDSM.16.M88.4 R32, [R191+0xa800] ;  /* 0x00a80000bf20783b */ /* 0x004ea20000000200 */
[----:B------:R-:W-:Y:S01]  /*3cc0*/  IMAD.MOV.U32 R40, RZ, RZ, R36 ;  /* 0x000000ffff287224 */ /* 0x000fe200078e0024 */
[----:B-----5:R-:W-:Y:S01]  /*3cd0*/  HMMA.16816.F32.BF16 R28, R44, R8, R28 ;  /* 0x000000082c1c723c */ /* 0x020fe2000004181c */
[----:B------:R-:W-:Y:S01]  /*3ce0*/  IABS R36, R37 ;  /* 0x0000002500247213 */ /* 0x000fe20000000000 */
[----:B------:R-:W-:Y:S01]  /*3cf0*/  IMAD.IADD R37, R55, 0x1, -R80 ;  /* 0x0000000137257824 */ /* 0x000fe200078e0a50 */
[----:B------:R-:W-:Y:S01]  /*3d00*/  I2F R51, R51 ;  /* 0x0000003300337306 */ /* 0x000fe20000201400 */
[----:B------:R-:W-:-:S02]  /*3d10*/  IABS R76, R76 ;  /* 0x0000004c004c7213 */ /* 0x000fc40000000000 */
[----:B------:R-:W-:Y:S01]  /*3d20*/  IMAD.MOV.U32 R41, RZ, RZ, R36 ;  /* 0x000000ffff297224 */ /* 0x000fe200078e0024 */
[----:B------:R-:W-:Y:S01]  /*3d30*/  IABS R36, R37 ;  /* 0x0000002500247213 */ /* 0x000fe20000000000 */
[C---:B------:R-:W-:Y:S01]  /*3d40*/  IMAD.IADD R8, R55.reuse, 0x1, -R84 ;  /* 0x0000000137087824 */ /* 0x040fe200078e0a54 */
[----:B------:R-:W-:Y:S02]  /*3d50*/  HMMA.16816.F32.BF16 R24, R44, R10, R24 ;  /* 0x0000000a2c18723c */ /* 0x000fe40000041818 */
[----:B------:R-:W-:Y:S01]  /*3d60*/  I2F R40, R40 ;  /* 0x0000002800287306 */ /* 0x000fe20000201400 */
[----:B------:R-:W-:Y:S01]  /*3d70*/  IMAD.MOV.U32 R42, RZ, RZ, R36 ;  /* 0x000000ffff2a7224 */ /* 0x000fe200078e0024 */
[----:B------:R-:W-:Y:S01]  /*3d80*/  IABS R8, R8 ;  /* 0x0000000800087213 */ /* 0x000fe20000000000 */
[----:B------:R-:W-:-:S03]  /*3d90*/  IMAD.IADD R36, R55, 0x1, -R90 ;  /* 0x0000000137247824 */ /* 0x000fc600078e0a5a */
[----:B------:R-:W-:Y:S01]  /*3da0*/  HMMA.16816.F32.BF16 R60, R12, R38, R60 ;  /* 0x000000260c3c723c */ /* 0x000fe2000004183c */
[----:B------:R-:W3:Y:S01]  /*3db0*/  LDSM.16.M88.4 R12, [R191+0xb000] ;  /* 0x00b00000bf0c783b */ /* 0x000ee20000000200 */
[----:B------:R4:W-:Y:S01]  /*3dc0*/  I2F R43, R8 ;  /* 0x00000008002b7306 */ /* 0x0009e20000201400 */
[----:B------:R-:W-:-:S07]  /*3dd0*/  IABS R36, R36 ;  /* 0x0000002400247213 */ /* 0x000fce0000000000 */
[----:B------:R5:W-:Y:S01]  /*3de0*/  I2F R78, R36 ;  /* 0x00000024004e7306 */ /* 0x000be20000201400 */
[----:B----4-:R-:W4:Y:S07]  /*3df0*/  LDSM.16.M88.4 R8, [R191+0xb800] ;  /* 0x00b80000bf08783b */ /* 0x010f2e0000000200 */
[----:B------:R-:W-:Y:S01]  /*3e00*/  I2F R41, R41 ;  /* 0x0000002900297306 */ /* 0x000fe20000201400 */
[C---:B--2---:R-:W-:Y:S01]  /*3e10*/  HMMA.16816.F32.BF16 R20, R44.reuse, R32, R20 ;  /* 0x000000202c14723c */ /* 0x044fe20000041814 */
[----:B-----5:R-:W-:Y:S06]  /*3e20*/  LDSM.16.M88.4 R36, [R193+0x4000] ;  /* 0x00400000c124783b */ /* 0x020fec0000000200 */
[----:B------:R-:W-:Y:S01]  /*3e30*/  I2F R42, R42 ;  /* 0x0000002a002a7306 */ /* 0x000fe20000201400 */
[C---:B------:R-:W-:Y:S01]  /*3e40*/  HMMA.16816.F32.BF16 R16, R44.reuse, R34, R16 ;  /* 0x000000222c10723c */ /* 0x040fe20000041810 */
[----:B------:R-:W2:Y:S06]  /*3e50*/  LDSM.16.M88.4 R32, [R184+0x4000] ;  /* 0x00400000b820783b */ /* 0x000eac0000000200 */
[----:B------:R-:W-:Y:S01]  /*3e60*/  I2F R55, R85 ;  /* 0x0000005500377306 */ /* 0x000fe20000201400 */
[C---:B---3--:R-:W-:Y:S07]  /*3e70*/  HMMA.16816.F32.BF16 R64, R44.reuse, R12, R64 ;  /* 0x0000000c2c40723c */ /* 0x048fee0000041840 */
[----:B------:R-:W-:Y:S01]  /*3e80*/  I2F R102, R79 ;  /* 0x0000004f00667306 */ /* 0x000fe20000201400 */
[C---:B------:R-:W-:Y:S01]  /*3e90*/  HMMA.16816.F32.BF16 R60, R44.reuse, R14, R60 ;  /* 0x0000000e2c3c723c */ /* 0x040fe2000004183c */
[----:B------:R-:W3:Y:S07]  /*3ea0*/  LDSM.16.M88.4 R12, [R184+0x4800] ;  /* 0x00480000b80c783b */ /* 0x000eee0000000200 */
[C---:B----4-:R-:W-:Y:S07]  /*3eb0*/  HMMA.16816.F32.BF16 R56, R44.reuse, R8, R56 ;  /* 0x000000082c38723c */ /* 0x050fee0000041838 */
[C---:B------:R-:W-:Y:S01]  /*3ec0*/  IMAD.IADD R8, R77.reuse, 0x1, -R2 ;  /* 0x000000014d087824 */ /* 0x040fe200078e0a02 */
[----:B------:R-:W-:Y:S01]  /*3ed0*/  HMMA.16816.F32.BF16 R68, R44, R10, R68 ;  /* 0x0000000a2c44723c */ /* 0x000fe20000041844 */
[----:B------:R-:W-:-:S02]  /*3ee0*/  IMAD.IADD R9, R77, 0x1, -R48 ;  /* 0x000000014d097824 */ /* 0x000fc400078e0a30 */
[----:B------:R-:W-:Y:S01]  /*3ef0*/  IMAD.IADD R2, R77, 0x1, -R72 ;  /* 0x000000014d027824 */ /* 0x000fe200078e0a48 */
[----:B------:R-:W-:-:S04]  /*3f00*/  IABS R8, R8 ;  /* 0x0000000800087213 */ /* 0x000fc80000000000 */
[C---:B--2---:R-:W-:Y:S01]  /*3f10*/  HMMA.16816.F32.BF16 R28, R36.reuse, R32, R28 ;  /* 0x00000020241c723c */ /* 0x044fe2000004181c */
[----:B------:R-:W-:Y:S01]  /*3f20*/  IMAD.MOV.U32 R45, RZ, RZ, R8 ;  /* 0x000000ffff2d7224 */ /* 0x000fe200078e0008 */
[----:B------:R-:W-:Y:S01]  /*3f30*/  IABS R8, R9 ;  /* 0x0000000900087213 */ /* 0x000fe20000000000 */
[C---:B------:R-:W-:Y:S01]  /*3f40*/  IMAD.IADD R9, R77.reuse, 0x1, -R50 ;  /* 0x000000014d097824 */ /* 0x040fe200078e0a32 */
[----:B------:R-:W-:Y:S01]  /*3f50*/  IABS R47, R2 ;  /* 0x00000002002f7213 */ /* 0x000fe20000000000 */
[C---:B------:R-:W-:Y:S02]  /*3f60*/  IMAD.IADD R2, R77.reuse, 0x1, -R74 ;  /* 0x000000014d027824 */ /* 0x040fe400078e0a4a */
[----:B------:R-:W-:Y:S01]  /*3f70*/  IMAD.MOV.U32 R32, RZ, RZ, R8 ;  /* 0x000000ffff207224 */ /* 0x000fe200078e0008 */
[----:B------:R-:W-:Y:S01]  /*3f80*/  IABS R8, R9 ;  /* 0x0000000900087213 */ /* 0x000fe20000000000 */
[----:B------:R-:W-:Y:S01]  /*3f90*/  IMAD.IADD R9, R77, 0x1, -R54 ;  /* 0x000000014d097824 */ /* 0x000fe200078e0a36 */
[----:B------:R-:W-:Y:S01]  /*3fa0*/  HMMA.16816.F32.BF16 R24, R36, R34, R24 ;  /* 0x000000222418723c */ /* 0x000fe20000041818 */
[----:B------:R-:W2:Y:S01]  /*3fb0*/  I2F R45, R45 ;  /* 0x0000002d002d7306 */ /* 0x000ea20000201400 */
[----:B------:R-:W-:-:S05]  /*3fc0*/  IABS R2, R2 ;  /* 0x0000000200027213 */ /* 0x000fca0000000000 */
[----:B------:R-:W-:Y:S01]  /*3fd0*/  IABS R34, R9 ;  /* 0x0000000900227213 */ /* 0x000fe20000000000 */
[C---:B---3--:R-:W-:Y:S01]  /*3fe0*/  HMMA.16816.F32.BF16 R20, R36.reuse, R12, R20 ;  /* 0x0000000c2414723c */ /* 0x048fe20000041814 */
[----:B------:R3:W-:Y:S05]  /*3ff0*/  I2F R35, R8 ;  /* 0x0000000800237306 */ /* 0x0007ea0000201400 */
[----:B-1----:R-:W-:Y:S02]  /*4000*/  FFMA.FTZ R28, R49, -UR4, R28 ;  /* 0x80000004311c7c23 */ /* 0x002fe4000801001c */
[----:B------:R-:W-:Y:S01]  /*4010*/  HMMA.16816.F32.BF16 R16, R36, R14, R16 ;  /* 0x0000000e2410723c */ /* 0x000fe20000041810 */
[----:B------:R-:W1:Y:S01]  /*4020*/  I2F R32, R32 ;  /* 0x0000002000207306 */ /* 0x000e620000201400 */
[----:B------:R-:W4:Y:S01]  /*4030*/  LDSM.16.M88.4 R12, [R184+0x5800] ;  /* 0x00580000b80c783b */ /* 0x000f220000000200 */
[----:B--2---:R-:W-:Y:S01]  /*4040*/  FFMA.FTZ R30, R45, -UR4, R30 ;  /* 0x800000042d1e7c23 */ /* 0x004fe2000801001e */
[----:B------:R-:W-:Y:S01]  /*4050*/  FSEL R33, R28, -INF , !P2 ;  /* 0xff8000001c217808 */ /* 0x000fe20005000000 */
[----:B------:R-:W-:-:S03]  /*4060*/  FFMA.FTZ R29, R6, -UR4, R29 ;  /* 0x80000004061d7c23 */ /* 0x000fc6000801001d */
[----:B------:R-:W-:Y:S01]  /*4070*/  FSEL R28, R30, -INF , !P2 ;  /* 0xff8000001e1c7808 */ /* 0x000fe20005000000 */
[----:B---3--:R-:W2:Y:S01]  /*4080*/  LDSM.16.M88.4 R8, [R184+0x5000] ;  /* 0x00500000b808783b */ /* 0x008ea20000000200 */
[----:B------:R-:W3:Y:S01]  /*4090*/  I2F R34, R34 ;  /* 0x0000002200227306 */ /* 0x000ee20000201400 */
[----:B------:R-:W-:Y:S01]  /*40a0*/  ISETP.GE.AND P2, PT, R80, UR12, PT ;  /* 0x0000000c50007c0c */ /* 0x000fe2000bf46270 */
[----:B------:R-:W-:Y:S01]  /*40b0*/  IMAD.IADD R80, R77, 0x1, -R80 ;  /* 0x000000014d507824 */ /* 0x000fe200078e0a50 */
[----:B------:R-:W-:-:S04]  /*40c0*/  DEPBAR.LE SB0, 0x0 ;  /* 0x000080000000791a */ /* 0x000fc80000000000 */
[----:B-1----:R-:W-:Y:S01]  /*40d0*/  FFMA.FTZ R32, R32, -UR4, R31 ;  /* 0x8000000420207c23 */ /* 0x002fe2000801001f */
[----:B------:R1:W5:Y:S01]  /*40e0*/  I2F R6, R2 ;  /* 0x0000000200067306 */ /* 0x0003620000201400 */
[----:B------:R-:W-:Y:S01]  /*40f0*/  FFMA.FTZ R53, R53, -UR4, R24 ;  /* 0x8000000435357c23 */ /* 0x000fe20008010018 */
[----:B------:R-:W-:Y:S01]  /*4100*/  FSEL R31, R29, -INF , !P1 ;  /* 0xff8000001d1f7808 */ /* 0x000fe20004800000 */
[----:B------:R-:W-:Y:S01]  /*4110*/  FFMA.FTZ R26, R35, -UR4, R26 ;  /* 0x80000004231a7c23 */ /* 0x000fe2000801001a */
[----:B------:R-:W-:Y:S01]  /*4120*/  FSEL R24, R32, -INF , !P1 ;  /* 0xff80000020187808 */ /* 0x000fe20004800000 */
[C---:B------:R-:W-:Y:S01]  /*4130*/  IMAD.IADD R32, R77.reuse, 0x1, -R90 ;  /* 0x000000014d207824 */ /* 0x040fe200078e0a5a */
[----:B------:R-:W-:Y:S01]  /*4140*/  ISETP.GE.AND P1, PT, R84, UR12, PT ;  /* 0x0000000c54007c0c */ /* 0x000fe2000bf26270 */
[----:B------:R-:W-:Y:S01]  /*4150*/  IMAD.IADD R84, R77, 0x1, -R84 ;  /* 0x000000014d547824 */ /* 0x000fe200078e0a54 */
[----:B------:R-:W-:Y:S01]  /*4160*/  FSEL R30, R26, -INF , !P0 ;  /* 0xff8000001a1e7808 */ /* 0x000fe20004000000 */
[----:B---3--:R-:W-:Y:S01]  /*4170*/  FFMA.FTZ R26, R34, -UR4, R27 ;  /* 0x80000004221a7c23 */ /* 0x008fe2000801001b */
[----:B------:R-:W-:Y:S01]  /*4180*/  IABS R32, R32 ;  /* 0x0000002000207213 */ /* 0x000fe20000000000 */
[----:B------:R-:W-:Y:S01]  /*4190*/  FFMA.FTZ R20, R51, -UR4, R20 ;  /* 0x8000000433147c23 */ /* 0x000fe20008010014 */
[----:B------:R-:W-:Y:S01]  /*41a0*/  IABS R35, R84 ;  /* 0x0000005400237213 */ /* 0x000fe20000000000 */
[----:B------:R-:W3:Y:S01]  /*41b0*/  I2F R47, R47 ;  /* 0x0000002f002f7306 */ /* 0x000ee20000201400 */
[----:B------:R-:W-:Y:S01]  /*41c0*/  FSEL R29, R53, -INF , !P0 ;  /* 0xff800000351d7808 */ /* 0x000fe20004000000 */
[----:B------:R-:W-:Y:S01]  /*41d0*/  FFMA.FTZ R25, R52, -UR4, R25 ;  /* 0x8000000434197c23 */ /* 0x000fe20008010019 */
[----:B-1----:R-:W-:Y:S01]  /*41e0*/  IABS R2, R80 ;  /* 0x0000005000027213 */ /* 0x002fe20000000000 */
[----:B-----5:R-:W-:Y:S01]  /*41f0*/  FFMA.FTZ R23, R6, -UR4, R23 ;  /* 0x8000000406177c23 */ /* 0x020fe20008010017 */
[----:B------:R-:W-:-:S02]  /*4200*/  ISETP.GE.AND P0, PT, R90, UR12, PT ;  /* 0x0000000c5a007c0c */ /* 0x000fc4000bf06270 */
[----:B------:R-:W-:Y:S01]  /*4210*/  FSEL R25, R25, -INF , !P6 ;  /* 0xff80000019197808 */ /* 0x000fe20007000000 */
[----:B------:R-:W-:Y:S01]  /*4220*/  I2F R27, R35 ;  /* 0x00000023001b7306 */ /* 0x000fe20000201400 */
[----:B------:R-:W-:Y:S01]  /*4230*/  FSEL R26, R26, -INF , !P6 ;  /* 0xff8000001a1a7808 */ /* 0x000fe20007000000 */
[----:B----4-:R-:W-:Y:S01]  /*4240*/  HMMA.16816.F32.BF16 R56, R36, R12, R56 ;  /* 0x0000000c2438723c */ /* 0x010fe20000041838 */
[----:B------:R-:W-:-:S05]  /*4250*/  ISETP.GE.AND P6, PT, R94, UR12, PT ;  /* 0x0000000c5e007c0c */ /* 0x000fca000bfc6270 */
[----:B------:R-:W1:Y:S01]  /*4260*/  I2F R2, R2 ;  /* 0x0000000200027306 */ /* 0x000e620000201400 */
[----:B---3--:R-:W-:Y:S01]  /*4270*/  FFMA.FTZ R22, R47, -UR4, R22 ;  /* 0x800000042f167c23 */ /* 0x008fe20008010016 */
[----:B--2---:R-:W-:Y:S01]  /*4280*/  HMMA.16816.F32.BF16 R64, R36, R8, R64 ;  /* 0x000000082440723c */ /* 0x004fe20000041840 */
[----:B------:R-:W-:-:S03]  /*4290*/  FFMA.FTZ R13, R42, -UR4, R17 ;  /* 0x800000042a0d7c23 */ /* 0x000fc60008010011 */
[----:B------:R-:W-:Y:S02]  /*42a0*/  FSEL R6, R22, -INF , !P5 ;  /* 0xff80000016067808 */ /* 0x000fe40006800000 */
[----:B------:R-:W2:Y:S01]  /*42b0*/  I2F R32, R32 ;  /* 0x0000002000207306 */ /* 0x000ea20000201400 */
[----:B------:R-:W-:Y:S01]  /*42c0*/  FSEL R13, R13, -INF , !P2 ;  /* 0xff8000000d0d7808 */ /* 0x000fe20005000000 */
[C---:B------:R-:W-:Y:S01]  /*42d0*/  IMAD.IADD R9, R77.reuse, 0x1, -R92 ;  /* 0x000000014d097824 */ /* 0x040fe200078e0a5c */
[----:B------:R-:W-:Y:S01]  /*42e0*/  HMMA.16816.F32.BF16 R60, R36, R10, R60 ;  /* 0x0000000a243c723c */ /* 0x000fe2000004183c */
[----:B------:R-:W-:-:S03]  /*42f0*/  IMAD.IADD R8, R77, 0x1, -R94 ;  /* 0x000000014d087824 */ /* 0x000fc600078e0a5e */
[----:B------:R-:W-:Y:S01]  /*4300*/  IABS R9, R9 ;  /* 0x0000000900097213 */ /* 0x000fe20000000000 */
[----:B-1----:R-:W-:Y:S01]  /*4310*/  FFMA.FTZ R2, R2, -UR4, R19 ;  /* 0x8000000402027c23 */ /* 0x002fe20008010013 */
[----:B------:R-:W-:Y:S01]  /*4320*/  IABS R8, R8 ;  /* 0x0000000800087213 */ /* 0x000fe20000000000 */
[C---:B------:R-:W-:Y:S01]  /*4330*/  IMAD.IADD R10, R77.reuse, 0x1, -R100 ;  /* 0x000000014d0a7824 */ /* 0x040fe200078e0a64 */
[----:B------:R-:W-:Y:S01]  /*4340*/  HMMA.16816.F32.BF16 R68, R36, R14, R68 ;  /* 0x0000000e2444723c */ /* 0x000fe20000041844 */
[----:B------:R-:W-:Y:S01]  /*4350*/  IMAD.MOV.U32 R34, RZ, RZ, R9 ;  /* 0x000000ffff227224 */ /* 0x000fe200078e0009 */
[----:B------:R1:W-:Y:S01]  /*4360*/  I2F R35, R8 ;  /* 0x0000000800237306 */ /* 0x0003e20000201400 */
[----:B------:R-:W-:Y:S01]  /*4370*/  FFMA.FTZ R11, R40, -UR4, R21 ;  /* 0x80000004280b7c23 */ /* 0x000fe20008010015 */
[----:B------:R-:W-:Y:S01]  /*4380*/  IABS R9, R10 ;  /* 0x0000000a00097213 */ /* 0x000fe20000000000 */
[----:B------:R-:W-:Y:S01]  /*4390*/  IMAD.IADD R10, R77, 0x1, -R88 ;  /* 0x000000014d0a7824 */ /* 0x000fe200078e0a58 */
[----:B------:R-:W-:Y:S01]  /*43a0*/  FSEL R21, R20, -INF , !P5 ;  /* 0xff80000014157808 */ /* 0x000fe20006800000 */
[----:B------:R-:W-:Y:S01]  /*43b0*/  FFMA.FTZ R56, R75, -UR4, R56 ;  /* 0x800000044b387c23 */ /* 0x000fe20008010038 */
[----:B------:R-:W-:Y:S01]  /*43c0*/  FSEL R11, R11, -INF , !P4 ;  /* 0xff8000000b0b7808 */ /* 0x000fe20006000000 */
[----:B------:R-:W-:Y:S01]  /*43d0*/  FFMA.FTZ R65, R78, -UR4, R65 ;  /* 0x800000044e417c23 */ /* 0x000fe20008010041 */
[----:B------:R-:W3:Y:S01]  /*43e0*/  I2F R45, R76 ;  /* 0x0000004c002d7306 */ /* 0x000ee20000201400 */
[----:B--2---:R-:W-:Y:S01]  /*43f0*/  FFMA.FTZ R32, R32, -UR4, R67 ;  /* 0x8000000420207c23 */ /* 0x004fe20008010043 */
[----:B------:R-:W-:Y:S01]  /*4400*/  ISETP.GE.AND P5, PT, R92, UR12, PT ;  /* 0x0000000c5c007c0c */ /* 0x000fe2000bfa6270 */
[----:B------:R-:W-:Y:S01]  /*4410*/  FFMA.FTZ R43, R43, -UR4, R64 ;  /* 0x800000042b2b7c23 */ /* 0x000fe20008010040 */
[----:B------:R-:W-:Y:S01]  /*4420*/  FSEL R145, R65, -INF , !P0 ;  /* 0xff80000041917808 */ /* 0x000fe20004000000 */
[----:B------:R-:W-:Y:S01]  /*4430*/  FFMA.FTZ R27, R27, -UR4, R66 ;  /* 0x800000041b1b7c23 */ /* 0x000fe20008010042 */
[----:B------:R-:W-:Y:S01]  /*4440*/  FSEL R138, R32, -INF , !P0 ;  /* 0xff800000208a7808 */ /* 0x000fe20004000000 */
[----:B------:R-:W-:Y:S01]  /*4450*/  FFMA.FTZ R60, R73, -UR4, R60 ;  /* 0x80000004493c7c23 */ /* 0x000fe2000801003c */
[----:B-1----:R-:W-:Y:S01]  /*4460*/  FSEL R8, R23, -INF , !P4 ;  /* 0xff80000017087808 */ /* 0x002fe20006000000 */
[----:B------:R-:W-:Y:S01]  /*4470*/  IMAD.MOV.U32 R23, RZ, RZ, R9 ;  /* 0x000000ffff177224 */ /* 0x000fe200078e0009 */
[----:B------:R-:W1:Y:S01]  /*4480*/  I2F R20, R34 ;  /* 0x0000002200147306 */ /* 0x000e620000201400 */
[----:B------:R-:W-:Y:S01]  /*4490*/  FFMA.FTZ R9, R41, -UR4, R16 ;  /* 0x8000000429097c23 */ /* 0x000fe20008010010 */
[----:B------:R-:W-:Y:S01]  /*44a0*/  IABS R16, R10 ;  /* 0x0000000a00107213 */ /* 0x000fe20000000000 */
[C---:B------:R-:W-:Y:S01]  /*44b0*/  IMAD.IADD R10, R77.reuse, 0x1, -R86 ;  /* 0x000000014d0a7824 */ /* 0x040fe200078e0a56 */
[----:B------:R-:W-:Y:S01]  /*44c0*/  PLOP3.LUT P0, PT, PT, PT, UP0, 0x80, 0x0 ;  /* 0x000000000000781c */ /* 0x000fe20003f0f008 */
[----:B------:R-:W-:Y:S01]  /*44d0*/  IMAD.IADD R77, R77, 0x1, -R96 ;  /* 0x000000014d4d7824 */ /* 0x000fe200078e0a60 */
[----:B------:R-:W-:Y:S01]  /*44e0*/  FSEL R9, R9, -INF , !P3 ;  /* 0xff80000009097808 */ /* 0x000fe20005800000 */
[----:B---3--:R-:W-:Y:S01]  /*44f0*/  FFMA.FTZ R12, R45, -UR4, R18 ;  /* 0x800000042d0c7c23 */ /* 0x008fe20008010012 */
[----:B------:R-:W-:Y:S01]  /*4500*/  IABS R10, R10 ;  /* 0x0000000a000a7213 */ /* 0x000fe20000000000 */
[----:B------:R-:W2:Y:S01]  /*4510*/  I2F R23, R23 ;  /* 0x0000001700177306 */ /* 0x000ea20000201400 */
[----:B------:R-:W-:Y:S01]  /*4520*/  IABS R77, R77 ;  /* 0x0000004d004d7213 */ /* 0x000fe20000000000 */
[----:B------:R-:W-:Y:S01]  /*4530*/  FFMA.FTZ R61, R82, -UR4, R61 ;  /* 0x80000004523d7c23 */ /* 0x000fe2000801003d */
[----:B------:R-:W-:Y:S01]  /*4540*/  FSEL R12, R12, -INF , !P3 ;  /* 0xff8000000c0c7808 */ /* 0x000fe20005800000 */
[----:B------:R-:W-:Y:S01]  /*4550*/  FFMA.FTZ R57, R98, -UR4, R57 ;  /* 0x8000000462397c23 */ /* 0x000fe20008010039 */
[----:B------:R-:W-:Y:S01]  /*4560*/  FSEL R147, R43, -INF , !P1 ;  /* 0xff8000002b937808 */ /* 0x000fe20004800000 */
[----:B------:R-:W-:Y:S01]  /*4570*/  FFMA.FTZ R55, R55, -UR4, R68 ;  /* 0x8000000437377c23 */ /* 0x000fe20008010044 */
[----:B------:R-:W-:Y:S01]  /*4580*/  FSEL R172, R27, -INF , !P1 ;  /* 0xff8000001bac7808 */ /* 0x000fe20004800000 */
[----:B------:R3:W4:Y:S01]  /*4590*/  I2F R15, R10 ;  /* 0x0000000a000f7306 */ /* 0x0007220000201400 */
[----:B------:R-:W-:Y:S01]  /*45a0*/  FFMA.FTZ R69, R102, -UR4, R69 ;  /* 0x8000000466457c23 */ /* 0x000fe20008010045 */
[----:B------:R-:W-:Y:S01]  /*45b0*/  ISETP.GE.AND P4, PT, R100, UR12, PT ;  /* 0x0000000c64007c0c */ /* 0x000fe2000bf86270 */
[----:B------:R-:W-:Y:S01]  /*45c0*/  FFMA.FTZ R35, R35, -UR4, R62 ;  /* 0x8000000423237c23 */ /* 0x000fe2000801003e */
[----:B------:R-:W-:Y:S01]  /*45d0*/  ISETP.GE.AND P3, PT, R88, UR12, PT ;  /* 0x0000000c58007c0c */ /* 0x000fe2000bf66270 */
[----:B-1----:R-:W-:Y:S01]  /*45e0*/  FFMA.FTZ R20, R20, -UR4, R63 ;  /* 0x8000000414147c23 */ /* 0x002fe2000801003f */
[----:B------:R-:W-:-:S02]  /*45f0*/  ISETP.GE.AND P1, PT, R96, UR12, PT ;  /* 0x0000000c60007c0c */ /* 0x000fc4000bf26270 */
[----:B------:R-:W1:Y:S01]  /*4600*/  I2F R16, R16 ;  /* 0x0000001000107306 */ /* 0x000e620000201400 */
[----:B--2---:R-:W-:Y:S01]  /*4610*/  FFMA.FTZ R23, R23, -UR4, R58 ;  /* 0x8000000417177c23 */ /* 0x004fe2000801003a */
[----:B------:R-:W-:Y:S02]  /*4620*/  FSEL R139, R60, -INF , !P6 ;  /* 0xff8000003c8b7808 */ /* 0x000fe40007000000 */
[----:B------:R-:W-:Y:S02]  /*4630*/  FSEL R136, R35, -INF , !P6 ;  /* 0xff80000023887808 */ /* 0x000fe40007000000 */
[----:B------:R-:W-:Y:S02]  /*4640*/  FSEL R137, R61, -INF , !P5 ;  /* 0xff8000003d897808 */ /* 0x000fe40006800000 */
[----:B---3--:R-:W-:Y:S01]  /*4650*/  FSEL R10, R2, -INF , !P2 ;  /* 0xff800000020a7808 */ /* 0x008fe20005000000 */
[----:B----4-:R-:W-:Y:S01]  /*4660*/  FFMA.FTZ R15, R15, -UR4, R70 ;  /* 0x800000040f0f7c23 */ /* 0x010fe20008010046 */
[----:B------:R-:W2:Y:S01]  /*4670*/  I2F R2, R77 ;  /* 0x0000004d00027306 */ /* 0x000ea20000201400 */
[----:B------:R-:W-:-:S02]  /*4680*/  ISETP.GE.AND P2, PT, R86, UR12, PT ;  /* 0x0000000c56007c0c */ /* 0x000fc4000bf46270 */
[----:B------:R-:W-:Y:S02]  /*4690*/  FSEL R216, R20, -INF , !P5 ;  /* 0xff80000014d87808 */ /* 0x000fe40006800000 */
[----:B------:R-:W-:Y:S01]  /*46a0*/  FSEL R217, R56, -INF , !P4 ;  /* 0xff80000038d97808 */ /* 0x000fe20006000000 */
[----:B-1----:R-:W-:Y:S01]  /*46b0*/  FFMA.FTZ R16, R16, -UR4, R59 ;  /* 0x8000000410107c23 */ /* 0x002fe2000801003b */
[----:B------:R-:W-:Y:S02]  /*46c0*/  FSEL R174, R23, -INF , !P4 ;  /* 0xff80000017ae7808 */ /* 0x000fe40006000000 */
[----:B------:R-:W-:Y:S02]  /*46d0*/  FSEL R215, R57, -INF , !P3 ;  /* 0xff80000039d77808 */ /* 0x000fe40005800000 */
[----:B------:R-:W-:Y:S02]  /*46e0*/  FSEL R170, R16, -INF , !P3 ;  /* 0xff80000010aa7808 */ /* 0x000fe40005800000 */
[----:B------:R-:W-:-:S02]  /*46f0*/  FSEL R213, R55, -INF , !P2 ;  /* 0xff80000037d57808 */ /* 0x000fc40005000000 */
[----:B------:R-:W-:Y:S01]  /*4700*/  FSEL R169, R15, -INF , !P2 ;  /* 0xff8000000fa97808 */ /* 0x000fe20005000000 */
[----:B--2---:R-:W-:Y:S01]  /*4710*/  FFMA.FTZ R2, R2, -UR4, R71 ;  /* 0x8000000402027c23 */ /* 0x004fe20008010047 */
[----:B------:R-:W-:-:S04]  /*4720*/  FSEL R203, R69, -INF , !P1 ;  /* 0xff80000045cb7808 */ /* 0x000fc80004800000 */
        /* <DEDUP_REMOVED lines=104> */
.L_x_697:
[----:B------:R-:W-:Y:S05]  /*4db0*/  BSYNC B0 ;  /* 0x0000000000007941 */ /* 0x000fea0003800000 */
.L_x_696:
[----:B------:R-:W0:Y:S02]  /*4dc0*/  LDGDEPBAR ;  /* 0x00000000000079af */ /* 0x000e240000000000 */
.L_x_695:
[----:B------:R-:W-:Y:S01]  /*4dd0*/  FMNMX.FTZ R2, R33, R31, !PT ;  /* 0x0000001f21027209 */ /* 0x000fe20007810000 */
[----:B------:R-:W-:Y:S01]  /*4de0*/  ULEA.HI.SX32 UR7, UR8, 0xffffffff, 0x1a ;  /* 0xffffffff08077891 */ /* 0x000fe2000f8fd23f */
[----:B-1----:R-:W-:Y:S01]  /*4df0*/  FMNMX.FTZ R17, R28, R24, !PT ;  /* 0x000000181c117209 */ /* 0x002fe20007810000 */
[----:B------:R-:W-:Y:S01]  /*4e00*/  IMAD.WIDE.U32 R220, R134, -0x2daee0ad, RZ ;  /* 0xd2511f5386dc7825 */ /* 0x000fe200078e00ff */
[----:B------:R-:W-:Y:S01]  /*4e10*/  FMNMX.FTZ R2, R29, R2, !PT ;  /* 0x000000021d027209 */ /* 0x000fe20007810000 */
[----:B------:R-:W-:Y:S01]  /*4e20*/  USHF.L.U32 UR7, UR7, 0x1, URZ ;  /* 0x0000000107077899 */ /* 0x000fe2000800063f */
[----:B------:R-:W-:Y:S01]  /*4e30*/  FMNMX.FTZ R17, R30, R17, !PT ;  /* 0x000000111e117209 */ /* 0x000fe20007810000 */
[----:B------:R-:W-:Y:S01]  /*4e40*/  UIADD3 UR28, UR19, -0x4498517b, URZ ;  /* 0xbb67ae85131c7890 */ /* 0x000fe2000fffe03f */
        /* <DEDUP_REMOVED lines=40> */
[----:B--2---:R-:W-:Y:S01]  /*50d0*/  FMNMX.FTZ R14, R170, R17, !PT ;  /* 0x00000011aa0e7209 */ /* 0x004fe20007810000 */
[----:B------:R-:W-:Y:S01]  /*50e0*/  LDSM.16.MT88.4 R88, [R188+0xe000] ;  /* 0x00e00000bc58783b */ /* 0x000fe20000004200 */
[----:B------:R-:W-:Y:S02]  /*50f0*/  FMNMX.FTZ R2, R213, R2, !PT ;  /* 0x00000002d5027209 */ /* 0x000fe40007810000 */
[----:B------:R-:W-:Y:S01]  /*5100*/  FMNMX.FTZ R17, R169, R14, !PT ;  /* 0x0000000ea9117209 */ /* 0x000fe20007810000 */
[----:B------:R-:W-:Y:S01]  /*5110*/  LDSM.16.MT88.4 R104, [R190+0x10000] ;  /* 0x01000000be68783b */ /* 0x000fe20000004200 */
[----:B------:R-:W-:Y:S01]  /*5120*/  FMNMX.FTZ R15, R203, R2, !PT ;  /* 0x00000002cb0f7209 */ /* 0x000fe20007810000 */
[----:B------:R-:W-:Y:S01]  /*5130*/  IMAD.U32 R2, RZ, RZ, UR10 ;  /* 0x0000000aff027e24 */ /* 0x000fe2000f8e00ff */
[----:B------:R-:W-:Y:S01]  /*5140*/  FMNMX.FTZ R16, R168, R17, !PT ;  /* 0x00000011a8107209 */ /* 0x000fe20007810000 */
[----:B------:R-:W-:Y:S01]  /*5150*/  LDSM.16.MT88.4 R96, [R192+0x10000] ;  /* 0x01000000c060783b */ /* 0x000fe20000004200 */
[----:B------:R-:W-:Y:S01]  /*5160*/  LOP3.LUT R135, R3, UR18, RZ, 0x3c, !PT ;  /* 0x0000001203877c12 */ /* 0x000fe2000f8e3cff */
[----:B------:R-:W-:-:S02]  /*5170*/  IMAD R2, R2, 0x4, R83 ;  /* 0x0000000402027824 */ /* 0x000fc400078e0253 */
[----:B------:R-:W1:Y:S01]  /*5180*/  SHFL.BFLY PT, R132, R15, 0x2, 0x1f ;  /* 0x0c401f000f847f89 */ /* 0x000e6200000e0000 */
[----:B------:R-:W-:Y:S01]  /*5190*/  IMAD.U32 R3, RZ, RZ, UR7 ;  /* 0x00000007ff037e24 */ /* 0x000fe2000f8e00ff */
[----:B------:R-:W-:Y:S01]  /*51a0*/  UIADD3 UR7, UR7, 0x1, URZ ;  /* 0x0000000107077890 */ /* 0x000fe2000fffe03f */
[----:B------:R-:W-:Y:S01]  /*51b0*/  IMAD.WIDE.U32 R218, R2, -0x326172a9, RZ ;  /* 0xcd9e8d5702da7825 */ /* 0x000fe200078e00ff */
[----:B------:R-:W2:Y:S02]  /*51c0*/  SHFL.BFLY PT, R17, R16, 0x2, 0x1f ;  /* 0x0c401f0010117f89 */ /* 0x000ea400000e0000 */
[----:B------:R-:W-:Y:S02]  /*51d0*/  LOP3.LUT R3, R221, UR19, R3, 0x96, !PT ;  /* 0x00000013dd037c12 */ /* 0x000fe4000f8e9603 */
[----:B------:R-:W-:Y:S01]  /*51e0*/  LOP3.LUT R164, R219, R135, RZ, 0x3c, !PT ;  /* 0x00000087dba47212 */ /* 0x000fe200078e3cff */
[----:B------:R-:W-:Y:S02]  /*51f0*/  LDSM.16.MT88.4 R80, [R189+0xe000] ;  /* 0x00e00000bd50783b */ /* 0x000fe40000004200 */
[----:B------:R-:W-:-:S02]  /*5200*/  IMAD.WIDE.U32 R22, R3, -0x326172a9, RZ ;  /* 0xcd9e8d5703167825 */ /* 0x000fc400078e00ff */
[----:B------:R-:W-:Y:S02]  /*5210*/  LDSM.16.MT88.4 R108, [R189+0x10000] ;  /* 0x01000000bd6c783b */ /* 0x000fe40000004200 */
[----:B------:R-:W-:Y:S01]  /*5220*/  IMAD.WIDE.U32 R164, R164, -0x2daee0ad, RZ ;  /* 0xd2511f53a4a47825 */ /* 0x000fe200078e00ff */
[----:B------:R-:W-:Y:S01]  /*5230*/  LOP3.LUT R3, R23, UR29, R218, 0x96, !PT ;  /* 0x0000001d17037c12 */ /* 0x000fe2000f8e96da */
[----:B------:R-:W-:Y:S03]  /*5240*/  LDSM.16.MT88.4 R56, [R188+0xc000] ;  /* 0x00c00000bc38783b */ /* 0x000fe60000004200 */
[----:B------:R-:W-:Y:S01]  /*5250*/  LOP3.LUT R166, R165, UR28, R220, 0x96, !PT ;  /* 0x0000001ca5a67c12 */ /* 0x000fe2000f8e96dc */
[----:B------:R-:W-:Y:S01]  /*5260*/  IMAD.WIDE.U32 R18, R3, -0x2daee0ad, RZ ;  /* 0xd2511f5303127825 */ /* 0x000fe200078e00ff */
[----:B------:R-:W-:Y:S01]  /*5270*/  LDSM.16.MT88.4 R40, [R190+0xc000] ;  /* 0x00c00000be28783b */ /* 0x000fe20000004200 */
[----:B-1----:R-:W-:-:S02]  /*5280*/  FMNMX.FTZ R132, R15, R132, !PT ;  /* 0x000000840f847209 */ /* 0x002fc40007810000 */
[----:B------:R-:W-:Y:S01]  /*5290*/  IMAD.WIDE.U32 R166, R166, -0x326172a9, RZ ;  /* 0xcd9e8d57a6a67825 */ /* 0x000fe200078e00ff */
[----:B------:R-:W-:Y:S01]  /*52a0*/  LOP3.LUT R14, R19, UR26, R164, 0x96, !PT ;  /* 0x0000001a130e7c12 */ /* 0x000fe2000f8e96a4 */
[----:B------:R-:W-:Y:S01]  /*52b0*/  LDSM.16.MT88.4 R48, [R189+0xc000] ;  /* 0x00c00000bd30783b */ /* 0x000fe20000004200 */
[----:B--2---:R-:W-:Y:S01]  /*52c0*/  FMNMX.FTZ R16, R16, R17, !PT ;  /* 0x0000001110107209 */ /* 0x004fe20007810000 */
[----:B------:R-:W-:Y:S01]  /*52d0*/  IMAD.U32 R220, RZ, RZ, UR7 ;  /* 0x00000007ffdc7e24 */ /* 0x000fe2000f8e00ff */
[----:B------:R-:W-:Y:S01]  /*52e0*/  LOP3.LUT R22, R167, UR27, R22, 0x96, !PT ;  /* 0x0000001ba7167c12 */ /* 0x000fe2000f8e9616 */
[----:B------:R-:W1:Y:S03]  /*52f0*/  SHFL.BFLY PT, R15, R132, 0x1, 0x1f ;  /* 0x0c201f00840f7f89 */ /* 0x000e6600000e0000 */
[----:B------:R-:W-:Y:S01]  /*5300*/  LOP3.LUT R220, R221, UR19, R220, 0x96, !PT ;  /* 0x00000013dddc7c12 */ /* 0x000fe2000f8e96dc */
[----:B------:R-:W2:Y:S01]  /*5310*/  SHFL.BFLY PT, R3, R16, 0x1, 0x1f ;  /* 0x0c201f0010037f89 */ /* 0x000ea200000e0000 */
[----:B------:R-:W-:-:S04]  /*5320*/  IMAD.WIDE.U32 R22, R22, -0x2daee0ad, RZ ;  /* 0xd2511f5316167825 */ /* 0x000fc800078e00ff */
[----:B------:R-:W-:Y:S01]  /*5330*/  IMAD.WIDE.U32 R220, R220, -0x326172a9, RZ ;  /* 0xcd9e8d57dcdc7825 */ /* 0x000fe200078e00ff */
[----:B------:R-:W-:-:S04]  /*5340*/  LOP3.LUT R18, R23, UR24, R18, 0x96, !PT ;  /* 0x0000001817127c12 */ /* 0x000fc8000f8e9612 */
[----:B------:R-:W-:Y:S01]  /*5350*/  LOP3.LUT R218, R221, UR29, R218, 0x96, !PT ;  /* 0x0000001dddda7c12 */ /* 0x000fe2000f8e96da */
[----:B------:R-:W-:-:S04]  /*5360*/  IMAD.WIDE.U32 R18, R18, -0x326172a9, RZ ;  /* 0xcd9e8d5712127825 */ /* 0x000fc800078e00ff */
[----:B------:R-:W-:Y:S01]  /*5370*/  IMAD.WIDE.U32 R218, R218, -0x2daee0ad, RZ ;  /* 0xd2511f53dada7825 */ /* 0x000fe200078e00ff */
[----:B-1----:R-:W-:-:S03]  /*5380*/  FMNMX.FTZ R132, R132, R15, !PT ;  /* 0x0000000f84847209 */ /* 0x002fc60007810000 */
[----:B------:R-:W-:Y:S01]  /*5390*/  IMAD.WIDE.U32 R14, R14, -0x326172a9, RZ ;  /* 0xcd9e8d570e0e7825 */ /* 0x000fe200078e00ff */
[----:B------:R-:W-:-:S03]  /*53a0*/  FSETP.NEU.FTZ.AND P1, PT, R132, -INF , PT ;  /* 0xff8000008400780b */ /* 0x000fc60003f3d000 */
[----:B------:R-:W-:Y:S01]  /*53b0*/  FMUL.FTZ R214, R132, c[0x0][0x23c] ;  /* 0x00008f0084d67a20 */ /* 0x000fe20000410000 */
[----:B------:R-:W-:Y:S02]  /*53c0*/  LOP3.LUT R15, R15, UR25, R166, 0x96, !PT ;  /* 0x000000190f0f7c12 */ /* 0x000fe4000f8e96a6 */
[----:B------:R-:W-:Y:S02]  /*53d0*/  LOP3.LUT R14, R19, UR21, R14, 0x96, !PT ;  /* 0x00000015130e7c12 */ /* 0x000fe4000f8e960e */
[----:B------:R-:W-:Y:S02]  /*53e0*/  FSEL R214, R214, RZ, P1 ;  /* 0x000000ffd6d67208 */ /* 0x000fe40000800000 */
[----:B--2---:R-:W-:-:S03]  /*53f0*/  FMNMX.FTZ R3, R16, R3, !PT ;  /* 0x0000000310037209 */ /* 0x004fc60007810000 */
[----:B------:R-:W-:Y:S01]  /*5400*/  FFMA.FTZ R159, R33, c[0x0][0x23c], -R214 ;  /* 0x00008f00219f7a23 */ /* 0x000fe200000108d6 */
[----:B------:R-:W-:Y:S01]  /*5410*/  FSETP.NEU.FTZ.AND P1, PT, R3, -INF , PT ;  /* 0xff8000000300780b */ /* 0x000fe20003f3d000 */
[----:B------:R-:W-:-:S04]  /*5420*/  IMAD.WIDE.U32 R32, R15, -0x2daee0ad, RZ ;  /* 0xd2511f530f207825 */ /* 0x000fc800078e00ff */
[----:B------:R-:W-:Y:S01]  /*5430*/  IMAD.WIDE.U32 R14, R14, -0x2daee0ad, RZ ;  /* 0xd2511f530e0e7825 */ /* 0x000fe200078e00ff */
[----:B------:R-:W-:Y:S01]  /*5440*/  LOP3.LUT R16, R33, UR11, R22, 0x96, !PT ;  /* 0x0000000b21107c12 */ /* 0x000fe2000f8e9616 */
[----:B------:R-:W-:Y:S02]  /*5450*/  MUFU.EX2 R159, R159 ;  /* 0x0000009f009f7308 */ /* 0x000fe40000000800 */
[----:B------:R-:W-:Y:S01]  /*5460*/  FMUL.FTZ R171, R3, c[0x0][0x23c] ;  /* 0x00008f0003ab7a20 */ /* 0x000fe20000410000 */
[----:B------:R-:W-:Y:S01]  /*5470*/  LOP3.LUT R22, R15, UR5, R32, 0x96, !PT ;  /* 0x000000050f167c12 */ /* 0x000fe2000f8e9620 */
[----:B------:R-:W-:Y:S01]  /*5480*/  IMAD.WIDE.U32 R16, R16, -0x326172a9, RZ ;  /* 0xcd9e8d5710107825 */ /* 0x000fe200078e00ff */
[----:B------:R-:W1:Y:S02]  /*5490*/  LDSM.16.MT88.4 R32, [R188+0x10000] ;  /* 0x01000000bc20783b */ /* 0x000e640000004200 */
[----:B------:R-:W-:Y:S01]  /*54a0*/  FSEL R171, R171, RZ, P1 ;  /* 0x000000ffabab7208 */ /* 0x000fe20000800000 */
[----:B------:R-:W-:-:S04]  /*54b0*/  IMAD.WIDE.U32 R22, R22, -0x326172a9, RZ ;  /* 0xcd9e8d5716167825 */ /* 0x000fc800078e00ff */
[--C-:B------:R-:W-:Y:S01]  /*54c0*/  FFMA.FTZ R161, R30, c[0x0][0x23c], -R171.reuse ;  /* 0x00008f001ea17a23 */ /* 0x100fe200000108ab */
[----:B------:R-:W-:Y:S01]  /*54d0*/  LOP3.LUT R16, R23, UR6, R16, 0x96, !PT ;  /* 0x0000000617107c12 */ /* 0x000fe2000f8e9610 */
[--C-:B------:R-:W-:Y:S01]  /*54e0*/  FFMA.FTZ R154, R26, c[0x0][0x23c], -R171.reuse ;  /* 0x00008f001a9a7a23 */ /* 0x100fe200000108ab */
[----:B------:R-:W-:Y:S01]  /*54f0*/  SHF.R.U32.HI R19, RZ, 0x10, R22 ;  /* 0x00000010ff137819 */ /* 0x000fe20000011616 */
[----:B------:R-:W-:Y:S01]  /*5500*/  FFMA.FTZ R158, R31, c[0x0][0x23c], -R214 ;  /* 0x00008f001f9e7a23 */ /* 0x000fe200000108d6 */
[----:B------:R-:W-:Y:S01]  /*5510*/  SHF.R.U32.HI R5, RZ, 0x10, R16 ;  /* 0x00000010ff057819 */ /* 0x000fe20000011610 */
[----:B------:R-:W-:Y:S01]  /*5520*/  MUFU.EX2 R161, R161 ;  /* 0x000000a100a17308 */ /* 0x000fe20000000800 */
[----:B------:R-:W-:Y:S01]  /*5530*/  LOP3.LUT R7, R16, 0xffff, RZ, 0xc0, !PT ;  /* 0x0000ffff10077812 */ /* 0x000fe200078ec0ff */
[--C-:B------:R-:W-:Y:S01]  /*5540*/  FFMA.FTZ R156, R28, c[0x0][0x23c], -R171.reuse ;  /* 0x00008f001c9c7a23 */ /* 0x100fe200000108ab */
[----:B------:R-:W-:Y:S01]  /*5550*/  LOP3.LUT R4, R16, 0xff, RZ, 0xc0, !PT ;  /* 0x000000ff10047812 */ /* 0x000fe200078ec0ff */
[----:B------:R-:W-:Y:S01]  /*5560*/  FFMA.FTZ R163, R24, c[0x0][0x23c], -R171 ;  /* 0x00008f0018a37a23 */ /* 0x000fe200000108ab */
[----:B------:R-:W-:Y:S01]  /*5570*/  SHF.R.U32.HI R15, RZ, 0x18, R22 ;  /* 0x00000018ff0f7819 */ /* 0x000fe20000011616 */
[----:B------:R-:W-:Y:S01]  /*5580*/  FFMA.FTZ R157, R29, c[0x0][0x23c], -R214 ;  /* 0x00008f001d9d7a23 */ /* 0x000fe200000108d6 */
[----:B------:R-:W-:Y:S01]  /*5590*/  LOP3.LUT R0, R19, 0xff, RZ, 0xc0, !PT ;  /* 0x000000ff13007812 */ /* 0x000fe200078ec0ff */
[----:B------:R-:W2:Y:S01]  /*55a0*/  MUFU.EX2 R154, R154 ;  /* 0x0000009a009a7308 */ /* 0x000ea20000000800 */
[----:B------:R-:W-:Y:S01]  /*55b0*/  SHF.R.U32.HI R16, RZ, 0x18, R16 ;  /* 0x00000018ff107819 */ /* 0x000fe20000011610 */
[--C-:B------:R-:W-:Y:S01]  /*55c0*/  FFMA.FTZ R152, R25, c[0x0][0x23c], -R214.reuse ;  /* 0x00008f0019987a23 */ /* 0x100fe200000108d6 */
[----:B------:R-:W-:Y:S01]  /*55d0*/  LOP3.LUT R5, R5, 0xff, RZ, 0xc0, !PT ;  /* 0x000000ff05057812 */ /* 0x000fe200078ec0ff */
[----:B------:R-:W-:Y:S01]  /*55e0*/  FFMA.FTZ R151, R9, c[0x0][0x23c], -R214 ;  /* 0x00008f0009977a23 */ /* 0x000fe200000108d6 */
[----:B------:R-:W-:Y:S01]  /*55f0*/  PRMT R15, R0, 0x5410, R15 ;  /* 0x00005410000f7816 */ /* 0x000fe2000000000f */
[----:B------:R-:W-:Y:S01]  /*5600*/  FFMA.FTZ R153, R6, c[0x0][0x23c], -R171 ;  /* 0x00008f0006997a23 */ /* 0x000fe200000108ab */
[----:B------:R-:W-:Y:S01]  /*5610*/  PRMT R5, R5, 0x5410, R16 ;  /* 0x0000541005057816 */ /* 0x000fe20000000010 */
[----:B------:R-:W3:Y:S01]  /*5620*/  MUFU.EX2 R158, R158 ;  /* 0x0000009e009e7308 */ /* 0x000ee20000000800 */
[----:B------:R-:W-:Y:S01]  /*5630*/  SHF.R.U32.HI R7, RZ, 0x8, R7 ;  /* 0x00000008ff077819 */ /* 0x000fe20000011607 */
[--C-:B------:R-:W-:Y:S01]  /*5640*/  HSET2.LE.AND R115, R15, R162.reuse, PT ;  /* 0x000000a20f737233 */ /* 0x100fe20003803000 */
[----:B------:R-:W-:Y:S01]  /*5650*/  LOP3.LUT R16, R17, UR8, R18, 0x96, !PT ;  /* 0x0000000811107c12 */ /* 0x000fe2000f8e9612 */
[--C-:B------:R-:W-:Y:S01]  /*5660*/  HSET2.LE.AND R113, R5, R162.reuse, PT ;  /* 0x000000a205717233 */ /* 0x100fe20003803000 */
[----:B------:R-:W-:Y:S01]  /*5670*/  PRMT R7, R4, 0x5410, R7 ;  /* 0x0000541004077816 */ /* 0x000fe20000000007 */
[--C-:B------:R-:W-:Y:S01]  /*5680*/  FFMA.FTZ R155, R21, c[0x0][0x23c], -R214.reuse ;  /* 0x00008f00159b7a23 */ /* 0x100fe200000108d6 */
[----:B------:R-:W-:Y:S01]  /*5690*/  LOP3.LUT R20, R22, 0xffff, RZ, 0xc0, !PT ;  /* 0x0000ffff16147812 */ /* 0x000fe200078ec0ff */
[----:B------:R-:W-:Y:S01]  /*56a0*/  IMAD.WIDE.U32 R16, R16, -0x2daee0ad, RZ ;  /* 0xd2511f5310107825 */ /* 0x000fe200078e00ff */
[----:B--2---:R-:W-:Y:S01]  /*56b0*/  F2FP.BF16.PACK_AB R4, R154, R161 ;  /* 0x000000a19a04723e */ /* 0x004fe200000010ff */
[----:B------:R-:W-:Y:S01]  /*56c0*/  MUFU.EX2 R156, R156 ;  /* 0x0000009c009c7308 */ /* 0x000fe20000000800 */
[----:B------:R-:W-:Y:S01]  /*56d0*/  LOP3.LUT R23, R22, 0xff, RZ, 0xc0, !PT ;  /* 0x000000ff16177812 */ /* 0x000fe200078ec0ff */
[--C-:B------:R-:W-:Y:S01]  /*56e0*/  HSET2.LE.AND R112, R7, R162.reuse, PT ;  /* 0x000000a207707233 */ /* 0x100fe20003803000 */
[----:B------:R-:W-:Y:S01]  /*56f0*/  LOP3.LUT R115, R115, R4, RZ, 0xc0, !PT ;  /* 0x0000000473737212 */ /* 0x000fe200078ec0ff */
[--C-:B------:R-:W-:Y:S01]  /*5700*/  FFMA.FTZ R150, R11, c[0x0][0x23c], -R214.reuse ;  /* 0x00008f000b967a23 */ /* 0x100fe200000108d6 */
[----:B------:R-:W-:Y:S01]  /*5710*/  LOP3.LUT R4, R16, 0xffff, RZ, 0xc0, !PT ;  /* 0x0000ffff10047812 */ /* 0x000fe200078ec0ff */
[----:B------:R-:W-:Y:S01]  /*5720*/  FFMA.FTZ R148, R13, c[0x0][0x23c], -R214 ;  /* 0x00008f000d947a23 */ /* 0x000fe200000108d6 */
[----:B------:R-:W-:Y:S01]  /*5730*/  SHF.R.U32.HI R20, RZ, 0x8, R20 ;  /* 0x00000008ff147819 */ /* 0x000fe20000011614 */
[----:B------:R-:W2:Y:S01]  /*5740*/  MUFU.EX2 R163, R163 ;  /* 0x000000a300a37308 */ /* 0x000ea20000000800 */
[----:B---3--:R-:W-:Y:S01]  /*5750*/  F2FP.BF16.PACK_AB R5, R158, R159 ;  /* 0x0000009f9e05723e */ /* 0x008fe200000010ff */
[--C-:B------:R-:W-:Y:S01]  /*5760*/  FFMA.FTZ R149, R12, c[0x0][0x23c], -R171.reuse ;  /* 0x00008f000c957a23 */ /* 0x100fe200000108ab */
[----:B------:R-:W-:Y:S01]  /*5770*/  SHF.R.U32.HI R4, RZ, 0x8, R4 ;  /* 0x00000008ff047819 */ /* 0x000fe20000011604 */
[--C-:B------:R-:W-:Y:S01]  /*5780*/  FFMA.FTZ R160, R8, c[0x0][0x23c], -R171.reuse ;  /* 0x00008f0008a07a23 */ /* 0x100fe200000108ab */
[----:B------:R-:W-:Y:S01]  /*5790*/  LOP3.LUT R9, R16, 0xff, RZ, 0xc0, !PT ;  /* 0x000000ff10097812 */ /* 0x000fe200078ec0ff */
[--C-:B------:R-:W-:Y:S01]  /*57a0*/  FFMA.FTZ R212, R172, c[0x0][0x23c], -R171.reuse ;  /* 0x00008f00acd47a23 */ /* 0x100fe200000108ab */
[----:B------:R-:W-:Y:S01]  /*57b0*/  PRMT R23, R23, 0x5410, R20 ;  /* 0x0000541017177816 */ /* 0x000fe20000000014 */
[----:B------:R-:W-:Y:S01]  /*57c0*/  MUFU.EX2 R157, R157 ;  /* 0x0000009d009d7308 */ /* 0x000fe20000000800 */
[----:B------:R-:W-:Y:S01]  /*57d0*/  LOP3.LUT R112, R112, R5, RZ, 0xc0, !PT ;  /* 0x0000000570707212 */ /* 0x000fe200078ec0ff */
[--C-:B------:R-:W-:Y:S01]  /*57e0*/  FFMA.FTZ R173, R138, c[0x0][0x23c], -R171.reuse ;  /* 0x00008f008aad7a23 */ /* 0x100fe200000108ab */
[----:B------:R-:W-:Y:S01]  /*57f0*/  PRMT R9, R9, 0x5410, R4 ;  /* 0x0000541009097816 */ /* 0x000fe20000000004 */
[--C-:B------:R-:W-:Y:S01]  /*5800*/  HSET2.LE.AND R23, R23, R162.reuse, PT ;  /* 0x000000a217177233 */ /* 0x100fe20003803000 */
[----:B------:R-:W3:Y:S01]  /*5810*/  LDSM.16.MT88.4 R4, [R192+0xc800] ;  /* 0x00c80000c004783b */ /* 0x000ee20000004200 */
[----:B------:R-:W-:Y:S01]  /*5820*/  LOP3.LUT R11, R17, UR30, R14, 0x96, !PT ;  /* 0x0000001e110b7c12 */ /* 0x000fe2000f8e960e */
[--C-:B------:R-:W-:Y:S01]  /*5830*/  FFMA.FTZ R17, R10, c[0x0][0x23c], -R171.reuse ;  /* 0x00008f000a117a23 */ /* 0x100fe200000108ab */
[----:B------:R-:W4:Y:S01]  /*5840*/  MUFU.EX2 R152, R152 ;  /* 0x0000009800987308 */ /* 0x000f220000000800 */
[----:B--2---:R-:W-:Y:S01]  /*5850*/  F2FP.BF16.PACK_AB R0, R163, R156 ;  /* 0x0000009ca300723e */ /* 0x004fe200000010ff */
[--C-:B------:R-:W-:Y:S01]  /*5860*/  HSET2.LE.AND R142, R9, R162.reuse, PT ;  /* 0x000000a2098e7233 */ /* 0x100fe20003803000 */
[--C-:B------:R-:W-:Y:S01]  /*5870*/  SHF.R.U32.HI R143, RZ, 0x18, R16.reuse ;  /* 0x00000018ff8f7819 */ /* 0x100fe20000011610 */
[----:B------:R-:W-:Y:S01]  /*5880*/  LDSM.16.MT88.4 R12, [R192+0xe800] ;  /* 0x00e80000c00c783b */ /* 0x000fe20000004200 */
[----:B------:R-:W-:Y:S01]  /*5890*/  LOP3.LUT R113, R113, R0, RZ, 0xc0, !PT ;  /* 0x0000000071717212 */ /* 0x000fe200078ec0ff */
[--C-:B------:R-:W-:Y:S01]  /*58a0*/  FFMA.FTZ R172, R136, c[0x0][0x23c], -R171.reuse ;  /* 0x00008f0088ac7a23 */ /* 0x100fe200000108ab */
[----:B------:R-:W-:Y:S01]  /*58b0*/  SHF.R.U32.HI R0, RZ, 0x10, R16 ;  /* 0x00000010ff007819 */ /* 0x000fe20000011610 */
[----:B------:R-:W-:Y:S01]  /*58c0*/  MUFU.EX2 R155, R155 ;  /* 0x0000009b009b7308 */ /* 0x000fe20000000800 */
[----:B------:R-:W-:Y:S01]  /*58d0*/  LOP3.LUT R16, R11, 0xffff, RZ, 0xc0, !PT ;  /* 0x0000ffff0b107812 */ /* 0x000fe200078ec0ff */
[----:B------:R-:W-:Y:S01]  /*58e0*/  FFMA.FTZ R175, R216, c[0x0][0x23c], -R171 ;  /* 0x00008f00d8af7a23 */ /* 0x000fe200000108ab */
[----:B------:R-:W-:Y:S01]  /*58f0*/  LOP3.LUT R10, R0, 0xff, RZ, 0xc0, !PT ;  /* 0x000000ff000a7812 */ /* 0x000fe200078ec0ff */
[----:B------:R-:W-:Y:S01]  /*5900*/  LDSM.16.MT88.4 R24, [R189+0xc800] ;  /* 0x00c80000bd18783b */ /* 0x000fe20000004200 */
[--C-:B------:R-:W-:Y:S01]  /*5910*/  SHF.R.U32.HI R141, RZ, 0x10, R11.reuse ;  /* 0x00000010ff8d7819 */ /* 0x100fe2000001160b */
[--C-:B------:R-:W-:Y:S01]  /*5920*/  FFMA.FTZ R216, R217, c[0x0][0x23c], -R214.reuse ;  /* 0x00008f00d9d87a23 */ /* 0x100fe200000108d6 */
[----:B------:R-:W-:Y:S01]  /*5930*/  LOP3.LUT R165, R11, 0xff, RZ, 0xc0, !PT ;  /* 0x000000ff0ba57812 */ /* 0x000fe200078ec0ff */
[----:B------:R-:W-:Y:S01]  /*5940*/  MUFU.EX2 R150, R150 ;  /* 0x0000009600967308 */ /* 0x000fe20000000800 */
[----:B----4-:R-:W-:Y:S01]  /*5950*/  F2FP.BF16.PACK_AB R114, R152, R157 ;  /* 0x0000009d9872723e */ /* 0x010fe200000010ff */
[----:B------:R-:W-:Y:S01]  /*5960*/  LDSM.16.MT88.4 R28, [R190+0xc800] ;  /* 0x00c80000be1c783b */ /* 0x000fe20000004200 */
[----:B------:R-:W-:Y:S01]  /*5970*/  SHF.R.U32.HI R8, RZ, 0x18, R11 ;  /* 0x00000018ff087819 */ /* 0x000fe2000001160b */
[--C-:B------:R-:W-:Y:S01]  /*5980*/  FFMA.FTZ R215, R215, c[0x0][0x23c], -R214.reuse ;  /* 0x00008f00d7d77a23 */ /* 0x100fe200000108d6 */
[----:B------:R-:W-:Y:S01]  /*5990*/  LOP3.LUT R114, R23, R114, RZ, 0xc0, !PT ;  /* 0x0000007217727212 */ /* 0x000fe200078ec0ff */
[----:B------:R-:W-:Y:S01]  /*59a0*/  FFMA.FTZ R213, R213, c[0x0][0x23c], -R214 ;  /* 0x00008f00d5d57a23 */ /* 0x000fe200000108d6 */
[----:B------:R-:W-:Y:S01]  /*59b0*/  SHF.R.U32.HI R16, RZ, 0x8, R16 ;  /* 0x00000008ff107819 */ /* 0x000fe20000011610 */
[----:B------:R-:W-:Y:S01]  /*59c0*/  MUFU.EX2 R151, R151 ;  /* 0x0000009700977308 */ /* 0x000fe20000000800 */
[----:B------:R-:W-:Y:S01]  /*59d0*/  LOP3.LUT R141, R141, 0xff, RZ, 0xc0, !PT ;  /* 0x000000ff8d8d7812 */ /* 0x000fe200078ec0ff */
[----:B------:R-:W-:Y:S01]  /*59e0*/  LDSM.16.MT88.4 R20, [R188+0xc800] ;  /* 0x00c80000bc14783b */ /* 0x000fe20000004200 */
[----:B------:R-:W-:Y:S01]  /*59f0*/  PRMT R143, R10, 0x5410, R143 ;  /* 0x000054100a8f7816 */ /* 0x000fe2000000008f */
[C---:B------:R-:W-:Y:S01]  /*5a00*/  HMMA.16816.F32.BF16 R128, R112.reuse, R124, RZ ;  /* 0x0000007c7080723c */ /* 0x040fe200000418ff */
[----:B------:R-:W-:Y:S01]  /*5a10*/  PRMT R165, R165, 0x5410, R16 ;  /* 0x00005410a5a57816 */ /* 0x000fe20000000010 */
[--C-:B------:R-:W-:Y:S01]  /*5a20*/  FFMA.FTZ R174, R174, c[0x0][0x23c], -R171.reuse ;  /* 0x00008f00aeae7a23 */ /* 0x100fe200000108ab */
[----:B------:R-:W-:Y:S01]  /*5a30*/  PRMT R141, R141, 0x5410, R8 ;  /* 0x000054108d8d7816 */ /* 0x000fe20000000008 */
[----:B------:R-:W2:Y:S01]  /*5a40*/  MUFU.EX2 R148, R148 ;  /* 0x0000009400947308 */ /* 0x000ea20000000800 */
[--C-:B------:R-:W-:Y:S01]  /*5a50*/  HSET2.LE.AND R143, R143, R162.reuse, PT ;  /* 0x000000a28f8f7233 */ /* 0x100fe20003803000 */
[--C-:B------:R-:W-:Y:S01]  /*5a60*/  FFMA.FTZ R169, R169, c[0x0][0x23c], -R171.reuse ;  /* 0x00008f00a9a97a23 */ /* 0x100fe200000108ab */
[--C-:B------:R-:W-:Y:S01]  /*5a70*/  HSET2.LE.AND R140, R165, R162.reuse, PT ;  /* 0x000000a2a58c7233 */ /* 0x100fe20003803000 */
[----:B------:R-:W-:Y:S01]  /*5a80*/  HMMA.16816.F32.BF16 R124, R112, R126, RZ ;  /* 0x0000007e707c723c */ /* 0x000fe200000418ff */
[----:B------:R-:W-:Y:S01]  /*5a90*/  HSET2.LE.AND R141, R141, R162, PT ;  /* 0x000000a28d8d7233 */ /* 0x000fe20003803000 */
[----:B------:R-:W-:Y:S01]  /*5aa0*/  LOP3.LUT R165, R219, UR26, R164, 0x96, !PT ;  /* 0x0000001adba57c12 */ /* 0x000fe2000f8e96a4 */
[----:B------:R-:W-:Y:S01]  /*5ab0*/  FFMA.FTZ R164, R147, c[0x0][0x23c], -R214 ;  /* 0x00008f0093a47a23 */ /* 0x000fe200000108d6 */
[----:B------:R-:W-:Y:S01]  /*5ac0*/  MUFU.EX2 R153, R153 ;  /* 0x0000009900997308 */ /* 0x000fe20000000800 */
[----:B------:R-:W-:-:S02]  /*5ad0*/  FFMA.FTZ R168, R168, c[0x0][0x23c], -R171 ;  /* 0x00008f00a8a87a23 */ /* 0x000fc400000108ab */
[----:B------:R-:W-:Y:S01]  /*5ae0*/  FADD.FTZ R158, R159, R158 ;  /* 0x0000009e9f9e7221 */ /* 0x000fe20000010000 */
[C---:B-1----:R-:W-:Y:S01]  /*5af0*/  HMMA.16816.F32.BF16 R116, R112.reuse, R32, RZ ;  /* 0x000000207074723c */ /* 0x042fe200000418ff */
[----:B------:R-:W-:Y:S02]  /*5b00*/  FADD.FTZ R156, R156, R163 ;  /* 0x000000a39c9c7221 */ /* 0x000fe40000010000 */
[----:B------:R-:W-:Y:S01]  /*5b10*/  FADD.FTZ R157, R157, R158 ;  /* 0x0000009e9d9d7221 */ /* 0x000fe20000010000 */
[----:B------:R-:W-:Y:S01]  /*5b20*/  MUFU.EX2 R149, R149 ;  /* 0x0000009500957308 */ /* 0x000fe20000000800 */
[----:B--2---:R-:W-:Y:S01]  /*5b30*/  F2FP.BF16.PACK_AB R9, R148, R151 ;  /* 0x000000979409723e */ /* 0x004fe200000010ff */
[----:B------:R-:W-:Y:S01]  /*5b40*/  FADD.FTZ R161, R161, R156 ;  /* 0x0000009ca1a17221 */ /* 0x000fe20000010000 */
[----:B------:R-:W-:Y:S01]  /*5b50*/  F2FP.BF16.PACK_AB R33, R150, R155 ;  /* 0x0000009b9621723e */ /* 0x000fe200000010ff */
[----:B------:R-:W-:Y:S01]  /*5b60*/  HMMA.16816.F32.BF16 R76, R112, R80, RZ ;  /* 0x00000050704c723c */ /* 0x000fe200000418ff */
[----:B------:R-:W-:Y:S01]  /*5b70*/  LOP3.LUT R142, R142, R9, RZ, 0xc0, !PT ;  /* 0x000000098e8e7212 */ /* 0x000fe200078ec0ff */
[----:B------:R-:W-:Y:S01]  /*5b80*/  FADD.FTZ R152, R152, R157 ;  /* 0x0000009d98987221 */ /* 0x000fe20000010000 */
[----:B------:R-:W-:Y:S01]  /*5b90*/  LOP3.LUT R140, R140, R33, RZ, 0xc0, !PT ;  /* 0x000000218c8c7212 */ /* 0x000fe200078ec0ff */
[----:B------:R-:W1:Y:S01]  /*5ba0*/  MUFU.EX2 R0, R17 ;  /* 0x0000001100007308 */ /* 0x000e620000000800 */
[----:B------:R-:W2:Y:S01]  /*5bb0*/  LDSM.16.MT88.4 R8, [R189+0xe800] ;  /* 0x00e80000bd08783b */ /* 0x000ea20000004200 */
[----:B------:R-:W-:-:S02]  /*5bc0*/  FADD.FTZ R154, R154, R161 ;  /* 0x000000a19a9a7221 */ /* 0x000fc40000010000 */
[----:B------:R-:W-:Y:S01]  /*5bd0*/  HMMA.16816.F32.BF16 R80, R112, R82, RZ ;  /* 0x000000527050723c */ /* 0x000fe200000418ff */
[----:B------:R-:W-:-:S03]  /*5be0*/  FADD.FTZ R155, R155, R152 ;  /* 0x000000989b9b7221 */ /* 0x000fc60000010000 */
[----:B------:R-:W4:Y:S01]  /*5bf0*/  MUFU.EX2 R160, R160 ;  /* 0x000000a000a07308 */ /* 0x000f220000000800 */
[----:B------:R-:W-:-:S03]  /*5c00*/  FADD.FTZ R150, R150, R155 ;  /* 0x0000009b96967221 */ /* 0x000fc60000010000 */
[C---:B------:R-:W-:Y:S01]  /*5c10*/  HMMA.16816.F32.BF16 R68, R112.reuse, R72, RZ ;  /* 0x000000487044723c */ /* 0x040fe200000418ff */
[----:B------:R-:W-:Y:S01]  /*5c20*/  FADD.FTZ R151, R151, R150 ;  /* 0x0000009697977221 */ /* 0x000fe20000010000 */
[----:B-1----:R-:W-:Y:S01]  /*5c30*/  F2FP.BF16.PACK_AB R144, R0, R149 ;  /* 0x000000950090723e */ /* 0x002fe200000010ff */
[----:B------:R-:W1:Y:S01]  /*5c40*/  LDSM.16.MT88.4 R16, [R190+0xe800] ;  /* 0x00e80000be10783b */ /* 0x000e620000004200 */
[----:B------:R-:W-:Y:S01]  /*5c50*/  MUFU.EX2 R164, R164 ;  /* 0x000000a400a47308 */ /* 0x000fe20000000800 */
[----:B------:R-:W-:Y:S01]  /*5c60*/  FADD.FTZ R151, R148, R151 ;  /* 0x0000009794977221 */ /* 0x000fe20000010000 */
[----:B------:R-:W-:Y:S02]  /*5c70*/  LOP3.LUT R143, R143, R144, RZ, 0xc0, !PT ;  /* 0x000000908f8f7212 */ /* 0x000fe400078ec0ff */
[----:B------:R-:W-:Y:S01]  /*5c80*/  HMMA.16816.F32.BF16 R60, R112, R64, RZ ;  /* 0x00000040703c723c */ /* 0x000fe200000418ff */
[----:B----4-:R-:W-:Y:S01]  /*5c90*/  F2FP.BF16.PACK_AB R32, R160, R153 ;  /* 0x00000099a020723e */ /* 0x010fe200000010ff */
[----:B------:R-:W-:-:S02]  /*5ca0*/  FADD.FTZ R153, R153, R154 ;  /* 0x0000009a99997221 */ /* 0x000fc40000010000 */
[----:B------:R-:W-:Y:S01]  /*5cb0*/  MUFU.EX2 R212, R212 ;  /* 0x000000d400d47308 */ /* 0x000fe20000000800 */
[----:B------:R-:W-:-:S03]  /*5cc0*/  LOP3.LUT R141, R141, R32, RZ, 0xc0, !PT ;  /* 0x000000208d8d7212 */ /* 0x000fc600078ec0ff */
[----:B------:R-:W-:Y:S01]  /*5cd0*/  HMMA.16816.F32.BF16 R84, R112, R88, RZ ;  /* 0x000000587054723c */ /* 0x000fe200000418ff */
[----:B------:R-:W-:-:S03]  /*5ce0*/  FADD.FTZ R160, R160, R153 ;  /* 0x00000099a0a07221 */ /* 0x000fc60000010000 */
[----:B------:R-:W-:Y:S01]  /*5cf0*/  MUFU.EX2 R173, R173 ;  /* 0x000000ad00ad7308 */ /* 0x000fe20000000800 */
[----:B------:R-:W-:-:S03]  /*5d00*/  FADD.FTZ R149, R149, R160 ;  /* 0x000000a095957221 */ /* 0x000fc60000010000 */
[----:B---3--:R-:W-:Y:S01]  /*5d10*/  HMMA.16816.F32.BF16 R128, R140, R4, R128 ;  /* 0x000000048c80723c */ /* 0x008fe20000041880 */
[----:B------:R-:W-:-:S03]  /*5d20*/  FADD.FTZ R149, R0, R149 ;  /* 0x0000009500957221 */ /* 0x000fc60000010000 */
[----:B------:R-:W-:Y:S04]  /*5d30*/  MUFU.EX2 R172, R172 ;  /* 0x000000ac00ac7308 */ /* 0x000fe80000000800 */
[----:B------:R-:W-:Y:S01]  /*5d40*/  HMMA.16816.F32.BF16 R124, R140, R6, R124 ;  /* 0x000000068c7c723c */ /* 0x000fe2000004187c */
[----:B------:R-:W3:Y:S03]  /*5d50*/  LDSM.16.MT88.4 R4, [R188+0xe800] ;  /* 0x00e80000bc04783b */ /* 0x000ee60000004200 */
[----:B------:R-:W-:Y:S04]  /*5d60*/  MUFU.EX2 R175, R175 ;  /* 0x000000af00af7308 */ /* 0x000fe80000000800 */
[C---:B------:R-:W-:Y:S04]  /*5d70*/  HMMA.16816.F32.BF16 R64, R112.reuse, R66, RZ ;  /* 0x000000427040723c */ /* 0x040fe800000418ff */
[----:B------:R-:W-:Y:S04]  /*5d80*/  MUFU.EX2 R216, R216 ;  /* 0x000000d800d87308 */ /* 0x000fe80000000800 */
[----:B------:R-:W-:Y:S04]  /*5d90*/  HMMA.16816.F32.BF16 R88, R112, R90, RZ ;  /* 0x0000005a7058723c */ /* 0x000fe800000418ff */
[----:B------:R-:W-:Y:S04]  /*5da0*/  MUFU.EX2 R215, R215 ;  /* 0x000000d700d77308 */ /* 0x000fe80000000800 */
[C---:B--2---:R-:W-:Y:S04]  /*5db0*/  HMMA.16816.F32.BF16 R76, R140.reuse, R8, R76 ;  /* 0x000000088c4c723c */ /* 0x044fe8000004184c */
[----:B------:R-:W-:Y:S04]  /*5dc0*/  MUFU.EX2 R213, R213 ;  /* 0x000000d500d57308 */ /* 0x000fe80000000800 */
[C---:B------:R-:W-:Y:S01]  /*5dd0*/  HMMA.16816.F32.BF16 R80, R140.reuse, R10, R80 ;  /* 0x0000000a8c50723c */ /* 0x040fe20000041850 */
[----:B------:R-:W2:Y:S03]  /*5de0*/  LDSM.16.MT88.4 R8, [R190+0x10800] ;  /* 0x01080000be08783b */ /* 0x000ea60000004200 */
[----:B------:R-:W-:Y:S04]  /*5df0*/  MUFU.EX2 R174, R174 ;  /* 0x000000ae00ae7308 */ /* 0x000fe80000000800 */
[----:B-1----:R-:W-:Y:S04]  /*5e00*/  HMMA.16816.F32.BF16 R68, R140, R16, R68 ;  /* 0x000000108c44723c */ /* 0x002fe80000041844 */
[----:B------:R-:W-:Y:S03]  /*5e10*/  MUFU.EX2 R169, R169 ;  /* 0x000000a900a97308 */ /* 0x000fe60000000800 */
[----:B------:R-:W-:Y:S01]  /*5e20*/  LOP3.LUT R16, R167, UR27, R220, 0x96, !PT ;  /* 0x0000001ba7107c12 */ /* 0x000fe2000f8e96dc */
[----:B------:R-:W-:Y:S01]  /*5e30*/  HMMA.16816.F32.BF16 R72, R112, R74, RZ ;  /* 0x0000004a7048723c */ /* 0x000fe200000418ff */
[----:B------:R-:W-:-:S03]  /*5e40*/  FFMA.FTZ R167, R137, c[0x0][0x23c], -R214 ;  /* 0x00008f0089a77a23 */ /* 0x000fc600000108d6 */
[----:B------:R-:W-:Y:S01]  /*5e50*/  IMAD.WIDE.U32 R16, R16, -0x2daee0ad, RZ ;  /* 0xd2511f5310107825 */ /* 0x000fe200078e00ff */
[----:B------:R-:W-:Y:S03]  /*5e60*/  MUFU.EX2 R168, R168 ;  /* 0x000000a800a87308 */ /* 0x000fe60000000800 */
[----:B------:R-:W-:Y:S01]  /*5e70*/  HMMA.16816.F32.BF16 R60, R140, R12, R60 ;  /* 0x0000000c8c3c723c */ /* 0x000fe2000004183c */
[----:B------:R-:W-:Y:S01]  /*5e80*/  LOP3.LUT R220, R17, UR24, R218, 0x96, !PT ;  /* 0x0000001811dc7c12 */ /* 0x000fe2000f8e96da */
[----:B------:R-:W-:-:S03]  /*5e90*/  IMAD.WIDE.U32 R218, R165, -0x326172a9, RZ ;  /* 0xcd9e8d57a5da7825 */ /* 0x000fc600078e00ff */
[----:B------:R-:W-:Y:S01]  /*5ea0*/  MUFU.EX2 R167, R167 ;  /* 0x000000a700a77308 */ /* 0x000fe20000000800 */
[----:B------:R-:W-:Y:S01]  /*5eb0*/  IMAD.WIDE.U32 R220, R220, -0x326172a9, RZ ;  /* 0xcd9e8d57dcdc7825 */ /* 0x000fe200078e00ff */
[----:B------:R-:W-:Y:S01]  /*5ec0*/  LOP3.LUT R166, R219, UR25, R166, 0x96, !PT ;  /* 0x00000019dba67c12 */ /* 0x000fe2000f8e96a6 */
[C---:B------:R-:W-:Y:S01]  /*5ed0*/  HMMA.16816.F32.BF16 R64, R140.reuse, R14, R64 ;  /* 0x0000000e8c40723c */ /* 0x040fe20000041840 */
[----:B------:R-:W1:Y:S01]  /*5ee0*/  LDSM.16.MT88.4 R12, [R192+0x10800] ;  /* 0x01080000c00c783b */ /* 0x000e620000004200 */
[----:B------:R-:W-:Y:S01]  /*5ef0*/  FFMA.FTZ R165, R145, c[0x0][0x23c], -R214 ;  /* 0x00008f0091a57a23 */ /* 0x000fe200000108d6 */
[----:B------:R-:W-:Y:S02]  /*5f00*/  LOP3.LUT R218, R221, UR21, R218, 0x96, !PT ;  /* 0x00000015ddda7c12 */ /* 0x000fe4000f8e96da */
[----:B------:R-:W-:Y:S03]  /*5f10*/  LDSM.16.MT88.4 R144, [R188+0x10800] ;  /* 0x01080000bc90783b */ /* 0x000fe60000004200 */
[C---:B---3--:R-:W-:Y:S01]  /*5f20*/  HMMA.16816.F32.BF16 R84, R140.reuse, R4, R84 ;  /* 0x000000048c54723c */ /* 0x048fe20000041854 */
[----:B------:R-:W-:Y:S01]  /*5f30*/  IMAD.WIDE.U32 R218, R218, -0x2daee0ad, RZ ;  /* 0xd2511f53dada7825 */ /* 0x000fe200078e00ff */
[----:B------:R-:W3:Y:S06]  /*5f40*/  MUFU.EX2 R165, R165 ;  /* 0x000000a500a57308 */ /* 0x000eec0000000800 */
        /* <DEDUP_REMOVED lines=190> */
[----:B------:R-:W1:Y:S01]  /*6b30*/  S2R R0, SR_TID.X ;  /* 0x0000000000007919 */ /* 0x000e620000002100 */
[----:B------:R-:W2:Y:S01]  /*6b40*/  LDC.U8 R212, c[0x0][0x2d8] ;  /* 0x0000b600ffd47b82 */ /* 0x000ea20000000000 */
[----:B------:R-:W-:Y:S01]  /*6b50*/  IMAD.WIDE.U32 R218, R2, -0x326172a9, RZ ;  /* 0xcd9e8d5702da7825 */ /* 0x000fe200078e00ff */
[----:B------:R-:W-:Y:S01]  /*6b60*/  UIADD3 UR14, UR12, 0x3f, URZ ;  /* 0x0000003f0c0e7890 */ /* 0x000fe2000fffe03f */
[----:B------:R-:W-:Y:S01]  /*6b70*/  ISETP.GE.AND P4, PT, R210, c[0x0][0x220], PT ;  /* 0x00008800d2007a0c */ /* 0x000fe20003f86270 */
[----:B------:R-:W-:Y:S01]  /*6b80*/  ULDC.64 UR6, c[0x0][0x1a0] ;  /* 0x0000680000067ab9 */ /* 0x000fe20000000a00 */
[----:B------:R-:W-:Y:S01]  /*6b90*/  IMAD.U32 R203, RZ, RZ, UR12 ;  /* 0x0000000cffcb7e24 */ /* 0x000fe2000f8e00ff */
[----:B------:R-:W-:Y:S01]  /*6ba0*/  USHF.R.S32.HI UR34, URZ, 0x1f, UR14 ;  /* 0x0000001f3f227899 */ /* 0x000fe2000801140e */
[----:B------:R-:W-:Y:S01]  /*6bb0*/  LOP3.LUT R216, R219, R135, RZ, 0x3c, !PT ;  /* 0x00000087dbd87212 */ /* 0x000fe200078e3cff */
[----:B------:R-:W-:Y:S01]  /*6bc0*/  IMAD.WIDE.U32 R220, R134, -0x2daee0ad, RZ ;  /* 0xd2511f5386dc7825 */ /* 0x000fe200078e00ff */
[----:B------:R-:W-:Y:S01]  /*6bd0*/  ISETP.GE.AND P3, PT, R202, c[0x0][0x220], PT ;  /* 0x00008800ca007a0c */ /* 0x000fe20003f66270 */
[----:B------:R-:W-:Y:S01]  /*6be0*/  ULEA.HI UR34, UR34, UR14, URZ, 0x6 ;  /* 0x0000000e22227291 */ /* 0x000fe2000f8f303f */
[----:B------:R-:W-:Y:S01]  /*6bf0*/  ISETP.GE.AND P2, PT, R201, c[0x0][0x220], PT ;  /* 0x00008800c9007a0c */ /* 0x000fe20003f46270 */
[----:B------:R-:W-:Y:S01]  /*6c00*/  IMAD.WIDE.U32 R216, R216, -0x2daee0ad, RZ ;  /* 0xd2511f53d8d87825 */ /* 0x000fe200078e00ff */
[----:B------:R-:W-:-:S02]  /*6c10*/  USHF.L.U64.HI UR31, UR6, 0x4, UR7 ;  /* 0x00000004061f7899 */ /* 0x000fc40008010207 */
[----:B------:R-:W-:Y:S02]  /*6c20*/  USHF.L.U32 UR32, UR6, 0x4, URZ ;  /* 0x0000000406207899 */ /* 0x000fe4000800063f */
[----:B------:R-:W-:Y:S01]  /*6c30*/  ULEA.HI.SX32 UR34, UR34, 0xfffffffe, 0x1a ;  /* 0xfffffffe22227891 */ /* 0x000fe2000f8fd23f */
[----:B-1----:R-:W-:Y:S02]  /*6c40*/  LOP3.LUT R0, R0, 0x3, RZ, 0xc0, !PT ;  /* 0x0000000300007812 */ /* 0x002fe400078ec0ff */
[----:B--2---:R-:W-:-:S03]  /*6c50*/  PRMT R212, R212, 0x7054, R212 ;  /* 0x00007054d4d47816 */ /* 0x004fc600000000d4 */
[----:B------:R-:W-:Y:S02]  /*6c60*/  IMAD R0, R0, -0x2, R133 ;  /* 0xfffffffe00007824 */ /* 0x000fe400078e0285 */
[----:B------:R-:W-:-:S03]  /*6c70*/  IMAD.MOV.U32 R133, RZ, RZ, R132 ;  /* 0x000000ffff857224 */ /* 0x000fc600078e0084 */
[----:B------:R-:W-:Y:S01]  /*6c80*/  IADD3 R203, R203, -UR13, R0 ;  /* 0x8000000dcbcb7c10 */ /* 0x000fe2000fffe000 */
[----:B------:R-:W-:Y:S01]  /*6c90*/  IMAD.MOV.U32 R0, RZ, RZ, R3 ;  /* 0x000000ffff007224 */ /* 0x000fe200078e0003 */
[----:B------:R-:W-:Y:S05]  /*6ca0*/  BRA `(.L_x_699) ;  /* 0x0000068000007947 */ /* 0x000fea0003800000 */
.L_x_701:
        /* <DEDUP_REMOVED lines=104> */
.L_x_699:
        /* <DEDUP_REMOVED lines=263> */
.L_x_700:
[----:B-1----:R-:W-:Y:S01]  /*83a0*/  MOV R144, UR34 ;  /* 0x0000002200907c02 */ /* 0x002fe20008000f00 */
[----:B------:R-:W-:Y:S01]  /*83b0*/  USHF.L.U32 UR14, UR34, 0x1, URZ ;  /* 0x00000001220e7899 */ /* 0x000fe2000800063f */
[----:B------:R-:W-:Y:S01]  /*83c0*/  LOP3.LUT R226, R217, UR28, R220, 0x96, !PT ;  /* 0x0000001cd9e27c12 */ /* 0x000fe2000f8e96dc */
[----:B------:R-:W-:Y:S01]  /*83d0*/  UIADD3 UR12, UR18, -0x4ab325aa, URZ ;  /* 0xb54cda56120c7890 */ /* 0x000fe2000fffe03f */
[----:B------:R-:W-:Y:S01]  /*83e0*/  LDSM.16.MT88.4 R152, [R190+0xe800] ;  /* 0x00e80000be98783b */ /* 0x000fe20000004200 */
[----:B------:R-:W-:Y:S01]  /*83f0*/  IMAD R144, R144, -0x40, R203 ;  /* 0xffffffc090907824 */ /* 0x000fe200078e02cb */
[----:B------:R-:W-:Y:S01]  /*8400*/  UIADD3 UR34, UR34, -0x1, URZ ;  /* 0xffffffff22227890 */ /* 0x000fe2000fffe03f */
[----:B------:R-:W-:Y:S03]  /*8410*/  IMAD.WIDE.U32 R226, R226, -0x326172a9, RZ ;  /* 0xcd9e8d57e2e27825 */ /* 0x000fe600078e00ff */
[C---:B------:R-:W-:Y:S02]  /*8420*/  IADD3 R142, R144.reuse, -0x1, RZ ;  /* 0xffffffff908e7810 */ /* 0x040fe40007ffe0ff */
[----:B------:R-:W-:Y:S01]  /*8430*/  IADD3 R143, R144, -0x8, RZ ;  /* 0xfffffff8908f7810 */ /* 0x000fe20007ffe0ff */
[----:B------:R-:W-:Y:S01]  /*8440*/  LDSM.16.MT88.4 R156, [R189+0xe800] ;  /* 0x00e80000bd9c783b */ /* 0x000fe20000004200 */
[----:B------:R-:W-:Y:S02]  /*8450*/  ISETP.GE.AND P0, PT, R142, RZ, PT ;  /* 0x000000ff8e00720c */ /* 0x000fe40003f06270 */
[----:B------:R-:W-:Y:S02]  /*8460*/  ISETP.GE.AND P1, PT, R143, RZ, PT ;  /* 0x000000ff8f00720c */ /* 0x000fe40003f26270 */
[C---:B------:R-:W-:Y:S02]  /*8470*/  IADD3 R140, R144.reuse, -0x9, RZ ;  /* 0xfffffff7908c7810 */ /* 0x040fe40007ffe0ff */
[C---:B------:R-:W-:Y:S02]  /*8480*/  IADD3 R141, R144.reuse, -0x10, RZ ;  /* 0xfffffff0908d7810 */ /* 0x040fe40007ffe0ff */
[C---:B------:R-:W-:Y:S02]  /*8490*/  IADD3 R138, R144.reuse, -0x11, RZ ;  /* 0xffffffef908a7810 */ /* 0x040fe40007ffe0ff */
[C---:B------:R-:W-:Y:S02]  /*84a0*/  IADD3 R139, R144.reuse, -0x18, RZ ;  /* 0xffffffe8908b7810 */ /* 0x040fe40007ffe0ff */
[C---:B------:R-:W-:Y:S02]  /*84b0*/  IADD3 R136, R144.reuse, -0x19, RZ ;  /* 0xffffffe790887810 */ /* 0x040fe40007ffe0ff */
[----:B------:R-:W-:Y:S02]  /*84c0*/  @!P0 IADD3 R142, -R144, 0x1, RZ ;  /* 0x00000001908e8810 */ /* 0x000fe40007ffe1ff */
[----:B------:R-:W-:Y:S02]  /*84d0*/  ISETP.GE.AND P0, PT, R140, RZ, PT ;  /* 0x000000ff8c00720c */ /* 0x000fe40003f06270 */
[C---:B------:R-:W-:Y:S02]  /*84e0*/  @!P1 IADD3 R143, -R144.reuse, 0x8, RZ ;  /* 0x00000008908f9810 */ /* 0x040fe40007ffe1ff */
[----:B------:R-:W-:Y:S01]  /*84f0*/  ISETP.GE.AND P1, PT, R141, RZ, PT ;  /* 0x000000ff8d00720c */ /* 0x000fe20003f26270 */
[----:B------:R-:W-:Y:S01]  /*8500*/  I2F R142, R142 ;  /* 0x0000008e008e7306 */ /* 0x000fe20000201400 */
[C---:B------:R-:W-:Y:S02]  /*8510*/  IADD3 R137, R144.reuse, -0x20, RZ ;  /* 0xffffffe090897810 */ /* 0x040fe40007ffe0ff */
[C---:B------:R-:W-:Y:S02]  /*8520*/  IADD3 R149, R144.reuse, 0x8, RZ ;  /* 0x0000000890957810 */ /* 0x040fe40007ffe0ff */
[----:B------:R-:W-:Y:S02]  /*8530*/  IABS R147, R144 ;  /* 0x0000009000937213 */ /* 0x000fe40000000000 */
[C---:B------:R-:W-:Y:S02]  /*8540*/  IADD3 R134, R144.reuse, -0x21, RZ ;  /* 0xffffffdf90867810 */ /* 0x040fe40007ffe0ff */
[----:B------:R-:W-:Y:S01]  /*8550*/  @!P0 IADD3 R140, -R144, 0x9, RZ ;  /* 0x00000009908c8810 */ /* 0x000fe20007ffe1ff */
[----:B------:R-:W-:Y:S01]  /*8560*/  I2F R143, R143 ;  /* 0x0000008f008f7306 */ /* 0x000fe20000201400 */
[----:B------:R-:W-:Y:S02]  /*8570*/  ISETP.GE.AND P0, PT, R138, RZ, PT ;  /* 0x000000ff8a00720c */ /* 0x000fe40003f06270 */
[C---:B------:R-:W-:Y:S02]  /*8580*/  @!P1 IADD3 R141, -R144.reuse, 0x10, RZ ;  /* 0x00000010908d9810 */ /* 0x040fe40007ffe1ff */
[----:B------:R-:W-:Y:S02]  /*8590*/  ISETP.GE.AND P1, PT, R139, RZ, PT ;  /* 0x000000ff8b00720c */ /* 0x000fe40003f26270 */
[C---:B------:R-:W-:Y:S02]  /*85a0*/  IADD3 R146, R144.reuse, 0x7, RZ ;  /* 0x0000000790927810 */ /* 0x040fe40007ffe0ff */
[C---:B------:R-:W-:Y:S01]  /*85b0*/  IADD3 R135, R144.reuse, -0x28, RZ ;  /* 0xffffffd890877810 */ /* 0x040fe20007ffe0ff */
[----:B------:R-:W-:Y:S01]  /*85c0*/  I2F R147, R147 ;  /* 0x0000009300937306 */ /* 0x000fe20000201400 */
[C---:B------:R-:W-:Y:S02]  /*85d0*/  IADD3 R132, R144.reuse, -0x29, RZ ;  /* 0xffffffd790847810 */ /* 0x040fe40007ffe0ff */
[C---:B------:R-:W-:Y:S02]  /*85e0*/  IADD3 R3, R144.reuse, -0x30, RZ ;  /* 0xffffffd090037810 */ /* 0x040fe40007ffe0ff */
[----:B------:R-:W-:Y:S02]  /*85f0*/  @!P0 IADD3 R138, -R144, 0x11, RZ ;  /* 0x00000011908a8810 */ /* 0x000fe40007ffe1ff */
[----:B------:R-:W-:Y:S02]  /*8600*/  ISETP.GE.AND P0, PT, R136, RZ, PT ;  /* 0x000000ff8800720c */ /* 0x000fe40003f06270 */
[C---:B------:R-:W-:Y:S01]  /*8610*/  @!P1 IADD3 R139, -R144.reuse, 0x18, RZ ;  /* 0x00000018908b9810 */ /* 0x040fe20007ffe1ff */
[----:B------:R-:W-:Y:S01]  /*8620*/  I2F R140, R140 ;  /* 0x0000008c008c7306 */ /* 0x000fe20000201400 */
[----:B------:R-:W-:Y:S02]  /*8630*/  ISETP.GE.AND P1, PT, R137, RZ, PT ;  /* 0x000000ff8900720c */ /* 0x000fe40003f26270 */
[C---:B------:R-:W-:Y:S02]  /*8640*/  IADD3 R2, R144.reuse, -0x31, RZ ;  /* 0xffffffcf90027810 */ /* 0x040fe40007ffe0ff */
[C---:B------:R-:W-:Y:S05]  /*8650*/  IADD3 R145, R144.reuse, -0x38, RZ ;  /* 0xffffffc890917810 */ /* 0x040fea0007ffe0ff */
[C---:B------:R-:W-:Y:S01]  /*8660*/  @!P0 IADD3 R136, -R144.reuse, 0x19, RZ ;  /* 0x0000001990888810 */ /* 0x040fe20007ffe1ff */
[----:B------:R-:W-:Y:S01]  /*8670*/  I2F R141, R141 ;  /* 0x0000008d008d7306 */ /* 0x000fe20000201400 */
[----:B------:R-:W-:Y:S02]  /*8680*/  ISETP.GE.AND P0, PT, R149, RZ, PT ;  /* 0x000000ff9500720c */ /* 0x000fe40003f06270 */
[----:B------:R-:W-:Y:S02]  /*8690*/  @!P1 IADD3 R137, -R144, 0x20, RZ ;  /* 0x0000002090899810 */ /* 0x000fe40007ffe1ff */
[----:B------:R-:W-:Y:S05]  /*86a0*/  ISETP.GE.AND P1, PT, R134, RZ, PT ;  /* 0x000000ff8600720c */ /* 0x000fea0003f26270 */
[----:B------:R-:W-:Y:S04]  /*86b0*/  I2F R138, R138 ;  /* 0x0000008a008a7306 */ /* 0x000fe80000201400 */
[----:B------:R-:W-:Y:S02]  /*86c0*/  @!P0 IADD3 R149, -R144, -0x8, RZ ;  /* 0xfffffff890958810 */ /* 0x000fe40007ffe1ff */
[----:B------:R-:W-:Y:S02]  /*86d0*/  ISETP.GE.AND P0, PT, R146, RZ, PT ;  /* 0x000000ff9200720c */ /* 0x000fe40003f06270 */
[C---:B------:R-:W-:Y:S02]  /*86e0*/  @!P1 IADD3 R134, -R144.reuse, 0x21, RZ ;  /* 0x0000002190869810 */ /* 0x040fe40007ffe1ff */
[----:B------:R-:W-:Y:S01]  /*86f0*/  ISETP.GE.AND P1, PT, R135, RZ, PT ;  /* 0x000000ff8700720c */ /* 0x000fe20003f26270 */
[----:B------:R-:W-:Y:S08]  /*8700*/  I2F R139, R139 ;  /* 0x0000008b008b7306 */ /* 0x000ff00000201400 */
[----:B------:R-:W-:Y:S02]  /*8710*/  @!P0 IADD3 R146, -R144, -0x7, RZ ;  /* 0xfffffff990928810 */ /* 0x000fe40007ffe1ff */
[----:B------:R-:W-:Y:S01]  /*8720*/  ISETP.GE.AND P0, PT, R132, RZ, PT ;  /* 0x000000ff8400720c */ /* 0x000fe20003f06270 */
[----:B------:R-:W-:Y:S01]  /*8730*/  I2F R136, R136 ;  /* 0x0000008800887306 */ /* 0x000fe20000201400 */
[C---:B------:R-:W-:Y:S02]  /*8740*/  @!P1 IADD3 R135, -R144.reuse, 0x28, RZ ;  /* 0x0000002890879810 */ /* 0x040fe40007ffe1ff */
[----:B------:R-:W-:Y:S07]  /*8750*/  ISETP.GE.AND P1, PT, R3, RZ, PT ;  /* 0x000000ff0300720c */ /* 0x000fee0003f26270 */
[----:B------:R-:W-:Y:S02]  /*8760*/  I2F R137, R137 ;  /* 0x0000008900897306 */ /* 0x000fe40000201400 */
[----:B------:R-:W-:Y:S02]  /*8770*/  @!P0 IADD3 R132, -R144, 0x29, RZ ;  /* 0x0000002990848810 */ /* 0x000fe40007ffe1ff */
[----:B------:R-:W-:Y:S02]  /*8780*/  ISETP.GE.AND P0, PT, R2, RZ, PT ;  /* 0x000000ff0200720c */ /* 0x000fe40003f06270 */
[C---:B------:R-:W-:Y:S02]  /*8790*/  @!P1 IADD3 R3, -R144.reuse, 0x30, RZ ;  /* 0x0000003090039810 */ /* 0x040fe40007ffe1ff */
[----:B------:R-:W-:Y:S02]  /*87a0*/  ISETP.GE.AND P1, PT, R145, RZ, PT ;  /* 0x000000ff9100720c */ /* 0x000fe40003f26270 */
[----:B------:R-:W-:Y:S07]  /*87b0*/  I2F R149, R149 ;  /* 0x0000009500957306 */ /* 0x000fee0000201400 */
[C---:B------:R-:W-:Y:S03]  /*87c0*/  @!P0 IADD3 R2, -R144.reuse, 0x31, RZ ;  /* 0x0000003190028810 */ /* 0x040fe60007ffe1ff */
[----:B------:R-:W-:Y:S01]  /*87d0*/  I2F R134, R134 ;  /* 0x0000008600867306 */ /* 0x000fe20000201400 */
[----:B------:R-:W-:Y:S09]  /*87e0*/  @!P1 IADD3 R145, -R144, 0x38, RZ ;  /* 0x0000003890919810 */ /* 0x000ff20007ffe1ff */
[----:B------:R-:W-:Y:S10]  /*87f0*/  I2F R146, R146 ;  /* 0x0000009200927306 */ /* 0x000ff40000201400 */
[----:B------:R-:W-:Y:S10]  /*8800*/  I2F R135, R135 ;  /* 0x0000008700877306 */ /* 0x000ff40000201400 */
[----:B------:R-:W-:Y:S10]  /*8810*/  I2F R132, R132 ;  /* 0x0000008400847306 */ /* 0x000ff40000201400 */
[----:B------:R-:W-:Y:S10]  /*8820*/  I2F R3, R3 ;  /* 0x0000000300037306 */ /* 0x000ff40000201400 */
[----:B------:R-:W-:Y:S10]  /*8830*/  I2F R2, R2 ;  /* 0x0000000200027306 */ /* 0x000ff40000201400 */
[----:B------:R-:W1:Y:S02]  /*8840*/  I2F R145, R145 ;  /* 0x0000009100917306 */ /* 0x000e640000201400 */
[----:B-1----:R-:W-:Y:S02]  /*8850*/  FFMA.FTZ R32, R145, -UR4, R32 ;  /* 0x8000000491207c23 */ /* 0x002fe40008010020 */
[----:B------:R-:W-:Y:S02]  /*8860*/  FFMA.FTZ R4, R147, -UR4, R4 ;  /* 0x8000000493047c23 */ /* 0x000fe40008010004 */
[----:B------:R-:W-:Y:S02]  /*8870*/  FFMA.FTZ R5, R142, -UR4, R5 ;  /* 0x800000048e057c23 */ /* 0x000fe40008010005 */
[----:B------:R-:W-:Y:S01]  /*8880*/  FFMA.FTZ R8, R143, -UR4, R8 ;  /* 0x800000048f087c23 */ /* 0x000fe20008010008 */
[----:B------:R-:W-:Y:S01]  /*8890*/  FMNMX.FTZ R148, R4, R133, !PT ;  /* 0x0000008504947209 */ /* 0x000fe20007810000 */
[----:B------:R-:W-:Y:S02]  /*88a0*/  FFMA.FTZ R9, R140, -UR4, R9 ;  /* 0x800000048c097c23 */ /* 0x000fe40008010009 */
[----:B------:R-:W-:Y:S01]  /*88b0*/  FFMA.FTZ R12, R141, -UR4, R12 ;  /* 0x800000048d0c7c23 */ /* 0x000fe2000801000c */
[----:B------:R-:W-:Y:S01]  /*88c0*/  FMNMX.FTZ R151, R5, R148, !PT ;  /* 0x0000009405977209 */ /* 0x000fe20007810000 */
[----:B------:R-:W-:Y:S01]  /*88d0*/  FFMA.FTZ R13, R138, -UR4, R13 ;  /* 0x800000048a0d7c23 */ /* 0x000fe2000801000d */
[----:B------:R-:W-:Y:S01]  /*88e0*/  IADD3 R148, R144, -0x39, RZ ;  /* 0xffffffc790947810 */ /* 0x000fe20007ffe0ff */
[----:B------:R-:W-:Y:S01]  /*88f0*/  FFMA.FTZ R16, R139, -UR4, R16 ;  /* 0x800000048b107c23 */ /* 0x000fe20008010010 */
[----:B------:R-:W-:Y:S01]  /*8900*/  FMNMX.FTZ R150, R8, R151, !PT ;  /* 0x0000009708967209 */ /* 0x000fe20007810000 */
[----:B------:R-:W-:Y:S01]  /*8910*/  FFMA.FTZ R17, R136, -UR4, R17 ;  /* 0x8000000488117c23 */ /* 0x000fe20008010011 */
[----:B------:R-:W-:Y:S01]  /*8920*/  ISETP.GE.AND P0, PT, R148, RZ, PT ;  /* 0x000000ff9400720c */ /* 0x000fe20003f06270 */
[----:B------:R-:W-:Y:S01]  /*8930*/  FFMA.FTZ R20, R137, -UR4, R20 ;  /* 0x8000000489147c23 */ /* 0x000fe20008010014 */
[----:B------:R-:W-:Y:S01]  /*8940*/  FMNMX.FTZ R151, R9, R150, !PT ;  /* 0x0000009609977209 */ /* 0x000fe20007810000 */
[----:B------:R-:W-:Y:S02]  /*8950*/  FFMA.FTZ R6, R149, -UR4, R6 ;  /* 0x8000000495067c23 */ /* 0x000fe40008010006 */
[----:B------:R-:W-:Y:S01]  /*8960*/  FFMA.FTZ R21, R134, -UR4, R21 ;  /* 0x8000000486157c23 */ /* 0x000fe20008010015 */
[----:B------:R-:W-:Y:S01]  /*8970*/  FMNMX.FTZ R150, R12, R151, !PT ;  /* 0x000000970c967209 */ /* 0x000fe20007810000 */
        /* <DEDUP_REMOVED lines=9> */
[----:B------:R-:W-:Y:S01]  /*8a10*/  @!P0 IADD3 R148, -R144, 0x39, RZ ;  /* 0x0000003990948810 */ /* 0x000fe20007ffe1ff */
[----:B------:R-:W-:Y:S01]  /*8a20*/  FFMA.FTZ R28, R3, -UR4, R28 ;  /* 0x80000004031c7c23 */ /* 0x000fe2000801001c */
[----:B------:R-:W-:Y:S01]  /*8a30*/  FMNMX.FTZ R151, R17, R150, !PT ;  /* 0x0000009611977209 */ /* 0x000fe20007810000 */
[----:B------:R-:W-:Y:S01]  /*8a40*/  FFMA.FTZ R14, R143, -UR4, R14 ;  /* 0x800000048f0e7c23 */ /* 0x000fe2000801000e */
[----:B------:R-:W1:Y:S01]  /*8a50*/  I2F R144, R148 ;  /* 0x0000009400907306 */ /* 0x000e620000201400 */
        /* <DEDUP_REMOVED lines=15> */
[----:B------:R-:W-:Y:S02]  /*8b50*/  FFMA.FTZ R27, R134, -UR4, R27 ;  /* 0x80000004861b7c23 */ /* 0x000fe4000801001b */
[----:B------:R-:W-:Y:S01]  /*8b60*/  FFMA.FTZ R30, R135, -UR4, R30 ;  /* 0x80000004871e7c23 */ /* 0x000fe2000801001e */
[----:B------:R-:W-:Y:S01]  /*8b70*/  FMNMX.FTZ R142, R28, R147, !PT ;  /* 0x000000931c8e7209 */ /* 0x000fe20007810000 */
[----:B------:R-:W-:Y:S02]  /*8b80*/  FFMA.FTZ R31, R132, -UR4, R31 ;  /* 0x80000004841f7c23 */ /* 0x000fe4000801001f */
[----:B------:R-:W-:Y:S01]  /*8b90*/  FFMA.FTZ R34, R3, -UR4, R34 ;  /* 0x8000000403227c23 */ /* 0x000fe20008010022 */
[----:B------:R-:W-:Y:S01]  /*8ba0*/  FMNMX.FTZ R143, R29, R142, !PT ;  /* 0x0000008e1d8f7209 */ /* 0x000fe20007810000 */
[----:B-1----:R-:W-:Y:S01]  /*8bb0*/  FFMA.FTZ R33, R144, -UR4, R33 ;  /* 0x8000000490217c23 */ /* 0x002fe20008010021 */
[----:B------:R-:W-:Y:S01]  /*8bc0*/  FMNMX.FTZ R142, R18, R141, !PT ;  /* 0x0000008d128e7209 */ /* 0x000fe20007810000 */
[----:B------:R-:W-:Y:S01]  /*8bd0*/  FFMA.FTZ R35, R2, -UR4, R35 ;  /* 0x8000000402237c23 */ /* 0x000fe20008010023 */
[----:B------:R-:W-:Y:S01]  /*8be0*/  FMNMX.FTZ R140, R32, R143, !PT ;  /* 0x0000008f208c7209 */ /* 0x000fe20007810000 */
[----:B------:R-:W-:Y:S01]  /*8bf0*/  LDSM.16.MT88.4 R144, [R190+0xc000] ;  /* 0x00c00000be90783b */ /* 0x000fe20000004200 */
[----:B------:R-:W-:Y:S02]  /*8c00*/  FMNMX.FTZ R141, R19, R142, !PT ;  /* 0x0000008e138d7209 */ /* 0x000fe40007810000 */
[----:B------:R-:W-:Y:S02]  /*8c10*/  FMNMX.FTZ R138, R33, R140, !PT ;  /* 0x0000008c218a7209 */ /* 0x000fe40007810000 */
[----:B------:R-:W-:Y:S03]  /*8c20*/  FMNMX.FTZ R136, R22, R141, !PT ;  /* 0x0000008d16887209 */ /* 0x000fe60007810000 */
[----:B------:R-:W1:Y:S01]  /*8c30*/  SHFL.BFLY PT, R139, R138, 0x2, 0x1f ;  /* 0x0c401f008a8b7f89 */ /* 0x000e6200000e0000 */
[----:B------:R-:W-:Y:S04]  /*8c40*/  FMNMX.FTZ R137, R23, R136, !PT ;  /* 0x0000008817897209 */ /* 0x000fe80007810000 */
[----:B------:R-:W-:Y:S02]  /*8c50*/  FMNMX.FTZ R134, R26, R137, !PT ;  /* 0x000000891a867209 */ /* 0x000fe40007810000 */
[----:B------:R-:W-:Y:S01]  /*8c60*/  MOV R137, UR19 ;  /* 0x0000001300897c02 */ /* 0x000fe20008000f00 */
[----:B------:R-:W-:Y:S01]  /*8c70*/  LDSM.16.MT88.4 R140, [R192+0xc000] ;  /* 0x00c00000c08c783b */ /* 0x000fe20000004200 */
[----:B------:R-:W-:Y:S02]  /*8c80*/  FMNMX.FTZ R135, R27, R134, !PT ;  /* 0x000000861b877209 */ /* 0x000fe40007810000 */
[----:B------:R-:W-:Y:S01]  /*8c90*/  LOP3.LUT R137, R221, UR14, R137, 0x96, !PT ;  /* 0x0000000edd897c12 */ /* 0x000fe2000f8e9689 */
[----:B------:R-:W-:Y:S01]  /*8ca0*/  UIADD3 UR14, UR14, 0x1, URZ ;  /* 0x000000010e0e7890 */ /* 0x000fe2000fffe03f */
[----:B------:R-:W-:Y:S03]  /*8cb0*/  FMNMX.FTZ R132, R30, R135, !PT ;  /* 0x000000871e847209 */ /* 0x000fe60007810000 */
[----:B------:R-:W-:Y:S01]  /*8cc0*/  IMAD.WIDE.U32 R150, R137, -0x326172a9, RZ ;  /* 0xcd9e8d5789967825 */ /* 0x000fe200078e00ff */
[----:B------:R-:W-:Y:S04]  /*8cd0*/  FMNMX.FTZ R135, R31, R132, !PT ;  /* 0x000000841f877209 */ /* 0x000fe80007810000 */
[----:B------:R-:W-:Y:S02]  /*8ce0*/  FMNMX.FTZ R2, R34, R135, !PT ;  /* 0x0000008722027209 */ /* 0x000fe40007810000 */
[----:B------:R-:W-:Y:S02]  /*8cf0*/  LOP3.LUT R150, R227, UR27, R150, 0x96, !PT ;  /* 0x0000001be3967c12 */ /* 0x000fe4000f8e9696 */
[----:B-1----:R-:W-:Y:S02]  /*8d00*/  FMNMX.FTZ R139, R138, R139, !PT ;  /* 0x0000008b8a8b7209 */ /* 0x002fe40007810000 */
[----:B------:R-:W-:Y:S03]  /*8d10*/  FMNMX.FTZ R3, R35, R2, !PT ;  /* 0x0000000223037209 */ /* 0x000fe60007810000 */
[----:B------:R-:W1:Y:S08]  /*8d20*/  SHFL.BFLY PT, R132, R139, 0x1, 0x1f ;  /* 0x0c201f008b847f89 */ /* 0x000e7000000e0000 */
[----:B------:R-:W2:Y:S01]  /*8d30*/  SHFL.BFLY PT, R2, R3, 0x2, 0x1f ;  /* 0x0c401f0003027f89 */ /* 0x000ea200000e0000 */
[----:B-1----:R-:W-:Y:S04]  /*8d40*/  FMNMX.FTZ R132, R139, R132, !PT ;  /* 0x000000848b847209 */ /* 0x002fe80007810000 */
[C---:B------:R-:W-:Y:S01]  /*8d50*/  FSETP.NEU.FTZ.AND P0, PT, R132.reuse, -INF , PT ;  /* 0xff8000008400780b */ /* 0x040fe20003f1d000 */
[C---:B------:R-:W-:Y:S02]  /*8d60*/  FADD.FTZ R133, -R132.reuse, R133 ;  /* 0x0000008584857221 */ /* 0x040fe40000010100 */
[----:B------:R-:W-:Y:S01]  /*8d70*/  FMUL.FTZ R172, R132, c[0x0][0x23c] ;  /* 0x00008f0084ac7a20 */ /* 0x000fe20000410000 */
[----:B--2---:R-:W-:Y:S01]  /*8d80*/  FMNMX.FTZ R134, R3, R2, !PT ;  /* 0x0000000203867209 */ /* 0x004fe20007810000 */
[----:B------:R-:W-:Y:S01]  /*8d90*/  FMUL.FTZ R135, R133, c[0x0][0x23c] ;  /* 0x00008f0085877a20 */ /* 0x000fe20000410000 */
[----:B------:R-:W-:Y:S01]  /*8da0*/  LOP3.LUT R3, R151, UR29, R218, 0x96, !PT ;  /* 0x0000001d97037c12 */ /* 0x000fe2000f8e96da */
[----:B------:R-:W-:Y:S01]  /*8db0*/  IMAD.WIDE.U32 R150, R150, -0x2daee0ad, RZ ;  /* 0xd2511f5396967825 */ /* 0x000fe200078e00ff */
[----:B------:R-:W-:Y:S01]  /*8dc0*/  FSEL R172, R172, RZ, P0 ;  /* 0x000000ffacac7208 */ /* 0x000fe20000000000 */
[----:B------:R-:W1:Y:S01]  /*8dd0*/  SHFL.BFLY PT, R133, R134, 0x1, 0x1f ;  /* 0x0c201f0086857f89 */ /* 0x000e6200000e0000 */
[----:B------:R-:W2:Y:S03]  /*8de0*/  MUFU.EX2 R2, R135 ;  /* 0x0000008700027308 */ /* 0x000ea60000000800 */
[--C-:B------:R-:W-:Y:S02]  /*8df0*/  FFMA.FTZ R165, R8, c[0x0][0x23c], -R172.reuse ;  /* 0x00008f0008a57a23 */ /* 0x100fe400000108ac */
[--C-:B------:R-:W-:Y:S02]  /*8e00*/  FFMA.FTZ R164, R9, c[0x0][0x23c], -R172.reuse ;  /* 0x00008f0009a47a23 */ /* 0x100fe400000108ac */
[----:B------:R-:W-:Y:S03]  /*8e10*/  IMAD.WIDE.U32 R8, R3, -0x2daee0ad, RZ ;  /* 0xd2511f5303087825 */ /* 0x000fe600078e00ff */
[----:B------:R-:W-:Y:S01]  /*8e20*/  MUFU.EX2 R165, R165 ;  /* 0x000000a500a57308 */ /* 0x000fe20000000800 */
[----:B------:R-:W-:Y:S01]  /*8e30*/  FFMA.FTZ R170, R4, c[0x0][0x23c], -R172 ;  /* 0x00008f0004aa7a23 */ /* 0x000fe200000108ac */
[----:B------:R-:W-:Y:S01]  /*8e40*/  LOP3.LUT R4, R9, UR26, R216, 0x96, !PT ;  /* 0x0000001a09047c12 */ /* 0x000fe2000f8e96d8 */
[--C-:B------:R-:W-:Y:S02]  /*8e50*/  FFMA.FTZ R169, R5, c[0x0][0x23c], -R172.reuse ;  /* 0x00008f0005a97a23 */ /* 0x100fe400000108ac */
[--C-:B------:R-:W-:Y:S02]  /*8e60*/  FFMA.FTZ R173, R16, c[0x0][0x23c], -R172.reuse ;  /* 0x00008f0010ad7a23 */ /* 0x100fe400000108ac */
[----:B------:R-:W-:Y:S03]  /*8e70*/  IMAD.WIDE.U32 R148, R4, -0x326172a9, RZ ;  /* 0xcd9e8d5704947825 */ /* 0x000fe600078e00ff */
[----:B------:R-:W3:Y:S01]  /*8e80*/  MUFU.EX2 R164, R164 ;  /* 0x000000a400a47308 */ /* 0x000ee20000000800 */
[----:B------:R-:W-:Y:S01]  /*8e90*/  FFMA.FTZ R174, R17, c[0x0][0x23c], -R172 ;  /* 0x00008f0011ae7a23 */ /* 0x000fe200000108ac */
[----:B------:R-:W-:Y:S01]  /*8ea0*/  LOP3.LUT R4, R149, UR25, R226, 0x96, !PT ;  /* 0x0000001995047c12 */ /* 0x000fe2000f8e96e2 */
[----:B------:R-:W-:Y:S01]  /*8eb0*/  FFMA.FTZ R175, R12, c[0x0][0x23c], -R172 ;  /* 0x00008f000caf7a23 */ /* 0x000fe200000108ac */
[----:B-1----:R-:W-:Y:S01]  /*8ec0*/  FMNMX.FTZ R3, R134, R133, !PT ;  /* 0x0000008586037209 */ /* 0x002fe20007810000 */
[----:B--2---:R-:W-:Y:S01]  /*8ed0*/  FMUL.FTZ R36, R2, R36 ;  /* 0x0000002402247220 */ /* 0x004fe20000410000 */
[----:B------:R-:W-:Y:S01]  /*8ee0*/  LOP3.LUT R134, R151, UR24, R8, 0x96, !PT ;  /* 0x0000001897867c12 */ /* 0x000fe2000f8e9608 */
[----:B------:R-:W-:Y:S01]  /*8ef0*/  IMAD.WIDE.U32 R8, R4, -0x2daee0ad, RZ ;  /* 0xd2511f5304087825 */ /* 0x000fe200078e00ff */
[C---:B------:R-:W-:Y:S02]  /*8f00*/  FSETP.NEU.FTZ.AND P0, PT, R3.reuse, -INF , PT ;  /* 0xff8000000300780b */ /* 0x040fe40003f1d000 */
[----:B------:R-:W-:Y:S01]  /*8f10*/  MUFU.EX2 R170, R170 ;  /* 0x000000aa00aa7308 */ /* 0x000fe20000000800 */
[----:B------:R-:W-:Y:S01]  /*8f20*/  FMUL.FTZ R171, R3, c[0x0][0x23c] ;  /* 0x00008f0003ab7a20 */ /* 0x000fe20000410000 */
[----:B------:R-:W-:Y:S01]  /*8f30*/  LOP3.LUT R150, R9, UR11, R150, 0x96, !PT ;  /* 0x0000000b09967c12 */ /* 0x000fe2000f8e9696 */
[----:B------:R-:W-:Y:S03]  /*8f40*/  IMAD.WIDE.U32 R134, R134, -0x326172a9, RZ ;  /* 0xcd9e8d5786867825 */ /* 0x000fe600078e00ff */
[----:B------:R-:W-:Y:S01]  /*8f50*/  FSEL R171, R171, RZ, P0 ;  /* 0x000000ffabab7208 */ /* 0x000fe20000000000 */
[----:B------:R-:W-:Y:S01]  /*8f60*/  FADD.FTZ R4, -R3, R0 ;  /* 0x0000000003047221 */ /* 0x000fe20000010100 */
[----:B------:R-:W-:Y:S01]  /*8f70*/  LOP3.LUT R148, R135, UR21, R148, 0x96, !PT ;  /* 0x0000001587947c12 */ /* 0x000fe2000f8e9694 */
[----:B------:R-:W-:Y:S01]  /*8f80*/  IMAD.WIDE.U32 R150, R150, -0x326172a9, RZ ;  /* 0xcd9e8d5796967825 */ /* 0x000fe200078e00ff */
[----:B------:R-:W1:Y:S03]  /*8f90*/  MUFU.EX2 R169, R169 ;  /* 0x000000a900a97308 */ /* 0x000e660000000800 */
[--C-:B------:R-:W-:Y:S01]  /*8fa0*/  FFMA.FTZ R5, R11, c[0x0][0x23c], -R171.reuse ;  /* 0x00008f000b057a23 */ /* 0x100fe200000108ab */
[----:B------:R-:W-:Y:S01]  /*8fb0*/  LOP3.LUT R134, R151, UR8, R134, 0x96, !PT ;  /* 0x0000000897867c12 */ /* 0x000fe2000f8e9686 */
[----:B------:R-:W-:Y:S04]  /*8fc0*/  IMAD.WIDE.U32 R148, R148, -0x2daee0ad, RZ ;  /* 0xd2511f5394947825 */ /* 0x000fe800078e00ff */
[--C-:B------:R-:W-:Y:S01]  /*8fd0*/  FFMA.FTZ R166, R10, c[0x0][0x23c], -R171.reuse ;  /* 0x00008f000aa67a23 */ /* 0x100fe200000108ab */
[----:B------:R2:W-:Y:S01]  /*8fe0*/  MUFU.EX2 R135, R5 ;  /* 0x0000000500877308 */ /* 0x0005e20000000800 */
[--C-:B------:R-:W-:Y:S01]  /*8ff0*/  FFMA.FTZ R168, R6, c[0x0][0x23c], -R171.reuse ;  /* 0x00008f0006a87a23 */ /* 0x100fe200000108ab */
[----:B------:R-:W-:Y:S01]  /*9000*/  LOP3.LUT R10, R149, UR5, R8, 0x96, !PT ;  /* 0x00000005950a7c12 */ /* 0x000fe2000f8e9608 */
[----:B------:R-:W-:Y:S02]  /*9010*/  FFMA.FTZ R167, R7, c[0x0][0x23c], -R171 ;  /* 0x00008f0007a77a23 */ /* 0x000fe400000108ab */
[----:B------:R-:W-:Y:S02]  /*9020*/  FMUL.FTZ R0, R4, c[0x0][0x23c] ;  /* 0x00008f0004007a20 */ /* 0x000fe40000410000 */
[----:B------:R-:W-:Y:S03]  /*9030*/  IMAD.WIDE.U32 R10, R10, -0x326172a9, RZ ;  /* 0xcd9e8d570a0a7825 */ /* 0x000fe600078e00ff */
[----:B------:R-:W4:Y:S01]  /*9040*/  MUFU.EX2 R166, R166 ;  /* 0x000000a600a67308 */ /* 0x000f220000000800 */
[C---:B------:R-:W-:Y:S01]  /*9050*/  FMUL.FTZ R37, R2.reuse, R37 ;  /* 0x0000002502257220 */ /* 0x040fe20000410000 */
[----:B------:R-:W-:Y:S01]  /*9060*/  LOP3.LUT R9, R11, UR12, R150, 0x96, !PT ;  /* 0x0000000c0b097c12 */ /* 0x000fe2000f8e9696 */
[----:B------:R-:W-:Y:S01]  /*9070*/  FMUL.FTZ R40, R2, R40 ;  /* 0x0000002802287220 */ /* 0x000fe20000410000 */
[----:B------:R-:W-:Y:S01]  /*9080*/  LOP3.LUT R8, R10, 0xffff, RZ, 0xc0, !PT ;  /* 0x0000ffff0a087812 */ /* 0x000fe200078ec0ff */
[C---:B------:R-:W-:Y:S01]  /*9090*/  FMUL.FTZ R41, R2.reuse, R41 ;  /* 0x0000002902297220 */ /* 0x040fe20000410000 */
[--C-:B------:R-:W-:Y:S01]  /*90a0*/  SHF.R.U32.HI R137, RZ, 0x10, R9.reuse ;  /* 0x00000010ff897819 */ /* 0x100fe20000011609 */
[C---:B------:R-:W-:Y:S01]  /*90b0*/  FMUL.FTZ R44, R2.reuse, R44 ;  /* 0x0000002c022c7220 */ /* 0x040fe20000410000 */
[--C-:B------:R-:W-:Y:S01]  /*90c0*/  SHF.R.U32.HI R139, RZ, 0x10, R10.reuse ;  /* 0x00000010ff8b7819 */ /* 0x100fe2000001160a */
[----:B------:R-:W-:Y:S01]  /*90d0*/  FMUL.FTZ R45, R2, R45 ;  /* 0x0000002d022d7220 */ /* 0x000fe20000410000 */
[----:B------:R-:W-:Y:S01]  /*90e0*/  MUFU.EX2 R168, R168 ;  /* 0x000000a800a87308 */ /* 0x000fe20000000800 */
[----:B------:R-:W-:Y:S01]  /*90f0*/  LOP3.LUT R7, R10, 0xff, RZ, 0xc0, !PT ;  /* 0x000000ff0a077812 */ /* 0x000fe200078ec0ff */
[C---:B------:R-:W-:Y:S01]  /*9100*/  FMUL.FTZ R48, R2.reuse, R48 ;  /* 0x0000003002307220 */ /* 0x040fe20000410000 */
[----:B------:R-:W-:Y:S01]  /*9110*/  SHF.R.U32.HI R6, RZ, 0x18, R10 ;  /* 0x00000018ff067819 */ /* 0x000fe2000001160a */
[C---:B------:R-:W-:Y:S01]  /*9120*/  FMUL.FTZ R49, R2.reuse, R49 ;  /* 0x0000003102317220 */ /* 0x040fe20000410000 */
[C---:B------:R-:W-:Y:S01]  /*9130*/  LOP3.LUT R10, R9.reuse, 0xffff, RZ, 0xc0, !PT ;  /* 0x0000ffff090a7812 */ /* 0x040fe200078ec0ff */
[C---:B------:R-:W-:Y:S01]  /*9140*/  FMUL.FTZ R52, R2.reuse, R52 ;  /* 0x0000003402347220 */ /* 0x040fe20000410000 */
[----:B------:R-:W-:Y:S01]  /*9150*/  SHF.R.U32.HI R8, RZ, 0x8, R8 ;  /* 0x00000008ff087819 */ /* 0x000fe20000011608 */
[C---:B------:R-:W-:Y:S01]  /*9160*/  FMUL.FTZ R53, R2.reuse, R53 ;  /* 0x0000003502357220 */ /* 0x040fe20000410000 */
[----:B--2---:R-:W-:Y:S01]  /*9170*/  LOP3.LUT R5, R9, 0xff, RZ, 0xc0, !PT ;  /* 0x000000ff09057812 */ /* 0x004fe200078ec0ff */
[----:B------:R-:W2:Y:S01]  /*9180*/  MUFU.EX2 R167, R167 ;  /* 0x000000a700a77308 */ /* 0x000ea20000000800 */
[----:B------:R-:W-:Y:S01]  /*9190*/  SHF.R.U32.HI R4, RZ, 0x18, R9 ;  /* 0x00000018ff047819 */ /* 0x000fe20000011609 */
[C---:B------:R-:W-:Y:S01]  /*91a0*/  FMUL.FTZ R9, R2.reuse, R125 ;  /* 0x0000007d02097220 */ /* 0x040fe20000410000 */
[----:B------:R-:W-:Y:S01]  /*91b0*/  SHF.R.U32.HI R10, RZ, 0x8, R10 ;  /* 0x00000008ff0a7819 */ /* 0x000fe2000001160a */
[C---:B------:R-:W-:Y:S01]  /*91c0*/  FMUL.FTZ R56, R2.reuse, R56 ;  /* 0x0000003802387220 */ /* 0x040fe20000410000 */
[----:B------:R-:W-:Y:S01]  /*91d0*/  LOP3.LUT R139, R139, 0xff, RZ, 0xc0, !PT ;  /* 0x000000ff8b8b7812 */ /* 0x000fe200078ec0ff */
[C---:B------:R-:W-:Y:S01]  /*91e0*/  FMUL.FTZ R57, R2.reuse, R57 ;  /* 0x0000003902397220 */ /* 0x040fe20000410000 */
[----:B------:R-:W-:Y:S01]  /*91f0*/  LOP3.LUT R137, R137, 0xff, RZ, 0xc0, !PT ;  /* 0x000000ff89897812 */ /* 0x000fe200078ec0ff */
[C---:B------:R-:W-:Y:S01]  /*9200*/  FMUL.FTZ R16, R2.reuse, R120 ;  /* 0x0000007802107220 */ /* 0x040fe20000410000 */
[----:B------:R-:W-:Y:S01]  /*9210*/  PRMT R7, R7, 0x5410, R8 ;  /* 0x0000541007077816 */ /* 0x000fe20000000008 */
[----:B------:R-:W5:Y:S01]  /*9220*/  MUFU.EX2 R0, R0 ;  /* 0x0000000000007308 */ /* 0x000f620000000800 */
[----:B------:R-:W-:Y:S01]  /*9230*/  PRMT R5, R5, 0x5410, R10 ;  /* 0x0000541005057816 */ /* 0x000fe2000000000a */
[----:B------:R-:W-:Y:S01]  /*9240*/  FMUL.FTZ R8, R2, R124 ;  /* 0x0000007c02087220 */ /* 0x000fe20000410000 */
[----:B------:R-:W-:Y:S01]  /*9250*/  PRMT R139, R139, 0x5410, R6 ;  /* 0x000054108b8b7816 */ /* 0x000fe20000000006 */
[--C-:B------:R-:W-:Y:S01]  /*9260*/  HSET2.LE.AND R138, R7, R212.reuse, PT ;  /* 0x000000d4078a7233 */ /* 0x100fe20003803000 */
[----:B------:R-:W-:Y:S01]  /*9270*/  PRMT R137, R137, 0x5410, R4 ;  /* 0x0000541089897816 */ /* 0x000fe20000000004 */
[--C-:B------:R-:W-:Y:S01]  /*9280*/  HSET2.LE.AND R136, R5, R212.reuse, PT ;  /* 0x000000d405887233 */ /* 0x100fe20003803000 */
[----:B---3--:R-:W-:Y:S01]  /*9290*/  F2FP.BF16.PACK_AB R7, R164, R165 ;  /* 0x000000a5a407723e */ /* 0x008fe200000010ff */
[--C-:B------:R-:W-:Y:S01]  /*92a0*/  HSET2.LE.AND R139, R139, R212.reuse, PT ;  /* 0x000000d48b8b7233 */ /* 0x100fe20003803000 */
[----:B-1----:R-:W-:Y:S01]  /*92b0*/  F2FP.BF16.PACK_AB R5, R169, R170 ;  /* 0x000000aaa905723e */ /* 0x002fe200000010ff */
[--C-:B------:R-:W-:Y:S01]  /*92c0*/  HSET2.LE.AND R137, R137, R212.reuse, PT ;  /* 0x000000d489897233 */ /* 0x100fe20003803000 */
[----:B----4-:R-:W-:Y:S01]  /*92d0*/  F2FP.BF16.PACK_AB R6, R135, R166 ;  /* 0x000000a68706723e */ /* 0x010fe200000010ff */
[----:B------:R-:W-:Y:S01]  /*92e0*/  FMUL.FTZ R17, R2, R121 ;  /* 0x0000007902117220 */ /* 0x000fe20000410000 */
[----:B------:R-:W-:Y:S01]  /*92f0*/  LOP3.LUT R138, R138, R7, RZ, 0xc0, !PT ;  /* 0x000000078a8a7212 */ /* 0x000fe200078ec0ff */
[C---:B------:R-:W-:Y:S01]  /*9300*/  FMUL.FTZ R60, R2.reuse, R60 ;  /* 0x0000003c023c7220 */ /* 0x040fe20000410000 */
[----:B--2---:R-:W-:Y:S01]  /*9310*/  F2FP.BF16.PACK_AB R4, R167, R168 ;  /* 0x000000a8a704723e */ /* 0x004fe200000010ff */
[----:B------:R-:W-:Y:S01]  /*9320*/  FMUL.FTZ R61, R2, R61 ;  /* 0x0000003d023d7220 */ /* 0x000fe20000410000 */
[----:B------:R-:W-:Y:S01]  /*9330*/  LOP3.LUT R136, R136, R5, RZ, 0xc0, !PT ;  /* 0x0000000588887212 */ /* 0x000fe200078ec0ff */
[C---:B------:R-:W-:Y:S01]  /*9340*/  FMUL.FTZ R5, R2.reuse, R129 ;  /* 0x0000008102057220 */ /* 0x040fe20000410000 */
[----:B------:R-:W-:Y:S01]  /*9350*/  LOP3.LUT R139, R139, R6, RZ, 0xc0, !PT ;  /* 0x000000068b8b7212 */ /* 0x000fe200078ec0ff */
[C---:B------:R-:W-:Y:S01]  /*9360*/  FMUL.FTZ R64, R2.reuse, R64 ;  /* 0x0000004002407220 */ /* 0x040fe20000410000 */
[----:B------:R-:W-:Y:S01]  /*9370*/  LOP3.LUT R137, R137, R4, RZ, 0xc0, !PT ;  /* 0x0000000489897212 */ /* 0x000fe200078ec0ff */
[----:B------:R-:W-:Y:S01]  /*9380*/  FMUL.FTZ R4, R2, R128 ;  /* 0x0000008002047220 */ /* 0x000fe20000410000 */
[----:B------:R-:W-:Y:S01]  /*9390*/  MUFU.EX2 R173, R173 ;  /* 0x000000ad00ad7308 */ /* 0x000fe20000000800 */
[C---:B-----5:R-:W-:Y:S02]  /*93a0*/  FMUL.FTZ R6, R0.reuse, R130 ;  /* 0x0000008200067220 */ /* 0x060fe40000410000 */
[C---:B------:R-:W-:Y:S02]  /*93b0*/  FMUL.FTZ R7, R0.reuse, R131 ;  /* 0x0000008300077220 */ /* 0x040fe40000410000 */
[----:B------:R-:W1:Y:S01]  /*93c0*/  LDSM.16.MT88.4 R128, [R189+0xc000] ;  /* 0x00c00000bd80783b */ /* 0x000e620000004200 */
[C---:B------:R-:W-:Y:S02]  /*93d0*/  FMUL.FTZ R10, R0.reuse, R126 ;  /* 0x0000007e000a7220 */ /* 0x040fe40000410000 */
[C---:B------:R-:W-:Y:S02]  /*93e0*/  FMUL.FTZ R11, R0.reuse, R127 ;  /* 0x0000007f000b7220 */ /* 0x040fe40000410000 */
[C---:B------:R-:W-:Y:S01]  /*93f0*/  HMMA.16816.F32.BF16 R4, R136.reuse, R140, R4 ;  /* 0x0000008c8804723c */ /* 0x040fe20000041804 */
[C---:B------:R-:W-:Y:S01]  /*9400*/  FMUL.FTZ R38, R0.reuse, R38 ;  /* 0x0000002600267220 */ /* 0x040fe20000410000 */
[----:B------:R-:W2:Y:S01]  /*9410*/  MUFU.EX2 R174, R174 ;  /* 0x000000ae00ae7308 */ /* 0x000ea20000000800 */
[----:B------:R-:W3:Y:S01]  /*9420*/  LDSM.16.MT88.4 R124, [R188+0xc000] ;  /* 0x00c00000bc7c783b */ /* 0x000ee20000004200 */
[C---:B------:R-:W-:Y:S02]  /*9430*/  FMUL.FTZ R39, R0.reuse, R39 ;  /* 0x0000002700277220 */ /* 0x040fe40000410000 */
[C---:B------:R-:W-:Y:S02]  /*9440*/  FMUL.FTZ R42, R0.reuse, R42 ;  /* 0x0000002a002a7220 */ /* 0x040fe40000410000 */
[C---:B------:R-:W-:Y:S01]  /*9450*/  HMMA.16816.F32.BF16 R8, R136.reuse, R142, R8 ;  /* 0x0000008e8808723c */ /* 0x040fe20000041808 */
[C---:B------:R-:W-:Y:S02]  /*9460*/  FMUL.FTZ R43, R0.reuse, R43 ;  /* 0x0000002b002b7220 */ /* 0x040fe40000410000 */
[----:B------:R-:W4:Y:S01]  /*9470*/  LDSM.16.MT88.4 R140, [R192+0xe000] ;  /* 0x00e00000c08c783b */ /* 0x000f220000004200 */
[C---:B------:R-:W-:Y:S01]  /*9480*/  FMUL.FTZ R46, R0.reuse, R46 ;  /* 0x0000002e002e7220 */ /* 0x040fe20000410000 */
[----:B------:R-:W-:Y:S01]  /*9490*/  MUFU.EX2 R175, R175 ;  /* 0x000000af00af7308 */ /* 0x000fe20000000800 */
[C---:B------:R-:W-:Y:S02]  /*94a0*/  FMUL.FTZ R47, R0.reuse, R47 ;  /* 0x0000002f002f7220 */ /* 0x040fe40000410000 */
[C---:B------:R-:W-:Y:S01]  /*94b0*/  HMMA.16816.F32.BF16 R36, R136.reuse, R144, R36 ;  /* 0x000000908824723c */ /* 0x040fe20000041824 */
[C---:B------:R-:W-:Y:S03]  /*94c0*/  FMUL.FTZ R50, R0.reuse, R50 ;  /* 0x0000003200327220 */ /* 0x040fe60000410000 */
[C---:B------:R-:W-:Y:S02]  /*94d0*/  FMUL.FTZ R51, R0.reuse, R51 ;  /* 0x0000003300337220 */ /* 0x040fe40000410000 */
[C---:B------:R-:W-:Y:S02]  /*94e0*/  FMUL.FTZ R54, R0.reuse, R54 ;  /* 0x0000003600367220 */ /* 0x040fe40000410000 */
[C---:B------:R-:W-:Y:S01]  /*94f0*/  HMMA.16816.F32.BF16 R40, R136.reuse, R146, R40 ;  /* 0x000000928828723c */ /* 0x040fe20000041828 */
[----:B------:R-:W-:Y:S03]  /*9500*/  LDSM.16.MT88.4 R144, [R189+0xc800] ;  /* 0x00c80000bd90783b */ /* 0x000fe60000004200 */
[C---:B------:R-:W-:Y:S02]  /*9510*/  FMUL.FTZ R55, R0.reuse, R55 ;  /* 0x0000003700377220 */ /* 0x040fe40000410000 */
[C---:B------:R-:W-:Y:S02]  /*9520*/  FMUL.FTZ R58, R0.reuse, R58 ;  /* 0x0000003a003a7220 */ /* 0x040fe40000410000 */
[C---:B------:R-:W-:Y:S01]  /*9530*/  FMUL.FTZ R59, R0.reuse, R59 ;  /* 0x0000003b003b7220 */ /* 0x040fe20000410000 */
[C---:B-1----:R-:W-:Y:S03]  /*9540*/  HMMA.16816.F32.BF16 R44, R136.reuse, R128, R44 ;  /* 0x00000080882c723c */ /* 0x042fe6000004182c */
[C---:B------:R-:W-:Y:S02]  /*9550*/  FMUL.FTZ R62, R0.reuse, R62 ;  /* 0x0000003e003e7220 */ /* 0x040fe40000410000 */
[----:B------:R-:W-:Y:S02]  /*9560*/  FMUL.FTZ R63, R0, R63 ;  /* 0x0000003f003f7220 */ /* 0x000fe40000410000 */
[----:B------:R-:W-:Y:S02]  /*9570*/  FMUL.FTZ R65, R2, R65 ;  /* 0x0000004102417220 */ /* 0x000fe40000410000 */
[C---:B------:R-:W-:Y:S01]  /*9580*/  FMUL.FTZ R66, R0.reuse, R66 ;  /* 0x0000004200427220 */ /* 0x040fe20000410000 */
[C---:B------:R-:W-:Y:S01]  /*9590*/  HMMA.16816.F32.BF16 R48, R136.reuse, R130, R48 ;  /* 0x000000828830723c */ /* 0x040fe20000041830 */
[----:B------:R-:W1:Y:S01]  /*95a0*/  LDSM.16.MT88.4 R128, [R190+0xe000] ;  /* 0x00e00000be80783b */ /* 0x000e620000004200 */
[----:B------:R-:W-:Y:S02]  /*95b0*/  FMUL.FTZ R67, R0, R67 ;  /* 0x0000004300437220 */ /* 0x000fe40000410000 */
[C---:B------:R-:W-:Y:S04]  /*95c0*/  FMUL.FTZ R68, R2.reuse, R68 ;  /* 0x0000004402447220 */ /* 0x040fe80000410000 */
[C---:B---3--:R-:W-:Y:S01]  /*95d0*/  HMMA.16816.F32.BF16 R52, R136.reuse, R124, R52 ;  /* 0x0000007c8834723c */ /* 0x048fe20000041834 */
[----:B------:R-:W-:Y:S03]  /*95e0*/  FMUL.FTZ R69, R2, R69 ;  /* 0x0000004502457220 */ /* 0x000fe60000410000 */
[C---:B------:R-:W-:Y:S02]  /*95f0*/  FMUL.FTZ R70, R0.reuse, R70 ;  /* 0x0000004600467220 */ /* 0x040fe40000410000 */
[----:B------:R-:W-:Y:S02]  /*9600*/  FMUL.FTZ R71, R0, R71 ;  /* 0x0000004700477220 */ /* 0x000fe40000410000 */
[C---:B------:R-:W-:Y:S01]  /*9610*/  HMMA.16816.F32.BF16 R56, R136.reuse, R126, R56 ;  /* 0x0000007e8838723c */ /* 0x040fe20000041838 */
[----:B------:R-:W3:Y:S03]  /*9620*/  LDSM.16.MT88.4 R124, [R189+0xe000] ;  /* 0x00e00000bd7c783b */ /* 0x000ee60000004200 */
[C---:B------:R-:W-:Y:S02]  /*9630*/  FMUL.FTZ R72, R2.reuse, R72 ;  /* 0x0000004802487220 */ /* 0x040fe40000410000 */
[----:B------:R-:W-:Y:S02]  /*9640*/  FMUL.FTZ R73, R2, R73 ;  /* 0x0000004902497220 */ /* 0x000fe40000410000 */
[C---:B----4-:R-:W-:Y:S01]  /*9650*/  HMMA.16816.F32.BF16 R60, R136.reuse, R140, R60 ;  /* 0x0000008c883c723c */ /* 0x050fe2000004183c */
[C---:B------:R-:W-:Y:S03]  /*9660*/  FMUL.FTZ R74, R0.reuse, R74 ;  /* 0x0000004a004a7220 */ /* 0x040fe60000410000 */
[----:B------:R-:W-:Y:S02]  /*9670*/  FMUL.FTZ R75, R0, R75 ;  /* 0x0000004b004b7220 */ /* 0x000fe40000410000 */
[C---:B------:R-:W-:Y:S02]  /*9680*/  FMUL.FTZ R76, R2.reuse, R76 ;  /* 0x0000004c024c7220 */ /* 0x040fe40000410000 */
[C---:B------:R-:W-:Y:S01]  /*9690*/  HMMA.16816.F32.BF16 R64, R136.reuse, R142, R64 ;  /* 0x0000008e8840723c */ /* 0x040fe20000041840 */
[----:B------:R-:W4:Y:S03]  /*96a0*/  LDSM.16.MT88.4 R140, [R188+0xe000] ;  /* 0x00e00000bc8c783b */ /* 0x000f260000004200 */
        /* <DEDUP_REMOVED lines=23> */
[----:B------:R-:W-:Y:S03]  /*9820*/  FMUL.FTZ R93, R2, R93 ;  /* 0x0000005d025d7220 */ /* 0x000fe60000410000 */
[C---:B------:R-:W-:Y:S01]  /*9830*/  HMMA.16816.F32.BF16 R88, R136.reuse, R142, R88 ;  /* 0x0000008e8858723c */ /* 0x040fe20000041858 */
[C---:B------:R-:W-:Y:S02]  /*9840*/  FMUL.FTZ R94, R0.reuse, R94 ;  /* 0x0000005e005e7220 */ /* 0x040fe40000410000 */
[----:B------:R-:W-:Y:S02]  /*9850*/  FMUL.FTZ R95, R0, R95 ;  /* 0x0000005f005f7220 */ /* 0x000fe40000410000 */
[C---:B------:R-:W-:Y:S02]  /*9860*/  FMUL.FTZ R96, R2.reuse, R96 ;  /* 0x0000006002607220 */ /* 0x040fe40000410000 */
[----:B------:R-:W-:Y:S02]  /*9870*/  FMUL.FTZ R97, R2, R97 ;  /* 0x0000006102617220 */ /* 0x000fe40000410000 */
[C---:B------:R-:W-:Y:S01]  /*9880*/  FMUL.FTZ R98, R0.reuse, R98 ;  /* 0x0000006200627220 */ /* 0x040fe20000410000 */
[C---:B-1----:R-:W-:Y:S02]  /*9890*/  HMMA.16816.F32.BF16 R92, R136.reuse, R128, R92 ;  /* 0x00000080885c723c */ /* 0x042fe4000004185c */
[----:B------:R-:W-:Y:S02]  /*98a0*/  FMUL.FTZ R99, R0, R99 ;  /* 0x0000006300637220 */ /* 0x000fe40000410000 */
[C---:B------:R-:W-:Y:S02]  /*98b0*/  FMUL.FTZ R100, R2.reuse, R100 ;  /* 0x0000006402647220 */ /* 0x040fe40000410000 */
[----:B------:R-:W-:Y:S02]  /*98c0*/  FMUL.FTZ R101, R2, R101 ;  /* 0x0000006502657220 */ /* 0x000fe40000410000 */
[C---:B------:R-:W-:Y:S01]  /*98d0*/  FMUL.FTZ R102, R0.reuse, R102 ;  /* 0x0000006600667220 */ /* 0x040fe20000410000 */
[C---:B------:R-:W-:Y:S01]  /*98e0*/  HMMA.16816.F32.BF16 R96, R136.reuse, R130, R96 ;  /* 0x000000828860723c */ /* 0x040fe20000041860 */
[----:B------:R-:W1:Y:S02]  /*98f0*/  LDSM.16.MT88.4 R128, [R189+0x10000] ;  /* 0x01000000bd80783b */ /* 0x000e640000004200 */
[----:B------:R-:W-:Y:S02]  /*9900*/  FMUL.FTZ R103, R0, R103 ;  /* 0x0000006700677220 */ /* 0x000fe40000410000 */
[C---:B------:R-:W-:Y:S02]  /*9910*/  FMUL.FTZ R104, R2.reuse, R104 ;  /* 0x0000006802687220 */ /* 0x040fe40000410000 */
[----:B------:R-:W-:Y:S02]  /*9920*/  FMUL.FTZ R105, R2, R105 ;  /* 0x0000006902697220 */ /* 0x000fe40000410000 */
[C---:B------:R-:W-:Y:S01]  /*9930*/  FMUL.FTZ R106, R0.reuse, R106 ;  /* 0x0000006a006a7220 */ /* 0x040fe20000410000 */
[C---:B---3--:R-:W-:Y:S02]  /*9940*/  HMMA.16816.F32.BF16 R100, R136.reuse, R124, R100 ;  /* 0x0000007c8864723c */ /* 0x048fe40000041864 */
[----:B------:R-:W-:Y:S02]  /*9950*/  FMUL.FTZ R107, R0, R107 ;  /* 0x0000006b006b7220 */ /* 0x000fe40000410000 */
[--C-:B------:R-:W-:Y:S02]  /*9960*/  FFMA.FTZ R223, R18, c[0x0][0x23c], -R171.reuse ;  /* 0x00008f0012df7a23 */ /* 0x100fe400000108ab */
[----:B------:R-:W-:Y:S02]  /*9970*/  FMUL.FTZ R18, R0, R122 ;  /* 0x0000007a00127220 */ /* 0x000fe40000410000 */
[--C-:B------:R-:W-:Y:S01]  /*9980*/  FFMA.FTZ R222, R19, c[0x0][0x23c], -R171.reuse ;  /* 0x00008f0013de7a23 */ /* 0x100fe200000108ab */
[C---:B------:R-:W-:Y:S01]  /*9990*/  HMMA.16816.F32.BF16 R104, R136.reuse, R126, R104 ;  /* 0x0000007e8868723c */ /* 0x040fe20000041868 */
[----:B------:R-:W3:Y:S01]  /*99a0*/  LDSM.16.MT88.4 R124, [R188+0x10000] ;  /* 0x01000000bc7c783b */ /* 0x000ee20000004200 */
[----:B------:R-:W-:Y:S01]  /*99b0*/  MUFU.EX2 R223, R223 ;  /* 0x000000df00df7308 */ /* 0x000fe20000000800 */
[----:B------:R-:W-:Y:S02]  /*99c0*/  FFMA.FTZ R214, R13, c[0x0][0x23c], -R172 ;  /* 0x00008f000dd67a23 */ /* 0x000fe400000108ac */
[----:B------:R-:W-:Y:S04]  /*99d0*/  IMAD.WIDE.U32 R12, R134, -0x2daee0ad, RZ ;  /* 0xd2511f53860c7825 */ /* 0x000fe800078e00ff */
[----:B------:R-:W-:Y:S02]  /*99e0*/  FMUL.FTZ R19, R0, R123 ;  /* 0x0000007b00137220 */ /* 0x000fe40000410000 */
[----:B------:R-:W4:Y:S01]  /*99f0*/  LDSM.16.MT88.4 R120, [R192+0xc800] ;  /* 0x00c80000c078783b */ /* 0x000f220000004200 */
[--C-:B------:R-:W-:Y:S01]  /*9a00*/  FFMA.FTZ R224, R14, c[0x0][0x23c], -R171.reuse ;  /* 0x00008f000ee07a23 */ /* 0x100fe200000108ab */
[----:B------:R-:W-:Y:S01]  /*9a10*/  LOP3.LUT R140, R12, 0xffff, RZ, 0xc0, !PT ;  /* 0x0000ffff0c8c7812 */ /* 0x000fe200078ec0ff */
[----:B------:R-:W-:Y:S01]  /*9a20*/  FFMA.FTZ R225, R15, c[0x0][0x23c], -R171 ;  /* 0x00008f000fe17a23 */ /* 0x000fe200000108ab */
[----:B------:R-:W-:Y:S01]  /*9a30*/  LOP3.LUT R148, R13, UR30, R148, 0x96, !PT ;  /* 0x0000001e0d947c12 */ /* 0x000fe2000f8e9694 */
[----:B------:R-:W5:Y:S01]  /*9a40*/  MUFU.EX2 R214, R214 ;  /* 0x000000d600d67308 */ /* 0x000f620000000800 */
[----:B------:R-:W-:Y:S01]  /*9a50*/  SHF.R.U32.HI R140, RZ, 0x8, R140 ;  /* 0x00000008ff8c7819 */ /* 0x000fe2000001168c */
[----:B------:R-:W-:Y:S01]  /*9a60*/  FMUL.FTZ R108, R2, R108 ;  /* 0x0000006c026c7220 */ /* 0x000fe20000410000 */
[----:B------:R-:W-:Y:S01]  /*9a70*/  LOP3.LUT R13, R12, 0xff, RZ, 0xc0, !PT ;  /* 0x000000ff0c0d7812 */ /* 0x000fe200078ec0ff */
[----:B------:R-:W-:Y:S01]  /*9a80*/  FMUL.FTZ R109, R2, R109 ;  /* 0x0000006d026d7220 */ /* 0x000fe20000410000 */
[--C-:B------:R-:W-:Y:S01]  /*9a90*/  SHF.R.U32.HI R161, RZ, 0x18, R12.reuse ;  /* 0x00000018ffa17819 */ /* 0x100fe2000001160c */
[C---:B-1----:R-:W-:Y:S01]  /*9aa0*/  HMMA.16816.F32.BF16 R16, R136.reuse, R128, R16 ;  /* 0x000000808810723c */ /* 0x042fe20000041810 */
[C---:B------:R-:W-:Y:S01]  /*9ab0*/  FMUL.FTZ R110, R0.reuse, R110 ;  /* 0x0000006e006e7220 */ /* 0x040fe20000410000 */
[----:B------:R-:W-:Y:S01]  /*9ac0*/  SHF.R.U32.HI R134, RZ, 0x10, R12 ;  /* 0x00000010ff867819 */ /* 0x000fe2000001160c */
[----:B------:R-:W-:Y:S01]  /*9ad0*/  FMUL.FTZ R111, R0, R111 ;  /* 0x0000006f006f7220 */ /* 0x000fe20000410000 */
[----:B------:R-:W-:Y:S01]  /*9ae0*/  MUFU.EX2 R224, R224 ;  /* 0x000000e000e07308 */ /* 0x000fe20000000800 */
[----:B------:R-:W-:Y:S01]  /*9af0*/  LOP3.LUT R12, R148, 0xffff, RZ, 0xc0, !PT ;  /* 0x0000ffff940c7812 */ /* 0x000fe200078ec0ff */
[C---:B------:R-:W-:Y:S01]  /*9b00*/  FMUL.FTZ R14, R0.reuse, R118 ;  /* 0x00000076000e7220 */ /* 0x040fe20000410000 */
[----:B------:R-:W-:Y:S01]  /*9b10*/  PRMT R13, R13, 0x5410, R140 ;  /* 0x000054100d0d7816 */ /* 0x000fe2000000008c */
[----:B------:R-:W-:Y:S01]  /*9b20*/  FMUL.FTZ R15, R0, R119 ;  /* 0x00000077000f7220 */ /* 0x000fe20000410000 */
[----:B------:R-:W-:Y:S01]  /*9b30*/  LOP3.LUT R134, R134, 0xff, RZ, 0xc0, !PT ;  /* 0x000000ff86867812 */ /* 0x000fe200078ec0ff */
[C---:B------:R-:W-:Y:S01]  /*9b40*/  HMMA.16816.F32.BF16 R108, R136.reuse, R130, R108 ;  /* 0x00000082886c723c */ /* 0x040fe2000004186c */
[----:B------:R-:W1:Y:S01]  /*9b50*/  LDSM.16.MT88.4 R140, [R190+0xc800] ;  /* 0x00c80000be8c783b */ /* 0x000e620000004200 */
[----:B------:R-:W-:Y:S01]  /*9b60*/  LOP3.LUT R133, R148, 0xff, RZ, 0xc0, !PT ;  /* 0x000000ff94857812 */ /* 0x000fe200078ec0ff */
[C---:B------:R-:W-:Y:S01]  /*9b70*/  FMUL.FTZ R112, R2.reuse, R112 ;  /* 0x0000007002707220 */ /* 0x040fe20000410000 */
[----:B------:R-:W4:Y:S01]  /*9b80*/  MUFU.EX2 R225, R225 ;  /* 0x000000e100e17308 */ /* 0x000f220000000800 */
[----:B------:R-:W-:Y:S01]  /*9b90*/  SHF.R.U32.HI R12, RZ, 0x8, R12 ;  /* 0x00000008ff0c7819 */ /* 0x000fe2000001160c */
[----:B------:R-:W-:Y:S01]  /*9ba0*/  FMUL.FTZ R113, R2, R113 ;  /* 0x0000007102717220 */ /* 0x000fe20000410000 */
[----:B------:R-:W-:Y:S01]  /*9bb0*/  PRMT R161, R134, 0x5410, R161 ;  /* 0x0000541086a17816 */ /* 0x000fe200000000a1 */
[--C-:B------:R-:W-:Y:S01]  /*9bc0*/  HSET2.LE.AND R134, R13, R212.reuse, PT ;  /* 0x000000d40d867233 */ /* 0x100fe20003803000 */
[----:B------:R-:W-:Y:S01]  /*9bd0*/  SHF.R.U32.HI R163, RZ, 0x10, R148 ;  /* 0x00000010ffa37819 */ /* 0x000fe20000011694 */
[----:B------:R-:W1:Y:S02]  /*9be0*/  LDSM.16.MT88.4 R128, [R188+0xc800] ;  /* 0x00c80000bc80783b */ /* 0x000e640000004200 */
[C---:B------:R-:W-:Y:S01]  /*9bf0*/  FMUL.FTZ R13, R2.reuse, R117 ;  /* 0x00000075020d7220 */ /* 0x040fe20000410000 */
[----:B------:R-:W-:Y:S01]  /*9c00*/  PRMT R133, R133, 0x5410, R12 ;  /* 0x0000541085857816 */ /* 0x000fe2000000000c */
[----:B------:R-:W4:Y:S01]  /*9c10*/  MUFU.EX2 R222, R222 ;  /* 0x000000de00de7308 */ /* 0x000f220000000800 */
[----:B------:R-:W-:Y:S01]  /*9c20*/  FMUL.FTZ R12, R2, R116 ;  /* 0x00000074020c7220 */ /* 0x000fe20000410000 */
[----:B------:R-:W-:Y:S01]  /*9c30*/  SHF.R.U32.HI R148, RZ, 0x18, R148 ;  /* 0x00000018ff947819 */ /* 0x000fe20000011694 */
[--C-:B------:R-:W-:Y:S01]  /*9c40*/  HSET2.LE.AND R119, R161, R212.reuse, PT ;  /* 0x000000d4a1777233 */ /* 0x100fe20003803000 */
[----:B------:R-:W-:Y:S01]  /*9c50*/  LOP3.LUT R163, R163, 0xff, RZ, 0xc0, !PT ;  /* 0x000000ffa3a37812 */ /* 0x000fe200078ec0ff */
[----:B------:R-:W-:Y:S01]  /*9c60*/  FMUL.FTZ R114, R0, R114 ;  /* 0x0000007200727220 */ /* 0x000fe20000410000 */
[----:B--2---:R-:W-:Y:S01]  /*9c70*/  F2FP.BF16.PACK_AB R117, R174, R173 ;  /* 0x000000adae75723e */ /* 0x004fe200000010ff */
[----:B------:R-:W-:Y:S01]  /*9c80*/  FMUL.FTZ R115, R0, R115 ;  /* 0x0000007300737220 */ /* 0x000fe20000410000 */
[C---:B---3--:R-:W-:Y:S01]  /*9c90*/  HMMA.16816.F32.BF16 R12, R136.reuse, R124, R12 ;  /* 0x0000007c880c723c */ /* 0x048fe2000004180c */
[----:B------:R-:W-:Y:S01]  /*9ca0*/  PRMT R163, R163, 0x5410, R148 ;  /* 0x00005410a3a37816 */ /* 0x000fe20000000094 */
[--C-:B------:R-:W-:Y:S01]  /*9cb0*/  HSET2.LE.AND R133, R133, R212.reuse, PT ;  /* 0x000000d485857233 */ /* 0x100fe20003803000 */
[----:B------:R-:W-:Y:S01]  /*9cc0*/  LOP3.LUT R118, R134, R117, RZ, 0xc0, !PT ;  /* 0x0000007586767212 */ /* 0x000fe200078ec0ff */
[----:B------:R-:W2:Y:S01]  /*9cd0*/  LDSM.16.MT88.4 R148, [R192+0xe800] ;  /* 0x00e80000c094783b */ /* 0x000ea20000004200 */
[----:B-----5:R-:W-:Y:S01]  /*9ce0*/  F2FP.BF16.PACK_AB R116, R214, R175 ;  /* 0x000000afd674723e */ /* 0x020fe200000010ff */
[--C-:B------:R-:W-:Y:S01]  /*9cf0*/  HSET2.LE.AND R117, R163, R212.reuse, PT ;  /* 0x000000d4a3757233 */ /* 0x100fe20003803000 */
[----:B----4-:R-:W-:Y:S01]  /*9d00*/  F2FP.BF16.PACK_AB R124, R225, R224 ;  /* 0x000000e0e17c723e */ /* 0x010fe200000010ff */
[----:B------:R-:W-:Y:S01]  /*9d10*/  HMMA.16816.F32.BF16 R112, R136, R126, R112 ;  /* 0x0000007e8870723c */ /* 0x000fe20000041870 */
[----:B------:R-:W-:Y:S03]  /*9d20*/  LOP3.LUT R116, R133, R116, RZ, 0xc0, !PT ;  /* 0x0000007485747212 */ /* 0x000fe600078ec0ff */
[----:B------:R-:W-:Y:S01]  /*9d30*/  LOP3.LUT R117, R117, R124, RZ, 0xc0, !PT ;  /* 0x0000007c75757212 */ /* 0x000fe200078ec0ff */
[----:B------:R-:W3:Y:S01]  /*9d40*/  LDSM.16.MT88.4 R160, [R188+0xe800] ;  /* 0x00e80000bca0783b */ /* 0x000ee20000004200 */
[----:B------:R-:W-:Y:S01]  /*9d50*/  FFMA.FTZ R133, R24, c[0x0][0x23c], -R172 ;  /* 0x00008f0018857a23 */ /* 0x000fe200000108ac */
[----:B------:R-:W-:Y:S01]  /*9d60*/  F2FP.BF16.PACK_AB R134, R222, R223 ;  /* 0x000000dfde86723e */ /* 0x000fe200000010ff */
[----:B------:R-:W-:Y:S04]  /*9d70*/  FFMA.FTZ R170, R2, R215, R170 ;  /* 0x000000d702aa7223 */ /* 0x000fe800000100aa */
[----:B------:R-:W-:Y:S01]  /*9d80*/  LOP3.LUT R119, R119, R134, RZ, 0xc0, !PT ;  /* 0x0000008677777212 */ /* 0x000fe200078ec0ff */
[----:B------:R-:W-:Y:S01]  /*9d90*/  LDSM.16.MT88.4 R124, [R190+0x10800] ;  /* 0x01080000be7c783b */ /* 0x000fe20000004200 */
[----:B------:R-:W-:Y:S01]  /*9da0*/  FFMA.FTZ R134, R25, c[0x0][0x23c], -R172 ;  /* 0x00008f0019867a23 */ /* 0x000fe200000108ac */
[----:B------:R-:W-:Y:S01]  /*9db0*/  MUFU.EX2 R133, R133 ;  /* 0x0000008500857308 */ /* 0x000fe20000000800 */
[----:B------:R-:W-:Y:S02]  /*9dc0*/  FFMA.FTZ R168, R0, R213, R168 ;  /* 0x000000d500a87223 */ /* 0x000fe400000100a8 */
[----:B------:R-:W-:Y:S01]  /*9dd0*/  FADD.FTZ R170, R169, R170 ;  /* 0x000000aaa9aa7221 */ /* 0x000fe20000010000 */
[C---:B------:R-:W-:Y:S01]  /*9de0*/  HMMA.16816.F32.BF16 R4, R116.reuse, R120, R4 ;  /* 0x000000787404723c */ /* 0x040fe20000041804 */
[----:B------:R-:W-:Y:S01]  /*9df0*/  FADD.FTZ R167, R167, R168 ;  /* 0x000000a8a7a77221 */ /* 0x000fe20000010000 */
[----:B------:R-:W-:Y:S01]  /*9e00*/  LDSM.16.MT88.4 R136, [R188+0xd000] ;  /* 0x00d00000bc88783b */ /* 0x000fe20000004200 */
[----:B------:R-:W-:Y:S02]  /*9e10*/  FADD.FTZ R165, R165, R170 ;  /* 0x000000aaa5a57221 */ /* 0x000fe40000010000 */
[----:B------:R-:W-:Y:S01]  /*9e20*/  FADD.FTZ R166, R166, R167 ;  /* 0x000000a7a6a67221 */ /* 0x000fe20000010000 */
[----:B------:R-:W-:Y:S01]  /*9e30*/  MUFU.EX2 R134, R134 ;  /* 0x0000008600867308 */ /* 0x000fe20000000800 */
[----:B------:R-:W-:Y:S01]  /*9e40*/  FADD.FTZ R164, R164, R165 ;  /* 0x000000a5a4a47221 */ /* 0x000fe20000010000 */
[C---:B------:R-:W-:Y:S01]  /*9e50*/  HMMA.16816.F32.BF16 R8, R116.reuse, R122, R8 ;  /* 0x0000007a7408723c */ /* 0x040fe20000041808 */
[----:B------:R-:W-:Y:S01]  /*9e60*/  FADD.FTZ R135, R135, R166 ;  /* 0x000000a687877221 */ /* 0x000fe20000010000 */
[----:B------:R-:W4:Y:S02]  /*9e70*/  LDSM.16.MT88.4 R120, [R192+0x10800] ;  /* 0x01080000c078783b */ /* 0x000f240000004200 */
[----:B------:R-:W-:Y:S02]  /*9e80*/  FADD.FTZ R175, R175, R164 ;  /* 0x000000a4afaf7221 */ /* 0x000fe40000010000 */
[----:B------:R-:W-:Y:S02]  /*9e90*/  FADD.FTZ R0, R224, R135 ;  /* 0x00000087e0007221 */ /* 0x000fe40000010000 */
[C---:B-1----:R-:W-:Y:S01]  /*9ea0*/  HMMA.16816.F32.BF16 R36, R116.reuse, R140, R36 ;  /* 0x0000008c7424723c */ /* 0x042fe20000041824 */
[----:B------:R-:W-:Y:S03]  /*9eb0*/  FADD.FTZ R214, R214, R175 ;  /* 0x000000afd6d67221 */ /* 0x000fe60000010000 */
[----:B------:R-:W-:Y:S04]  /*9ec0*/  FADD.FTZ R0, R225, R0 ;  /* 0x00000000e1007221 */ /* 0x000fe80000010000 */
[C---:B------:R-:W-:Y:S08]  /*9ed0*/  HMMA.16816.F32.BF16 R40, R116.reuse, R142, R40 ;  /* 0x0000008e7428723c */ /* 0x040ff00000041828 */
[C---:B------:R-:W-:Y:S08]  /*9ee0*/  HMMA.16816.F32.BF16 R44, R116.reuse, R144, R44 ;  /* 0x00000090742c723c */ /* 0x040ff0000004182c */
[C---:B------:R-:W-:Y:S08]  /*9ef0*/  HMMA.16816.F32.BF16 R48, R116.reuse, R146, R48 ;  /* 0x000000927430723c */ /* 0x040ff00000041830 */
[C---:B------:R-:W-:Y:S07]  /*9f00*/  HMMA.16816.F32.BF16 R52, R116.reuse, R128, R52 ;  /* 0x000000807434723c */ /* 0x040fee0000041834 */
[----:B------:R-:W-:Y:S01]  /*9f10*/  MOV R129, UR14 ;  /* 0x0000000e00817c02 */ /* 0x000fe20008000f00 */
[C---:B------:R-:W-:Y:S04]  /*9f20*/  HMMA.16816.F32.BF16 R56, R116.reuse, R130, R56 ;  /* 0x000000827438723c */ /* 0x040fe80000041838 */
[----:B------:R-:W-:Y:S04]  /*9f30*/  LOP3.LUT R129, R221, UR19, R129, 0x96, !PT ;  /* 0x00000013dd817c12 */ /* 0x000fe8000f8e9681 */
[C---:B--2---:R-:W-:Y:S01]  /*9f40*/  HMMA.16816.F32.BF16 R60, R116.reuse, R148, R60 ;  /* 0x00000094743c723c */ /* 0x044fe2000004183c */
[----:B------:R-:W-:Y:S05]  /*9f50*/  IMAD.WIDE.U32 R128, R129, -0x326172a9, RZ ;  /* 0xcd9e8d5781807825 */ /* 0x000fea00078e00ff */
[----:B------:R-:W-:Y:S02]  /*9f60*/  LOP3.LUT R25, R129, UR29, R218, 0x96, !PT ;  /* 0x0000001d81197c12 */ /* 0x000fe4000f8e96da */
[C---:B------:R-:W-:Y:S01]  /*9f70*/  HMMA.16816.F32.BF16 R64, R116.reuse, R150, R64 ;  /* 0x000000967440723c */ /* 0x040fe20000041840 */
[----:B------:R-:W-:Y:S02]  /*9f80*/  LOP3.LUT R24, R227, UR27, R128, 0x96, !PT ;  /* 0x0000001be3187c12 */ /* 0x000fe4000f8e9680 */
[----:B------:R-:W1:Y:S01]  /*9f90*/  LDSM.16.MT88.4 R128, [R189+0x10800] ;  /* 0x01080000bd80783b */ /* 0x000e620000004200 */
[----:B------:R-:W-:Y:S04]  /*9fa0*/  IMAD.WIDE.U32 R146, R25, -0x2daee0ad, RZ ;  /* 0xd2511f5319927825 */ /* 0x000fe800078e00ff */
[C---:B------:R-:W-:Y:S01]  /*9fb0*/  HMMA.16816.F32.BF16 R68, R116.reuse, R152, R68 ;  /* 0x000000987444723c */ /* 0x040fe20000041844 */
[----:B------:R-:W-:Y:S05]  /*9fc0*/  IMAD.WIDE.U32 R24, R24, -0x2daee0ad, RZ ;  /* 0xd2511f5318187825 */ /* 0x000fea00078e00ff */
[----:B------:R-:W-:Y:S01]  /*9fd0*/  LOP3.LUT R146, R25, UR24, R146, 0x96, !PT ;  /* 0x0000001819927c12 */ /* 0x000fe2000f8e9692 */
[--C-:B------:R-:W-:Y:S01]  /*9fe0*/  FFMA.FTZ R153, R21, c[0x0][0x23c], -R172.reuse ;  /* 0x00008f0015997a23 */ /* 0x100fe200000108ac */
[C---:B------:R-:W-:Y:S01]  /*9ff0*/  HMMA.16816.F32.BF16 R72, R116.reuse, R154, R72 ;  /* 0x0000009a7448723c */ /* 0x040fe20000041848 */
[----:B------:R-:W-:Y:S03]  /*a000*/  FFMA.FTZ R152, R20, c[0x0][0x23c], -R172 ;  /* 0x00008f0014987a23 */ /* 0x000fe600000108ac */
[----:B------:R-:W-:Y:S01]  /*a010*/  LOP3.LUT R20, R147, UR26, R216, 0x96, !PT ;  /* 0x0000001a93147c12 */ /* 0x000fe2000f8e96d8 */
[----:B------:R-:W-:Y:S01]  /*a020*/  IMAD.WIDE.U32 R146, R146, -0x326172a9, RZ ;  /* 0xcd9e8d5792927825 */ /* 0x000fe200078e00ff */
[----:B------:R-:W-:Y:S02]  /*a030*/  MUFU.EX2 R153, R153 ;  /* 0x0000009900997308 */ /* 0x000fe40000000800 */
[C---:B------:R-:W-:Y:S01]  /*a040*/  HMMA.16816.F32.BF16 R76, R116.reuse, R156, R76 ;  /* 0x0000009c744c723c */ /* 0x040fe2000004184c */
[--C-:B------:R-:W-:Y:S03]  /*a050*/  FFMA.FTZ R154, R26, c[0x0][0x23c], -R171.reuse ;  /* 0x00008f001a9a7a23 */ /* 0x100fe600000108ab */
[--C-:B------:R-:W-:Y:S02]  /*a060*/  FFMA.FTZ R155, R27, c[0x0][0x23c], -R171.reuse ;  /* 0x00008f001b9b7a23 */ /* 0x100fe400000108ab */
[----:B------:R-:W-:Y:S02]  /*a070*/  IMAD.WIDE.U32 R144, R20, -0x326172a9, RZ ;  /* 0xcd9e8d5714907825 */ /* 0x000fe400078e00ff */
[C---:B------:R-:W-:Y:S01]  /*a080*/  HMMA.16816.F32.BF16 R80, R116.reuse, R158, R80 ;  /* 0x0000009e7450723c */ /* 0x040fe20000041850 */
[----:B------:R-:W2:Y:S03]  /*a090*/  MUFU.EX2 R152, R152 ;  /* 0x0000009800987308 */ /* 0x000ea60000000800 */
[----:B------:R-:W-:Y:S01]  /*a0a0*/  LOP3.LUT R144, R147, UR21, R144, 0x96, !PT ;  /* 0x0000001593907c12 */ /* 0x000fe2000f8e9690 */
[--C-:B------:R-:W-:Y:S01]  /*a0b0*/  FFMA.FTZ R156, R22, c[0x0][0x23c], -R171.reuse ;  /* 0x00008f00169c7a23 */ /* 0x100fe200000108ab */
[----:B------:R-:W-:Y:S01]  /*a0c0*/  LOP3.LUT R226, R145, UR25, R226, 0x96, !PT ;  /* 0x0000001991e27c12 */ /* 0x000fe2000f8e96e2 */
[--C-:B------:R-:W-:Y:S01]  /*a0d0*/  FFMA.FTZ R158, R28, c[0x0][0x23c], -R172.reuse ;  /* 0x00008f001c9e7a23 */ /* 0x100fe200000108ac */
[C---:B---3--:R-:W-:Y:S01]  /*a0e0*/  HMMA.16816.F32.BF16 R84, R116.reuse, R160, R84 ;  /* 0x000000a07454723c */ /* 0x048fe20000041854 */
[----:B------:R-:W-:Y:S02]  /*a0f0*/  IMAD.WIDE.U32 R144, R144, -0x2daee0ad, RZ ;  /* 0xd2511f5390907825 */ /* 0x000fe400078e00ff */
[----:B------:R-:W-:Y:S02]  /*a100*/  MUFU.EX2 R156, R156 ;  /* 0x0000009c009c7308 */ /* 0x000fe40000000800 */
[----:B------:R-:W-:Y:S02]  /*a110*/  FFMA.FTZ R159, R29, c[0x0][0x23c], -R172 ;  /* 0x00008f001d9f7a23 */ /* 0x000fe400000108ac */
[----:B------:R-:W-:Y:S01]  /*a120*/  IMAD.WIDE.U32 R226, R226, -0x2daee0ad, RZ ;  /* 0xd2511f53e2e27825 */ /* 0x000fe200078e00ff */
[C---:B------:R-:W-:Y:S04]  /*a130*/  HMMA.16816.F32.BF16 R88, R116.reuse, R162, R88 ;  /* 0x000000a27458723c */ /* 0x040fe80000041858 */
[----:B------:R-:W-:Y:S01]  /*a140*/  LOP3.LUT R20, R145, UR5, R226, 0x96, !PT ;  /* 0x0000000591147c12 */ /* 0x000fe2000f8e96e2 */
[--C-:B------:R-:W-:Y:S01]  /*a150*/  FFMA.FTZ R157, R23, c[0x0][0x23c], -R171.reuse ;  /* 0x00008f00179d7a23 */ /* 0x100fe200000108ab */
[----:B------:R-:W-:Y:S01]  /*a160*/  LOP3.LUT R148, R227, UR11, R24, 0x96, !PT ;  /* 0x0000000be3947c12 */ /* 0x000fe2000f8e9618 */
[--C-:B------:R-:W-:Y:S01]  /*a170*/  FFMA.FTZ R162, R30, c[0x0][0x23c], -R171.reuse ;  /* 0x00008f001ea27a23 */ /* 0x100fe200000108ab */
[C---:B----4-:R-:W-:Y:S01]  /*a180*/  HMMA.16816.F32.BF16 R92, R116.reuse, R120, R92 ;  /* 0x00000078745c723c */ /* 0x050fe2000004185c */
[----:B------:R-:W-:Y:S01]  /*a190*/  IMAD.WIDE.U32 R24, R20, -0x326172a9, RZ ;  /* 0xcd9e8d5714187825 */ /* 0x000fe200078e00ff */
[----:B------:R-:W-:Y:S03]  /*a1a0*/  MUFU.EX2 R154, R154 ;  /* 0x0000009a009a7308 */ /* 0x000fe60000000800 */
[----:B------:R-:W-:Y:S01]  /*a1b0*/  IMAD.WIDE.U32 R148, R148, -0x326172a9, RZ ;  /* 0xcd9e8d5794947825 */ /* 0x000fe200078e00ff */
[C---:B------:R-:W-:Y:S02]  /*a1c0*/  LOP3.LUT R22, R24.reuse, 0xffff, RZ, 0xc0, !PT ;  /* 0x0000ffff18167812 */ /* 0x040fe400078ec0ff */
[C---:B------:R-:W-:Y:S01]  /*a1d0*/  HMMA.16816.F32.BF16 R96, R116.reuse, R122, R96 ;  /* 0x0000007a7460723c */ /* 0x040fe20000041860 */
[----:B------:R-:W3:Y:S03]  /*a1e0*/  LDSM.16.MT88.4 R120, [R188+0x10800] ;  /* 0x01080000bc78783b */ /* 0x000ee60000004200 */
[----:B------:R-:W-:Y:S01]  /*a1f0*/  LOP3.LUT R20, R25, UR12, R148, 0x96, !PT ;  /* 0x0000000c19147c12 */ /* 0x000fe2000f8e9694 */
[----:B------:R-:W-:Y:S01]  /*a200*/  FFMA.FTZ R163, R31, c[0x0][0x23c], -R171 ;  /* 0x00008f001fa37a23 */ /* 0x000fe200000108ab */
[----:B------:R-:W-:Y:S01]  /*a210*/  LOP3.LUT R141, R24, 0xff, RZ, 0xc0, !PT ;  /* 0x000000ff188d7812 */ /* 0x000fe200078ec0ff */
[----:B------:R-:W-:Y:S01]  /*a220*/  MUFU.EX2 R157, R157 ;  /* 0x0000009d009d7308 */ /* 0x000fe20000000800 */
[C---:B------:R-:W-:Y:S01]  /*a230*/  HMMA.16816.F32.BF16 R100, R116.reuse, R124, R100 ;  /* 0x0000007c7464723c */ /* 0x040fe20000041864 */
[----:B------:R-:W-:Y:S03]  /*a240*/  LDSM.16.MT88.4 R28, [R188+0x11000] ;  /* 0x01100000bc1c783b */ /* 0x000fe60000004200 */
[----:B------:R-:W-:Y:S01]  /*a250*/  SHF.R.U32.HI R21, RZ, 0x18, R24 ;  /* 0x00000018ff157819 */ /* 0x000fe20000011618 */
[----:B------:R-:W-:Y:S01]  /*a260*/  FFMA.FTZ R160, R32, c[0x0][0x23c], -R172 ;  /* 0x00008f0020a07a23 */ /* 0x000fe200000108ac */
[----:B------:R-:W-:Y:S01]  /*a270*/  LOP3.LUT R146, R149, UR8, R146, 0x96, !PT ;  /* 0x0000000895927c12 */ /* 0x000fe2000f8e9692 */
[----:B------:R-:W-:Y:S01]  /*a280*/  FFMA.FTZ R172, R33, c[0x0][0x23c], -R172 ;  /* 0x00008f0021ac7a23 */ /* 0x000fe200000108ac */
[C---:B------:R-:W-:Y:S01]  /*a290*/  HMMA.16816.F32.BF16 R104, R116.reuse, R126, R104 ;  /* 0x0000007e7468723c */ /* 0x040fe20000041868 */
[----:B------:R-:W-:Y:S01]  /*a2a0*/  LDSM.16.MT88.4 R124, [R190+0xd000] ;  /* 0x00d00000be7c783b */ /* 0x000fe20000004200 */
[----:B------:R-:W4:Y:S02]  /*a2b0*/  MUFU.EX2 R155, R155 ;  /* 0x0000009b009b7308 */ /* 0x000f240000000800 */
[--C-:B------:R-:W-:Y:S02]  /*a2c0*/  SHF.R.U32.HI R140, RZ, 0x10, R20.reuse ;  /* 0x00000010ff8c7819 */ /* 0x100fe40000011614 */
[----:B------:R-:W-:Y:S02]  /*a2d0*/  SHF.R.U32.HI R143, RZ, 0x18, R20 ;  /* 0x00000018ff8f7819 */ /* 0x000fe40000011614 */
[C---:B-1----:R-:W-:Y:S01]  /*a2e0*/  HMMA.16816.F32.BF16 R16, R116.reuse, R128, R16 ;  /* 0x000000807410723c */ /* 0x042fe20000041810 */
[----:B------:R-:W-:Y:S03]  /*a2f0*/  LDSM.16.MT88.4 R148, [R188+0xf800] ;  /* 0x00f80000bc94783b */ /* 0x000fe60000004200 */
[----:B------:R-:W-:Y:S01]  /*a300*/  LOP3.LUT R140, R140, 0xff, RZ, 0xc0, !PT ;  /* 0x000000ff8c8c7812 */ /* 0x000fe200078ec0ff */
[----:B------:R1:W-:Y:S02]  /*a310*/  MUFU.EX2 R161, R172 ;  /* 0x000000ac00a17308 */ /* 0x0003e40000000800 */
[----:B------:R-:W-:Y:S01]  /*a320*/  SHF.R.U32.HI R128, RZ, 0x10, R24 ;  /* 0x00000010ff807819 */ /* 0x000fe20000011618 */
[C---:B------:R-:W-:Y:S01]  /*a330*/  HMMA.16816.F32.BF16 R108, R116.reuse, R130, R108 ;  /* 0x00000082746c723c */ /* 0x040fe2000004186c */
[----:B------:R-:W5:Y:S03]  /*a340*/  LDSM.16.MT88.4 R24, [R192+0xd000] ;  /* 0x00d00000c018783b */ /* 0x000f660000004200 */
[----:B------:R-:W-:Y:S02]  /*a350*/  LOP3.LUT R129, R20, 0xffff, RZ, 0xc0, !PT ;  /* 0x0000ffff14817812 */ /* 0x000fe400078ec0ff */
[----:B------:R-:W-:Y:S01]  /*a360*/  LOP3.LUT R128, R128, 0xff, RZ, 0xc0, !PT ;  /* 0x000000ff80807812 */ /* 0x000fe200078ec0ff */
[----:B------:R-:W-:Y:S01]  /*a370*/  MUFU.EX2 R158, R158 ;  /* 0x0000009e009e7308 */ /* 0x000fe20000000800 */
[----:B------:R-:W-:Y:S01]  /*a380*/  SHF.R.U32.HI R130, RZ, 0x8, R22 ;  /* 0x00000008ff827819 */ /* 0x000fe20000011616 */
[C---:B---3--:R-:W-:Y:S03]  /*a390*/  HMMA.16816.F32.BF16 R12, R116.reuse, R120, R12 ;  /* 0x00000078740c723c */ /* 0x048fe6000004180c */
[----:B------:R-:W-:Y:S02]  /*a3a0*/  SHF.R.U32.HI R129, RZ, 0x8, R129 ;  /* 0x00000008ff817819 */ /* 0x000fe40000011681 */
[----:B------:R-:W-:Y:S02]  /*a3b0*/  LOP3.LUT R22, R20, 0xff, RZ, 0xc0, !PT ;  /* 0x000000ff14167812 */ /* 0x000fe400078ec0ff */
[----:B------:R-:W-:Y:S01]  /*a3c0*/  PRMT R23, R128, 0x5410, R21 ;  /* 0x0000541080177816 */ /* 0x000fe20000000015 */
[----:B------:R-:W-:Y:S01]  /*a3d0*/  HMMA.16816.F32.BF16 R112, R116, R122, R112 ;  /* 0x0000007a7470723c */ /* 0x000fe20000041870 */
[----:B------:R-:W-:Y:S01]  /*a3e0*/  PRMT R21, R22, 0x5410, R129 ;  /* 0x0000541016157816 */ /* 0x000fe20000000081 */
[----:B------:R-:W-:Y:S01]  /*a3f0*/  LDSM.16.MT88.4 R116, [R190+0xf000] ;  /* 0x00f00000be74783b */ /* 0x000fe20000004200 */
[----:B------:R-:W-:Y:S01]  /*a400*/  MUFU.EX2 R159, R159 ;  /* 0x0000009f009f7308 */ /* 0x000fe20000000800 */
[----:B------:R-:W-:Y:S01]  /*a410*/  PRMT R141, R141, 0x5410, R130 ;  /* 0x000054108d8d7816 */ /* 0x000fe20000000082 */
[--C-:B------:R-:W-:Y:S01]  /*a420*/  HSET2.LE.AND R23, R23, R212.reuse, PT ;  /* 0x000000d417177233 */ /* 0x100fe20003803000 */
[----:B------:R-:W-:Y:S01]  /*a430*/  PRMT R143, R140, 0x5410, R143 ;  /* 0x000054108c8f7816 */ /* 0x000fe2000000008f */
[--C-:B------:R-:W-:Y:S01]  /*a440*/  HSET2.LE.AND R20, R21, R212.reuse, PT ;  /* 0x000000d415147233 */ /* 0x100fe20003803000 */
[----:B--2---:R-:W-:Y:S01]  /*a450*/  F2FP.BF16.PACK_AB R21, R153, R152 ;  /* 0x000000989915723e */ /* 0x004fe200000010ff */
[--C-:B------:R-:W-:Y:S01]  /*a460*/  HSET2.LE.AND R22, R141, R212.reuse, PT ;  /* 0x000000d48d167233 */ /* 0x100fe20003803000 */
[----:B------:R-:W2:Y:S02]  /*a470*/  LDSM.16.MT88.4 R128, [R189+0xd000] ;  /* 0x00d00000bd80783b */ /* 0x000ea40000004200 */
[----:B----4-:R-:W-:Y:S01]  /*a480*/  F2FP.BF16.PACK_AB R120, R155, R154 ;  /* 0x0000009a9b78723e */ /* 0x010fe200000010ff */
[--C-:B-1----:R-:W-:Y:S01]  /*a490*/  FFMA.FTZ R172, R34, c[0x0][0x23c], -R171.reuse ;  /* 0x00008f0022ac7a23 */ /* 0x102fe200000108ab */
[----:B------:R-:W-:Y:S01]  /*a4a0*/  LOP3.LUT R20, R20, R21, RZ, 0xc0, !PT ;  /* 0x0000001514147212 */ /* 0x000fe200078ec0ff */
[--C-:B------:R-:W-:Y:S01]  /*a4b0*/  HSET2.LE.AND R21, R143, R212.reuse, PT ;  /* 0x000000d48f157233 */ /* 0x100fe20003803000 */
[----:B------:R-:W-:Y:S01]  /*a4c0*/  F2FP.BF16.PACK_AB R121, R134, R133 ;  /* 0x000000858679723e */ /* 0x000fe200000010ff */
[----:B------:R-:W-:Y:S01]  /*a4d0*/  FFMA.FTZ R171, R35, c[0x0][0x23c], -R171 ;  /* 0x00008f0023ab7a23 */ /* 0x000fe200000108ab */
[----:B------:R-:W-:Y:S01]  /*a4e0*/  LOP3.LUT R23, R23, R120, RZ, 0xc0, !PT ;  /* 0x0000007817177212 */ /* 0x000fe200078ec0ff */
[----:B------:R-:W1:Y:S01]  /*a4f0*/  LDSM.16.MT88.4 R140, [R192+0xf000] ;  /* 0x00f00000c08c783b */ /* 0x000e620000004200 */
[----:B------:R-:W-:Y:S01]  /*a500*/  F2FP.BF16.PACK_AB R120, R157, R156 ;  /* 0x0000009c9d78723e */ /* 0x000fe200000010ff */
[----:B------:R-:W-:Y:S01]  /*a510*/  MUFU.EX2 R162, R162 ;  /* 0x000000a200a27308 */ /* 0x000fe20000000800 */
[----:B------:R-:W-:Y:S02]  /*a520*/  LOP3.LUT R22, R22, R121, RZ, 0xc0, !PT ;  /* 0x0000007916167212 */ /* 0x000fe400078ec0ff */
[----:B------:R-:W-:Y:S03]  /*a530*/  LOP3.LUT R21, R21, R120, RZ, 0xc0, !PT ;  /* 0x0000007815157212 */ /* 0x000fe600078ec0ff */
[----:B------:R-:W-:Y:S04]  /*a540*/  LDSM.16.MT88.4 R120, [R188+0xf000] ;  /* 0x00f00000bc78783b */ /* 0x000fe80000004200 */
[C---:B-----5:R-:W-:Y:S01]  /*a550*/  HMMA.16816.F32.BF16 R4, R20.reuse, R24, R4 ;  /* 0x000000181404723c */ /* 0x060fe20000041804 */
[----:B------:R-:W3:Y:S07]  /*a560*/  MUFU.EX2 R163, R163 ;  /* 0x000000a300a37308 */ /* 0x000eee0000000800 */
[C---:B------:R-:W-:Y:S01]  /*a570*/  HMMA.16816.F32.BF16 R8, R20.reuse, R26, R8 ;  /* 0x0000001a1408723c */ /* 0x040fe20000041808 */
[----:B------:R-:W4:Y:S02]  /*a580*/  LDSM.16.MT88.4 R24, [R189+0xf000] ;  /* 0x00f00000bd18783b */ /* 0x000f240000004200 */
[----:B------:R-:W5:Y:S05]  /*a590*/  MUFU.EX2 R160, R160 ;  /* 0x000000a000a07308 */ /* 0x000f6a0000000800 */
[C---:B------:R-:W-:Y:S05]  /*a5a0*/  HMMA.16816.F32.BF16 R36, R20.reuse, R124, R36 ;  /* 0x0000007c1424723c */ /* 0x040fea0000041824 */
[----:B------:R-:W-:Y:S03]  /*a5b0*/  MUFU.EX2 R172, R172 ;  /* 0x000000ac00ac7308 */ /* 0x000fe60000000800 */
[C---:B------:R-:W-:Y:S01]  /*a5c0*/  HMMA.16816.F32.BF16 R40, R20.reuse, R126, R40 ;  /* 0x0000007e1428723c */ /* 0x040fe20000041828 */
[----:B------:R-:W4:Y:S06]  /*a5d0*/  LDSM.16.MT88.4 R124, [R192+0x11000] ;  /* 0x01100000c07c783b */ /* 0x000f2c0000004200 */
[----:B------:R-:W1:Y:S01]  /*a5e0*/  MUFU.EX2 R171, R171 ;  /* 0x000000ab00ab7308 */ /* 0x000e620000000800 */
[C---:B--2---:R-:W-:Y:S07]  /*a5f0*/  HMMA.16816.F32.BF16 R44, R20.reuse, R128, R44 ;  /* 0x00000080142c723c */ /* 0x044fee000004182c */
[----:B---3--:R-:W-:Y:S01]  /*a600*/  F2FP.BF16.PACK_AB R128, R163, R162 ;  /* 0x000000a2a380723e */ /* 0x008fe200000010ff */
[C---:B------:R-:W-:Y:S08]  /*a610*/  HMMA.16816.F32.BF16 R48, R20.reuse, R130, R48 ;  /* 0x000000821430723c */ /* 0x040ff00000041830 */
[C---:B------:R-:W-:Y:S08]  /*a620*/  HMMA.16816.F32.BF16 R52, R20.reuse, R136, R52 ;  /* 0x000000881434723c */ /* 0x040ff00000041834 */
[C---:B------:R-:W-:Y:S01]  /*a630*/  HMMA.16816.F32.BF16 R56, R20.reuse, R138, R56 ;  /* 0x0000008a1438723c */ /* 0x040fe20000041838 */
[----:B------:R-:W-:Y:S07]  /*a640*/  LDSM.16.MT88.4 R136, [R192+0xf800] ;  /* 0x00f80000c088783b */ /* 0x000fee0000004200 */
[C---:B-1----:R-:W-:Y:S08]  /*a650*/  HMMA.16816.F32.BF16 R60, R20.reuse, R140, R60 ;  /* 0x0000008c143c723c */ /* 0x042ff0000004183c */
[C---:B------:R-:W-:Y:S08]  /*a660*/  HMMA.16816.F32.BF16 R64, R20.reuse, R142, R64 ;  /* 0x0000008e1440723c */ /* 0x040ff00000041840 */
[C---:B------:R-:W-:Y:S08]  /*a670*/  HMMA.16816.F32.BF16 R68, R20.reuse, R116, R68 ;  /* 0x000000741444723c */ /* 0x040ff00000041844 */
[C---:B------:R-:W-:Y:S01]  /*a680*/  HMMA.16816.F32.BF16 R72, R20.reuse, R118, R72 ;  /* 0x000000761448723c */ /* 0x040fe20000041848 */
[----:B------:R-:W1:Y:S07]  /*a690*/  LDSM.16.MT88.4 R116, [R190+0x11000] ;  /* 0x01100000be74783b */ /* 0x000e6e0000004200 */
[C---:B----4-:R-:W-:Y:S08]  /*a6a0*/  HMMA.16816.F32.BF16 R76, R20.reuse, R24, R76 ;  /* 0x00000018144c723c */ /* 0x050ff0000004184c */
[C---:B------:R-:W-:Y:S01]  /*a6b0*/  HMMA.16816.F32.BF16 R80, R20.reuse, R26, R80 ;  /* 0x0000001a1450723c */ /* 0x040fe20000041850 */
[----:B------:R-:W2:Y:S07]  /*a6c0*/  LDSM.16.MT88.4 R24, [R189+0x11000] ;  /* 0x01100000bd18783b */ /* 0x000eae0000004200 */
[C---:B------:R-:W-:Y:S08]  /*a6d0*/  HMMA.16816.F32.BF16 R84, R20.reuse, R120, R84 ;  /* 0x000000781454723c */ /* 0x040ff00000041854 */
[C---:B------:R-:W-:Y:S01]  /*a6e0*/  HMMA.16816.F32.BF16 R88, R20.reuse, R122, R88 ;  /* 0x0000007a1458723c */ /* 0x040fe20000041858 */
[----:B------:R-:W-:Y:S07]  /*a6f0*/  LDSM.16.MT88.4 R120, [R188+0xd800] ;  /* 0x00d80000bc78783b */ /* 0x000fee0000004200 */
[C---:B------:R-:W-:Y:S08]  /*a700*/  HMMA.16816.F32.BF16 R92, R20.reuse, R124, R92 ;  /* 0x0000007c145c723c */ /* 0x040ff0000004185c */
[C---:B------:R-:W-:Y:S01]  /*a710*/  HMMA.16816.F32.BF16 R96, R20.reuse, R126, R96 ;  /* 0x0000007e1460723c */ /* 0x040fe20000041860 */
[----:B------:R-:W3:Y:S07]  /*a720*/  LDSM.16.MT88.4 R124, [R192+0xd800] ;  /* 0x00d80000c07c783b */ /* 0x000eee0000004200 */
[C---:B-1----:R-:W-:Y:S07]  /*a730*/  HMMA.16816.F32.BF16 R100, R20.reuse, R116, R100 ;  /* 0x000000741464723c */ /* 0x042fee0000041864 */
[----:B------:R-:W-:Y:S01]  /*a740*/  IMAD.WIDE.U32 R116, R146, -0x2daee0ad, RZ ;  /* 0xd2511f5392747825 */ /* 0x000fe200078e00ff */
[C---:B------:R-:W-:Y:S04]  /*a750*/  HMMA.16816.F32.BF16 R104, R20.reuse, R118, R104 ;  /* 0x000000761468723c */ /* 0x040fe80000041868 */
[C---:B------:R-:W-:Y:S02]  /*a760*/  LOP3.LUT R32, R116.reuse, 0xffff, RZ, 0xc0, !PT ;  /* 0x0000ffff74207812 */ /* 0x040fe400078ec0ff */
[----:B------:R-:W-:Y:S02]  /*a770*/  SHF.R.U32.HI R33, RZ, 0x10, R116 ;  /* 0x00000010ff217819 */ /* 0x000fe40000011674 */
[C---:B--2---:R-:W-:Y:S01]  /*a780*/  HMMA.16816.F32.BF16 R16, R20.reuse, R24, R16 ;  /* 0x000000181410723c */ /* 0x044fe20000041810 */
[----:B------:R-:W-:Y:S03]  /*a790*/  SHF.R.U32.HI R34, RZ, 0x8, R32 ;  /* 0x00000008ff227819 */ /* 0x000fe60000011620 */
[----:B------:R-:W-:Y:S02]  /*a7a0*/  LOP3.LUT R32, R33, 0xff, RZ, 0xc0, !PT ;  /* 0x000000ff21207812 */ /* 0x000fe400078ec0ff */
[----:B------:R-:W-:Y:S02]  /*a7b0*/  LOP3.LUT R141, R116, 0xff, RZ, 0xc0, !PT ;  /* 0x000000ff748d7812 */ /* 0x000fe400078ec0ff */
[C---:B------:R-:W-:Y:S01]  /*a7c0*/  HMMA.16816.F32.BF16 R108, R20.reuse, R26, R108 ;  /* 0x0000001a146c723c */ /* 0x040fe2000004186c */
[----:B------:R-:W-:Y:S03]  /*a7d0*/  SHF.R.U32.HI R131, RZ, 0x18, R116 ;  /* 0x00000018ff837819 */ /* 0x000fe60000011674 */
[----:B------:R-:W-:Y:S02]  /*a7e0*/  LOP3.LUT R144, R117, UR30, R144, 0x96, !PT ;  /* 0x0000001e75907c12 */ /* 0x000fe4000f8e9690 */
[----:B------:R-:W-:Y:S02]  /*a7f0*/  PRMT R141, R141, 0x5410, R34 ;  /* 0x000054108d8d7816 */ /* 0x000fe40000000022 */
[C---:B------:R-:W-:Y:S01]  /*a800*/  HMMA.16816.F32.BF16 R12, R20.reuse, R28, R12 ;  /* 0x0000001c140c723c */ /* 0x040fe2000004180c */
[----:B------:R-:W-:Y:S02]  /*a810*/  PRMT R131, R32, 0x5410, R131 ;  /* 0x0000541020837816 */ /* 0x000fe40000000083 */
[----:B------:R-:W1:Y:S01]  /*a820*/  LDSM.16.MT88.4 R32, [R190+0xd800] ;  /* 0x00d80000be20783b */ /* 0x000e620000004200 */
[C---:B------:R-:W-:Y:S01]  /*a830*/  LOP3.LUT R116, R144.reuse, 0xffff, RZ, 0xc0, !PT ;  /* 0x0000ffff90747812 */ /* 0x040fe200078ec0ff */
[--C-:B------:R-:W-:Y:S01]  /*a840*/  HSET2.LE.AND R26, R141, R212.reuse, PT ;  /* 0x000000d48d1a7233 */ /* 0x100fe20003803000 */
[--C-:B------:R-:W-:Y:S02]  /*a850*/  SHF.R.U32.HI R24, RZ, 0x10, R144.reuse ;  /* 0x00000010ff187819 */ /* 0x100fe40000011690 */
[----:B------:R-:W-:Y:S01]  /*a860*/  HMMA.16816.F32.BF16 R112, R20, R30, R112 ;  /* 0x0000001e1470723c */ /* 0x000fe20000041870 */
[----:B------:R-:W-:Y:S02]  /*a870*/  LOP3.LUT R129, R144, 0xff, RZ, 0xc0, !PT ;  /* 0x000000ff90817812 */ /* 0x000fe400078ec0ff */
[----:B------:R-:W-:Y:S01]  /*a880*/  LDSM.16.MT88.4 R140, [R190+0xf800] ;  /* 0x00f80000be8c783b */ /* 0x000fe20000004200 */
[----:B------:R-:W-:Y:S02]  /*a890*/  SHF.R.U32.HI R25, RZ, 0x18, R144 ;  /* 0x00000018ff197819 */ /* 0x000fe40000011690 */
[----:B------:R-:W-:Y:S02]  /*a8a0*/  SHF.R.U32.HI R116, RZ, 0x8, R116 ;  /* 0x00000008ff747819 */ /* 0x000fe40000011674 */
[----:B------:R-:W-:Y:S03]  /*a8b0*/  LOP3.LUT R24, R24, 0xff, RZ, 0xc0, !PT ;  /* 0x000000ff18187812 */ /* 0x000fe600078ec0ff */
[----:B------:R-:W-:Y:S01]  /*a8c0*/  LDSM.16.MT88.4 R144, [R189+0xf800] ;  /* 0x00f80000bd90783b */ /* 0x000fe20000004200 */
[----:B------:R-:W-:Y:S02]  /*a8d0*/  PRMT R129, R129, 0x5410, R116 ;  /* 0x0000541081817816 */ /* 0x000fe40000000074 */
[----:B------:R-:W-:Y:S02]  /*a8e0*/  PRMT R25, R24, 0x5410, R25 ;  /* 0x0000541018197816 */ /* 0x000fe40000000019 */
[----:B-----5:R-:W-:Y:S01]  /*a8f0*/  F2FP.BF16.PACK_AB R27, R161, R160 ;  /* 0x000000a0a11b723e */ /* 0x020fe200000010ff */
[--C-:B------:R-:W-:Y:S01]  /*a900*/  HSET2.LE.AND R24, R129, R212.reuse, PT ;  /* 0x000000d481187233 */ /* 0x100fe20003803000 */
[----:B------:R-:W-:Y:S01]  /*a910*/  F2FP.BF16.PACK_AB R129, R159, R158 ;  /* 0x0000009e9f81723e */ /* 0x000fe200000010ff */
[--C-:B------:R-:W-:Y:S01]  /*a920*/  HSET2.LE.AND R25, R25, R212.reuse, PT ;  /* 0x000000d419197233 */ /* 0x100fe20003803000 */
[----:B------:R-:W-:Y:S01]  /*a930*/  LOP3.LUT R26, R26, R27, RZ, 0xc0, !PT ;  /* 0x0000001b1a1a7212 */ /* 0x000fe200078ec0ff */
[----:B------:R-:W-:Y:S01]  /*a940*/  HSET2.LE.AND R27, R131, R212, PT ;  /* 0x000000d4831b7233 */ /* 0x000fe20003803000 */
[----:B------:R-:W-:Y:S01]  /*a950*/  F2FP.BF16.PACK_AB R28, R171, R172 ;  /* 0x000000acab1c723e */ /* 0x000fe200000010ff */
[----:B------:R-:W2:Y:S01]  /*a960*/  LDSM.16.MT88.4 R116, [R189+0xd800] ;  /* 0x00d80000bd74783b */ /* 0x000ea20000004200 */
[----:B------:R-:W-:Y:S02]  /*a970*/  LOP3.LUT R24, R24, R129, RZ, 0xc0, !PT ;  /* 0x0000008118187212 */ /* 0x000fe400078ec0ff */
[----:B------:R-:W-:Y:S02]  /*a980*/  LOP3.LUT R25, R25, R128, RZ, 0xc0, !PT ;  /* 0x0000008019197212 */ /* 0x000fe400078ec0ff */
[----:B------:R-:W-:Y:S03]  /*a990*/  LOP3.LUT R27, R27, R28, RZ, 0xc0, !PT ;  /* 0x0000001c1b1b7212 */ /* 0x000fe600078ec0ff */
[----:B------:R-:W4:Y:S04]  /*a9a0*/  LDSM.16.MT88.4 R20, [R192+0x11800] ;  /* 0x01180000c014783b */ /* 0x000f280000004200 */
[C---:B---3--:R-:W-:Y:S04]  /*a9b0*/  HMMA.16816.F32.BF16 R128, R24.reuse, R124, R4 ;  /* 0x0000007c1880723c */ /* 0x048fe80000041804 */
[----:B------:R-:W3:Y:S04]  /*a9c0*/  LDSM.16.MT88.4 R4, [R190+0x11800] ;  /* 0x01180000be04783b */ /* 0x000ee80000004200 */
[C---:B------:R-:W-:Y:S04]  /*a9d0*/  HMMA.16816.F32.BF16 R124, R24.reuse, R126, R8 ;  /* 0x0000007e187c723c */ /* 0x040fe80000041808 */
[----:B------:R-:W5:Y:S04]  /*a9e0*/  LDSM.16.MT88.4 R8, [R189+0x11800] ;  /* 0x01180000bd08783b */ /* 0x000f680000004200 */
[C---:B-1----:R-:W-:Y:S08]  /*a9f0*/  HMMA.16816.F32.BF16 R36, R24.reuse, R32, R36 ;  /* 0x000000201824723c */ /* 0x042ff00000041824 */
[C---:B------:R-:W-:Y:S08]  /*aa00*/  HMMA.16816.F32.BF16 R40, R24.reuse, R34, R40 ;  /* 0x000000221828723c */ /* 0x040ff00000041828 */
[C---:B--2---:R-:W-:Y:S08]  /*aa10*/  HMMA.16816.F32.BF16 R44, R24.reuse, R116, R44 ;  /* 0x00000074182c723c */ /* 0x044ff0000004182c */
        /* <DEDUP_REMOVED lines=14> */
[C---:B---3--:R-:W-:Y:S07]  /*ab00*/  HMMA.16816.F32.BF16 R100, R24.reuse, R4, R100 ;  /* 0x000000041864723c */ /* 0x048fee0000041864 */
[----:B------:R-:W-:Y:S01]  /*ab10*/  FADD.FTZ R5, R173, R214 ;  /* 0x000000d6ad057221 */ /* 0x000fe20000010000 */
[C---:B------:R-:W-:Y:S04]  /*ab20*/  HMMA.16816.F32.BF16 R104, R24.reuse, R6, R104 ;  /* 0x000000061868723c */ /* 0x040fe80000041868 */
[----:B------:R-:W-:Y:S03]  /*ab30*/  FADD.FTZ R5, R174, R5 ;  /* 0x00000005ae057221 */ /* 0x000fe60000010000 */
[----:B------:R-:W-:Y:S01]  /*ab40*/  FADD.FTZ R7, R223, R0 ;  /* 0x00000000df077221 */ /* 0x000fe20000010000 */
[C---:B-----5:R-:W-:Y:S01]  /*ab50*/  HMMA.16816.F32.BF16 R120, R24.reuse, R8, R16 ;  /* 0x000000081878723c */ /* 0x060fe20000041810 */
[----:B------:R-:W-:Y:S03]  /*ab60*/  FADD.FTZ R0, R152, R5 ;  /* 0x0000000598007221 */ /* 0x000fe60000010000 */
[----:B------:R-:W-:Y:S02]  /*ab70*/  FADD.FTZ R7, R222, R7 ;  /* 0x00000007de077221 */ /* 0x000fe40000010000 */
[----:B------:R-:W-:Y:S02]  /*ab80*/  FADD.FTZ R0, R153, R0 ;  /* 0x0000000099007221 */ /* 0x000fe40000010000 */
[----:B------:R-:W-:Y:S01]  /*ab90*/  FADD.FTZ R156, R156, R7 ;  /* 0x000000079c9c7221 */ /* 0x000fe20000010000 */
[C---:B------:R-:W-:Y:S03]  /*aba0*/  HMMA.16816.F32.BF16 R108, R24.reuse, R10, R108 ;  /* 0x0000000a186c723c */ /* 0x040fe6000004186c */
[----:B------:R-:W-:Y:S02]  /*abb0*/  FADD.FTZ R157, R157, R156 ;  /* 0x0000009c9d9d7221 */ /* 0x000fe40000010000 */
[----:B------:R-:W-:Y:S01]  /*abc0*/  FADD.FTZ R5, R133, R0 ;  /* 0x0000000085057221 */ /* 0x000fe20000010000 */
[----:B------:R-:W-:Y:S01]  /*abd0*/  MOV R133, R132 ;  /* 0x0000008400857202 */ /* 0x000fe20000000f00 */
[----:B------:R-:W-:Y:S01]  /*abe0*/  FADD.FTZ R154, R154, R157 ;  /* 0x0000009d9a9a7221 */ /* 0x000fe20000010000 */
[C---:B-1----:R-:W-:Y:S01]  /*abf0*/  HMMA.16816.F32.BF16 R116, R24.reuse, R20, R12 ;  /* 0x000000141874723c */ /* 0x042fe2000004180c */
[----:B------:R-:W-:Y:S03]  /*ac00*/  FADD.FTZ R5, R134, R5 ;  /* 0x0000000586057221 */ /* 0x000fe60000010000 */
[----:B------:R-:W-:Y:S01]  /*ac10*/  FADD.FTZ R155, R155, R154 ;  /* 0x0000009a9b9b7221 */ /* 0x000fe20000010000 */
[----:B------:R-:W-:Y:S01]  /*ac20*/  MOV R0, R3 ;  /* 0x0000000300007202 */ /* 0x000fe20000000f00 */
[----:B------:R-:W-:Y:S02]  /*ac30*/  FADD.FTZ R158, R158, R5 ;  /* 0x000000059e9e7221 */ /* 0x000fe40000010000 */
[----:B------:R-:W-:Y:S01]  /*ac40*/  FADD.FTZ R162, R162, R155 ;  /* 0x0000009ba2a27221 */ /* 0x000fe20000010000 */
[----:B------:R-:W-:Y:S03]  /*ac50*/  HMMA.16816.F32.BF16 R112, R24, R22, R112 ;  /* 0x000000161870723c */ /* 0x000fe60000041870 */
[----:B------:R-:W-:Y:S02]  /*ac60*/  FADD.FTZ R159, R159, R158 ;  /* 0x0000009e9f9f7221 */ /* 0x000fe40000010000 */
[----:B------:R-:W-:Y:S02]  /*ac70*/  FADD.FTZ R163, R163, R162 ;  /* 0x000000a2a3a37221 */ /* 0x000fe40000010000 */
[----:B------:R-:W-:Y:S02]  /*ac80*/  FADD.FTZ R160, R160, R159 ;  /* 0x0000009fa0a07221 */ /* 0x000fe40000010000 */
[----:B------:R-:W-:Y:S03]  /*ac90*/  FADD.FTZ R172, R172, R163 ;  /* 0x000000a3acac7221 */ /* 0x000fe60000010000 */
[----:B------:R-:W-:Y:S02]  /*aca0*/  FADD.FTZ R215, R161, R160 ;  /* 0x000000a0a1d77221 */ /* 0x000fe40000010000 */
[----:B------:R-:W-:Y:S01]  /*acb0*/  FADD.FTZ R213, R171, R172 ;  /* 0x000000acabd57221 */ /* 0x000fe20000010000 */
[----:B------:R-:W-:-:S05]  /*acc0*/  @P5 BRA `(.L_x_699) ;  /* 0xffffc66000005947 */ /* 0x000fca000383ffff */
.L_x_698:
        /* <DEDUP_REMOVED lines=341> */
.L_x_703:
[----:B----4-:R-:W-:Y:S05]  /*c220*/  BSYNC B0 ;  /* 0x0000000000007941 */ /* 0x010fea0003800000 */
.L_x_702:
        /* <DEDUP_REMOVED lines=34> */
.L_x_705:
[----:B------:R-:W-:Y:S05]  /*c450*/  BSYNC B0 ;  /* 0x0000000000007941 */ /* 0x000fea0003800000 */
.L_x_704:
[----:B------:R-:W-:Y:S01]  /*c460*/  LEA.HI.SX32 R5, R5, 0x10, 0x1d ;  /* 0x0000001005057811 */ /* 0x000fe200078feaff */
        /* <DEDUP_REMOVED lines=17> */
[----:B-1----:R4:W-:Y:S04]  /*c580*/  @!P1 STG.E.128 [R2.64+0x80], R32 ;  /* 0x0000802002009986 */ /* 0x0029e8000c101d10 */
[----:B------:R4:W-:Y:S02]  /*c590*/  @!P0 STG.E.128 [R2.64+0x100], R16 ;  /* 0x0001001002008986 */ /* 0x0009e4000c101d10 */
.L_x_707:
[----:B------:R-:W-:Y:S05]  /*c5a0*/  BSYNC B0 ;  /* 0x0000000000007941 */ /* 0x000fea0003800000 */
.L_x_706:
[----:B------:R-:W-:Y:S01]  /*c5b0*/  IADD3 R0, R6, 0x20, RZ ;  /* 0x0000002006007810 */ /* 0x000fe20007ffe0ff */
[----:B------:R-:W-:Y:S03]  /*c5c0*/  BSSY B0, `(.L_x_708) ;  /* 0x0000013000007945 */ /* 0x000fe60003800000 */
[----:B------:R-:W-:-:S13]  /*c5d0*/  ISETP.GE.AND P0, PT, R0, UR22, PT ;  /* 0x0000001600007c0c */ /* 0x000fda000bf06270 */
[----:B------:R-:W-:Y:S05]  /*c5e0*/  @P0 BRA `(.L_x_709) ;  /* 0x0000010000000947 */ /* 0x000fea0003800000 */
[----:B----4-:R-:W-:Y:S01]  /*c5f0*/  IADD3 R2, P0, R10, 0x20, RZ ;  /* 0x000000200a027810 */ /* 0x010fe20007f1e0ff */
        /* <DEDUP_REMOVED lines=13> */
[----:B-1----:R3:W-:Y:S04]  /*c6d0*/  @!P1 STG.E.128 [R2.64+0x80], R28 ;  /* 0x0000801c02009986 */ /* 0x0027e8000c101d10 */
[----:B------:R3:W-:Y:S02]  /*c6e0*/  @!P0 STG.E.128 [R2.64+0x100], R12 ;  /* 0x0001000c02008986 */ /* 0x0007e4000c101d10 */
.L_x_709:
[----:B------:R-:W-:Y:S05]  /*c6f0*/  BSYNC B0 ;  /* 0x0000000000007941 */ /* 0x000fea0003800000 */
.L_x_708:
        /* <DEDUP_REMOVED lines=10> */
[----:B---34-:R-:W-:Y:S01]  /*c7a0*/  IMAD R3, R10, c[0x0][0x1e8], RZ ;  /* 0x00007a000a037a24 */ /* 0x018fe200078e02ff */
[----:B------:R-:W-:-:S03]  /*c7b0*/  LEA R2, P2, R4, c[0x0][0x1d0], 0x1 ;  /* 0x0000740004027a11 */ /* 0x000fc600078408ff */
[----:B------:R-:W-:-:S04]  /*c7c0*/  IMAD R3, R0, c[0x0][0x1ec], R3 ;  /* 0x00007b0000037a24 */ /* 0x000fc800078e0203 */
[----:B------:R-:W-:-:S05]  /*c7d0*/  IMAD.IADD R3, R5, 0x1, R3 ;  /* 0x0000000105037824 */ /* 0x000fca00078e0203 */
[----:B------:R-:W-:-:S05]  /*c7e0*/  LEA.HI.X R3, R4, c[0x0][0x1d4], R3, 0x1, P2 ;  /* 0x0000750004037a11 */ /* 0x000fca00010f0c03 */
[----:B-1----:R1:W-:Y:S01]  /*c7f0*/  @!P0 STG.E.128 [R2.64+0x80], R24 ;  /* 0x0000801802008986 */ /* 0x0023e2000c101d10 */
[----:B------:R-:W-:-:S03]  /*c800*/  ISETP.GE.AND P0, PT, R201, c[0x0][0x220], PT ;  /* 0x00008800c9007a0c */ /* 0x000fc60003f06270 */
[----:B------:R1:W-:Y:S10]  /*c810*/  @!P1 STG.E.128 [R2.64], R40 ;  /* 0x0000002802009986 */ /* 0x0003f4000c101d10 */
[----:B------:R-:W-:Y:S05]  /*c820*/  @P0 EXIT ;  /* 0x000000000000094d */ /* 0x000fea0003800000 */
[----:B------:R-:W-:Y:S01]  /*c830*/  STG.E.128 [R2.64+0x100], R56 ;  /* 0x0001003802007986 */ /* 0x000fe2000c101d10 */
[----:B------:R-:W-:Y:S05]  /*c840*/  EXIT ;  /* 0x000000000000794d */ /* 0x000fea0003800000 */
.L_x_668:
[----:B------:R-:W1:Y:S01]  /*c850*/  S2R R0, SR_TID.X ;  /* 0x0000000000007919 */ /* 0x000e620000002100 */
[----:B------:R-:W-:Y:S01]  /*c860*/  UISETP.NE.AND UP4, UPT, UR9, -0x1, UPT ;  /* 0xffffffff0900788c */ /* 0x000fe2000bf85270 */
[----:B------:R-:W-:Y:S01]  /*c870*/  IMAD.U32 R17, RZ, RZ, UR10 ;  /* 0x0000000aff117e24 */ /* 0x000fe2000f8e00ff */
[----:B------:R-:W-:Y:S01]  /*c880*/  ULDC.U8 UR20, c[0x0][0x329] ;  /* 0x0000ca4000147ab9 */ /* 0x000fe20000000000 */
[----:B------:R-:W2:Y:S01]  /*c890*/  S2R R10, SR_CTAID.Z ;  /* 0x00000000000a7919 */ /* 0x000ea20000002700 */
[----:B------:R-:W-:Y:S01]  /*c8a0*/  UISETP.NE.AND UP3, UPT, UR20, URZ, UPT ;  /* 0x0000003f1400728c */ /* 0x000fe2000bf65270 */
[----:B------:R-:W-:Y:S01]  /*c8b0*/  BSSY B0, `(.L_x_710) ;  /* 0x0000049000007945 */ /* 0x000fe20003800000 */
[----:B------:R-:W-:-:S02]  /*c8c0*/  ULDC.64 UR6, c[0x0][0x1e8] ;  /* 0x00007a0000067ab9 */ /* 0x000fc40000000a00 */
[----:B------:R-:W-:Y:S02]  /*c8d0*/  ULDC.U8 UR21, c[0x0][0x328] ;  /* 0x0000ca0000157ab9 */ /* 0x000fe40000000000 */
[----:B------:R-:W-:Y:S02]  /*c8e0*/  UISETP.NE.AND UP2, UPT, UR21, URZ, UPT ;  /* 0x0000003f1500728c */ /* 0x000fe4000bf45270 */
[----:B------:R-:W-:Y:S02]  /*c8f0*/  @UP4 UIMAD.WIDE.U32 UR18, UR9, UR6, URZ ;  /* 0x00000006091242a5 */ /* 0x000fe4000f8e003f */
[----:B------:R-:W-:Y:S02]  /*c900*/  @!UP4 USHF.R.S32.HI UR22, URZ, 0x1f, UR15 ;  /* 0x0000001f3f16c899 */ /* 0x000fe4000801140f */
[----:B------:R-:W-:Y:S02]  /*c910*/  ULDC.64 UR4, c[0x0][0x1e0] ;  /* 0x0000780000047ab9 */ /* 0x000fe40000000a00 */
[----:B------:R-:W-:-:S02]  /*c920*/  @!UP4 UIMAD UR22, UR22, UR4, URZ ;  /* 0x000000041616c2a4 */ /* 0x000fc4000f8e023f */
[----:B------:R-:W-:Y:S02]  /*c930*/  @UP4 UIMAD UR7, UR9, UR7, UR19 ;  /* 0x00000007090742a4 */ /* 0x000fe4000f8e0213 */
[----:B------:R-:W-:Y:S01]  /*c940*/  USHF.R.S32.HI UR19, URZ, 0x1f, UR14 ;  /* 0x0000001f3f137899 */ /* 0x000fe2000801140e */
[----:B-1----:R-:W-:Y:S01]  /*c950*/  LEA.HI R14, R7, R0, RZ, 0x3 ;  /* 0x00000000070e7211 */ /* 0x002fe200078f18ff */
[----:B------:R-:W-:Y:S02]  /*c960*/  @UP4 UMOV UR23, UR18 ;  /* 0x0000001200174c82 */ /* 0x000fe40008000000 */
[----:B------:R-:W-:Y:S01]  /*c970*/  UISETP.EQ.AND UP2, UPT, UR20, URZ, UP2 ;  /* 0x0000003f1400728c */ /* 0x000fe20009742270 */
[----:B------:R-:W-:Y:S01]  /*c980*/  LOP3.LUT R7, R14, 0xfffffff8, RZ, 0xc0, !PT ;  /* 0xfffffff80e077812 */ /* 0x000fe200078ec0ff */
[----:B------:R-:W-:Y:S01]  /*c990*/  @!UP3 UISETP.NE.AND UP1, UPT, UR21, URZ, UPT ;  /* 0x0000003f1500b28c */ /* 0x000fe2000bf25270 */
[----:B------:R-:W-:Y:S01]  /*c9a0*/  SHF.R.S32.HI R14, RZ, 0x3, R14 ;  /* 0x00000003ff0e7819 */ /* 0x000fe2000001140e */
[----:B------:R-:W-:-:S02]  /*c9b0*/  ULDC UR12, c[0x0][0x214] ;  /* 0x00008500000c7ab9 */ /* 0x000fc40000000800 */
[----:B------:R-:W-:Y:S01]  /*c9c0*/  @UP3 ULDC UR18, c[0x0][0x210] ;  /* 0x0000840000123ab9 */ /* 0x000fe20000000800 */
[----:B------:R-:W-:Y:S01]  /*c9d0*/  IMAD.IADD R7, R0, 0x1, -R7 ;  /* 0x0000000100077824 */ /* 0x000fe200078e0a07 */
[----:B------:R-:W-:Y:S01]  /*c9e0*/  @!UP4 UIMAD.WIDE.U32 UR24, UR15, UR4, URZ ;  /* 0x000000040f18c2a5 */ /* 0x000fe2000f8e003f */
[--C-:B------:R-:W-:Y:S01]  /*c9f0*/  SHF.R.S32.HI R15, RZ, 0x1f, R14.reuse ;  /* 0x0000001fff0f7819 */ /* 0x100fe2000001140e */
[----:B------:R-:W-:Y:S01]  /*ca00*/  ULDC UR8, c[0x0][0x234] ;  /* 0x00008d0000087ab9 */ /* 0x000fe20000000800 */
[----:B------:R-:W-:Y:S01]  /*ca10*/  IMAD.SHL.U32 R6, R7, 0x8, RZ ;  /* 0x0000000807067824 */ /* 0x000fe200078e00ff */
[----:B------:R-:W-:Y:S02]  /*ca20*/  @!UP4 UIMAD UR22, UR15, UR5, UR22 ;  /* 0x000000050f16c2a4 */ /* 0x000fe4000f8e0216 */
[----:B------:R-:W-:Y:S01]  /*ca30*/  @UP3 UIMAD UR18, UR18, UR12, URZ ;  /* 0x0000000c121232a4 */ /* 0x000fe2000f8e023f */
[----:B------:R-:W-:Y:S01]  /*ca40*/  IMAD.WIDE R16, R17, 0x40, R14 ;  /* 0x0000004011107825 */ /* 0x000fe200078e020e */
[----:B------:R-:W-:Y:S01]  /*ca50*/  ULDC.64 UR4, c[0x0][0x1f0] ;  /* 0x00007c0000047ab9 */ /* 0x000fe20000000a00 */
[C---:B------:R-:W-:Y:S01]  /*ca60*/  IADD3 R5, R6.reuse, 0x40, RZ ;  /* 0x0000004006057810 */ /* 0x040fe20007ffe0ff */
[----:B------:R-:W-:Y:S01]  /*ca70*/  UISETP.NE.OR UP0, UPT, UR9, -0x1, !UP2 ;  /* 0xffffffff0900788c */ /* 0x000fe2000d705670 */
[----:B------:R-:W-:Y:S01]  /*ca80*/  IADD3 R4, R6, 0x80, RZ ;  /* 0x0000008006047810 */ /* 0x000fe20007ffe0ff */
[----:B------:R-:W-:-:S02]  /*ca90*/  @!UP3 USEL UR18, UR12, UR8, !UP1 ;  /* 0x000000080c12b287 */ /* 0x000fc4000c800000 */
[----:B------:R-:W-:Y:S02]  /*caa0*/  ULDC UR6, c[0x0][0x1c0] ;  /* 0x0000700000067ab9 */ /* 0x000fe40000000800 */
[----:B------:R-:W-:Y:S02]  /*cab0*/  UIMAD UR4, UR19, UR4, URZ ;  /* 0x00000004130472a4 */ /* 0x000fe4000f8e023f */
[----:B------:R-:W-:Y:S02]  /*cac0*/  @!UP4 UMOV UR23, UR24 ;  /* 0x000000180017cc82 */ /* 0x000fe40008000000 */
[----:B------:R-:W-:Y:S01]  /*cad0*/  @UP3 UMOV UR19, 0x1 ;  /* 0x0000000100133882 */ /* 0x000fe20000000000 */
[----:B------:R-:W-:Y:S01]  /*cae0*/  IADD3 R2, P0, R6, UR23, RZ ;  /* 0x0000001706027c10 */ /* 0x000fe2000ff1e0ff */
[----:B------:R-:W-:Y:S02]  /*caf0*/  @!UP3 UIMAD UR19, UR18, UR6, URZ ;  /* 0x000000061213b2a4 */ /* 0x000fe4000f8e023f */
[----:B------:R-:W-:-:S02]  /*cb00*/  @!UP4 UIADD3 UR7, UR25, UR22, URZ ;  /* 0x000000161907c290 */ /* 0x000fc4000fffe03f */
[----:B------:R-:W-:Y:S02]  /*cb10*/  UIADD3 UR13, -UR11, UR13, URZ ;  /* 0x0000000d0b0d7290 */ /* 0x000fe4000fffe13f */
[----:B------:R-:W-:Y:S02]  /*cb20*/  UIMAD UR19, UR15, UR19, URZ ;  /* 0x000000130f1372a4 */ /* 0x000fe4000f8e023f */
[----:B------:R-:W-:Y:S01]  /*cb30*/  @!UP0 UIMAD UR9, UR15, UR12, URZ ;  /* 0x0000000c0f0982a4 */ /* 0x000fe2000f8e023f */
[----:B------:R-:W-:Y:S01]  /*cb40*/  LEA.HI.X.SX32 R3, R6, UR7, 0x1, P0 ;  /* 0x0000000706037c11 */ /* 0x000fe200080f0eff */
[----:B------:R-:W-:Y:S01]  /*cb50*/  @UP3 ULDC UR26, c[0x0][0x210] ;  /* 0x00008400001a3ab9 */ /* 0x000fe20000000800 */
[----:B------:R-:W-:Y:S01]  /*cb60*/  ISETP.GE.AND P0, PT, R14, UR13, PT ;  /* 0x0000000d0e007c0c */ /* 0x000fe2000bf06270 */
[----:B------:R-:W-:Y:S02]  /*cb70*/  USEL UR19, UR19, URZ, !UP2 ;  /* 0x0000003f13137287 */ /* 0x000fe4000d000000 */
[----:B------:R-:W-:Y:S01]  /*cb80*/  @!UP3 UMOV UR26, 0x1 ;  /* 0x00000001001ab882 */ /* 0x000fe20000000000 */
[----:B--2---:R-:W-:Y:S01]  /*cb90*/  IMAD.WIDE.U32 R10, R10, c[0x0][0x1f0], R2 ;  /* 0x00007c000a0a7a25 */ /* 0x004fe200078e0002 */
[----:B------:R-:W-:-:S02]  /*cba0*/  UIMAD UR11, UR11, UR26, URZ ;  /* 0x0000001a0b0b72a4 */ /* 0x000fc4000f8e023f */
[----:B------:R-:W-:Y:S02]  /*cbb0*/  UIMAD UR18, UR14, UR18, UR19 ;  /* 0x000000120e1272a4 */ /* 0x000fe4000f8e0213 */
        /* <DEDUP_REMOVED lines=24> */
.L_x_711:
[----:B------:R-:W-:Y:S05]  /*cd40*/  BSYNC B0 ;  /* 0x0000000000007941 */ /* 0x000fea0003800000 */
.L_x_710:
        /* <DEDUP_REMOVED lines=20> */
.L_x_713:
[----:B------:R-:W-:Y:S05]  /*ce90*/  BSYNC B0 ;  /* 0x0000000000007941 */ /* 0x000fea0003800000 */
.L_x_712:
        /* <DEDUP_REMOVED lines=20> */
.L_x_715:
[----:B------:R-:W-:Y:S05]  /*cfe0*/  BSYNC B0 ;  /* 0x0000000000007941 */ /* 0x000fea0003800000 */
.L_x_714:
[----:B------:R-:W-:Y:S01]  /*cff0*/  IADD3 R0, R14, 0x30, RZ ;  /* 0x000000300e007810 */ /* 0x000fe20007ffe0ff */
[----:B------:R-:W-:Y:S03]  /*d000*/  BSSY B0, `(.L_x_716) ;  /* 0x0000012000007945 */ /* 0x000fe60003800000 */
[----:B------:R-:W-:-:S13]  /*d010*/  ISETP.GE.AND P0, PT, R0, UR13, PT ;  /* 0x0000000d00007c0c */ /* 0x000fda000bf06270 */
        /* <DEDUP_REMOVED lines=16> */
.L_x_717:
[----:B------:R-:W-:Y:S05]  /*d120*/  BSYNC B0 ;  /* 0x0000000000007941 */ /* 0x000fea0003800000 */
.L_x_716:
[----:B------:R-:W-:-:S04]  /*d130*/  ISETP.NE.AND P6, PT, R7, RZ, PT ;  /* 0x000000ff0700720c */ /* 0x000fc80003fc5270 */
[----:B------:R-:W-:Y:S02]  /*d140*/  ISETP.GE.OR P5, PT, R14, UR13, P6 ;  /* 0x0000000d0e007c0c */ /* 0x000fe4000b7a6670 */
[----:B------:R-:W-:Y:S02]  /*d150*/  ISETP.GE.OR P4, PT, R3, UR13, P6 ;  /* 0x0000000d03007c0c */ /* 0x000fe4000b786670 */
[----:B------:R-:W-:Y:S02]  /*d160*/  ISETP.GE.OR P3, PT, R2, UR13, P6 ;  /* 0x0000000d02007c0c */ /* 0x000fe4000b766670 */
[----:B------:R-:W-:-:S07]  /*d170*/  ISETP.GE.OR P6, PT, R0, UR13, P6 ;  /* 0x0000000d00007c0c */ /* 0x000fce000b7c6670 */
[----:B------:R-:W-:Y:S02]  /*d180*/  @!P5 IMAD R7, R14, UR26, RZ ;  /* 0x0000001a0e07dc24 */ /* 0x000fe4000f8e02ff */
[----:B-1----:R-:W-:Y:S02]  /*d190*/  @!P4 IMAD R8, R3, UR26, RZ ;  /* 0x0000001a0308cc24 */ /* 0x002fe4000f8e02ff */
        /* <DEDUP_REMOVED lines=21> */
[----:B-1----:R-:W-:-:S03]  /*d2f0*/  IMAD.MOV.U32 R5, RZ, RZ, 0x7f800000 ;  /* 0x7f800000ff057424 */ /* 0x002fc600078e00ff */
[----:B------:R-:W-:-:S04]  /*d300*/  IADD3 R3, P0, R0, UR11, RZ ;  /* 0x0000000b00037c10 */ /* 0x000fc8000ff1e0ff */
[----:B------:R-:W-:Y:S02]  /*d310*/  LEA.HI.X.SX32 R0, R0, UR6, 0x1, P0 ;  /* 0x0000000600007c11 */ /* 0x000fe400080f0eff */
[----:B------:R-:W-:-:S04]  /*d320*/  LEA R2, P0, R3, c[0x0][0x200], 0x2 ;  /* 0x0000800003027a11 */ /* 0x000fc800078010ff */
[----:B------:R-:W-:-:S05]  /*d330*/  LEA.HI.X R3, R3, c[0x0][0x204], R0, 0x2, P0 ;  /* 0x0000810003037a11 */ /* 0x000fca00000f1400 */
[----:B------:R-:W-:Y:S01]  /*d340*/  STG.E [R2.64], R5 ;  /* 0x0000000502007986 */ /* 0x000fe2000c101910 */
[----:B------:R-:W-:Y:S05]  /*d350*/  EXIT ;  /* 0x000000000000794d */ /* 0x000fea0003800000 */
.L_x_718:
        /* <DEDUP_REMOVED lines=10> */
.L_x_1290:


//--------------------- .text._ZN5flash16flash_fwd_kernelI23Flash_fwd_kernel_traitsILi192ELi64ELi64ELi4ELb0ELb0EN7cutlass10bfloat16_tE19Flash_kernel_traitsILi192ELi64ELi64ELi4ES3_EELb1ELb0ELb0ELb0ELb0ELb0ELb0ELb1EEEvNS_16Flash_fwd_paramsE --------------------------
	.section	.text._ZN5flash16flash_fwd_kernelI23Flash_fwd_kernel_traitsILi192ELi64ELi64ELi4ELb0ELb0EN7cutlass10bfloat16_tE19Flash_kernel_traitsILi192ELi64ELi64ELi4ES3_EELb1ELb0ELb0ELb0ELb0ELb0ELb0ELb1EEEvNS_16Flash_fwd_paramsE,"ax",@progbits
	.sectioninfo	@"SHI_REGISTERS=255"
	.align	128
        .global         _ZN5flash16flash_fwd_kernelI23Flash_fwd_kernel_traitsILi192ELi64ELi64ELi4ELb0ELb0EN7cutlass10bfloat16_tE19Flash_kernel_traitsILi192ELi64ELi64ELi4ES3_EELb1ELb0ELb0ELb0ELb0ELb0ELb0ELb1EEEvNS_16Flash_fwd_paramsE
        .type           _ZN5flash16flash_fwd_kernelI23Flash_fwd_kernel_traitsILi192ELi64ELi64ELi4ELb0ELb0EN7cutlass10bfloat16_tE19Flash_kernel_traitsILi192ELi64ELi64ELi4ES3_EELb1ELb0ELb0ELb0ELb0ELb0ELb0ELb1EEEvNS_16Flash_fwd_paramsE,@function
        .size           _ZN5flash16flash_fwd_kernelI23Flash_fwd_kernel_traitsILi192ELi64ELi64ELi4ELb0ELb0EN7cutlass10bfloat16_tE19Flash_kernel_traitsILi192ELi64ELi64ELi4ES3_EELb1ELb0ELb0ELb0ELb0ELb0ELb0ELb1EEEvNS_16Flash_fwd_paramsE,(.L_x_1291 - _ZN5flash16flash_fwd_kernelI23Flash_fwd_kernel_traitsILi192ELi64ELi64ELi4ELb0ELb0EN7cutlass10bfloat16_tE19Flash_kernel_traitsILi192ELi64ELi64ELi4ES3_EELb1ELb0ELb0ELb0ELb0ELb0ELb0ELb1EEEvNS_16Flash_fwd_paramsE)
        .other          _ZN5flash16flash_fwd_kernelI23Flash_fwd_kernel_traitsILi192ELi64ELi64ELi4ELb0ELb0EN7cutlass10bfloat16_tE19Flash_kernel_traitsILi192ELi64ELi64ELi4ES3_EELb1ELb0ELb0ELb0ELb0ELb0ELb0ELb1EEEvNS_16Flash_fwd_paramsE,@"STO_CUDA_ENTRY STV_DEFAULT"
_ZN5flash16flash_fwd_kernelI23Flash_fwd_kernel_traitsILi192ELi64ELi64ELi4ELb0ELb0EN7cutlass10bfloat16_tE19Flash_kernel_traitsILi192ELi64ELi64ELi4ES3_EELb1ELb0ELb0ELb0ELb0ELb0ELb0ELb1EEEvNS_16Flash_fwd_paramsE:
.text._ZN5flash16flash_fwd_kernelI23Flash_fwd_kernel_traitsILi192ELi64ELi64ELi4ELb0ELb0EN7cutlass10bfloat16_tE19Flash_kernel_traitsILi192ELi64ELi64ELi4ES3_EELb1ELb0ELb0ELb0ELb0ELb0ELb0ELb1EEEvNS_16Flash_fwd_paramsE:
[----:B------:R-:W-:Y:S02]  /*0000*/  MOV R1, c[0x0][0x28] ;  /* 0x00000a0000017a02 */ /* 0x000fe40000000f00 */
[----:B------:R-:W-:Y:S01]  /*0010*/  ULDC.U8 UR4, c[0x0][0x304] ;  /* 0x0000c10000047ab9 */ /* 0x000fe20000000000 */
[----:B------:R-:W-:Y:S01]  /*0020*/  IMAD.MOV.U32 R8, RZ, RZ, c[0x0][0x2f8] ;  /* 0x0000be00ff087624 */ /* 0x000fe200078e00ff */
[----:B------:R-:W-:Y:S01]  /*0030*/  ISETP.NE.AND P1, PT, RZ, UR4, PT ;  /* 0x00000004ff007c0c */ /* 0x000fe2000bf25270 */
[----:B------:R-:W-:Y:S01]  /*0040*/  IMAD.MOV.U32 R9, RZ, RZ, c[0x0][0x2fc] ;  /* 0x0000bf00ff097624 */ /* 0x000fe200078e00ff */
[----:B------:R-:W-:Y:S01]  /*0050*/  ULDC.64 UR6, c[0x0][0x118] ;  /* 0x0000460000067ab9 */ /* 0x000fe20000000a00 */
[----:B------:R-:W-:-:S10]  /*0060*/  IADD3 R1, R1, -0x98, RZ ;  /* 0xffffff6801017810 */ /* 0x000fd40007ffe0ff */
[----:B------:R-:W-:Y:S02]  /*0070*/  @P1 IMAD.MOV.U32 R2, RZ, RZ, R8 ;  /* 0x000000ffff021224 */ /* 0x000fe400078e0008 */
[----:B------:R-:W-:-:S06]  /*0080*/  @P1 IMAD.MOV.U32 R3, RZ, RZ, R9 ;  /* 0x000000ffff031224 */ /* 0x000fcc00078e0009 */
[----:B------:R-:W2:Y:S01]  /*0090*/  @P1 LDG.E.64 R2, [R2.64] ;  /* 0x0000000602021981 */ /* 0x000ea2000c1e1b00 */
[----:B------:R-:W-:Y:S01]  /*00a0*/  IMAD.MOV.U32 R200, RZ, RZ, c[0x0][0x2f0] ;  /* 0x0000bc00ffc87624 */ /* 0x000fe200078e00ff */
[----:B------:R-:W-:-:S06]  /*00b0*/  MOV R201, c[0x0][0x2f4] ;  /* 0x0000bd0000c97a02 */ /* 0x000fcc0000000f00 */
[----:B------:R-:W3:Y:S01]  /*00c0*/  @P1 LDG.E.64 R200, [R200.64] ;  /* 0x00000006c8c81981 */ /* 0x000ee2000c1e1b00 */
[----:B------:R-:W1:Y:S01]  /*00d0*/  LDC.U8 R4, c[0x0][0x312] ;  /* 0x0000c480ff047b82 */ /* 0x000e620000000000 */
[----:B------:R-:W-:Y:S01]  /*00e0*/  ISETP.NE.U32.AND P2, PT, RZ, c[0x0][0x240], PT ;  /* 0x00009000ff007a0c */ /* 0x000fe20003f45070 */
[----:B------:R-:W-:Y:S01]  /*00f0*/  IMAD.MOV.U32 R26, RZ, RZ, 0x4 ;  /* 0x00000004ff1a7424 */ /* 0x000fe200078e00ff */
[----:B------:R-:W4:Y:S01]  /*0100*/  S2R R116, SR_CTAID.X ;  /* 0x0000000000747919 */ /* 0x000f220000002500 */
[----:B------:R-:W-:Y:S02]  /*0110*/  MOV R13, 0xffffffff ;  /* 0xffffffff000d7802 */ /* 0x000fe40000000f00 */
[----:B------:R-:W-:Y:S01]  /*0120*/  ISETP.NE.AND.EX P2, PT, RZ, c[0x0][0x244], PT, P2 ;  /* 0x00009100ff007a0c */ /* 0x000fe20003f45320 */
[----:B------:R-:W4:Y:S04]  /*0130*/  S2R R19, SR_CTAID.Y ;  /* 0x0000000000137919 */ /* 0x000f280000002600 */
[----:B------:R-:W4:Y:S04]  /*0140*/  S2R R25, SR_CTAID.Z ;  /* 0x0000000000197919 */ /* 0x000f280000002700 */
[----:B------:R-:W4:Y:S01]  /*0150*/  S2R R38, SR_TID.X ;  /* 0x0000000000267919 */ /* 0x000f220000002100 */
[----:B-1----:R-:W-:Y:S01]  /*0160*/  ISETP.NE.AND P3, PT, R4, RZ, PT ;  /* 0x000000ff0400720c */ /* 0x002fe20003f65270 */
[----:B----4-:R-:W-:Y:S01]  /*0170*/  IMAD.WIDE R4, R19, R26, c[0x0][0x240] ;  /* 0x0000900013047625 */ /* 0x010fe200078e021a */
[----:B------:R-:W-:-:S04]  /*0180*/  LOP3.LUT R0, R25, R116, R19, 0xfe, !PT ;  /* 0x0000007419007212 */ /* 0x000fc800078efe13 */
[----:B------:R-:W-:-:S13]  /*0190*/  LOP3.LUT P4, RZ, R0, R38, RZ, 0xfc, !PT ;  /* 0x0000002600ff7212 */ /* 0x000fda000788fcff */
[----:B------:R-:W-:Y:S02]  /*01a0*/  @!P4 IMAD.MOV.U32 R6, RZ, RZ, c[0x0][0x308] ;  /* 0x0000c200ff06c624 */ /* 0x000fe400078e00ff */
[----:B------:R-:W-:Y:S01]  /*01b0*/  @!P4 IMAD.MOV.U32 R7, RZ, RZ, c[0x0][0x30c] ;  /* 0x0000c300ff07c624 */ /* 0x000fe200078e00ff */
[----:B------:R-:W-:Y:S02]  /*01c0*/  MOV R10, 0xffffffff ;  /* 0xffffffff000a7802 */ /* 0x000fe40000000f00 */
[----:B--2---:R-:W-:-:S05]  /*01d0*/  @P1 IADD3 R8, P0, R2, c[0x0][0x300], RZ ;  /* 0x0000c00002081a10 */ /* 0x004fca0007f1e0ff */
[----:B------:R-:W-:Y:S01]  /*01e0*/  @P1 IMAD.X R9, RZ, RZ, R3, P0 ;  /* 0x000000ffff091224 */ /* 0x000fe200000e0603 */
[----:B------:R-:W-:Y:S01]  /*01f0*/  ISETP.EQ.U32.AND P1, PT, RZ, c[0x0][0x248], PT ;  /* 0x00009200ff007a0c */ /* 0x000fe20003f22070 */
[----:B------:R-:W-:Y:S01]  /*0200*/  @!P4 IMAD.MOV.U32 R2, RZ, RZ, R8 ;  /* 0x000000ffff02c224 */ /* 0x000fe200078e0008 */
[----:B---3--:R-:W-:Y:S01]  /*0210*/  @!P4 STG.E.64 [R6.64], R200 ;  /* 0x000000c80600c986 */ /* 0x008fe2000c101b06 */
[----:B------:R-:W-:Y:S01]  /*0220*/  @!P4 IMAD.MOV.U32 R3, RZ, RZ, R9 ;  /* 0x000000ffff03c224 */ /* 0x000fe200078e0009 */
[----:B------:R-:W-:Y:S02]  /*0230*/  ISETP.EQ.OR.EX P1, PT, RZ, c[0x0][0x24c], !P3, P1 ;  /* 0x00009300ff007a0c */ /* 0x000fe40005f22710 */
[----:B------:R-:W-:Y:S02]  /*0240*/  ISETP.NE.U32.AND P0, PT, RZ, c[0x0][0x250], PT ;  /* 0x00009400ff007a0c */ /* 0x000fe40003f05070 */
[----:B------:R1:W-:Y:S02]  /*0250*/  @!P4 STG.E.64 [R6.64+0x8], R2 ;  /* 0x000008020600c986 */ /* 0x0003e4000c101b06 */
[----:B------:R-:W-:-:S02]  /*0260*/  ISETP.NE.AND.EX P0, PT, RZ, c[0x0][0x254], PT, P0 ;  /* 0x00009500ff007a0c */ /* 0x000fc40003f05300 */
[----:B------:R2:W3:Y:S04]  /*0270*/  @P2 LDG.E R13, [R4.64] ;  /* 0x00000006040d2981 */ /* 0x0004e8000c1e1900 */
[----:B------:R2:W4:Y:S01]  /*0280*/  @P2 LDG.E R0, [R4.64+0x4] ;  /* 0x0000040604002981 */ /* 0x000522000c1e1900 */
[----:B------:R-:W2:Y:S01]  /*0290*/  LDC.U8 R119, c[0x0][0x2d8] ;  /* 0x0000b600ff777b82 */ /* 0x000ea20000000000 */
[----:B-1----:R-:W-:-:S05]  /*02a0*/  IMAD.MOV.U32 R6, RZ, RZ, RZ ;  /* 0x000000ffff067224 */ /* 0x002fca00078e00ff */
[----:B------:R-:W-:-:S04]  /*02b0*/  @P0 IMAD.WIDE R2, R19, R26, c[0x0][0x250] ;  /* 0x0000940013020625 */ /* 0x000fc800078e021a */
[----:B--2---:R-:W-:Y:S01]  /*02c0*/  IMAD.WIDE R4, R19, R26, c[0x0][0x248] ;  /* 0x0000920013047625 */ /* 0x004fe200078e021a */
[----:B------:R1:W5:Y:S04]  /*02d0*/  @P0 LDG.E R6, [R2.64] ;  /* 0x0000000602060981 */ /* 0x000368000c1e1900 */
[----:B------:R1:W5:Y:S01]  /*02e0*/  @!P1 LDG.E R10, [R4.64] ;  /* 0x00000006040a9981 */ /* 0x000362000c1e1900 */
[----:B------:R-:W-:Y:S02]  /*02f0*/  ISETP.NE.U32.AND P0, PT, RZ, c[0x0][0x248], PT ;  /* 0x00009200ff007a0c */ /* 0x000fe40003f05070 */
[----:B------:R-:W-:Y:S02]  /*0300*/  SHF.R.S32.HI R17, RZ, 0x1f, R38 ;  /* 0x0000001fff117819 */ /* 0x000fe40000011426 */
[----:B------:R-:W-:-:S02]  /*0310*/  ISETP.NE.AND.EX P0, PT, RZ, c[0x0][0x24c], PT, P0 ;  /* 0x00009300ff007a0c */ /* 0x000fc40003f05300 */
[----:B------:R-:W-:Y:S01]  /*0320*/  LEA.HI R16, R17, R38, RZ, 0x5 ;  /* 0x0000002611107211 */ /* 0x000fe200078f28ff */
[----:B---3--:R1:W-:Y:S01]  /*0330*/  STL [R1+0x60], R13 ;  /* 0x0000600d01007387 */ /* 0x0083e20000100800 */
[----:B----4-:R-:W-:Y:S02]  /*0340*/  @P2 IMAD.IADD R33, R0, 0x1, -R13 ;  /* 0x0000000100212824 */ /* 0x010fe400078e0a0d */
[----:B------:R-:W-:-:S05]  /*0350*/  @!P2 IMAD.MOV.U32 R33, RZ, RZ, c[0x0][0x214] ;  /* 0x00008500ff21a624 */ /* 0x000fca00078e00ff */
[----:B------:R1:W-:Y:S02]  /*0360*/  STL [R1+0x7c], R33 ;  /* 0x00007c2101007387 */ /* 0x0003e40000100800 */
[----:B------:R-:W-:Y:S05]  /*0370*/  @!P0 BRA `(.L_x_719) ;  /* 0x0000004000008947 */ /* 0x000fea0003800000 */
[----:B------:R-:W2:Y:S02]  /*0380*/  @P3 LDG.E R0, [R4.64+0x4] ;  /* 0x0000040604003981 */ /* 0x000ea4000c1e1900 */
[----:B--2--5:R-:W-:-:S06]  /*0390*/  @P3 IADD3 R0, R0, -R10, RZ ;  /* 0x8000000a00003210 */ /* 0x024fcc0007ffe0ff */
[----:B------:R2:W5:Y:S01]  /*03a0*/  @!P3 LDG.E R0, [R4.64] ;  /* 0x000000060400b981 */ /* 0x000562000c1e1900 */
[----:B------:R-:W-:Y:S05]  /*03b0*/  BRA `(.L_x_720) ;  /* 0x0000001000007947 */ /* 0x000fea0003800000 */
.L_x_719:
[----:B------:R-:W-:Y:S02]  /*03c0*/  MOV R0, c[0x0][0x218] ;  /* 0x0000860000007a02 */ /* 0x000fe40000000f00 */
.L_x_720:
[----:B------:R-:W-:-:S04]  /*03d0*/  ISETP.NE.U32.AND P2, PT, RZ, c[0x0][0x258], PT ;  /* 0x00009600ff007a0c */ /* 0x000fc80003f45070 */
[----:B------:R-:W-:-:S13]  /*03e0*/  ISETP.NE.AND.EX P2, PT, RZ, c[0x0][0x25c], PT, P2 ;  /* 0x00009700ff007a0c */ /* 0x000fda0003f45320 */
[----:B-1----:R-:W-:-:S06]  /*03f0*/  @P2 IMAD.WIDE R2, R19, R26, c[0x0][0x258] ;  /* 0x0000960013022625 */ /* 0x002fcc00078e021a */
[----:B------:R-:W3:Y:S01]  /*0400*/  @P2 LDG.E R3, [R2.64] ;  /* 0x0000000602032981 */ /* 0x000ee2000c1e1900 */
[----:B------:R-:W-:Y:S01]  /*0410*/  IMAD.SHL.U32 R27, R116, 0x40, RZ ;  /* 0x00000040741b7824 */ /* 0x000fe200078e00ff */
[----:B------:R-:W-:-:S04]  /*0420*/  @!P2 ISETP.NE.U32.AND P1, PT, RZ, c[0x0][0x268], PT ;  /* 0x00009a00ff00aa0c */ /* 0x000fc80003f25070 */
[----:B------:R-:W-:Y:S02]  /*0430*/  ISETP.GT.AND P0, PT, R33, R27, PT ;  /* 0x0000001b2100720c */ /* 0x000fe40003f04270 */
[----:B------:R-:W-:-:S04]  /*0440*/  @!P2 ISETP.NE.AND.EX P1, PT, RZ, c[0x0][0x26c], PT, P1 ;  /* 0x00009b00ff00aa0c */ /* 0x000fc80003f25310 */
[----:B------:R-:W-:Y:S01]  /*0450*/  @!P2 SEL R2, RZ, c[0x0][0x21c], !P1 ;  /* 0x00008700ff02aa07 */ /* 0x000fe20004800000 */
[----:B---3-5:R-:W-:-:S03]  /*0460*/  @P2 IMAD.IADD R36, R3, 0x1, -R6 ;  /* 0x0000000103242824 */ /* 0x028fc600078e0a06 */
[----:B------:R-:W-:-:S03]  /*0470*/  @!P2 IADD3 R36, R2, R0, -R6 ;  /* 0x000000000224a210 */ /* 0x000fc60007ffe806 */
[----:B------:R-:W-:Y:S05]  /*0480*/  @!P0 EXIT ;  /* 0x000000000000894d */ /* 0x000fea0003800000 */
[C---:B------:R-:W-:Y:S02]  /*0490*/  ISETP.GE.AND P0, PT, R36.reuse, 0x1, PT ;  /* 0x000000012400780c */ /* 0x040fe40003f06270 */
[----:B------:R-:W-:-:S04]  /*04a0*/  IADD3 R0, R36, 0x3f, RZ ;  /* 0x0000003f24007810 */ /* 0x000fc80007ffe0ff */
[----:B------:R-:W-:-:S04]  /*04b0*/  SHF.R.S32.HI R2, RZ, 0x1f, R0 ;  /* 0x0000001fff027819 */ /* 0x000fc80000011400 */
[----:B------:R-:W-:-:S03]  /*04c0*/  LEA.HI R11, R2, R0, RZ, 0x6 ;  /* 0x00000000020b7211 */ /* 0x000fc600078f30ff */
[----:B------:R-:W-:Y:S05]  /*04d0*/  @!P0 BRA `(.L_x_721) ;  /* 0x0000d98000008947 */ /* 0x000fea0003800000 */
[----:B------:R-:W-:Y:S01]  /*04e0*/  IMAD R12, R19, c[0x0][0x1c0], R25 ;  /* 0x00007000130c7a24 */ /* 0x000fe200078e0219 */
[----:B------:R-:W-:Y:S02]  /*04f0*/  LOP3.LUT R0, R16, 0xffffffe0, RZ, 0xc0, !PT ;  /* 0xffffffe010007812 */ /* 0x000fe400078ec0ff */
[----:B------:R-:W-:Y:S02]  /*0500*/  ISETP.NE.AND P3, PT, R13, -0x1, PT ;  /* 0xffffffff0d00780c */ /* 0x000fe40003f65270 */
[----:B------:R-:W-:Y:S02]  /*0510*/  IADD3 R21, R38, -R0, RZ ;  /* 0x8000000026157210 */ /* 0x000fe40007ffe0ff */
[----:B--2---:R-:W-:Y:S02]  /*0520*/  SHF.L.U32 R4, R12, 0x5, RZ ;  /* 0x000000050c047819 */ /* 0x004fe400000006ff */
[----:B------:R-:W-:Y:S02]  /*0530*/  ISETP.NE.AND P0, PT, R10, -0x1, PT ;  /* 0xffffffff0a00780c */ /* 0x000fe40003f05270 */
[----:B------:R-:W-:-:S02]  /*0540*/  IADD3 R120, P2, P1, R4, R8, R21 ;  /* 0x0000000804787210 */ /* 0x000fc4000795e015 */
[----:B------:R-:W-:Y:S02]  /*0550*/  SHF.R.S32.HI R121, RZ, 0x6, R11 ;  /* 0x00000006ff797819 */ /* 0x000fe4000001140b */
[----:B------:R-:W-:Y:S01]  /*0560*/  SHF.R.S32.HI R4, RZ, 0x1f, R4 ;  /* 0x0000001fff047819 */ /* 0x000fe20000011404 */
[----:B------:R1:W-:Y:S01]  /*0570*/  STL [R1+0x80], R120 ;  /* 0x0000807801007387 */ /* 0x0003e20000100800 */
[C---:B------:R-:W-:Y:S01]  /*0580*/  @P3 IMAD.WIDE.U32 R2, R13.reuse, c[0x0][0x190], RZ ;  /* 0x000064000d023a25 */ /* 0x040fe200078e00ff */
[----:B------:R-:W-:Y:S02]  /*0590*/  @!P3 SHF.R.S32.HI R7, RZ, 0x1f, R19 ;  /* 0x0000001fff07b819 */ /* 0x000fe40000011413 */
[----:B------:R1:W-:Y:S01]  /*05a0*/  STL [R1+0x24], R121 ;  /* 0x0000247901007387 */ /* 0x0003e20000100800 */
[----:B------:R-:W-:Y:S01]  /*05b0*/  @P3 IMAD R18, R13, c[0x0][0x194], R3 ;  /* 0x000065000d123a24 */ /* 0x000fe200078e0203 */
[----:B------:R-:W-:Y:S01]  /*05c0*/  SHF.R.S32.HI R5, RZ, 0x1f, R21 ;  /* 0x0000001fff057819 */ /* 0x000fe20000011415 */
[----:B------:R-:W-:Y:S01]  /*05d0*/  @P0 IMAD.IADD R0, R6, 0x1, R10 ;  /* 0x0000000106000824 */ /* 0x000fe200078e020a */
[----:B------:R-:W-:Y:S01]  /*05e0*/  @P3 MOV R15, R2 ;  /* 0x00000002000f3202 */ /* 0x000fe20000000f00 */
[----:B------:R-:W-:Y:S01]  /*05f0*/  @!P3 IMAD R7, R7, c[0x0][0x178], RZ ;  /* 0x00005e000707ba24 */ /* 0x000fe200078e02ff */
[----:B------:R-:W-:Y:S01]  /*0600*/  IADD3.X R171, R4, R9, R5, P2, P1 ;  /* 0x0000000904ab7210 */ /* 0x000fe200017e2405 */
[----:B------:R-:W-:-:S04]  /*0610*/  @P0 IMAD.WIDE.U32 R2, R0, c[0x0][0x198], RZ ;  /* 0x0000660000020a25 */ /* 0x000fc800078e00ff */
[----:B------:R-:W-:-:S04]  /*0620*/  @!P3 IMAD.WIDE.U32 R4, R19, c[0x0][0x178], RZ ;  /* 0x00005e001304ba25 */ /* 0x000fc800078e00ff */
[----:B------:R-:W-:Y:S01]  /*0630*/  @P0 IMAD R20, R0, c[0x0][0x19c], R3 ;  /* 0x0000670000140a24 */ /* 0x000fe200078e0203 */
[----:B------:R-:W-:Y:S01]  /*0640*/  @!P3 MOV R15, R4 ;  /* 0x00000004000fb202 */ /* 0x000fe20000000f00 */
[----:B------:R-:W-:Y:S02]  /*0650*/  @!P3 IMAD R7, R19, c[0x0][0x17c], R7 ;  /* 0x00005f001307ba24 */ /* 0x000fe400078e0207 */
[----:B------:R-:W-:Y:S02]  /*0660*/  IMAD R0, R12, c[0x0][0x224], R27 ;  /* 0x000089000c007a24 */ /* 0x000fe400078e021b */
[----:B------:R-:W-:Y:S02]  /*0670*/  @P0 IMAD.MOV.U32 R14, RZ, RZ, R2 ;  /* 0x000000ffff0e0224 */ /* 0x000fe400078e0002 */
[----:B------:R-:W-:Y:S02]  /*0680*/  @!P3 IMAD.IADD R18, R5, 0x1, R7 ;  /* 0x000000010512b824 */ /* 0x000fe400078e0207 */
[----:B------:R-:W-:Y:S01]  /*0690*/  IMAD R23, R0, c[0x0][0x228], RZ ;  /* 0x00008a0000177a24 */ /* 0x000fe200078e02ff */
[----:B------:R-:W-:Y:S05]  /*06a0*/  @P0 BRA `(.L_x_722) ;  /* 0x000000b000000947 */ /* 0x000fea0003800000 */
[----:B-1----:R-:W-:Y:S01]  /*06b0*/  SHF.R.S32.HI R0, RZ, 0x1f, R6 ;  /* 0x0000001fff007819 */ /* 0x002fe20000011406 */
[----:B------:R-:W-:Y:S01]  /*06c0*/  IMAD.WIDE.U32 R2, R6, c[0x0][0x198], RZ ;  /* 0x0000660006027a25 */ /* 0x000fe200078e00ff */
[----:B------:R-:W-:-:S03]  /*06d0*/  SHF.R.S32.HI R4, RZ, 0x1f, R19 ;  /* 0x0000001fff047819 */ /* 0x000fc60000011413 */
[----:B------:R-:W-:Y:S02]  /*06e0*/  IMAD R0, R0, c[0x0][0x198], RZ ;  /* 0x0000660000007a24 */ /* 0x000fe400078e02ff */
[----:B------:R-:W-:Y:S02]  /*06f0*/  IMAD R4, R4, c[0x0][0x180], RZ ;  /* 0x0000600004047a24 */ /* 0x000fe400078e02ff */
[----:B------:R-:W-:-:S05]  /*0700*/  IMAD R0, R6, c[0x0][0x19c], R0 ;  /* 0x0000670006007a24 */ /* 0x000fca00078e0200 */
[----:B------:R-:W-:Y:S01]  /*0710*/  IADD3 R3, R3, R0, RZ ;  /* 0x0000000003037210 */ /* 0x000fe20007ffe0ff */
[----:B------:R-:W-:-:S04]  /*0720*/  IMAD R0, R19, c[0x0][0x184], R4 ;  /* 0x0000610013007a24 */ /* 0x000fc800078e0204 */
[----:B------:R-:W-:-:S05]  /*0730*/  IMAD.WIDE.U32 R2, R19, c[0x0][0x180], R2 ;  /* 0x0000600013027a25 */ /* 0x000fca00078e0002 */
[----:B------:R-:W-:Y:S02]  /*0740*/  IADD3 R20, R3, R0, RZ ;  /* 0x0000000003147210 */ /* 0x000fe40007ffe0ff */
[----:B------:R-:W-:Y:S02]  /*0750*/  MOV R14, R2 ;  /* 0x00000002000e7202 */ /* 0x000fe40000000f00 */
.L_x_722:
[----:B-1----:R-:W-:Y:S02]  /*0760*/  IABS R4, c[0x0][0x1c8] ;  /* 0x0000720000047a13 */ /* 0x002fe40000000000 */
[----:B------:R-:W-:Y:S02]  /*0770*/  IABS R5, R25 ;  /* 0x0000001900057213 */ /* 0x000fe40000000000 */
[----:B------:R-:W1:Y:S01]  /*0780*/  I2F.RP R2, R4 ;  /* 0x0000000400027306 */ /* 0x000e620000209400 */
[----:B------:R-:W-:-:S07]  /*0790*/  SHF.R.S32.HI R28, RZ, 0x1f, R25 ;  /* 0x0000001fff1c7819 */ /* 0x000fce0000011419 */
[----:B-1----:R-:W1:Y:S02]  /*07a0*/  MUFU.RCP R2, R2 ;  /* 0x0000000200027308 */ /* 0x002e640000001000 */
[----:B-1----:R-:W-:-:S06]  /*07b0*/  IADD3 R2, R2, 0xffffffe, RZ ;  /* 0x0ffffffe02027810 */ /* 0x002fcc0007ffe0ff */
[----:B------:R-:W1:Y:S02]  /*07c0*/  F2I.FTZ.U32.TRUNC.NTZ R3, R2 ;  /* 0x0000000200037305 */ /* 0x000e64000021f000 */
[----:B-1----:R-:W-:Y:S02]  /*07d0*/  IMAD.MOV R0, RZ, RZ, -R3 ;  /* 0x000000ffff007224 */ /* 0x002fe400078e0a03 */
[----:B------:R-:W-:Y:S02]  /*07e0*/  IMAD.MOV.U32 R2, RZ, RZ, RZ ;  /* 0x000000ffff027224 */ /* 0x000fe400078e00ff */
[----:B------:R-:W-:-:S04]  /*07f0*/  IMAD R0, R0, R4, RZ ;  /* 0x0000000400007224 */ /* 0x000fc800078e02ff */
[----:B------:R-:W-:-:S04]  /*0800*/  IMAD.HI.U32 R0, R3, R0, R2 ;  /* 0x0000000003007227 */ /* 0x000fc800078e0002 */
[----:B------:R-:W-:-:S04]  /*0810*/  IMAD.MOV.U32 R3, RZ, RZ, R5 ;  /* 0x000000ffff037224 */ /* 0x000fc800078e0005 */
[----:B------:R-:W-:-:S05]  /*0820*/  IMAD.HI.U32 R0, R0, R3, RZ ;  /* 0x0000000300007227 */ /* 0x000fca00078e00ff */
[----:B------:R-:W-:-:S05]  /*0830*/  IADD3 R2, -R0, RZ, RZ ;  /* 0x000000ff00027210 */ /* 0x000fca0007ffe1ff */
[----:B------:R-:W-:-:S05]  /*0840*/  IMAD R2, R4, R2, R3 ;  /* 0x0000000204027224 */ /* 0x000fca00078e0203 */
[----:B------:R-:W-:-:S13]  /*0850*/  ISETP.GT.U32.AND P2, PT, R4, R2, PT ;  /* 0x000000020400720c */ /* 0x000fda0003f44070 */
[----:B------:R-:W-:Y:S01]  /*0860*/  @!P2 IMAD.IADD R2, R2, 0x1, -R4 ;  /* 0x000000010202a824 */ /* 0x000fe200078e0a04 */
[----:B------:R-:W-:Y:S02]  /*0870*/  @!P2 IADD3 R0, R0, 0x1, RZ ;  /* 0x000000010000a810 */ /* 0x000fe40007ffe0ff */
[----:B------:R-:W-:Y:S02]  /*0880*/  ISETP.NE.AND P2, PT, RZ, c[0x0][0x1c8], PT ;  /* 0x00007200ff007a0c */ /* 0x000fe40003f45270 */
[----:B------:R-:W-:Y:S01]  /*0890*/  ISETP.GE.U32.AND P3, PT, R2, R4, PT ;  /* 0x000000040200720c */ /* 0x000fe20003f66070 */
[----:B------:R-:W-:Y:S01]  /*08a0*/  @P0 IMAD.IADD R4, R6, 0x1, R10 ;  /* 0x0000000106040824 */ /* 0x000fe200078e020a */
[----:B------:R-:W-:-:S04]  /*08b0*/  LOP3.LUT R2, R25, c[0x0][0x1c8], RZ, 0x3c, !PT ;  /* 0x0000720019027a12 */ /* 0x000fc800078e3cff */
[----:B------:R-:W-:Y:S01]  /*08c0*/  ISETP.GE.AND P1, PT, R2, RZ, PT ;  /* 0x000000ff0200720c */ /* 0x000fe20003f26270 */
[----:B------:R-:W-:-:S04]  /*08d0*/  @P0 IMAD.WIDE.U32 R2, R4, c[0x0][0x1a0], RZ ;  /* 0x0000680004020a25 */ /* 0x000fc800078e00ff */
[----:B------:R-:W-:Y:S01]  /*08e0*/  @P0 IMAD R13, R4, c[0x0][0x1a4], R3 ;  /* 0x00006900040d0a24 */ /* 0x000fe200078e0203 */
[----:B------:R-:W-:Y:S02]  /*08f0*/  @P0 MOV R12, R2 ;  /* 0x00000002000c0202 */ /* 0x000fe40000000f00 */
[----:B------:R-:W-:-:S04]  /*0900*/  @P3 IADD3 R0, R0, 0x1, RZ ;  /* 0x0000000100003810 */ /* 0x000fc80007ffe0ff */
[----:B------:R-:W-:-:S05]  /*0910*/  MOV R10, R0 ;  /* 0x00000000000a7202 */ /* 0x000fca0000000f00 */
        /* <DEDUP_REMOVED lines=14> */
.L_x_723:
[CC--:B------:R-:W-:Y:S01]  /*0a00*/  LEA.HI R2, R17.reuse, R38.reuse, RZ, 0x3 ;  /* 0x0000002611027211 */ /* 0x0c0fe200078f18ff */
[----:B------:R-:W-:Y:S01]  /*0a10*/  BSSY B0, `(.L_x_724) ;  /* 0x0000077000007945 */ /* 0x000fe20003800000 */
[----:B------:R-:W-:Y:S02]  /*0a20*/  SHF.R.S32.HI R4, RZ, 0x1f, R21 ;  /* 0x0000001fff047819 */ /* 0x000fe40000011415 */
[--C-:B------:R-:W-:Y:S02]  /*0a30*/  SHF.R.S32.HI R111, RZ, 0x5, R16.reuse ;  /* 0x00000005ff6f7819 */ /* 0x100fe40000011410 */
[----:B------:R-:W-:Y:S02]  /*0a40*/  SHF.R.S32.HI R3, RZ, 0x1f, R16 ;  /* 0x0000001fff037819 */ /* 0x000fe40000011410 */
[----:B------:R-:W-:-:S02]  /*0a50*/  LEA.HI R5, R17, R38, RZ, 0x4 ;  /* 0x0000002611057211 */ /* 0x000fc400078f20ff */
[----:B------:R-:W-:Y:S02]  /*0a60*/  SHF.R.S32.HI R16, RZ, 0x3, R2 ;  /* 0x00000003ff107819 */ /* 0x000fe40000011402 */
[----:B------:R-:W-:Y:S02]  /*0a70*/  LOP3.LUT R0, R2, 0xfffffff8, RZ, 0xc0, !PT ;  /* 0xfffffff802007812 */ /* 0x000fe400078ec0ff */
[----:B------:R-:W-:Y:S02]  /*0a80*/  LEA.HI R22, R4, R21, RZ, 0x2 ;  /* 0x0000001504167211 */ /* 0x000fe400078f10ff */
[----:B------:R-:W-:Y:S01]  /*0a90*/  LEA.HI R2, R3, R111, RZ, 0x2 ;  /* 0x0000006f03027211 */ /* 0x000fe200078f10ff */
[----:B------:R-:W-:Y:S01]  /*0aa0*/  IMAD.SHL.U32 R3, R16, 0x40, RZ ;  /* 0x0000004010037824 */ /* 0x000fe200078e00ff */
[----:B------:R-:W-:Y:S01]  /*0ab0*/  SHF.R.S32.HI R4, RZ, 0x4, R5 ;  /* 0x00000004ff047819 */ /* 0x000fe20000011405 */
[----:B------:R-:W-:Y:S01]  /*0ac0*/  IMAD.IADD R32, R38, 0x1, -R0 ;  /* 0x0000000126207824 */ /* 0x000fe200078e0a00 */
[----:B------:R-:W-:-:S02]  /*0ad0*/  LOP3.LUT R6, R5, 0xfffffff0, RZ, 0xc0, !PT ;  /* 0xfffffff005067812 */ /* 0x000fc400078ec0ff */
[----:B------:R-:W-:Y:S01]  /*0ae0*/  LEA.HI R0, R5, R4, RZ, 0x1 ;  /* 0x0000000405007211 */ /* 0x000fe200078f08ff */
[----:B------:R-:W-:Y:S01]  /*0af0*/  IMAD.SHL.U32 R124, R32, 0x8, RZ ;  /* 0x00000008207c7824 */ /* 0x000fe200078e00ff */
[----:B------:R-:W-:Y:S01]  /*0b00*/  LOP3.LUT R2, R2, 0xffffffc, RZ, 0xc0, !PT ;  /* 0x0ffffffc02027812 */ /* 0x000fe200078ec0ff */
[----:B------:R-:W-:Y:S01]  /*0b10*/  IMAD.IADD R6, R38, 0x1, -R6 ;  /* 0x0000000126067824 */ /* 0x000fe200078e0a06 */
[----:B------:R-:W-:Y:S02]  /*0b20*/  LOP3.LUT R8, R3, 0x1c0, RZ, 0xc0, !PT ;  /* 0x000001c003087812 */ /* 0x000fe400078ec0ff */
[----:B------:R-:W-:Y:S02]  /*0b30*/  SHF.R.S32.HI R5, RZ, 0x2, R22 ;  /* 0x00000002ff057819 */ /* 0x000fe40000011416 */
[----:B------:R-:W-:Y:S01]  /*0b40*/  LOP3.LUT R3, R0, 0xfffffffe, RZ, 0xc0, !PT ;  /* 0xfffffffe00037812 */ /* 0x000fe200078ec0ff */
[----:B------:R-:W-:Y:S01]  /*0b50*/  IMAD.IADD R0, R111, 0x1, -R2 ;  /* 0x000000016f007824 */ /* 0x000fe200078e0a02 */
[----:B------:R-:W-:-:S02]  /*0b60*/  LOP3.LUT R2, R8, 0x38, R124, 0xf8, !PT ;  /* 0x0000003808027812 */ /* 0x000fc400078ef87c */
[----:B------:R-:W-:Y:S01]  /*0b70*/  SHF.R.U32.HI R8, RZ, 0x3, R8 ;  /* 0x00000003ff087819 */ /* 0x000fe20000011608 */
[----:B------:R-:W-:Y:S01]  /*0b80*/  IMAD R29, R0, 0x10, R5 ;  /* 0x00000010001d7824 */ /* 0x000fe200078e0205 */
[----:B------:R-:W-:Y:S01]  /*0b90*/  SHF.R.S32.HI R0, RZ, 0x1f, R6 ;  /* 0x0000001fff007819 */ /* 0x000fe20000011406 */
[----:B------:R-:W-:Y:S01]  /*0ba0*/  IMAD.IADD R24, R4, 0x1, -R3 ;  /* 0x0000000104187824 */ /* 0x000fe200078e0a03 */
[----:B------:R-:W-:Y:S02]  /*0bb0*/  LEA.HI R9, R17, R38, RZ, 0x6 ;  /* 0x0000002611097211 */ /* 0x000fe400078f30ff */
[----:B------:R-:W-:Y:S01]  /*0bc0*/  LEA.HI R11, R0, R6, RZ, 0x3 ;  /* 0x00000006000b7211 */ /* 0x000fe200078f18ff */
[----:B------:R1:W-:Y:S01]  /*0bd0*/  STL [R1+0x84], R29 ;  /* 0x0000841d01007387 */ /* 0x0003e20000100800 */
[----:B------:R-:W-:Y:S01]  /*0be0*/  SHF.R.S32.HI R17, RZ, 0x1f, R16 ;  /* 0x0000001fff117819 */ /* 0x000fe20000011410 */
[----:B------:R-:W-:Y:S01]  /*0bf0*/  IMAD.SHL.U32 R9, R9, 0x8, RZ ;  /* 0x0000000809097824 */ /* 0x000fe200078e00ff */
[----:B------:R-:W-:-:S02]  /*0c00*/  SHF.R.S32.HI R125, RZ, 0x1f, R124 ;  /* 0x0000001fff7d7819 */ /* 0x000fc4000001147c */
[----:B------:R-:W-:Y:S01]  /*0c10*/  LOP3.LUT R0, R11, 0xfffffff8, RZ, 0xc0, !PT ;  /* 0xfffffff80b007812 */ /* 0x000fe200078ec0ff */
[----:B------:R-:W-:Y:S01]  /*0c20*/  IMAD R7, R17, c[0x0][0x198], RZ ;  /* 0x0000660011077a24 */ /* 0x000fe200078e02ff */
[----:B------:R-:W-:Y:S01]  /*0c30*/  LOP3.LUT R8, R2, R8, RZ, 0x3c, !PT ;  /* 0x0000000802087212 */ /* 0x000fe200078e3cff */
[----:B------:R-:W-:Y:S01]  /*0c40*/  IMAD.WIDE.U32 R4, R16, c[0x0][0x198], R124 ;  /* 0x0000660010047a25 */ /* 0x000fe200078e007c */
[----:B------:R-:W-:Y:S01]  /*0c50*/  IADD3 R2, P0, R124, R15, RZ ;  /* 0x0000000f7c027210 */ /* 0x000fe20007f1e0ff */
[----:B------:R1:W-:Y:S01]  /*0c60*/  STL.64 [R1+0x30], R124 ;  /* 0x0000307c01007387 */ /* 0x0003e20000100a00 */
[----:B------:R-:W-:Y:S01]  /*0c70*/  LOP3.LUT R199, R8, 0xfffffe00, R9, 0xf8, !PT ;  /* 0xfffffe0008c77812 */ /* 0x000fe200078ef809 */
[----:B------:R-:W-:Y:S01]  /*0c80*/  IMAD.IADD R0, R6, 0x1, -R0 ;  /* 0x0000000106007824 */ /* 0x000fe200078e0a00 */
[----:B------:R-:W-:Y:S01]  /*0c90*/  IADD3 R118, R124, 0x40, RZ ;  /* 0x000000407c767810 */ /* 0x000fe20007ffe0ff */
[----:B------:R-:W-:Y:S01]  /*0ca0*/  IMAD.X R3, R125, 0x1, R18, P0 ;  /* 0x000000017d037824 */ /* 0x000fe200000e0612 */
[----:B------:R-:W-:Y:S01]  /*0cb0*/  IADD3 R8, P0, R14, R4, RZ ;  /* 0x000000040e087210 */ /* 0x000fe20007f1e0ff */
[----:B------:R-:W-:Y:S01]  /*0cc0*/  IMAD R6, R16, c[0x0][0x19c], R7 ;  /* 0x0000670010067a24 */ /* 0x000fe200078e0207 */
[C---:B------:R-:W-:Y:S01]  /*0cd0*/  LOP3.LUT P2, RZ, R0.reuse, 0x4, RZ, 0xc0, !PT ;  /* 0x0000000400ff7812 */ /* 0x040fe2000784c0ff */
[----:B------:R-:W-:Y:S01]  /*0ce0*/  IMAD.WIDE.U32 R18, R25, c[0x0][0x1a8], R2 ;  /* 0x00006a0019127a25 */ /* 0x000fe200078e0002 */
[----:B------:R-:W-:-:S02]  /*0cf0*/  LOP3.LUT P1, RZ, R0, 0x2, RZ, 0xc0, !PT ;  /* 0x0000000200ff7812 */ /* 0x000fc4000782c0ff */
[----:B------:R-:W-:Y:S01]  /*0d00*/  IADD3.X R9, R20, R5, R6, P0, !PT ;  /* 0x0000000514097210 */ /* 0x000fe200007fe406 */
[----:B------:R-:W-:Y:S01]  /*0d10*/  IMAD.SHL.U32 R0, R0, 0x40, RZ ;  /* 0x0000004000007824 */ /* 0x000fe200078e00ff */
[----:B------:R-:W-:Y:S01]  /*0d20*/  IADD3 R117, R124, 0x80, RZ ;  /* 0x000000807c757810 */ /* 0x000fe20007ffe0ff */
[----:B------:R-:W-:Y:S02]  /*0d30*/  IMAD R5, R17, c[0x0][0x1a0], RZ ;  /* 0x0000680011057a24 */ /* 0x000fe400078e02ff */
[----:B------:R-:W-:Y:S01]  /*0d40*/  IMAD.WIDE.U32 R2, R16, c[0x0][0x1a0], R124 ;  /* 0x0000680010027a25 */ /* 0x000fe200078e007c */
[----:B------:R-:W-:Y:S02]  /*0d50*/  LOP3.LUT R4, R0, 0x1c0, RZ, 0xc0, !PT ;  /* 0x000001c000047812 */ /* 0x000fe400078ec0ff */
[----:B------:R-:W-:Y:S01]  /*0d60*/  SHF.R.S32.HI R0, RZ, 0x1f, R10 ;  /* 0x0000001fff007819 */ /* 0x000fe2000001140a */
[----:B------:R-:W-:Y:S01]  /*0d70*/  IMAD.SHL.U32 R6, R24, 0x8, RZ ;  /* 0x0000000818067824 */ /* 0x000fe200078e00ff */
[----:B------:R-:W-:Y:S01]  /*0d80*/  IADD3 R2, P0, R12, R2, RZ ;  /* 0x000000020c027210 */ /* 0x000fe20007f1e0ff */
[----:B------:R-:W-:Y:S01]  /*0d90*/  IMAD R7, R16, c[0x0][0x1a4], R5 ;  /* 0x0000690010077a24 */ /* 0x000fe200078e0205 */
[----:B------:R-:W-:Y:S01]  /*0da0*/  SHF.R.U32.HI R5, RZ, 0x3, R4 ;  /* 0x00000003ff057819 */ /* 0x000fe20000011604 */
[----:B------:R-:W-:Y:S01]  /*0db0*/  IMAD.WIDE.U32 R34, R10, c[0x0][0x1b0], R8 ;  /* 0x00006c000a227a25 */ /* 0x000fe200078e0008 */
[----:B------:R-:W-:-:S02]  /*0dc0*/  LOP3.LUT R6, R4, 0x8, R6, 0xf8, !PT ;  /* 0x0000000804067812 */ /* 0x000fc400078ef806 */
[----:B------:R-:W-:Y:S01]  /*0dd0*/  IADD3.X R3, R13, R3, R7, P0, !PT ;  /* 0x000000030d037210 */ /* 0x000fe200007fe407 */
[C---:B------:R-:W-:Y:S01]  /*0de0*/  IMAD R4, R0.reuse, c[0x0][0x1b0], RZ ;  /* 0x00006c0000047a24 */ /* 0x040fe200078e02ff */
[----:B------:R1:W-:Y:S01]  /*0df0*/  STL.64 [R1+0x50], R34 ;  /* 0x0000502201007387 */ /* 0x0003e20000100a00 */
[----:B------:R-:W-:Y:S01]  /*0e00*/  IMAD R0, R0, c[0x0][0x1b8], RZ ;  /* 0x00006e0000007a24 */ /* 0x000fe200078e02ff */
[----:B------:R-:W-:Y:S01]  /*0e10*/  LOP3.LUT R5, R6, R5, RZ, 0x3c, !PT ;  /* 0x0000000506057212 */ /* 0x000fe200078e3cff */
[----:B------:R-:W-:-:S04]  /*0e20*/  IMAD.WIDE.U32 R30, R10, c[0x0][0x1b8], R2 ;  /* 0x00006e000a1e7a25 */ /* 0x000fc800078e0002 */
[C---:B------:R-:W-:Y:S01]  /*0e30*/  IMAD R12, R10.reuse, c[0x0][0x1bc], R0 ;  /* 0x00006f000a0c7a24 */ /* 0x040fe200078e0200 */
[----:B------:R1:W-:Y:S01]  /*0e40*/  STL.64 [R1+0x48], R30 ;  /* 0x0000481e01007387 */ /* 0x0003e20000100a00 */
[----:B------:R-:W-:Y:S02]  /*0e50*/  IMAD R13, R10, c[0x0][0x1b4], R4 ;  /* 0x00006d000a0d7a24 */ /* 0x000fe400078e0204 */
[----:B------:R-:W-:Y:S01]  /*0e60*/  IMAD R15, R28, c[0x0][0x1a8], RZ ;  /* 0x00006a001c0f7a24 */ /* 0x000fe200078e02ff */
[----:B------:R1:W-:Y:S01]  /*0e70*/  STL [R1+0x40], R118 ;  /* 0x0000407601007387 */ /* 0x0003e20000100800 */
[----:B------:R-:W-:Y:S02]  /*0e80*/  IMAD.IADD R28, R31, 0x1, R12 ;  /* 0x000000011f1c7824 */ /* 0x000fe400078e020c */
[----:B------:R-:W-:Y:S01]  /*0e90*/  IMAD.IADD R41, R35, 0x1, R13 ;  /* 0x0000000123297824 */ /* 0x000fe200078e020d */
[----:B------:R1:W-:Y:S01]  /*0ea0*/  STL [R1+0x44], R117 ;  /* 0x0000447501007387 */ /* 0x0003e20000100800 */
[----:B------:R-:W-:-:S02]  /*0eb0*/  IMAD.IADD R20, R33, 0x1, -R27 ;  /* 0x0000000121147824 */ /* 0x000fc400078e0a1b */
[----:B------:R-:W-:Y:S01]  /*0ec0*/  IMAD.SHL.U32 R0, R11, 0x40, RZ ;  /* 0x000000400b007824 */ /* 0x000fe200078e00ff */
[----:B------:R1:W-:Y:S01]  /*0ed0*/  STL [R1+0x58], R28 ;  /* 0x0000581c01007387 */ /* 0x0003e20000100800 */
[----:B------:R-:W-:Y:S01]  /*0ee0*/  IMAD.MOV.U32 R2, RZ, RZ, 0x20 ;  /* 0x00000020ff027424 */ /* 0x000fe200078e00ff */
[----:B------:R-:W-:Y:S01]  /*0ef0*/  ISETP.GE.AND P0, PT, R16, R20, PT ;  /* 0x000000141000720c */ /* 0x000fe20003f06270 */
[----:B------:R-:W-:Y:S01]  /*0f00*/  IMAD.MOV.U32 R27, RZ, RZ, 0x10 ;  /* 0x00000010ff1b7424 */ /* 0x000fe200078e00ff */
[----:B------:R1:W-:Y:S01]  /*0f10*/  STL [R1+0x3c], R41 ;  /* 0x00003c2901007387 */ /* 0x0003e20000100800 */
[----:B------:R-:W-:Y:S01]  /*0f20*/  IMAD R14, R25, c[0x0][0x1ac], R15 ;  /* 0x00006b00190e7a24 */ /* 0x000fe200078e020f */
[----:B------:R-:W-:Y:S01]  /*0f30*/  LOP3.LUT R5, R5, 0xfffffe00, R0, 0xf8, !PT ;  /* 0xfffffe0005057812 */ /* 0x000fe200078ef800 */
[----:B------:R-:W-:Y:S01]  /*0f40*/  IMAD.WIDE R6, R116, 0x40, R16 ;  /* 0x0000004074067825 */ /* 0x000fe200078e0210 */
[----:B------:R-:W-:Y:S02]  /*0f50*/  SEL R2, R2, 0xffffffe0, !P2 ;  /* 0xffffffe002027807 */ /* 0x000fe40005000000 */
[----:B------:R-:W-:Y:S01]  /*0f60*/  SEL R4, R27, 0xfffffff0, !P1 ;  /* 0xfffffff01b047807 */ /* 0x000fe20004800000 */
[----:B------:R-:W-:-:S02]  /*0f70*/  IMAD.SHL.U32 R199, R199, 0x2, RZ ;  /* 0x00000002c7c77824 */ /* 0x000fc400078e00ff */
[----:B------:R-:W-:Y:S02]  /*0f80*/  IMAD.IADD R11, R19, 0x1, R14 ;  /* 0x00000001130b7824 */ /* 0x000fe400078e020e */
        /* <DEDUP_REMOVED lines=31> */
.L_x_725:
[----:B------:R-:W-:Y:S05]  /*1180*/  BSYNC B0 ;  /* 0x0000000000007941 */ /* 0x000fea0003800000 */
.L_x_724:
[----:B------:R-:W-:Y:S01]  /*1190*/  LOP3.LUT R0, R22, 0x7ffffffc, RZ, 0xc0, !PT ;  /* 0x7ffffffc16007812 */ /* 0x000fe200078ec0ff */
[----:B------:R-:W-:Y:S01]  /*11a0*/  IMAD R3, R121, 0x40, R23 ;  /* 0x0000004079037824 */ /* 0x000fe200078e0217 */
[----:B------:R-:W-:Y:S01]  /*11b0*/  IADD3 R23, R16, 0x10, RZ ;  /* 0x0000001010177810 */ /* 0x000fe20007ffe0ff */
[----:B------:R-:W-:Y:S02]  /*11c0*/  BSSY B0, `(.L_x_726) ;  /* 0x000002b000007945 */ /* 0x000fe40003800000 */
[----:B------:R-:W-:Y:S01]  /*11d0*/  IMAD.IADD R0, R21, 0x1, -R0 ;  /* 0x0000000115007824 */ /* 0x000fe200078e0a00 */
[----:B------:R-:W-:Y:S02]  /*11e0*/  ISETP.GE.AND P1, PT, R23, R20, PT ;  /* 0x000000141700720c */ /* 0x000fe40003f26270 */
[----:B------:R-:W-:Y:S01]  /*11f0*/  IADD3 R3, R3, -0x40, RZ ;  /* 0xffffffc003037810 */ /* 0x000fe20007ffe0ff */
[----:B------:R-:W-:-:S04]  /*1200*/  IMAD.SHL.U32 R0, R0, 0x2, RZ ;  /* 0x0000000200007824 */ /* 0x000fc800078e00ff */
[----:B------:R-:W-:-:S05]  /*1210*/  IMAD R0, R29, c[0x0][0x228], R0 ;  /* 0x00008a001d007a24 */ /* 0x000fca00078e0200 */
[----:B------:R-:W-:Y:S02]  /*1220*/  IADD3 R172, P0, R3, R0, RZ ;  /* 0x0000000003ac7210 */ /* 0x000fe40007f1e0ff */
[----:B------:R-:W-:-:S04]  /*1230*/  SHF.R.S32.HI R0, RZ, 0x1f, R0 ;  /* 0x0000001fff007819 */ /* 0x000fc80000011400 */
[----:B------:R-:W-:Y:S01]  /*1240*/  LEA.HI.X.SX32 R128, R3, R0, 0x1, P0 ;  /* 0x0000000003807211 */ /* 0x000fe200000f0eff */
[----:B------:R-:W-:Y:S05]  /*1250*/  @P1 BRA `(.L_x_727) ;  /* 0x0000021000001947 */ /* 0x000fea0003800000 */
[----:B------:R-:W-:Y:S01]  /*1260*/  IADD3 R0, P0, R6, 0x10, RZ ;  /* 0x0000001006007810 */ /* 0x000fe20007f1e0ff */
[----:B--2---:R-:W-:Y:S01]  /*1270*/  IMAD.MOV.U32 R8, RZ, RZ, R18 ;  /* 0x000000ffff087224 */ /* 0x004fe200078e0012 */
        /* <DEDUP_REMOVED lines=31> */
.L_x_727:
[----:B------:R-:W-:Y:S05]  /*1470*/  BSYNC B0 ;  /* 0x0000000000007941 */ /* 0x000fea0003800000 */
.L_x_726:
[----:B------:R-:W-:Y:S01]  /*1480*/  IADD3 R22, R16, 0x20, RZ ;  /* 0x0000002010167810 */ /* 0x000fe20007ffe0ff */
[----:B------:R-:W-:Y:S03]  /*1490*/  BSSY B0, `(.L_x_728) ;  /* 0x0000024000007945 */ /* 0x000fe60003800000 */
[----:B------:R-:W-:-:S13]  /*14a0*/  ISETP.GE.AND P0, PT, R22, R20, PT ;  /* 0x000000141600720c */ /* 0x000fda0003f06270 */
        /* <DEDUP_REMOVED lines=34> */
.L_x_729:
[----:B------:R-:W-:Y:S05]  /*16d0*/  BSYNC B0 ;  /* 0x0000000000007941 */ /* 0x000fea0003800000 */
.L_x_728:
[----:B------:R-:W-:Y:S01]  /*16e0*/  IADD3 R21, R16, 0x30, RZ ;  /* 0x0000003010157810 */ /* 0x000fe20007ffe0ff */
[----:B------:R-:W-:Y:S01]  /*16f0*/  IMAD.MOV.U32 R25, RZ, RZ, c[0x0][0x198] ;  /* 0x00006600ff197624 */ /* 0x000fe200078e00ff */
[----:B------:R-:W-:Y:S01]  /*1700*/  BSSY B0, `(.L_x_730) ;  /* 0x0000026000007945 */ /* 0x000fe20003800000 */
[----:B------:R-:W-:Y:S01]  /*1710*/  IMAD.MOV.U32 R112, RZ, RZ, 0x6 ;  /* 0x00000006ff707424 */ /* 0x000fe200078e00ff */
[----:B------:R-:W-:Y:S01]  /*1720*/  ISETP.GE.AND P0, PT, R21, R20, PT ;  /* 0x000000141500720c */ /* 0x000fe20003f06270 */
[----:B------:R-:W-:-:S03]  /*1730*/  IMAD.SHL.U32 R113, R25, 0x40, RZ ;  /* 0x0000004019717824 */ /* 0x000fc600078e00ff */
[----:B------:R-:W-:-:S09]  /*1740*/  SHF.L.U64.HI R112, R25, R112, c[0x0][0x19c] ;  /* 0x0000670019707619 */ /* 0x000fd20000010270 */
        /* <DEDUP_REMOVED lines=10> */
[C---:B--2---:R-:W-:Y:S01]  /*17f0*/  @!P3 LEA R8, P4, R10.reuse, c[0x0][0x160], 0x1 ;  /* 0x000058000a08ba11 */ /* 0x044fe200078808ff */
        /* <DEDUP_REMOVED lines=22> */
.L_x_731:
[----:B------:R-:W-:Y:S05]  /*1960*/  BSYNC B0 ;  /* 0x0000000000007941 */ /* 0x000fea0003800000 */
.L_x_730:
[----:B------:R-:W-:Y:S01]  /*1970*/  MOV R122, R40 ;  /* 0x00000028007a7202 */ /* 0x000fe20000000f00 */
[----:B------:R-:W-:Y:S01]  /*1980*/  BSSY B0, `(.L_x_732) ;  /* 0x0000026000007945 */ /* 0x000fe20003800000 */
[----:B------:R-:W-:Y:S02]  /*1990*/  MOV R123, R41 ;  /* 0x00000029007b7202 */ /* 0x000fe40000000f00 */
[----:B------:R-:W-:Y:S02]  /*19a0*/  IADD3 R37, R121, -0x1, RZ ;  /* 0xffffffff79257810 */ /* 0x000fe40007ffe0ff */
[----:B------:R-:W-:Y:S02]  /*19b0*/  MOV R122, R34 ;  /* 0x00000022007a7202 */ /* 0x000fe40000000f00 */
[----:B--2---:R-:W-:Y:S01]  /*19c0*/  SHF.R.S32.HI R15, RZ, 0x1f, R37 ;  /* 0x0000001fff0f7819 */ /* 0x004fe20000011425 */
[----:B------:R-:W-:Y:S02]  /*19d0*/  IMAD R14, R37, -0x40, R36 ;  /* 0xffffffc0250e7824 */ /* 0x000fe400078e0224 */
[----:B------:R2:W-:Y:S01]  /*19e0*/  STL.64 [R1+0x38], R122 ;  /* 0x0000387a01007387 */ /* 0x0005e20000100a00 */
[----:B------:R-:W-:-:S02]  /*19f0*/  IMAD R8, R112, R37, RZ ;  /* 0x0000002570087224 */ /* 0x000fc400078e02ff */
[----:B------:R-:W-:Y:S01]  /*1a00*/  ISETP.GE.AND P0, PT, R16, R14, PT ;  /* 0x0000000e1000720c */ /* 0x000fe20003f06270 */
[----:B------:R-:W-:-:S04]  /*1a10*/  IMAD.WIDE.U32 R6, R37, R113, R122 ;  /* 0x0000007125067225 */ /* 0x000fc800078e007a */
[----:B------:R-:W-:-:S05]  /*1a20*/  IMAD R8, R15, R113, R8 ;  /* 0x000000710f087224 */ /* 0x000fca00078e0208 */
[----:B------:R-:W-:-:S03]  /*1a30*/  IADD3 R9, R7, R8, RZ ;  /* 0x0000000807097210 */ /* 0x000fc60007ffe0ff */
        /* <DEDUP_REMOVED lines=26> */
.L_x_733:
[----:B------:R-:W-:Y:S05]  /*1be0*/  BSYNC B0 ;  /* 0x0000000000007941 */ /* 0x000fea0003800000 */
.L_x_732:
[----:B------:R-:W-:Y:S01]  /*1bf0*/  ISETP.GE.AND P0, PT, R23, R14, PT ;  /* 0x0000000e1700720c */ /* 0x000fe20003f06270 */
[----:B------:R-:W-:Y:S01]  /*1c00*/  BSSY B0, `(.L_x_734) ;  /* 0x000001f000007945 */ /* 0x000fe20003800000 */
[C---:B------:R-:W-:Y:S01]  /*1c10*/  SHF.L.U64.HI R114, R25.reuse, R26, c[0x0][0x19c] ;  /* 0x0000670019727619 */ /* 0x040fe2000001021a */
[----:B------:R-:W-:-:S10]  /*1c20*/  IMAD.SHL.U32 R115, R25, 0x10, RZ ;  /* 0x0000001019737824 */ /* 0x000fd400078e00ff */
[----:B------:R-:W-:Y:S05]  /*1c30*/  @P0 BRA `(.L_x_735) ;  /* 0x000001b000000947 */ /* 0x000fea0003800000 */
[----:B------:R-:W-:Y:S02]  /*1c40*/  ISETP.GE.AND P3, PT, R124, c[0x0][0x220], PT ;  /* 0x000088007c007a0c */ /* 0x000fe40003f66270 */
[----:B------:R-:W-:Y:S02]  /*1c50*/  ISETP.GE.AND P2, PT, R118, c[0x0][0x220], PT ;  /* 0x0000880076007a0c */ /* 0x000fe40003f46270 */
[----:B------:R-:W-:Y:S02]  /*1c60*/  IADD3 R0, P1, R115, R6, RZ ;  /* 0x0000000673007210 */ /* 0x000fe40007f3e0ff */
[----:B------:R-:W-:-:S03]  /*1c70*/  ISETP.GE.AND P0, PT, R117, c[0x0][0x220], PT ;  /* 0x0000880075007a0c */ /* 0x000fc60003f06270 */
[----:B------:R-:W-:-:S04]  /*1c80*/  IMAD.X R3, R114, 0x1, R9, P1 ;  /* 0x0000000172037824 */ /* 0x000fc800008e0609 */
[C---:B---3--:R-:W-:Y:S01]  /*1c90*/  @!P3 LEA R12, P4, R0.reuse, c[0x0][0x168], 0x1 ;  /* 0x00005a00000cba11 */ /* 0x048fe200078808ff */
        /* <DEDUP_REMOVED lines=21> */
.L_x_735:
[----:B------:R-:W-:Y:S05]  /*1df0*/  BSYNC B0 ;  /* 0x0000000000007941 */ /* 0x000fea0003800000 */
.L_x_734:
[----:B------:R-:W-:Y:S01]  /*1e00*/  ISETP.GE.AND P0, PT, R22, R14, PT ;  /* 0x0000000e1600720c */ /* 0x000fe20003f06270 */
[----:B------:R-:W-:-:S12]  /*1e10*/  BSSY B0, `(.L_x_736) ;  /* 0x000001e000007945 */ /* 0x000fd80003800000 */
[----:B------:R-:W-:Y:S05]  /*1e20*/  @P0 BRA `(.L_x_737) ;  /* 0x000001c000000947 */ /* 0x000fea0003800000 */
[----:B------:R-:W-:Y:S01]  /*1e30*/  ISETP.GE.AND P3, PT, R124, c[0x0][0x220], PT ;  /* 0x000088007c007a0c */ /* 0x000fe20003f66270 */
[----:B------:R-:W-:Y:S01]  /*1e40*/  IMAD.MOV.U32 R3, RZ, RZ, c[0x0][0x19c] ;  /* 0x00006700ff037624 */ /* 0x000fe200078e00ff */
[----:B------:R-:W-:Y:S02]  /*1e50*/  ISETP.GE.AND P2, PT, R118, c[0x0][0x220], PT ;  /* 0x0000880076007a0c */ /* 0x000fe40003f46270 */
[----:B------:R-:W-:Y:S02]  /*1e60*/  LEA R0, P1, R25, R6, 0x5 ;  /* 0x0000000619007211 */ /* 0x000fe400078228ff */
[----:B------:R-:W-:Y:S02]  /*1e70*/  ISETP.GE.AND P0, PT, R117, c[0x0][0x220], PT ;  /* 0x0000880075007a0c */ /* 0x000fe40003f06270 */
[----:B------:R-:W-:-:S05]  /*1e80*/  LEA.HI.X R3, R25, R9, R3, 0x5, P1 ;  /* 0x0000000919037211 */ /* 0x000fca00008f2c03 */
        /* <DEDUP_REMOVED lines=22> */
.L_x_737:
[----:B------:R-:W-:Y:S05]  /*1ff0*/  BSYNC B0 ;  /* 0x0000000000007941 */ /* 0x000fea0003800000 */
.L_x_736:
[----:B------:R-:W-:Y:S01]  /*2000*/  ISETP.GE.AND P0, PT, R21, R14, PT ;  /* 0x0000000e1500720c */ /* 0x000fe20003f06270 */
[----:B------:R-:W-:-:S12]  /*2010*/  BSSY B0, `(.L_x_738) ;  /* 0x0000020000007945 */ /* 0x000fd80003800000 */
[----:B------:R-:W-:Y:S05]  /*2020*/  @P0 BRA `(.L_x_739) ;  /* 0x000001e000000947 */ /* 0x000fea0003800000 */
[----:B------:R-:W-:Y:S01]  /*2030*/  ISETP.GE.AND P3, PT, R124, c[0x0][0x220], PT ;  /* 0x000088007c007a0c */ /* 0x000fe20003f66270 */
[----:B------:R-:W-:Y:S01]  /*2040*/  IMAD.MOV.U32 R8, RZ, RZ, R6 ;  /* 0x000000ffff087224 */ /* 0x000fe200078e0006 */
[----:B------:R-:W-:Y:S01]  /*2050*/  ISETP.GE.AND P2, PT, R118, c[0x0][0x220], PT ;  /* 0x0000880076007a0c */ /* 0x000fe20003f46270 */
[----:B------:R-:W-:Y:S01]  /*2060*/  ULDC UR4, c[0x0][0x19c] ;  /* 0x0000670000047ab9 */ /* 0x000fe20000000800 */
[----:B------:R-:W-:Y:S01]  /*2070*/  ISETP.GE.AND P0, PT, R117, c[0x0][0x220], PT ;  /* 0x0000880075007a0c */ /* 0x000fe20003f06270 */
[----:B------:R-:W-:Y:S01]  /*2080*/  UIMAD UR4, UR4, 0x30, URZ ;  /* 0x00000030040478a4 */ /* 0x000fe2000f8e023f */
[----:B---3--:R-:W-:-:S05]  /*2090*/  IMAD.WIDE.U32 R10, R25, 0x30, R8 ;  /* 0x00000030190a7825 */ /* 0x008fca00078e0008 */
[----:B------:R-:W-:Y:S02]  /*20a0*/  IADD3 R0, R11, UR4, RZ ;  /* 0x000000040b007c10 */ /* 0x000fe4000fffe0ff */
        /* <DEDUP_REMOVED lines=22> */
.L_x_739:
[----:B------:R-:W-:Y:S05]  /*2210*/  BSYNC B0 ;  /* 0x0000000000007941 */ /* 0x000fea0003800000 */
.L_x_738:
[----:B------:R-:W0:Y:S01]  /*2220*/  LDGDEPBAR ;  /* 0x00000000000079af */ /* 0x000e220000000000 */
[----:B------:R-:W-:Y:S01]  /*2230*/  ISETP.GE.AND P1, PT, R16, R14, PT ;  /* 0x0000000e1000720c */ /* 0x000fe20003f26270 */
[----:B------:R-:W-:Y:S01]  /*2240*/  IMAD R0, R15, c[0x0][0x1a0], RZ ;  /* 0x000068000f007a24 */ /* 0x000fe200078e02ff */
[----:B------:R-:W-:Y:S01]  /*2250*/  BSSY B0, `(.L_x_740) ;  /* 0x0000025000007945 */ /* 0x000fe20003800000 */
[----:B---3--:R-:W-:-:S04]  /*2260*/  IMAD.WIDE.U32 R8, R37, c[0x0][0x1a0], RZ ;  /* 0x0000680025087a25 */ /* 0x008fc800078e00ff */
        /* <DEDUP_REMOVED lines=29> */
[----:B----4-:R-:W-:-:S04]  /*2440*/  LEA R8, P0, R6, c[0x0][0x170], 0x1 ;  /* 0x00005c0006087a11 */ /* 0x010fc800078008ff */
[----:B------:R-:W-:-:S05]  /*2450*/  LEA.HI.X R9, R6, c[0x0][0x174], R7, 0x1, P0 ;  /* 0x00005d0006097a11 */ /* 0x000fca00000f0c07 */
[----:B------:R-:W-:Y:S01]  /*2460*/  @!PT LDS RZ, [RZ] ;  /* 0x00000000fffff984 */ /* 0x000fe20000000800 */
[----:B------:R-:W-:Y:S01]  /*2470*/  @!PT LDS RZ, [RZ] ;  /* 0x00000000fffff984 */ /* 0x000fe20000000800 */
[----:B------:R-:W-:Y:S01]  /*2480*/  @!PT LDS RZ, [RZ] ;  /* 0x00000000fffff984 */ /* 0x000fe20000000800 */
[----:B------:R4:W-:Y:S04]  /*2490*/  LDGSTS.E.BYPASS.LTC128B.128 [R199+0x10000], [R8.64+0x100] ;  /* 0x1000010008c77fae */ /* 0x0009e8000b901d46 */
.L_x_741:
[----:B------:R-:W-:Y:S05]  /*24a0*/  BSYNC B0 ;  /* 0x0000000000007941 */ /* 0x000fea0003800000 */
.L_x_740:
[----:B------:R-:W-:Y:S01]  /*24b0*/  ISETP.GE.AND P0, PT, R23, R14, PT ;  /* 0x0000000e1700720c */ /* 0x000fe20003f06270 */
[----:B------:R-:W-:-:S12]  /*24c0*/  BSSY B0, `(.L_x_742) ;  /* 0x0000022000007945 */ /* 0x000fd80003800000 */
[----:B------:R1:W-:Y:S04]  /*24d0*/  @P0 STS.128 [R199+0xc800], RZ ;  /* 0x00c800ffc7000388 */ /* 0x0003e80000000c00 */
[----:B------:R1:W-:Y:S04]  /*24e0*/  @P0 STS.128 [R199+0xe800], RZ ;  /* 0x00e800ffc7000388 */ /* 0x0003e80000000c00 */
[----:B------:R1:W-:Y:S01]  /*24f0*/  @P0 STS.128 [R199+0x10800], RZ ;  /* 0x010800ffc7000388 */ /* 0x0003e20000000c00 */
[----:B------:R-:W-:Y:S05]  /*2500*/  @P0 BRA `(.L_x_743) ;  /* 0x000001d000000947 */ /* 0x000fea0003800000 */
[----:B------:R-:W-:Y:S01]  /*2510*/  ISETP.GE.AND P3, PT, R124, c[0x0][0x220], PT ;  /* 0x000088007c007a0c */ /* 0x000fe20003f66270 */
[----:B----4-:R-:W-:Y:S01]  /*2520*/  IMAD.WIDE.U32 R8, R27, c[0x0][0x1a0], RZ ;  /* 0x000068001b087a25 */ /* 0x010fe200078e00ff */
        /* <DEDUP_REMOVED lines=27> */
.L_x_743:
[----:B------:R-:W-:Y:S05]  /*26e0*/  BSYNC B0 ;  /* 0x0000000000007941 */ /* 0x000fea0003800000 */
.L_x_742:
[----:B------:R-:W-:Y:S01]  /*26f0*/  ISETP.GE.AND P0, PT, R22, R14, PT ;  /* 0x0000000e1600720c */ /* 0x000fe20003f06270 */
        /* <DEDUP_REMOVED lines=8> */
[----:B----4-:R-:W-:-:S03]  /*2780*/  IMAD.MOV.U32 R8, RZ, RZ, c[0x0][0x1a4] ;  /* 0x00006900ff087624 */ /* 0x010fc600078e00ff */
        /* <DEDUP_REMOVED lines=25> */
.L_x_745:
[----:B------:R-:W-:Y:S05]  /*2920*/  BSYNC B0 ;  /* 0x0000000000007941 */ /* 0x000fea0003800000 */
.L_x_744:
[----:B------:R-:W-:Y:S01]  /*2930*/  ISETP.GE.AND P0, PT, R21, R14, PT ;  /* 0x0000000e1500720c */ /* 0x000fe20003f06270 */
[----:B------:R-:W-:-:S12]  /*2940*/  BSSY B0, `(.L_x_746) ;  /* 0x0000023000007945 */ /* 0x000fd80003800000 */
[----:B------:R1:W-:Y:S04]  /*2950*/  @P0 STS.128 [R199+0xd800], RZ ;  /* 0x00d800ffc7000388 */ /* 0x0003e80000000c00 */
[----:B------:R1:W-:Y:S04]  /*2960*/  @P0 STS.128 [R199+0xf800], RZ ;  /* 0x00f800ffc7000388 */ /* 0x0003e80000000c00 */
[----:B------:R1:W-:Y:S01]  /*2970*/  @P0 STS.128 [R199+0x11800], RZ ;  /* 0x011800ffc7000388 */ /* 0x0003e20000000c00 */
[----:B------:R-:W-:Y:S05]  /*2980*/  @P0 BRA `(.L_x_747) ;  /* 0x000001e000000947 */ /* 0x000fea0003800000 */
[----:B------:R-:W-:Y:S01]  /*2990*/  ISETP.GE.AND P3, PT, R124, c[0x0][0x220], PT ;  /* 0x000088007c007a0c */ /* 0x000fe20003f66270 */
[----:B----4-:R-:W-:Y:S01]  /*29a0*/  IMAD.MOV.U32 R10, RZ, RZ, c[0x0][0x1a0] ;  /* 0x00006800ff0a7624 */ /* 0x010fe200078e00ff */
[----:B------:R-:W-:Y:S01]  /*29b0*/  ISETP.GE.AND P2, PT, R118, c[0x0][0x220], PT ;  /* 0x0000880076007a0c */ /* 0x000fe20003f46270 */
[----:B------:R-:W-:Y:S01]  /*29c0*/  ULDC UR4, c[0x0][0x1a4] ;  /* 0x0000690000047ab9 */ /* 0x000fe20000000800 */
[----:B------:R-:W-:Y:S01]  /*29d0*/  ISETP.GE.AND P0, PT, R117, c[0x0][0x220], PT ;  /* 0x0000880075007a0c */ /* 0x000fe20003f06270 */
[----:B------:R-:W-:Y:S01]  /*29e0*/  UIMAD UR4, UR4, 0x30, URZ ;  /* 0x00000030040478a4 */ /* 0x000fe2000f8e023f */
[----:B------:R-:W-:-:S05]  /*29f0*/  IMAD.WIDE.U32 R10, R10, 0x30, R6 ;  /* 0x000000300a0a7825 */ /* 0x000fca00078e0006 */
        /* <DEDUP_REMOVED lines=23> */
.L_x_747:
[----:B------:R-:W-:Y:S05]  /*2b70*/  BSYNC B0 ;  /* 0x0000000000007941 */ /* 0x000fea0003800000 */
.L_x_746:
[C---:B------:R-:W-:Y:S01]  /*2b80*/  IMAD.SHL.U32 R0, R32.reuse, 0x40, RZ ;  /* 0x0000004020007824 */ /* 0x040fe200078e00ff */
[----:B------:R-:W-:Y:S01]  /*2b90*/  R2P PR, R32, 0x6 ;  /* 0x0000000620007804 */ /* 0x000fe20000000000 */
[----:B------:R-:W-:Y:S01]  /*2ba0*/  IMAD.SHL.U32 R3, R16, 0x8, RZ ;  /* 0x0000000810037824 */ /* 0x000fe200078e00ff */
[----:B------:R-:W0:Y:S02]  /*2bb0*/  LDGDEPBAR ;  /* 0x00000000000079af */ /* 0x000e240000000000 */
[----:B------:R-:W-:-:S04]  /*2bc0*/  LOP3.LUT R0, R0, 0x1c0, RZ, 0xc0, !PT ;  /* 0x000001c000007812 */ /* 0x000fc800078ec0ff */
[----:B------:R-:W-:Y:S02]  /*2bd0*/  LOP3.LUT R3, R0, 0x8, R3, 0xf8, !PT ;  /* 0x0000000800037812 */ /* 0x000fe400078ef803 */
[----:B------:R-:W-:-:S04]  /*2be0*/  SHF.R.U32.HI R0, RZ, 0x3, R0 ;  /* 0x00000003ff007819 */ /* 0x000fc80000011600 */
[----:B------:R-:W-:Y:S01]  /*2bf0*/  LOP3.LUT R0, R3, R0, RZ, 0x3c, !PT ;  /* 0x0000000003007212 */ /* 0x000fe200078e3cff */
[----:B------:R-:W-:-:S04]  /*2c00*/  IMAD R3, R111, 0x400, R5 ;  /* 0x000004006f037824 */ /* 0x000fc800078e0205 */
[----:B------:R-:W-:Y:S02]  /*2c10*/  IMAD R0, R24, 0x200, R0 ;  /* 0x0000020018007824 */ /* 0x000fe400078e0200 */
[----:B------:R-:W-:Y:S02]  /*2c20*/  IMAD.SHL.U32 R183, R3, 0x2, RZ ;  /* 0x0000000203b77824 */ /* 0x000fe400078e00ff */
[----:B------:R-:W-:Y:S02]  /*2c30*/  IMAD.SHL.U32 R176, R0, 0x2, RZ ;  /* 0x0000000200b07824 */ /* 0x000fe400078e00ff */
[--C-:B------:R-:W-:Y:S01]  /*2c40*/  IMAD R184, R4, 0x2, R183.reuse ;  /* 0x0000000204b87824 */ /* 0x100fe200078e02b7 */
[----:B----4-:R-:W-:Y:S01]  /*2c50*/  LDSM.16.M88.4 R8, [R183] ;  /* 0x00000000b708783b */ /* 0x010fe20000000200 */
[----:B------:R-:W-:Y:S01]  /*2c60*/  IMAD R186, R2, 0x2, R183 ;  /* 0x0000000202ba7824 */ /* 0x000fe200078e02b7 */
[----:B------:R-:W-:Y:S01]  /*2c70*/  IADD3 R0, R176, 0x6000, RZ ;  /* 0x00006000b0007810 */ /* 0x000fe20007ffe0ff */
[----:B------:R-:W-:Y:S01]  /*2c80*/  IMAD R185, R2, 0x2, R184 ;  /* 0x0000000202b97824 */ /* 0x000fe200078e02b8 */
[----:B-1----:R-:W1:Y:S01]  /*2c90*/  LDSM.16.M88.4 R28, [R176+0x6000] ;  /* 0x00600000b01c783b */ /* 0x002e620000000200 */
[----:B------:R-:W-:-:S02]  /*2ca0*/  IADD3 R187, R176, 0x6020, RZ ;  /* 0x00006020b0bb7810 */ /* 0x000fc40007ffe0ff */
[----:B------:R-:W-:Y:S01]  /*2cb0*/  @P1 IADD3 R187, R0, -0x20, RZ ;  /* 0xffffffe000bb1810 */ /* 0x000fe20007ffe0ff */
[----:B------:R-:W4:Y:S01]  /*2cc0*/  LDSM.16.M88.4 R24, [R176+0x6800] ;  /* 0x00680000b018783b */ /* 0x000f220000000200 */
[----:B------:R-:W-:Y:S02]  /*2cd0*/  IMAD.MOV.U32 R0, RZ, RZ, 0x40 ;  /* 0x00000040ff007424 */ /* 0x000fe400078e00ff */
[C---:B------:R-:W-:Y:S01]  /*2ce0*/  IADD3 R198, R187.reuse, 0x800, RZ ;  /* 0x00000800bbc67810 */ /* 0x040fe20007ffe0ff */
[----:B------:R-:W5:Y:S01]  /*2cf0*/  LDSM.16.M88.4 R20, [R176+0x7000] ;  /* 0x00700000b014783b */ /* 0x000f620000000200 */
[C---:B------:R-:W-:Y:S02]  /*2d00*/  IADD3 R197, R187.reuse, 0x1000, RZ ;  /* 0x00001000bbc57810 */ /* 0x040fe40007ffe0ff */
[----:B------:R-:W-:Y:S01]  /*2d10*/  SEL R0, R0, 0xffffffc0, !P2 ;  /* 0xffffffc000007807 */ /* 0x000fe20005000000 */
[----:B------:R-:W2:Y:S01]  /*2d20*/  LDSM.16.M88.4 R12, [R176+0x7800] ;  /* 0x00780000b00c783b */ /* 0x000ea20000000200 */
[----:B------:R-:W-:-:S02]  /*2d30*/  IADD3 R196, R187, 0x1800, RZ ;  /* 0x00001800bbc47810 */ /* 0x000fc40007ffe0ff */
[C---:B------:R-:W-:Y:S01]  /*2d40*/  IADD3 R195, R187.reuse, 0x2000, RZ ;  /* 0x00002000bbc37810 */ /* 0x040fe20007ffe0ff */
[----:B------:R-:W-:Y:S01]  /*2d50*/  LDSM.16.M88.4 R16, [R184] ;  /* 0x00000000b810783b */ /* 0x000fe20000000200 */
[----:B------:R-:W-:Y:S01]  /*2d60*/  IMAD.IADD R182, R176, 0x1, R0 ;  /* 0x00000001b0b67824 */ /* 0x000fe200078e0200 */
[C---:B------:R-:W-:Y:S01]  /*2d70*/  IADD3 R194, R187.reuse, 0x2800, RZ ;  /* 0x00002800bbc27810 */ /* 0x040fe20007ffe0ff */
[----:B------:R-:W-:Y:S01]  /*2d80*/  IMAD.IADD R181, R0, 0x1, R187 ;  /* 0x0000000100b57824 */ /* 0x000fe200078e02bb */
[----:B------:R-:W3:Y:S01]  /*2d90*/  LDSM.16.M88.4 R64, [R187] ;  /* 0x00000000bb40783b */ /* 0x000ee20000000200 */
[----:B------:R-:W-:Y:S01]  /*2da0*/  IMAD.SHL.U32 R0, R38, 0x2, RZ ;  /* 0x0000000226007824 */ /* 0x000fe200078e00ff */
[C---:B------:R-:W-:Y:S02]  /*2db0*/  IADD3 R193, R187.reuse, 0x3000, RZ ;  /* 0x00003000bbc17810 */ /* 0x040fe40007ffe0ff */
[----:B------:R-:W2:Y:S01]  /*2dc0*/  LDSM.16.M88.4 R60, [R187+0x800] ;  /* 0x00080000bb3c783b */ /* 0x000ea20000000200 */
[----:B------:R-:W-:-:S02]  /*2dd0*/  IADD3 R192, R187, 0x3800, RZ ;  /* 0x00003800bbc07810 */ /* 0x000fc40007ffe0ff */
[----:B------:R-:W-:Y:S01]  /*2de0*/  LOP3.LUT R0, R0, 0x6, RZ, 0xc0, !PT ;  /* 0x0000000600007812 */ /* 0x000fe200078ec0ff */
[----:B------:R-:W2:Y:S01]  /*2df0*/  LDSM.16.M88.4 R40, [R187+0x1000] ;  /* 0x00100000bb28783b */ /* 0x000ea20000000200 */
[C---:B------:R-:W-:Y:S02]  /*2e00*/  IADD3 R191, R187.reuse, 0x4000, RZ ;  /* 0x00004000bbbf7810 */ /* 0x040fe40007ffe0ff */
[----:B------:R-:W-:Y:S01]  /*2e10*/  IADD3 R190, R187, 0x4800, RZ ;  /* 0x00004800bbbe7810 */ /* 0x000fe20007ffe0ff */
[----:B------:R-:W-:Y:S01]  /*2e20*/  LDSM.16.M88.4 R88, [R182+0x6800] ;  /* 0x00680000b658783b */ /* 0x000fe20000000200 */
[----:B------:R-:W-:Y:S01]  /*2e30*/  IMAD R0, R37, 0x40, R0 ;  /* 0x0000004025007824 */ /* 0x000fe200078e0200 */
[C---:B------:R-:W-:Y:S02]  /*2e40*/  IADD3 R189, R187.reuse, 0x5000, RZ ;  /* 0x00005000bbbd7810 */ /* 0x040fe40007ffe0ff */
[----:B------:R-:W-:Y:S01]  /*2e50*/  LDSM.16.M88.4 R76, [R182+0x7000] ;  /* 0x00700000b64c783b */ /* 0x000fe20000000200 */
[----:B------:R-:W-:-:S02]  /*2e60*/  IADD3 R188, R187, 0x5800, RZ ;  /* 0x00005800bbbc7810 */ /* 0x000fc40007ffe0ff */
[C---:B------:R-:W-:Y:S01]  /*2e70*/  IADD3 R3, R0.reuse, 0x10, RZ ;  /* 0x0000001000037810 */ /* 0x040fe20007ffe0ff */
[C---:B-1----:R-:W-:Y:S01]  /*2e80*/  HMMA.16816.F32.BF16 R44, R8.reuse, R28, RZ ;  /* 0x0000001c082c723c */ /* 0x042fe200000418ff */
[----:B------:R-:W-:Y:S01]  /*2e90*/  LDSM.16.M88.4 R84, [R182+0x7800] ;  /* 0x00780000b654783b */ /* 0x000fe20000000200 */
[C---:B------:R-:W-:Y:S02]  /*2ea0*/  IADD3 R7, R0.reuse, 0x8, RZ ;  /* 0x0000000800077810 */ /* 0x040fe40007ffe0ff */
[----:B------:R-:W-:Y:S01]  /*2eb0*/  ISETP.GE.AND P5, PT, R3, R36, PT ;  /* 0x000000240300720c */ /* 0x000fe20003fa6270 */
[----:B------:R-:W-:Y:S01]  /*2ec0*/  LDSM.16.M88.4 R92, [R181+0x1000] ;  /* 0x00100000b55c783b */ /* 0x000fe20000000200 */
[C---:B------:R-:W-:Y:S02]  /*2ed0*/  IADD3 R6, R0.reuse, 0x9, RZ ;  /* 0x0000000900067810 */ /* 0x040fe40007ffe0ff */
[----:B------:R-:W-:Y:S01]  /*2ee0*/  HMMA.16816.F32.BF16 R52, R8, R30, RZ ;  /* 0x0000001e0834723c */ /* 0x000fe200000418ff */
[----:B------:R-:W-:-:S02]  /*2ef0*/  IADD3 R3, R0, 0x11, RZ ;  /* 0x0000001100037810 */ /* 0x000fc40007ffe0ff */
[-C--:B------:R-:W-:Y:S02]  /*2f00*/  ISETP.GE.AND P1, PT, R0, R36.reuse, PT ;  /* 0x000000240000720c */ /* 0x080fe40003f26270 */
[-C--:B------:R-:W-:Y:S02]  /*2f10*/  ISETP.GE.AND P0, PT, R7, R36.reuse, PT ;  /* 0x000000240700720c */ /* 0x080fe40003f06270 */
[-C--:B------:R-:W-:Y:S01]  /*2f20*/  ISETP.GE.AND P6, PT, R6, R36.reuse, PT ;  /* 0x000000240600720c */ /* 0x080fe20003fc6270 */
[----:B----4-:R-:W-:Y:S01]  /*2f30*/  HMMA.16816.F32.BF16 R56, R8, R24, RZ ;  /* 0x000000180838723c */ /* 0x010fe200000418ff */
[----:B------:R-:W-:Y:S02]  /*2f40*/  ISETP.GE.AND P3, PT, R3, R36, PT ;  /* 0x000000240300720c */ /* 0x000fe40003f66270 */
[C---:B------:R-:W-:Y:S02]  /*2f50*/  IADD3 R6, R0.reuse, 0x18, RZ ;  /* 0x0000001800067810 */ /* 0x040fe40007ffe0ff */
[----:B------:R-:W-:-:S02]  /*2f60*/  IADD3 R3, R0, 0x19, RZ ;  /* 0x0000001900037810 */ /* 0x000fc40007ffe0ff */
[----:B------:R-:W-:Y:S01]  /*2f70*/  ISETP.GE.AND P2, PT, R6, R36, PT ;  /* 0x000000240600720c */ /* 0x000fe20003f46270 */
[----:B------:R-:W-:Y:S01]  /*2f80*/  HMMA.16816.F32.BF16 R48, R8, R26, RZ ;  /* 0x0000001a0830723c */ /* 0x000fe200000418ff */
[----:B------:R-:W-:-:S07]  /*2f90*/  IADD3 R6, R0, 0x20, RZ ;  /* 0x0000002000067810 */ /* 0x000fce0007ffe0ff */
[C---:B-----5:R-:W-:Y:S08]  /*2fa0*/  HMMA.16816.F32.BF16 R32, R8.reuse, R20, RZ ;  /* 0x000000140820723c */ /* 0x060ff000000418ff */
[C---:B------:R-:W-:Y:S08]  /*2fb0*/  HMMA.16816.F32.BF16 R28, R8.reuse, R22, RZ ;  /* 0x00000016081c723c */ /* 0x040ff000000418ff */
[C---:B--2---:R-:W-:Y:S08]  /*2fc0*/  HMMA.16816.F32.BF16 R24, R8.reuse, R12, RZ ;  /* 0x0000000c0818723c */ /* 0x044ff000000418ff */
[----:B------:R-:W-:Y:S01]  /*2fd0*/  HMMA.16816.F32.BF16 R20, R8, R14, RZ ;  /* 0x0000000e0814723c */ /* 0x000fe200000418ff */
[----:B------:R-:W1:Y:S04]  /*2fe0*/  LDSM.16.M88.4 R8, [R187+0x1800] ;  /* 0x00180000bb08783b */ /* 0x000e680000000200 */
[----:B------:R-:W2:Y:S03]  /*2ff0*/  LDSM.16.M88.4 R12, [R186] ;  /* 0x00000000ba0c783b */ /* 0x000ea60000000200 */
[C---:B---3--:R-:W-:Y:S08]  /*3000*/  HMMA.16816.F32.BF16 R44, R16.reuse, R64, R44 ;  /* 0x00000040102c723c */ /* 0x048ff0000004182c */
[C---:B------:R-:W-:Y:S01]  /*3010*/  HMMA.16816.F32.BF16 R72, R16.reuse, R66, R52 ;  /* 0x000000421048723c */ /* 0x040fe20000041834 */
[----:B------:R-:W3:Y:S04]  /*3020*/  LDSM.16.M88.4 R64, [R182+0x6000] ;  /* 0x00600000b640783b */ /* 0x000ee80000000200 */
[----:B------:R-:W-:Y:S03]  /*3030*/  LDSM.16.M88.4 R52, [R181] ;  /* 0x00000000b534783b */ /* 0x000fe60000000200 */
[C---:B------:R-:W-:Y:S08]  /*3040*/  HMMA.16816.F32.BF16 R80, R16.reuse, R60, R56 ;  /* 0x0000003c1050723c */ /* 0x040ff00000041838 */
[C---:B------:R-:W-:Y:S01]  /*3050*/  HMMA.16816.F32.BF16 R68, R16.reuse, R62, R48 ;  /* 0x0000003e1044723c */ /* 0x040fe20000041830 */
[----:B------:R-:W-:Y:S07]  /*3060*/  LDSM.16.M88.4 R48, [R181+0x800] ;  /* 0x00080000b530783b */ /* 0x000fee0000000200 */
[C---:B------:R-:W-:Y:S08]  /*3070*/  HMMA.16816.F32.BF16 R60, R16.reuse, R40, R32 ;  /* 0x00000028103c723c */ /* 0x040ff00000041820 */
[C---:B------:R-:W-:Y:S08]  /*3080*/  HMMA.16816.F32.BF16 R56, R16.reuse, R42, R28 ;  /* 0x0000002a1038723c */ /* 0x040ff0000004181c */
[C---:B-1----:R-:W-:Y:S08]  /*3090*/  HMMA.16816.F32.BF16 R24, R16.reuse, R8, R24 ;  /* 0x000000081018723c */ /* 0x042ff00000041818 */
[----:B------:R-:W-:Y:S01]  /*30a0*/  HMMA.16816.F32.BF16 R20, R16, R10, R20 ;  /* 0x0000000a1014723c */ /* 0x000fe20000041814 */
[----:B------:R-:W1:Y:S04]  /*30b0*/  LDSM.16.M88.4 R8, [R185] ;  /* 0x00000000b908783b */ /* 0x000e680000000200 */
[----:B------:R-:W-:Y:S03]  /*30c0*/  LDSM.16.M88.4 R16, [R183+0x2000] ;  /* 0x00200000b710783b */ /* 0x000fe60000000200 */
[C---:B--2---:R-:W-:Y:S01]  /*30d0*/  HMMA.16816.F32.BF16 R32, R12.reuse, R88, R80 ;  /* 0x000000580c20723c */ /* 0x044fe20000041850 */
[----:B------:R-:W2:Y:S07]  /*30e0*/  LDSM.16.M88.4 R80, [R181+0x1800] ;  /* 0x00180000b550783b */ /* 0x000eae0000000200 */
[C---:B---3--:R-:W-:Y:S08]  /*30f0*/  HMMA.16816.F32.BF16 R44, R12.reuse, R64, R44 ;  /* 0x000000400c2c723c */ /* 0x048ff0000004182c */
[C---:B------:R-:W-:Y:S01]  /*3100*/  HMMA.16816.F32.BF16 R40, R12.reuse, R66, R72 ;  /* 0x000000420c28723c */ /* 0x040fe20000041848 */
[----:B------:R-:W-:Y:S07]  /*3110*/  LDSM.16.M88.4 R72, [R176+0x8800] ;  /* 0x00880000b048783b */ /* 0x000fee0000000200 */
[C---:B------:R-:W-:Y:S01]  /*3120*/  HMMA.16816.F32.BF16 R28, R12.reuse, R90, R68 ;  /* 0x0000005a0c1c723c */ /* 0x040fe20000041844 */
[----:B------:R-:W-:Y:S07]  /*3130*/  LDSM.16.M88.4 R88, [R182+0x8000] ;  /* 0x00800000b658783b */ /* 0x000fee0000000200 */
[C---:B------:R-:W-:Y:S08]  /*3140*/  HMMA.16816.F32.BF16 R60, R12.reuse, R76, R60 ;  /* 0x0000004c0c3c723c */ /* 0x040ff0000004183c */
[C---:B------:R-:W-:Y:S01]  /*3150*/  HMMA.16816.F32.BF16 R56, R12.reuse, R78, R56 ;  /* 0x0000004e0c38723c */ /* 0x040fe20000041838 */
[----:B------:R-:W3:Y:S07]  /*3160*/  LDSM.16.M88.4 R76, [R176+0x8000] ;  /* 0x00800000b04c783b */ /* 0x000eee0000000200 */
[C---:B------:R-:W-:Y:S08]  /*3170*/  HMMA.16816.F32.BF16 R24, R12.reuse, R84, R24 ;  /* 0x000000540c18723c */ /* 0x040ff00000041818 */
[----:B------:R-:W-:Y:S01]  /*3180*/  HMMA.16816.F32.BF16 R12, R12, R86, R20 ;  /* 0x000000560c0c723c */ /* 0x000fe20000041814 */
[----:B------:R-:W-:Y:S07]  /*3190*/  LDSM.16.M88.4 R84, [R187+0x2800] ;  /* 0x00280000bb54783b */ /* 0x000fee0000000200 */
[C---:B-1----:R-:W-:Y:S08]  /*31a0*/  HMMA.16816.F32.BF16 R68, R8.reuse, R52, R44 ;  /* 0x000000340844723c */ /* 0x042ff0000004182c */
[C---:B------:R-:W-:Y:S01]  /*31b0*/  HMMA.16816.F32.BF16 R40, R8.reuse, R54, R40 ;  /* 0x000000360828723c */ /* 0x040fe20000041828 */
[----:B------:R-:W1:Y:S07]  /*31c0*/  LDSM.16.M88.4 R52, [R176+0x9000] ;  /* 0x00900000b034783b */ /* 0x000e6e0000000200 */
[C---:B------:R-:W-:Y:S01]  /*31d0*/  HMMA.16816.F32.BF16 R64, R8.reuse, R48, R32 ;  /* 0x000000300840723c */ /* 0x040fe20000041820 */
[----:B------:R-:W-:Y:S07]  /*31e0*/  LDSM.16.M88.4 R32, [R187+0x2000] ;  /* 0x00200000bb20783b */ /* 0x000fee0000000200 */
[C---:B--2---:R-:W-:Y:S01]  /*31f0*/  HMMA.16816.F32.BF16 R44, R8.reuse, R80, R24 ;  /* 0x00000050082c723c */ /* 0x044fe20000041818 */
[----:B------:R-:W2:Y:S07]  /*3200*/  LDSM.16.M88.4 R24, [R176+0x9800] ;  /* 0x00980000b018783b */ /* 0x000eae0000000200 */
[C---:B------:R-:W-:Y:S08]  /*3210*/  HMMA.16816.F32.BF16 R48, R8.reuse, R50, R28 ;  /* 0x000000320830723c */ /* 0x040ff0000004181c */
[C---:B------:R-:W-:Y:S08]  /*3220*/  HMMA.16816.F32.BF16 R60, R8.reuse, R92, R60 ;  /* 0x0000005c083c723c */ /* 0x040ff0000004183c */
[C---:B------:R-:W-:Y:S01]  /*3230*/  HMMA.16816.F32.BF16 R56, R8.reuse, R94, R56 ;  /* 0x0000005e0838723c */ /* 0x040fe20000041838 */
[----:B------:R-:W-:Y:S07]  /*3240*/  LDSM.16.M88.4 R92, [R176+0xa800] ;  /* 0x00a80000b05c783b */ /* 0x000fee0000000200 */
[----:B------:R-:W-:Y:S01]  /*3250*/  HMMA.16816.F32.BF16 R20, R8, R82, R12 ;  /* 0x000000520814723c */ /* 0x000fe2000004180c */
[----:B------:R-:W4:Y:S04]  /*3260*/  LDSM.16.M88.4 R8, [R184+0x2000] ;  /* 0x00200000b808783b */ /* 0x000f280000000200 */
[----:B------:R-:W5:Y:S03]  /*3270*/  LDSM.16.M88.4 R80, [R187+0x3000] ;  /* 0x00300000bb50783b */ /* 0x000f660000000200 */
[C---:B---3--:R-:W-:Y:S01]  /*3280*/  HMMA.16816.F32.BF16 R28, R16.reuse, R76, R68 ;  /* 0x0000004c101c723c */ /* 0x048fe20000041844 */
[----:B------:R-:W-:Y:S07]  /*3290*/  LDSM.16.M88.4 R12, [R186+0x2000] ;  /* 0x00200000ba0c783b */ /* 0x000fee0000000200 */
[C---:B------:R-:W-:Y:S01]  /*32a0*/  HMMA.16816.F32.BF16 R40, R16.reuse, R78, R40 ;  /* 0x0000004e1028723c */ /* 0x040fe20000041828 */
[----:B------:R-:W-:Y:S07]  /*32b0*/  LDSM.16.M88.4 R76, [R182+0x9000] ;  /* 0x00900000b64c783b */ /* 0x000fee0000000200 */
[C---:B------:R-:W-:Y:S08]  /*32c0*/  HMMA.16816.F32.BF16 R68, R16.reuse, R72, R64 ;  /* 0x000000481044723c */ /* 0x040ff00000041840 */
[C---:B------:R-:W-:Y:S01]  /*32d0*/  HMMA.16816.F32.BF16 R64, R16.reuse, R74, R48 ;  /* 0x0000004a1040723c */ /* 0x040fe20000041830 */
[----:B------:R-:W3:Y:S07]  /*32e0*/  LDSM.16.M88.4 R72, [R187+0x3800] ;  /* 0x00380000bb48783b */ /* 0x000eee0000000200 */
[C---:B-1----:R-:W-:Y:S08]  /*32f0*/  HMMA.16816.F32.BF16 R60, R16.reuse, R52, R60 ;  /* 0x00000034103c723c */ /* 0x042ff0000004183c */
[C---:B------:R-:W-:Y:S08]  /*3300*/  HMMA.16816.F32.BF16 R56, R16.reuse, R54, R56 ;  /* 0x000000361038723c */ /* 0x040ff00000041838 */
[C---:B--2---:R-:W-:Y:S08]  /*3310*/  HMMA.16816.F32.BF16 R48, R16.reuse, R24, R44 ;  /* 0x000000181030723c */ /* 0x044ff0000004182c */
[----:B------:R-:W-:Y:S08]  /*3320*/  HMMA.16816.F32.BF16 R20, R16, R26, R20 ;  /* 0x0000001a1014723c */ /* 0x000ff00000041814 */
[C---:B----4-:R-:W-:Y:S08]  /*3330*/  HMMA.16816.F32.BF16 R16, R8.reuse, R32, R28 ;  /* 0x000000200810723c */ /* 0x050ff0000004181c */
[C---:B------:R-:W-:Y:S01]  /*3340*/  HMMA.16816.F32.BF16 R28, R8.reuse, R34, R40 ;  /* 0x00000022081c723c */ /* 0x040fe20000041828 */
[----:B------:R-:W1:Y:S07]  /*3350*/  LDSM.16.M88.4 R40, [R182+0x8800] ;  /* 0x00880000b628783b */ /* 0x000e6e0000000200 */
[C---:B------:R-:W-:Y:S01]  /*3360*/  HMMA.16816.F32.BF16 R32, R8.reuse, R84, R68 ;  /* 0x000000540820723c */ /* 0x040fe20000041844 */
[----:B------:R-:W-:Y:S07]  /*3370*/  LDSM.16.M88.4 R68, [R181+0x2000] ;  /* 0x00200000b544783b */ /* 0x000fee0000000200 */
[C---:B------:R-:W-:Y:S01]  /*3380*/  HMMA.16816.F32.BF16 R44, R8.reuse, R86, R64 ;  /* 0x00000056082c723c */ /* 0x040fe20000041840 */
[----:B------:R-:W2:Y:S07]  /*3390*/  LDSM.16.M88.4 R84, [R182+0x9800] ;  /* 0x00980000b654783b */ /* 0x000eae0000000200 */
[C---:B-----5:R-:W-:Y:S08]  /*33a0*/  HMMA.16816.F32.BF16 R64, R8.reuse, R80, R60 ;  /* 0x000000500840723c */ /* 0x060ff0000004183c */
[C---:B------:R-:W-:Y:S01]  /*33b0*/  HMMA.16816.F32.BF16 R60, R8.reuse, R82, R56 ;  /* 0x00000052083c723c */ /* 0x040fe20000041838 */
[----:B------:R-:W-:Y:S07]  /*33c0*/  LDSM.16.M88.4 R80, [R181+0x3000] ;  /* 0x00300000b550783b */ /* 0x000fee0000000200 */
[C---:B---3--:R-:W-:Y:S08]  /*33d0*/  HMMA.16816.F32.BF16 R56, R8.reuse, R72, R48 ;  /* 0x000000480838723c */ /* 0x048ff00000041830 */
[----:B------:R-:W-:Y:S01]  /*33e0*/  HMMA.16816.F32.BF16 R52, R8, R74, R20 ;  /* 0x0000004a0834723c */ /* 0x000fe20000041814 */
[----:B------:R-:W3:Y:S04]  /*33f0*/  LDSM.16.M88.4 R8, [R185+0x2000] ;  /* 0x00200000b908783b */ /* 0x000ee80000000200 */
[----:B------:R-:W4:Y:S03]  /*3400*/  LDSM.16.M88.4 R72, [R181+0x2800] ;  /* 0x00280000b548783b */ /* 0x000f260000000200 */
[C---:B------:R-:W-:Y:S01]  /*3410*/  HMMA.16816.F32.BF16 R24, R12.reuse, R88, R16 ;  /* 0x000000580c18723c */ /* 0x040fe20000041810 */
[----:B------:R-:W-:Y:S07]  /*3420*/  LDSM.16.M88.4 R20, [R183+0x4000] ;  /* 0x00400000b714783b */ /* 0x000fee0000000200 */
[C---:B------:R-:W-:Y:S01]  /*3430*/  HMMA.16816.F32.BF16 R16, R12.reuse, R90, R28 ;  /* 0x0000005a0c10723c */ /* 0x040fe2000004181c */
[----:B------:R-:W-:Y:S07]  /*3440*/  LDSM.16.M88.4 R88, [R176+0xb000] ;  /* 0x00b00000b058783b */ /* 0x000fee0000000200 */
[C---:B-1----:R-:W-:Y:S08]  /*3450*/  HMMA.16816.F32.BF16 R28, R12.reuse, R40, R32 ;  /* 0x000000280c1c723c */ /* 0x042ff00000041820 */
[C---:B------:R-:W-:Y:S01]  /*3460*/  HMMA.16816.F32.BF16 R32, R12.reuse, R42, R44 ;  /* 0x0000002a0c20723c */ /* 0x040fe2000004182c */
[----:B------:R-:W1:Y:S07]  /*3470*/  LDSM.16.M88.4 R44, [R181+0x3800] ;  /* 0x00380000b52c783b */ /* 0x000e6e0000000200 */
[C---:B------:R-:W-:Y:S01]  /*3480*/  HMMA.16816.F32.BF16 R48, R12.reuse, R76, R64 ;  /* 0x0000004c0c30723c */ /* 0x040fe20000041840 */
[----:B------:R-:W-:Y:S07]  /*3490*/  LDSM.16.M88.4 R64, [R176+0xb800] ;  /* 0x00b80000b040783b */ /* 0x000fee0000000200 */
[C---:B------:R-:W-:Y:S01]  /*34a0*/  HMMA.16816.F32.BF16 R60, R12.reuse, R78, R60 ;  /* 0x0000004e0c3c723c */ /* 0x040fe2000004183c */
[----:B------:R-:W5:Y:S07]  /*34b0*/  LDSM.16.M88.4 R76, [R176+0xa000] ;  /* 0x00a00000b04c783b */ /* 0x000f6e0000000200 */
[C---:B--2---:R-:W-:Y:S08]  /*34c0*/  HMMA.16816.F32.BF16 R56, R12.reuse, R84, R56 ;  /* 0x000000540c38723c */ /* 0x044ff00000041838 */
[----:B------:R-:W-:Y:S01]  /*34d0*/  HMMA.16816.F32.BF16 R52, R12, R86, R52 ;  /* 0x000000560c34723c */ /* 0x000fe20000041834 */
[----:B------:R-:W-:Y:S07]  /*34e0*/  LDSM.16.M88.4 R84, [R187+0x5000] ;  /* 0x00500000bb54783b */ /* 0x000fee0000000200 */
[C---:B---3--:R-:W-:Y:S08]  /*34f0*/  HMMA.16816.F32.BF16 R40, R8.reuse, R68, R24 ;  /* 0x000000440828723c */ /* 0x048ff00000041818 */
[C---:B------:R-:W-:Y:S01]  /*3500*/  HMMA.16816.F32.BF16 R24, R8.reuse, R70, R16 ;  /* 0x000000460818723c */ /* 0x040fe20000041810 */
[----:B------:R-:W-:Y:S04]  /*3510*/  LDSM.16.M88.4 R16, [R184+0x4000] ;  /* 0x00400000b810783b */ /* 0x000fe80000000200 */
[----:B------:R-:W2:Y:S03]  /*3520*/  LDSM.16.M88.4 R68, [R187+0x4000] ;  /* 0x00400000bb44783b */ /* 0x000ea60000000200 */
[C---:B----4-:R-:W-:Y:S08]  /*3530*/  HMMA.16816.F32.BF16 R32, R8.reuse, R74, R32 ;  /* 0x0000004a0820723c */ /* 0x050ff00000041820 */
[C---:B------:R-:W-:Y:S08]  /*3540*/  HMMA.16816.F32.BF16 R48, R8.reuse, R80, R48 ;  /* 0x000000500830723c */ /* 0x040ff00000041830 */
[C---:B------:R-:W-:Y:S01]  /*3550*/  HMMA.16816.F32.BF16 R60, R8.reuse, R82, R60 ;  /* 0x00000052083c723c */ /* 0x040fe2000004183c */
[----:B------:R-:W-:Y:S07]  /*3560*/  LDSM.16.M88.4 R80, [R182+0xa000] ;  /* 0x00a00000b650783b */ /* 0x000fee0000000200 */
[C---:B------:R-:W-:Y:S01]  /*3570*/  HMMA.16816.F32.BF16 R12, R8.reuse, R72, R28 ;  /* 0x00000048080c723c */ /* 0x040fe2000004181c */
[----:B------:R-:W3:Y:S07]  /*3580*/  LDSM.16.M88.4 R72, [R187+0x4800] ;  /* 0x00480000bb48783b */ /* 0x000eee0000000200 */
[C---:B-1----:R-:W-:Y:S08]  /*3590*/  HMMA.16816.F32.BF16 R56, R8.reuse, R44, R56 ;  /* 0x0000002c0838723c */ /* 0x042ff00000041838 */
[----:B------:R-:W-:Y:S08]  /*35a0*/  HMMA.16816.F32.BF16 R52, R8, R46, R52 ;  /* 0x0000002e0834723c */ /* 0x000ff00000041834 */
[C---:B-----5:R-:W-:Y:S08]  /*35b0*/  HMMA.16816.F32.BF16 R44, R20.reuse, R76, R40 ;  /* 0x0000004c142c723c */ /* 0x060ff00000041828 */
[C---:B------:R-:W-:Y:S01]  /*35c0*/  HMMA.16816.F32.BF16 R40, R20.reuse, R78, R24 ;  /* 0x0000004e1428723c */ /* 0x040fe20000041818 */
[----:B------:R-:W1:Y:S07]  /*35d0*/  LDSM.16.M88.4 R76, [R187+0x5800] ;  /* 0x00580000bb4c783b */ /* 0x000e6e0000000200 */
        /* <DEDUP_REMOVED lines=8> */
[C---:B--2---:R-:W-:Y:S08]  /*3660*/  HMMA.16816.F32.BF16 R48, R16.reuse, R68, R44 ;  /* 0x000000441030723c */ /* 0x044ff0000004182c */
[C---:B------:R-:W-:Y:S01]  /*3670*/  HMMA.16816.F32.BF16 R32, R16.reuse, R70, R40 ;  /* 0x000000461020723c */ /* 0x040fe20000041828 */
[----:B------:R-:W2:Y:S07]  /*3680*/  LDSM.16.M88.4 R68, [R182+0xb800] ;  /* 0x00b80000b644783b */ /* 0x000eae0000000200 */
[C---:B---3--:R-:W-:Y:S08]  /*3690*/  HMMA.16816.F32.BF16 R40, R16.reuse, R74, R24 ;  /* 0x0000004a1028723c */ /* 0x048ff00000041818 */
[C---:B------:R-:W-:Y:S01]  /*36a0*/  HMMA.16816.F32.BF16 R24, R16.reuse, R84, R8 ;  /* 0x000000541018723c */ /* 0x040fe20000041808 */
[----:B------:R-:W-:Y:S07]  /*36b0*/  LDSM.16.M88.4 R8, [R185+0x4000] ;  /* 0x00400000b908783b */ /* 0x000fee0000000200 */
[C---:B------:R-:W-:Y:S08]  /*36c0*/  HMMA.16816.F32.BF16 R60, R16.reuse, R86, R60 ;  /* 0x00000056103c723c */ /* 0x040ff0000004183c */
[C---:B-1----:R-:W-:Y:S08]  /*36d0*/  HMMA.16816.F32.BF16 R56, R16.reuse, R76, R56 ;  /* 0x0000004c1038723c */ /* 0x042ff00000041838 */
[C---:B------:R-:W-:Y:S01]  /*36e0*/  HMMA.16816.F32.BF16 R44, R16.reuse, R72, R28 ;  /* 0x00000048102c723c */ /* 0x040fe2000004181c */
[----:B------:R-:W1:Y:S04]  /*36f0*/  LDSM.16.M88.4 R28, [R182+0xa800] ;  /* 0x00a80000b61c783b */ /* 0x000e680000000200 */
[----:B------:R-:W3:Y:S03]  /*3700*/  LDSM.16.M88.4 R72, [R181+0x4000] ;  /* 0x00400000b548783b */ /* 0x000ee60000000200 */
[----:B------:R-:W-:Y:S01]  /*3710*/  HMMA.16816.F32.BF16 R20, R16, R78, R20 ;  /* 0x0000004e1014723c */ /* 0x000fe20000041814 */
[----:B------:R-:W5:Y:S07]  /*3720*/  LDSM.16.M88.4 R76, [R181+0x4800] ;  /* 0x00480000b54c783b */ /* 0x000f6e0000000200 */
[C---:B----4-:R-:W-:Y:S07]  /*3730*/  HMMA.16816.F32.BF16 R52, R12.reuse, R64, R24 ;  /* 0x000000400c34723c */ /* 0x050fee0000041818 */
[----:B------:R-:W-:Y:S01]  /*3740*/  IADD3 R24, R0, 0x1, RZ ;  /* 0x0000000100187810 */ /* 0x000fe20007ffe0ff */
[----:B------:R-:W-:Y:S03]  /*3750*/  HMMA.16816.F32.BF16 R60, R12, R66, R60 ;  /* 0x000000420c3c723c */ /* 0x000fe6000004183c */
[----:B------:R-:W-:-:S05]  /*3760*/  ISETP.GE.AND P4, PT, R24, R36, PT ;  /* 0x000000241800720c */ /* 0x000fca0003f86270 */
[C---:B--2---:R-:W-:Y:S08]  /*3770*/  HMMA.16816.F32.BF16 R64, R12.reuse, R68, R56 ;  /* 0x000000440c40723c */ /* 0x044ff00000041838 */
[C---:B------:R-:W-:Y:S01]  /*3780*/  HMMA.16816.F32.BF16 R56, R12.reuse, R70, R20 ;  /* 0x000000460c38723c */ /* 0x040fe20000041814 */
[----:B------:R-:W2:Y:S07]  /*3790*/  LDSM.16.M88.4 R20, [R181+0x5000] ;  /* 0x00500000b514783b */ /* 0x000eae0000000200 */
[----:B------:R-:W-:Y:S01]  /*37a0*/  HMMA.16816.F32.BF16 R16, R12, R80, R48 ;  /* 0x000000500c10723c */ /* 0x000fe20000041830 */
[----:B------:R-:W4:Y:S01]  /*37b0*/  LDSM.16.M88.4 R48, [R181+0x5800] ;  /* 0x00580000b530783b */ /* 0x000f220000000200 */
[----:B------:R-:W-:-:S06]  /*37c0*/  DEPBAR.LE SB0, 0x0 ;  /* 0x000080000000791a */ /* 0x000fcc0000000000 */
[C---:B------:R-:W-:Y:S08]  /*37d0*/  HMMA.16816.F32.BF16 R32, R12.reuse, R82, R32 ;  /* 0x000000520c20723c */ /* 0x040ff00000041820 */
[C---:B-1----:R-:W-:Y:S08]  /*37e0*/  HMMA.16816.F32.BF16 R44, R12.reuse, R28, R44 ;  /* 0x0000001c0c2c723c */ /* 0x042ff0000004182c */
[----:B------:R-:W-:Y:S08]  /*37f0*/  HMMA.16816.F32.BF16 R40, R12, R30, R40 ;  /* 0x0000001e0c28723c */ /* 0x000ff00000041828 */
[C---:B---3--:R-:W-:Y:S08]  /*3800*/  HMMA.16816.F32.BF16 R16, R8.reuse, R72, R16 ;  /* 0x000000480810723c */ /* 0x048ff00000041810 */
[C---:B------:R-:W-:Y:S08]  /*3810*/  HMMA.16816.F32.BF16 R12, R8.reuse, R74, R32 ;  /* 0x0000004a080c723c */ /* 0x040ff00000041820 */
[C---:B-----5:R-:W-:Y:S08]  /*3820*/  HMMA.16816.F32.BF16 R28, R8.reuse, R76, R44 ;  /* 0x0000004c081c723c */ /* 0x060ff0000004182c */
[----:B--2---:R-:W-:Y:S01]  /*3830*/  HMMA.16816.F32.BF16 R24, R8, R20, R52 ;  /* 0x000000140818723c */ /* 0x004fe20000041834 */
[----:B------:R-:W-:-:S06]  /*3840*/  FSEL R38, R18, -INF , !P1 ;  /* 0xff80000012267808 */ /* 0x000fcc0004800000 */
[----:B------:R-:W-:Y:S01]  /*3850*/  FSEL R20, R19, -INF , !P4 ;  /* 0xff80000013147808 */ /* 0x000fe20006000000 */
[----:B------:R-:W-:Y:S01]  /*3860*/  HMMA.16816.F32.BF16 R32, R8, R78, R40 ;  /* 0x0000004e0820723c */ /* 0x000fe20000041828 */
[----:B------:R-:W-:Y:S02]  /*3870*/  FSEL R39, R14, -INF , !P0 ;  /* 0xff8000000e277808 */ /* 0x000fe40004000000 */
[----:B------:R-:W-:-:S04]  /*3880*/  FSEL R21, R15, -INF , !P6 ;  /* 0xff8000000f157808 */ /* 0x000fc80007000000 */
[----:B------:R-:W-:Y:S02]  /*3890*/  FSEL R41, R16, -INF , !P1 ;  /* 0xff80000010297808 */ /* 0x000fe40004800000 */
[----:B------:R-:W-:Y:S02]  /*38a0*/  FSEL R40, R17, -INF , !P4 ;  /* 0xff80000011287808 */ /* 0x000fe40006000000 */
[----:B------:R-:W-:Y:S01]  /*38b0*/  HMMA.16816.F32.BF16 R16, R8, R22, R60 ;  /* 0x000000160810723c */ /* 0x000fe2000004183c */
[----:B------:R-:W-:Y:S02]  /*38c0*/  FSEL R42, R12, -INF , !P0 ;  /* 0xff8000000c2a7808 */ /* 0x000fe40004000000 */
[----:B------:R-:W-:Y:S02]  /*38d0*/  ISETP.GE.AND P1, PT, R3, R36, PT ;  /* 0x000000240300720c */ /* 0x000fe40003f26270 */
[----:B------:R-:W-:Y:S02]  /*38e0*/  IADD3 R3, R0, 0x21, RZ ;  /* 0x0000002100037810 */ /* 0x000fe40007ffe0ff */
[----:B------:R-:W-:-:S02]  /*38f0*/  FSEL R22, R13, -INF , !P6 ;  /* 0xff8000000d167808 */ /* 0x000fc40007000000 */
[C---:B----4-:R-:W-:Y:S01]  /*3900*/  HMMA.16816.F32.BF16 R12, R8.reuse, R48, R64 ;  /* 0x00000030080c723c */ /* 0x050fe20000041840 */
[-C--:B------:R-:W-:Y:S02]  /*3910*/  ISETP.GE.AND P4, PT, R6, R36.reuse, PT ;  /* 0x000000240600720c */ /* 0x080fe40003f86270 */
[----:B------:R-:W-:Y:S02]  /*3920*/  ISETP.GE.AND P0, PT, R3, R36, PT ;  /* 0x000000240300720c */ /* 0x000fe40003f06270 */
[----:B------:R-:W-:Y:S02]  /*3930*/  IADD3 R3, R0, 0x29, RZ ;  /* 0x0000002900037810 */ /* 0x000fe40007ffe0ff */
[----:B------:R-:W-:Y:S01]  /*3940*/  FSEL R30, R30, -INF , !P5 ;  /* 0xff8000001e1e7808 */ /* 0x000fe20006800000 */
[----:B------:R-:W-:Y:S01]  /*3950*/  HMMA.16816.F32.BF16 R8, R8, R50, R56 ;  /* 0x000000320808723c */ /* 0x000fe20000041838 */
[----:B------:R-:W-:Y:S02]  /*3960*/  FSEL R23, R28, -INF , !P5 ;  /* 0xff8000001c177808 */ /* 0x000fe40006800000 */
[----:B------:R-:W-:-:S02]  /*3970*/  FSEL R98, R26, -INF , !P4 ;  /* 0xff8000001a627808 */ /* 0x000fc40006000000 */
[----:B------:R-:W-:Y:S02]  /*3980*/  FSEL R102, R24, -INF , !P4 ;  /* 0xff80000018667808 */ /* 0x000fe40006000000 */
[----:B------:R-:W-:Y:S02]  /*3990*/  ISETP.GE.AND P5, PT, R3, R36, PT ;  /* 0x000000240300720c */ /* 0x000fe40003fa6270 */
[----:B------:R-:W-:Y:S02]  /*39a0*/  ISETP.GE.AND P4, PT, R36, 0x41, PT ;  /* 0x000000412400780c */ /* 0x000fe40003f86270 */
[C---:B------:R-:W-:Y:S02]  /*39b0*/  IADD3 R6, R0.reuse, 0x28, RZ ;  /* 0x0000002800067810 */ /* 0x040fe40007ffe0ff */
[----:B------:R-:W-:Y:S02]  /*39c0*/  IADD3 R3, R0, 0x31, RZ ;  /* 0x0000003100037810 */ /* 0x000fe40007ffe0ff */
[----:B------:R-:W-:-:S02]  /*39d0*/  FSEL R34, R34, -INF , !P2 ;  /* 0xff80000022227808 */ /* 0x000fc40005000000 */
[----:B------:R-:W-:Y:S02]  /*39e0*/  FSEL R32, R32, -INF , !P2 ;  /* 0xff80000020207808 */ /* 0x000fe40005000000 */
[-C--:B------:R-:W-:Y:S02]  /*39f0*/  ISETP.GE.AND P6, PT, R6, R36.reuse, PT ;  /* 0x000000240600720c */ /* 0x080fe40003fc6270 */
[----:B------:R-:W-:Y:S02]  /*3a00*/  ISETP.GE.AND P2, PT, R3, R36, PT ;  /* 0x000000240300720c */ /* 0x000fe40003f46270 */
[C---:B------:R-:W-:Y:S02]  /*3a10*/  IADD3 R6, R0.reuse, 0x30, RZ ;  /* 0x0000003000067810 */ /* 0x040fe40007ffe0ff */
[C---:B------:R-:W-:Y:S02]  /*3a20*/  IADD3 R3, R0.reuse, 0x38, RZ ;  /* 0x0000003800037810 */ /* 0x040fe40007ffe0ff */
[----:B------:R-:W-:-:S02]  /*3a30*/  IADD3 R0, R0, 0x39, RZ ;  /* 0x0000003900007810 */ /* 0x000fc40007ffe0ff */
[----:B------:R-:W-:Y:S02]  /*3a40*/  FSEL R31, R31, -INF , !P3 ;  /* 0xff8000001f1f7808 */ /* 0x000fe40005800000 */
[----:B------:R-:W-:Y:S02]  /*3a50*/  FSEL R29, R29, -INF , !P3 ;  /* 0xff8000001d1d7808 */ /* 0x000fe40005800000 */
[----:B------:R-:W-:Y:S02]  /*3a60*/  FSEL R43, R35, -INF , !P1 ;  /* 0xff800000232b7808 */ /* 0x000fe40004800000 */
[----:B------:R-:W-:Y:S02]  /*3a70*/  FSEL R28, R33, -INF , !P1 ;  /* 0xff800000211c7808 */ /* 0x000fe40004800000 */
[----:B------:R-:W-:Y:S02]  /*3a80*/  FSEL R97, R27, -INF , !P0 ;  /* 0xff8000001b617808 */ /* 0x000fe40004000000 */
[----:B------:R-:W-:-:S02]  /*3a90*/  FSEL R104, R25, -INF , !P0 ;  /* 0xff80000019687808 */ /* 0x000fc40004000000 */
[-C--:B------:R-:W-:Y:S02]  /*3aa0*/  ISETP.GE.AND P3, PT, R6, R36.reuse, PT ;  /* 0x000000240600720c */ /* 0x080fe40003f66270 */
[-C--:B------:R-:W-:Y:S02]  /*3ab0*/  ISETP.GE.AND P1, PT, R3, R36.reuse, PT ;  /* 0x000000240300720c */ /* 0x080fe40003f26270 */
[----:B------:R-:W-:Y:S02]  /*3ac0*/  ISETP.GE.AND P0, PT, R0, R36, PT ;  /* 0x000000240000720c */ /* 0x000fe40003f06270 */
        /* <DEDUP_REMOVED lines=14> */
[----:B------:R-:W-:Y:S01]  /*3bb0*/  IADD3 R6, R121, -0x2, RZ ;  /* 0xfffffffe79067810 */ /* 0x000fe20007ffe0ff */
[----:B------:R-:W-:Y:S01]  /*3bc0*/  BSSY B0, `(.L_x_749) ;  /* 0x0000064000007945 */ /* 0x000fe20003800000 */
[----:B------:R-:W-:-:S02]  /*3bd0*/  ISETP.GE.AND P3, PT, R124, c[0x0][0x220], PT ;  /* 0x000088007c007a0c */ /* 0x000fc40003f66270 */
[----:B------:R-:W-:Y:S01]  /*3be0*/  SHF.R.S32.HI R3, RZ, 0x1f, R6 ;  /* 0x0000001fff037819 */ /* 0x000fe20000011406 */
[----:B------:R-:W-:Y:S01]  /*3bf0*/  IMAD R0, R112, R6, RZ ;  /* 0x0000000670007224 */ /* 0x000fe200078e02ff */
[----:B------:R-:W-:Y:S01]  /*3c00*/  ISETP.GE.AND P2, PT, R118, c[0x0][0x220], PT ;  /* 0x0000880076007a0c */ /* 0x000fe20003f46270 */
[----:B------:R-:W-:Y:S01]  /*3c10*/  IMAD.WIDE.U32 R6, R6, R113, R122 ;  /* 0x0000007106067225 */ /* 0x000fe200078e007a */
[----:B------:R-:W-:-:S03]  /*3c20*/  ISETP.GE.AND P1, PT, R117, c[0x0][0x220], PT ;  /* 0x0000880075007a0c */ /* 0x000fc60003f26270 */
[----:B------:R-:W-:-:S04]  /*3c30*/  IMAD R0, R3, R113, R0 ;  /* 0x0000007103007224 */ /* 0x000fc800078e0200 */
[----:B------:R-:W-:Y:S01]  /*3c40*/  IMAD.IADD R0, R7, 0x1, R0 ;  /* 0x0000000107007824 */ /* 0x000fe200078e0200 */
[C---:B------:R-:W-:Y:S01]  /*3c50*/  @!P3 LEA R8, P6, R6.reuse, c[0x0][0x168], 0x1 ;  /* 0x00005a000608ba11 */ /* 0x040fe200078c08ff */
[----:B------:R1:W-:Y:S02]  /*3c60*/  @P3 STS.128 [R199+0x6000], RZ ;  /* 0x006000ffc7003388 */ /* 0x0003e40000000c00 */
[C---:B------:R-:W-:Y:S02]  /*3c70*/  @!P2 LEA R10, P5, R6.reuse, c[0x0][0x168], 0x1 ;  /* 0x00005a00060aaa11 */ /* 0x040fe400078a08ff */
[C-C-:B------:R-:W-:Y:S02]  /*3c80*/  @!P3 LEA.HI.X R9, R6.reuse, c[0x0][0x16c], R0.reuse, 0x1, P6 ;  /* 0x00005b000609ba11 */ /* 0x140fe400030f0c00 */
[C---:B------:R-:W-:Y:S02]  /*3c90*/  @!P1 LEA R14, P0, R6.reuse, c[0x0][0x168], 0x1 ;  /* 0x00005a00060e9a11 */ /* 0x040fe400078008ff */
[----:B------:R-:W-:Y:S01]  /*3ca0*/  IADD3 R3, P6, R115, R6, RZ ;  /* 0x0000000673037210 */ /* 0x000fe20007fde0ff */
[----:B------:R-:W-:Y:S01]  /*3cb0*/  @!PT LDS RZ, [RZ] ;  /* 0x00000000fffff984 */ /* 0x000fe20000000800 */
[----:B------:R-:W-:Y:S01]  /*3cc0*/  @!PT LDS RZ, [RZ] ;  /* 0x00000000fffff984 */ /* 0x000fe20000000800 */
[----:B------:R-:W-:Y:S01]  /*3cd0*/  @!PT LDS RZ, [RZ] ;  /* 0x00000000fffff984 */ /* 0x000fe20000000800 */
[----:B------:R2:W-:Y:S01]  /*3ce0*/  @!P3 LDGSTS.E.BYPASS.LTC128B.128 [R199+0x6000], [R8.64] ;  /* 0x0600000008c7bfae */ /* 0x0005e2000b901d46 */
[----:B------:R-:W-:-:S02]  /*3cf0*/  @!P2 LEA.HI.X R11, R6, c[0x0][0x16c], R0, 0x1, P5 ;  /* 0x00005b00060baa11 */ /* 0x000fc400028f0c00 */
[--C-:B------:R-:W-:Y:S01]  /*3d00*/  @!P1 LEA.HI.X R15, R6, c[0x0][0x16c], R0.reuse, 0x1, P0 ;  /* 0x00005b00060f9a11 */ /* 0x100fe200000f0c00 */
[----:B------:R-:W-:Y:S01]  /*3d10*/  IMAD.X R6, R114, 0x1, R0, P6 ;  /* 0x0000000172067824 */ /* 0x000fe200030e0600 */
[----:B------:R-:W-:Y:S01]  /*3d20*/  @!P3 LEA R12, P0, R3, c[0x0][0x168], 0x1 ;  /* 0x00005a00030cba11 */ /* 0x000fe200078008ff */
[----:B------:R1:W-:Y:S01]  /*3d30*/  @P2 STS.128 [R199+0x8000], RZ ;  /* 0x008000ffc7002388 */ /* 0x0003e20000000c00 */
[----:B------:R-:W-:Y:S02]  /*3d40*/  IADD3 R0, P5, R115, R3, RZ ;  /* 0x0000000373007210 */ /* 0x000fe40007fbe0ff */
[C---:B------:R-:W-:Y:S01]  /*3d50*/  @!P3 LEA.HI.X R13, R3.reuse, c[0x0][0x16c], R6, 0x1, P0 ;  /* 0x00005b00030dba11 */ /* 0x040fe200000f0c06 */
        /* <DEDUP_REMOVED lines=13> */
[----:B------:R5:W-:Y:S01]  /*3e30*/  @!P3 LDGSTS.E.BYPASS.LTC128B.128 [R199+0x6800], [R12.64] ;  /* 0x068000000cc7bfae */ /* 0x000be2000b901d46 */
[----:B--2---:R-:W-:-:S03]  /*3e40*/  @!P2 LEA R8, P6, R3, c[0x0][0x168], 0x1 ;  /* 0x00005a000308aa11 */ /* 0x004fc600078c08ff */
[----:B------:R1:W-:Y:S01]  /*3e50*/  @P2 STS.128 [R199+0x8800], RZ ;  /* 0x008800ffc7002388 */ /* 0x0003e20000000c00 */
[----:B------:R-:W-:Y:S02]  /*3e60*/  @!P2 LEA.HI.X R9, R3, c[0x0][0x16c], R6, 0x1, P6 ;  /* 0x00005b000309aa11 */ /* 0x000fe400030f0c06 */
[----:B------:R-:W-:-:S03]  /*3e70*/  @!P3 LEA R16, P6, R0, c[0x0][0x168], 0x1 ;  /* 0x00005a000010ba11 */ /* 0x000fc600078c08ff */
[----:B------:R-:W-:Y:S01]  /*3e80*/  @!PT LDS RZ, [RZ] ;  /* 0x00000000fffff984 */ /* 0x000fe20000000800 */
[----:B------:R-:W-:Y:S01]  /*3e90*/  @!PT LDS RZ, [RZ] ;  /* 0x00000000fffff984 */ /* 0x000fe20000000800 */
[----:B------:R-:W-:Y:S01]  /*3ea0*/  @!PT LDS RZ, [RZ] ;  /* 0x00000000fffff984 */ /* 0x000fe20000000800 */
[----:B------:R2:W-:Y:S04]  /*3eb0*/  @!P2 LDGSTS.E.BYPASS.LTC128B.128 [R199+0x8800], [R8.64+0x80] ;  /* 0x0880008008c7afae */ /* 0x0005e8000b901d46 */
[----:B------:R1:W-:Y:S01]  /*3ec0*/  @P1 STS.128 [R199+0xa800], RZ ;  /* 0x00a800ffc7001388 */ /* 0x0003e20000000c00 */
[----:B----4-:R-:W-:-:S04]  /*3ed0*/  @!P1 LEA R14, P0, R3, c[0x0][0x168], 0x1 ;  /* 0x00005a00030e9a11 */ /* 0x010fc800078008ff */
[--C-:B------:R-:W-:Y:S01]  /*3ee0*/  @!P1 LEA.HI.X R15, R3, c[0x0][0x16c], R6.reuse, 0x1, P0 ;  /* 0x00005b00030f9a11 */ /* 0x100fe200000f0c06 */
[----:B------:R-:W-:Y:S01]  /*3ef0*/  IMAD.X R6, R114, 0x1, R6, P5 ;  /* 0x0000000172067824 */ /* 0x000fe200028e0606 */
[C---:B---3--:R-:W-:Y:S02]  /*3f00*/  @!P1 LEA R10, P0, R0.reuse, c[0x0][0x168], 0x1 ;  /* 0x00005a00000a9a11 */ /* 0x048fe400078008ff */
[C---:B-----5:R-:W-:Y:S01]  /*3f10*/  @!P2 LEA R12, P5, R0.reuse, c[0x0][0x168], 0x1 ;  /* 0x00005a00000caa11 */ /* 0x060fe200078a08ff */
[----:B------:R-:W-:Y:S01]  /*3f20*/  @!PT LDS RZ, [RZ] ;  /* 0x00000000fffff984 */ /* 0x000fe20000000800 */
[----:B------:R-:W-:Y:S01]  /*3f30*/  @!PT LDS RZ, [RZ] ;  /* 0x00000000fffff984 */ /* 0x000fe20000000800 */
[----:B------:R-:W-:Y:S01]  /*3f40*/  @!PT LDS RZ, [RZ] ;  /* 0x00000000fffff984 */ /* 0x000fe20000000800 */
[----:B------:R3:W-:Y:S01]  /*3f50*/  @!P1 LDGSTS.E.BYPASS.LTC128B.128 [R199+0xa800], [R14.64+0x100] ;  /* 0x0a8001000ec79fae */ /* 0x0007e2000b901d46 */
[C-C-:B------:R-:W-:Y:S02]  /*3f60*/  @!P3 LEA.HI.X R17, R0.reuse, c[0x0][0x16c], R6.reuse, 0x1, P6 ;  /* 0x00005b000011ba11 */ /* 0x140fe400030f0c06 */
[----:B------:R-:W-:Y:S01]  /*3f70*/  IADD3 R3, P6, R115, R0, RZ ;  /* 0x0000000073037210 */ /* 0x000fe20007fde0ff */
[----:B------:R1:W-:Y:S01]  /*3f80*/  @P3 STS.128 [R199+0x7000], RZ ;  /* 0x007000ffc7003388 */ /* 0x0003e20000000c00 */
[----:B------:R-:W-:-:S02]  /*3f90*/  @!P2 LEA.HI.X R13, R0, c[0x0][0x16c], R6, 0x1, P5 ;  /* 0x00005b00000daa11 */ /* 0x000fc400028f0c06 */
[--C-:B------:R-:W-:Y:S01]  /*3fa0*/  @!P1 LEA.HI.X R11, R0, c[0x0][0x16c], R6.reuse, 0x1, P0 ;  /* 0x00005b00000b9a11 */ /* 0x100fe200000f0c06 */
[----:B------:R-:W-:Y:S01]  /*3fb0*/  IMAD.X R6, R114, 0x1, R6, P6 ;  /* 0x0000000172067824 */ /* 0x000fe200030e0606 */
[C---:B--2---:R-:W-:Y:S01]  /*3fc0*/  @!P2 LEA R8, P0, R3.reuse, c[0x0][0x168], 0x1 ;  /* 0x00005a000308aa11 */ /* 0x044fe200078008ff */
[----:B------:R-:W-:Y:S01]  /*3fd0*/  @!PT LDS RZ, [RZ] ;  /* 0x00000000fffff984 */ /* 0x000fe20000000800 */
[----:B------:R-:W-:Y:S01]  /*3fe0*/  @!PT LDS RZ, [RZ] ;  /* 0x00000000fffff984 */ /* 0x000fe20000000800 */
[----:B------:R-:W-:Y:S01]  /*3ff0*/  @!PT LDS RZ, [RZ] ;  /* 0x00000000fffff984 */ /* 0x000fe20000000800 */
[----:B------:R1:W-:Y:S03]  /*4000*/  @!P3 LDGSTS.E.BYPASS.LTC128B.128 [R199+0x7000], [R16.64] ;  /* 0x0700000010c7bfae */ /* 0x0003e6000b901d46 */
[C---:B------:R-:W-:Y:S01]  /*4010*/  @!P2 LEA.HI.X R9, R3.reuse, c[0x0][0x16c], R6, 0x1, P0 ;  /* 0x00005b000309aa11 */ /* 0x040fe200000f0c06 */
        /* <DEDUP_REMOVED lines=9> */
[----:B------:R1:W-:Y:S01]  /*40b0*/  @!P1 LDGSTS.E.BYPASS.LTC128B.128 [R199+0xb000], [R10.64+0x100] ;  /* 0x0b0001000ac79fae */ /* 0x0003e2000b901d46 */
[----:B---3--:R-:W-:-:S03]  /*40c0*/  @!P3 LEA R14, P5, R3, c[0x0][0x168], 0x1 ;  /* 0x00005a00030eba11 */ /* 0x008fc600078a08ff */
[----:B------:R1:W-:Y:S01]  /*40d0*/  @P3 STS.128 [R199+0x7800], RZ ;  /* 0x007800ffc7003388 */ /* 0x0003e20000000c00 */
[----:B------:R-:W-:-:S05]  /*40e0*/  @!P3 LEA.HI.X R15, R3, c[0x0][0x16c], R6, 0x1, P5 ;  /* 0x00005b00030fba11 */ /* 0x000fca00028f0c06 */
        /* <DEDUP_REMOVED lines=17> */
.L_x_750:
[----:B------:R-:W-:Y:S05]  /*4200*/  BSYNC B0 ;  /* 0x0000000000007941 */ /* 0x000fea0003800000 */
.L_x_749:
[----:B------:R-:W0:Y:S02]  /*4210*/  LDGDEPBAR ;  /* 0x00000000000079af */ /* 0x000e240000000000 */
.L_x_748:
[----:B------:R-:W-:Y:S01]  /*4220*/  FMNMX.FTZ R3, R38, R20, !PT ;  /* 0x0000001426037209 */ /* 0x000fe20007810000 */
[----:B-1----:R-:W-:Y:S01]  /*4230*/  IMAD R9, R116, 0x4, R111 ;  /* 0x0000000474097824 */ /* 0x002fe200078e026f */
[----:B------:R-:W-:Y:S01]  /*4240*/  FMNMX.FTZ R0, R41, R40, !PT ;  /* 0x0000002829007209 */ /* 0x000fe20007810000 */
[----:B------:R-:W-:Y:S01]  /*4250*/  STL [R1+0x90], R182 ;  /* 0x000090b601007387 */ /* 0x000fe20000100800 */
[----:B------:R-:W-:Y:S01]  /*4260*/  FMNMX.FTZ R3, R39, R3, !PT ;  /* 0x0000000327037209 */ /* 0x000fe20007810000 */
[----:B------:R-:W-:Y:S01]  /*4270*/  IMAD.WIDE.U32 R80, R9, -0x326172a9, RZ ;  /* 0xcd9e8d5709507825 */ /* 0x000fe200078e00ff */
[----:B------:R-:W-:Y:S01]  /*4280*/  FMNMX.FTZ R0, R42, R0, !PT ;  /* 0x000000002a007209 */ /* 0x000fe20007810000 */
[----:B------:R-:W-:Y:S01]  /*4290*/  STL [R1+0x8c], R181 ;  /* 0x00008cb501007387 */ /* 0x000fe20000100800 */
[----:B------:R-:W-:Y:S01]  /*42a0*/  FMNMX.FTZ R3, R21, R3, !PT ;  /* 0x0000000315037209 */ /* 0x000fe20007810000 */
[----:B------:R-:W-:Y:S01]  /*42b0*/  IMAD.SHL.U32 R86, R37, 0x2, RZ ;  /* 0x0000000225567824 */ /* 0x000fe200078e00ff */
[----:B------:R-:W-:Y:S01]  /*42c0*/  FMNMX.FTZ R0, R22, R0, !PT ;  /* 0x0000000016007209 */ /* 0x000fe20007810000 */
[----:B------:R-:W-:Y:S01]  /*42d0*/  STL [R1+0x88], R176 ;  /* 0x000088b001007387 */ /* 0x000fe20000100800 */
[----:B------:R-:W-:Y:S01]  /*42e0*/  FMNMX.FTZ R3, R30, R3, !PT ;  /* 0x000000031e037209 */ /* 0x000fe20007810000 */
[----:B------:R-:W-:Y:S01]  /*42f0*/  IMAD.WIDE.U32 R90, R120, -0x2daee0ad, RZ ;  /* 0xd2511f53785a7825 */ /* 0x000fe200078e00ff */
[----:B------:R-:W-:Y:S01]  /*4300*/  FMNMX.FTZ R0, R23, R0, !PT ;  /* 0x0000000017007209 */ /* 0x000fe20007810000 */
[----:B------:R1:W-:Y:S01]  /*4310*/  STL [R1+0x78], R9 ;  /* 0x0000780901007387 */ /* 0x0003e20000100800 */
[----:B------:R-:W-:Y:S01]  /*4320*/  FMNMX.FTZ R3, R31, R3, !PT ;  /* 0x000000031f037209 */ /* 0x000fe20007810000 */
[----:B------:R-:W-:Y:S01]  /*4330*/  IMAD.SHL.U32 R177, R5, 0x2, RZ ;  /* 0x0000000205b17824 */ /* 0x000fe200078e00ff */
[----:B------:R-:W-:Y:S01]  /*4340*/  FMNMX.FTZ R0, R29, R0, !PT ;  /* 0x000000001d007209 */ /* 0x000fe20007810000 */
[----:B------:R-:W-:Y:S01]  /*4350*/  IMAD R119, R119, 0x10000, R119 ;  /* 0x0001000077777824 */ /* 0x000fe200078e0277 */
[----:B------:R-:W-:Y:S01]  /*4360*/  FMNMX.FTZ R3, R34, R3, !PT ;  /* 0x0000000322037209 */ /* 0x000fe20007810000 */
[--C-:B------:R-:W-:Y:S01]  /*4370*/  IMAD R178, R4, 0x2, R177.reuse ;  /* 0x0000000204b27824 */ /* 0x100fe200078e02b1 */
        /* <DEDUP_REMOVED lines=30> */
[----:B------:R-:W-:Y:S01]  /*4560*/  LOP3.LUT R171, R171, R200, RZ, 0x3c, !PT ;  /* 0x000000c8abab7212 */ /* 0x000fe200078e3cff */
[----:B------:R-:W2:Y:S01]  /*4570*/  SHFL.BFLY PT, R6, R3, 0x2, 0x1f ;  /* 0x0c401f0003067f89 */ /* 0x000ea200000e0000 */
[----:B------:R-:W-:Y:S02]  /*4580*/  LOP3.LUT R0, R86, R201, RZ, 0x3c, !PT ;  /* 0x000000c956007212 */ /* 0x000fe400078e3cff */
[----:B-1----:R-:W-:Y:S01]  /*4590*/  LOP3.LUT R9, R81, R171, RZ, 0x3c, !PT ;  /* 0x000000ab51097212 */ /* 0x002fe200078e3cff */
[----:B------:R-:W1:Y:S01]  /*45a0*/  SHFL.BFLY PT, R116, R8, 0x2, 0x1f ;  /* 0x0c401f0008747f89 */ /* 0x000e6200000e0000 */
[----:B------:R-:W-:-:S02]  /*45b0*/  LOP3.LUT R0, R91, R0, RZ, 0x3c, !PT ;  /* 0x000000005b007212 */ /* 0x000fc400078e3cff */
[C---:B------:R-:W-:Y:S01]  /*45c0*/  IADD3 R81, R200.reuse, -0x61c88647, RZ ;  /* 0x9e3779b9c8517810 */ /* 0x040fe20007ffe0ff */
[----:B------:R-:W-:Y:S01]  /*45d0*/  IMAD.WIDE.U32 R84, R9, -0x2daee0ad, RZ ;  /* 0xd2511f5309547825 */ /* 0x000fe200078e00ff */
[C---:B------:R-:W-:Y:S02]  /*45e0*/  IADD3 R87, R200.reuse, 0x3c6ef372, RZ ;  /* 0x3c6ef372c8577810 */ /* 0x040fe40007ffe0ff */
[C---:B------:R-:W-:Y:S02]  /*45f0*/  IADD3 R88, R201.reuse, 0x32370b8f, RZ ;  /* 0x32370b8fc9587810 */ /* 0x040fe40007ffe0ff */
[C---:B------:R-:W-:Y:S02]  /*4600*/  IADD3 R93, R200.reuse, -0x255992d5, RZ ;  /* 0xdaa66d2bc85d7810 */ /* 0x040fe40007ffe0ff */
[----:B------:R-:W-:Y:S02]  /*4610*/  IADD3 R92, R200, 0x78dde6e4, RZ ;  /* 0x78dde6e4c85c7810 */ /* 0x000fe40007ffe0ff */
[----:B------:R-:W-:-:S02]  /*4620*/  IADD3 R89, R201, -0x126145ec, RZ ;  /* 0xed9eba14c9597810 */ /* 0x000fc40007ffe0ff */
[----:B------:R-:W-:Y:S02]  /*4630*/  IADD3 R94, R201, -0x56f99767, RZ ;  /* 0xa9066899c95e7810 */ /* 0x000fe40007ffe0ff */
[----:B------:R-:W-:Y:S02]  /*4640*/  IADD3 R2, R86, 0x1, RZ ;  /* 0x0000000156027810 */ /* 0x000fe40007ffe0ff */
[----:B--2---:R-:W-:Y:S02]  /*4650*/  FMNMX.FTZ R3, R3, R6, !PT ;  /* 0x0000000603037209 */ /* 0x004fe40007810000 */
[----:B------:R-:W-:Y:S02]  /*4660*/  IADD3 R6, R201, -0x4498517b, RZ ;  /* 0xbb67ae85c9067810 */ /* 0x000fe40007ffe0ff */
[----:B-1----:R-:W-:Y:S01]  /*4670*/  FMNMX.FTZ R116, R8, R116, !PT ;  /* 0x0000007408747209 */ /* 0x002fe20007810000 */
[----:B------:R-:W1:Y:S01]  /*4680*/  SHFL.BFLY PT, R7, R3, 0x1, 0x1f ;  /* 0x0c201f0003077f89 */ /* 0x000e6200000e0000 */
[----:B------:R-:W-:-:S02]  /*4690*/  LOP3.LUT R9, R85, R90, R6, 0x96, !PT ;  /* 0x0000005a55097212 */ /* 0x000fc400078e9606 */
[----:B------:R-:W-:Y:S01]  /*46a0*/  IADD3 R85, R201, 0x76cf5d0a, RZ ;  /* 0x76cf5d0ac9557810 */ /* 0x000fe20007ffe0ff */
[----:B------:R-:W2:Y:S01]  /*46b0*/  SHFL.BFLY PT, R14, R116, 0x1, 0x1f ;  /* 0x0c201f00740e7f89 */ /* 0x000ea200000e0000 */
[----:B------:R-:W-:Y:S01]  /*46c0*/  IADD3 R90, R200, 0x1715609d, RZ ;  /* 0x1715609dc85a7810 */ /* 0x000fe20007ffe0ff */
[----:B------:R-:W-:Y:S01]  /*46d0*/  IMAD.WIDE.U32 R36, R9, -0x326172a9, RZ ;  /* 0xcd9e8d5709247825 */ /* 0x000fe200078e00ff */
[----:B------:R-:W-:-:S04]  /*46e0*/  LOP3.LUT R2, R2, R201, RZ, 0x3c, !PT ;  /* 0x000000c902027212 */ /* 0x000fc800078e3cff */
[----:B------:R-:W-:Y:S02]  /*46f0*/  LOP3.LUT R2, R91, R2, RZ, 0x3c, !PT ;  /* 0x000000025b027212 */ /* 0x000fe400078e3cff */
[----:B-1----:R-:W-:Y:S01]  /*4700*/  FMNMX.FTZ R3, R3, R7, !PT ;  /* 0x0000000703037209 */ /* 0x002fe20007810000 */
[----:B------:R-:W-:-:S03]  /*4710*/  IMAD.WIDE.U32 R6, R0, -0x326172a9, RZ ;  /* 0xcd9e8d5700067825 */ /* 0x000fc600078e00ff */
[C---:B------:R-:W-:Y:S01]  /*4720*/  FSETP.NEU.FTZ.AND P0, PT, R3.reuse, -INF , PT ;  /* 0xff8000000300780b */ /* 0x040fe20003f1d000 */
[----:B------:R-:W-:Y:S01]  /*4730*/  FMUL.FTZ R0, R3, c[0x0][0x23c] ;  /* 0x00008f0003007a20 */ /* 0x000fe20000410000 */
[----:B------:R-:W-:Y:S02]  /*4740*/  LOP3.LUT R7, R7, R80, R81, 0x96, !PT ;  /* 0x0000005007077212 */ /* 0x000fe400078e9651 */
[----:B------:R-:W-:Y:S02]  /*4750*/  LOP3.LUT R12, R37, R6, R87, 0x96, !PT ;  /* 0x00000006250c7212 */ /* 0x000fe400078e9657 */
[----:B------:R-:W-:Y:S01]  /*4760*/  FSEL R0, R0, RZ, P0 ;  /* 0x000000ff00007208 */ /* 0x000fe20000000000 */
[----:B------:R-:W-:Y:S01]  /*4770*/  IMAD.WIDE.U32 R6, R7, -0x2daee0ad, RZ ;  /* 0xd2511f5307067825 */ /* 0x000fe200078e00ff */
[----:B--2---:R-:W-:-:S03]  /*4780*/  FMNMX.FTZ R116, R116, R14, !PT ;  /* 0x0000000e74747209 */ /* 0x004fc60007810000 */
[----:B------:R-:W-:Y:S01]  /*4790*/  IMAD.WIDE.U32 R12, R12, -0x2daee0ad, RZ ;  /* 0xd2511f530c0c7825 */ /* 0x000fe200078e00ff */
[----:B------:R-:W-:Y:S02]  /*47a0*/  LOP3.LUT R10, R7, R84, R85, 0x96, !PT ;  /* 0x00000054070a7212 */ /* 0x000fe400078e9655 */
[----:B------:R-:W-:Y:S01]  /*47b0*/  FSETP.NEU.FTZ.AND P0, PT, R116, -INF , PT ;  /* 0xff8000007400780b */ /* 0x000fe20003f1d000 */
[----:B------:R-:W-:Y:S01]  /*47c0*/  FFMA.FTZ R8, R38, c[0x0][0x23c], -R0 ;  /* 0x00008f0026087a23 */ /* 0x000fe20000010800 */
[----:B------:R-:W-:Y:S01]  /*47d0*/  LOP3.LUT R6, R13, R6, R88, 0x96, !PT ;  /* 0x000000060d067212 */ /* 0x000fe200078e9658 */
[----:B------:R-:W-:Y:S02]  /*47e0*/  IMAD.WIDE.U32 R10, R10, -0x326172a9, RZ ;  /* 0xcd9e8d570a0a7825 */ /* 0x000fe400078e00ff */
[----:B------:R1:W2:Y:S02]  /*47f0*/  MUFU.EX2 R126, R8 ;  /* 0x00000008007e7308 */ /* 0x0002a40000000800 */
[----:B------:R-:W-:-:S02]  /*4800*/  FFMA.FTZ R7, R20, c[0x0][0x23c], -R0 ;  /* 0x00008f0014077a23 */ /* 0x000fc40000010800 */
[----:B------:R-:W-:-:S04]  /*4810*/  FFMA.FTZ R9, R39, c[0x0][0x23c], -R0 ;  /* 0x00008f0027097a23 */ /* 0x000fc80000010800 */
[----:B------:R3:W4:Y:S01]  /*4820*/  MUFU.EX2 R127, R7 ;  /* 0x00000007007f7308 */ /* 0x0007220000000800 */
[----:B-1----:R-:W-:-:S07]  /*4830*/  LOP3.LUT R8, R11, R36, R93, 0x96, !PT ;  /* 0x000000240b087212 */ /* 0x002fce00078e965d */
[----:B------:R1:W-:Y:S01]  /*4840*/  MUFU.EX2 R208, R9 ;  /* 0x0000000900d07308 */ /* 0x0003e20000000800 */
[----:B------:R-:W-:Y:S02]  /*4850*/  FFMA.FTZ R11, R21, c[0x0][0x23c], -R0 ;  /* 0x00008f00150b7a23 */ /* 0x000fe40000010800 */
[----:B--2---:R-:W-:Y:S02]  /*4860*/  IMAD.MOV.U32 R86, RZ, RZ, R126 ;  /* 0x000000ffff567224 */ /* 0x004fe400078e007e */
[----:B---3--:R-:W-:-:S03]  /*4870*/  IMAD.WIDE.U32 R6, R6, -0x326172a9, RZ ;  /* 0xcd9e8d5706067825 */ /* 0x008fc600078e00ff */
[----:B------:R2:W-:Y:S01]  /*4880*/  MUFU.EX2 R209, R11 ;  /* 0x0000000b00d17308 */ /* 0x0005e20000000800 */
[----:B----4-:R-:W-:Y:S02]  /*4890*/  F2FP.BF16.PACK_AB R5, R127, R126 ;  /* 0x0000007e7f05723e */ /* 0x010fe400000010ff */
[----:B------:R-:W-:Y:S01]  /*48a0*/  LOP3.LUT R10, R7, R10, R92, 0x96, !PT ;  /* 0x0000000a070a7212 */ /* 0x000fe200078e965c */
[----:B------:R-:W-:Y:S01]  /*48b0*/  FFMA.FTZ R7, R30, c[0x0][0x23c], -R0 ;  /* 0x00008f001e077a23 */ /* 0x000fe20000010800 */
[C---:B------:R-:W-:Y:S01]  /*48c0*/  PRMT R168, R5.reuse, 0x7610, R168 ;  /* 0x0000761005a87816 */ /* 0x040fe200000000a8 */
[----:B-1----:R-:W-:Y:S02]  /*48d0*/  IMAD.WIDE.U32 R8, R8, -0x2daee0ad, RZ ;  /* 0xd2511f5308087825 */ /* 0x002fe400078e00ff */
[----:B------:R-:W1:Y:S01]  /*48e0*/  MUFU.EX2 R125, R7 ;  /* 0x00000007007d7308 */ /* 0x000e620000000800 */
[----:B------:R-:W-:Y:S01]  /*48f0*/  PRMT R166, R5, 0x7632, R166 ;  /* 0x0000763205a67816 */ /* 0x000fe200000000a6 */
[----:B------:R-:W-:Y:S01]  /*4900*/  IMAD.WIDE.U32 R82, R10, -0x2daee0ad, RZ ;  /* 0xd2511f530a527825 */ /* 0x000fe200078e00ff */
[----:B------:R-:W-:-:S04]  /*4910*/  LOP3.LUT R12, R9, R12, R89, 0x96, !PT ;  /* 0x0000000c090c7212 */ /* 0x000fc800078e9659 */
[----:B------:R-:W-:Y:S01]  /*4920*/  LOP3.LUT R14, R83, R8, R94, 0x96, !PT ;  /* 0x00000008530e7212 */ /* 0x000fe200078e965e */
[----:B------:R-:W-:Y:S01]  /*4930*/  IMAD.WIDE.U32 R38, R12, -0x326172a9, RZ ;  /* 0xcd9e8d570c267825 */ /* 0x000fe200078e00ff */
[----:B------:R-:W-:-:S03]  /*4940*/  IADD3 R83, R201, 0x646e171e, RZ ;  /* 0x646e171ec9537810 */ /* 0x000fc60007ffe0ff */
[----:B------:R-:W-:Y:S01]  /*4950*/  FMUL.FTZ R12, R116, c[0x0][0x23c] ;  /* 0x00008f00740c7a20 */ /* 0x000fe20000410000 */
[----:B------:R-:W-:Y:S01]  /*4960*/  LOP3.LUT R16, R39, R6, R90, 0x96, !PT ;  /* 0x0000000627107212 */ /* 0x000fe200078e965a */
[----:B------:R-:W-:Y:S01]  /*4970*/  FFMA.FTZ R6, R31, c[0x0][0x23c], -R0 ;  /* 0x00008f001f067a23 */ /* 0x000fe20000010800 */
[----:B------:R-:W-:Y:S01]  /*4980*/  IADD3 R39, R200, -0x4ab325aa, RZ ;  /* 0xb54cda56c8277810 */ /* 0x000fe20007ffe0ff */
[----:B------:R-:W-:Y:S01]  /*4990*/  IMAD.WIDE.U32 R14, R14, -0x326172a9, RZ ;  /* 0xcd9e8d570e0e7825 */ /* 0x000fe200078e00ff */
[----:B------:R-:W-:Y:S01]  /*49a0*/  FSEL R12, R12, RZ, P0 ;  /* 0x000000ff0c0c7208 */ /* 0x000fe20000000000 */
[----:B------:R3:W-:Y:S02]  /*49b0*/  MUFU.EX2 R210, R6 ;  /* 0x0000000600d27308 */ /* 0x0007e40000000800 */
[----:B------:R-:W-:Y:S01]  /*49c0*/  IMAD.WIDE.U32 R16, R16, -0x2daee0ad, RZ ;  /* 0xd2511f5310107825 */ /* 0x000fe200078e00ff */
[----:B------:R-:W-:Y:S02]  /*49d0*/  LOP3.LUT R10, R14, 0xff, RZ, 0xc0, !PT ;  /* 0x000000ff0e0a7812 */ /* 0x000fe400078ec0ff */
[----:B------:R-:W-:Y:S01]  /*49e0*/  SHF.R.U32.HI R9, RZ, 0x10, R14 ;  /* 0x00000010ff097819 */ /* 0x000fe2000001160e */
[----:B------:R-:W-:Y:S01]  /*49f0*/  FFMA.FTZ R8, R41, c[0x0][0x23c], -R12 ;  /* 0x00008f0029087a23 */ /* 0x000fe2000001080c */
[----:B--2---:R-:W-:Y:S01]  /*4a00*/  SHF.R.U32.HI R11, RZ, 0x18, R14 ;  /* 0x00000018ff0b7819 */ /* 0x004fe2000001160e */
[----:B-1----:R-:W-:Y:S01]  /*4a10*/  IMAD.MOV.U32 R91, RZ, RZ, R125 ;  /* 0x000000ffff5b7224 */ /* 0x002fe200078e007d */
[----:B------:R-:W-:Y:S01]  /*4a20*/  LOP3.LUT R9, R9, 0xff, RZ, 0xc0, !PT ;  /* 0x000000ff09097812 */ /* 0x000fe200078ec0ff */
[----:B------:R1:W-:Y:S01]  /*4a30*/  MUFU.EX2 R211, R8 ;  /* 0x0000000800d37308 */ /* 0x0003e20000000800 */
[----:B------:R-:W-:-:S02]  /*4a40*/  SHF.R.U32.HI R20, RZ, 0x18, R16 ;  /* 0x00000018ff147819 */ /* 0x000fc40000011610 */
[----:B------:R-:W-:Y:S02]  /*4a50*/  PRMT R25, R9, 0x5410, R11 ;  /* 0x0000541009197816 */ /* 0x000fe4000000000b */
[----:B---3--:R-:W-:-:S04]  /*4a60*/  LOP3.LUT R6, R14, 0xffff, RZ, 0xc0, !PT ;  /* 0x0000ffff0e067812 */ /* 0x008fc800078ec0ff */
[----:B------:R-:W-:Y:S02]  /*4a70*/  SHF.R.U32.HI R7, RZ, 0x8, R6 ;  /* 0x00000008ff077819 */ /* 0x000fe40000011606 */
[----:B------:R-:W-:Y:S02]  /*4a80*/  LOP3.LUT R6, R16, 0xffff, RZ, 0xc0, !PT ;  /* 0x0000ffff10067812 */ /* 0x000fe400078ec0ff */
[----:B------:R-:W-:Y:S01]  /*4a90*/  PRMT R24, R10, 0x5410, R7 ;  /* 0x000054100a187816 */ /* 0x000fe20000000007 */
[----:B-1----:R-:W-:Y:S01]  /*4aa0*/  FFMA.FTZ R8, R40, c[0x0][0x23c], -R12 ;  /* 0x00008f0028087a23 */ /* 0x002fe2000001080c */
[----:B------:R-:W-:Y:S02]  /*4ab0*/  LOP3.LUT R7, R16, 0xff, RZ, 0xc0, !PT ;  /* 0x000000ff10077812 */ /* 0x000fe400078ec0ff */
[----:B------:R-:W-:Y:S01]  /*4ac0*/  SHF.R.U32.HI R6, RZ, 0x8, R6 ;  /* 0x00000008ff067819 */ /* 0x000fe20000011606 */
[----:B------:R1:W2:Y:S01]  /*4ad0*/  MUFU.EX2 R175, R8 ;  /* 0x0000000800af7308 */ /* 0x0002a20000000800 */
[----:B------:R-:W-:-:S02]  /*4ae0*/  SHF.R.U32.HI R10, RZ, 0x10, R16 ;  /* 0x00000010ff0a7819 */ /* 0x000fc40000011610 */
[----:B------:R-:W-:Y:S02]  /*4af0*/  PRMT R26, R7, 0x5410, R6 ;  /* 0x00005410071a7816 */ /* 0x000fe40000000006 */
[----:B------:R-:W-:Y:S02]  /*4b00*/  LOP3.LUT R6, R15, R38, R39, 0x96, !PT ;  /* 0x000000260f067212 */ /* 0x000fe400078e9627 */
[----:B------:R-:W-:Y:S02]  /*4b10*/  LOP3.LUT R7, R17, R82, R83, 0x96, !PT ;  /* 0x0000005211077212 */ /* 0x000fe400078e9653 */
[C---:B------:R-:W-:Y:S02]  /*4b20*/  LOP3.LUT R9, R6.reuse, 0xffff, RZ, 0xc0, !PT ;  /* 0x0000ffff06097812 */ /* 0x040fe400078ec0ff */
[----:B------:R-:W-:Y:S02]  /*4b30*/  LOP3.LUT R21, R6, 0xff, RZ, 0xc0, !PT ;  /* 0x000000ff06157812 */ /* 0x000fe400078ec0ff */
[----:B------:R-:W-:-:S02]  /*4b40*/  SHF.R.U32.HI R18, RZ, 0x10, R6 ;  /* 0x00000010ff127819 */ /* 0x000fc40000011606 */
[----:B------:R-:W-:Y:S01]  /*4b50*/  SHF.R.U32.HI R19, RZ, 0x18, R6 ;  /* 0x00000018ff137819 */ /* 0x000fe20000011606 */
[----:B-1----:R-:W-:Y:S01]  /*4b60*/  FFMA.FTZ R8, R42, c[0x0][0x23c], -R12 ;  /* 0x00008f002a087a23 */ /* 0x002fe2000001080c */
[C---:B------:R-:W-:Y:S02]  /*4b70*/  LOP3.LUT R6, R7.reuse, 0xffff, RZ, 0xc0, !PT ;  /* 0x0000ffff07067812 */ /* 0x040fe400078ec0ff */
[----:B------:R-:W-:Y:S01]  /*4b80*/  LOP3.LUT R13, R10, 0xff, RZ, 0xc0, !PT ;  /* 0x000000ff0a0d7812 */ /* 0x000fe200078ec0ff */
[----:B------:R1:W-:Y:S01]  /*4b90*/  MUFU.EX2 R182, R8 ;  /* 0x0000000800b67308 */ /* 0x0003e20000000800 */
[----:B------:R-:W-:Y:S01]  /*4ba0*/  LOP3.LUT R11, R7, 0xff, RZ, 0xc0, !PT ;  /* 0x000000ff070b7812 */ /* 0x000fe200078ec0ff */
[----:B------:R-:W-:Y:S01]  /*4bb0*/  FFMA.FTZ R10, R34, c[0x0][0x23c], -R0 ;  /* 0x00008f00220a7a23 */ /* 0x000fe20000010800 */
[----:B------:R-:W-:Y:S02]  /*4bc0*/  SHF.R.U32.HI R6, RZ, 0x8, R6 ;  /* 0x00000008ff067819 */ /* 0x000fe40000011606 */
[----:B------:R-:W-:-:S03]  /*4bd0*/  SHF.R.U32.HI R9, RZ, 0x8, R9 ;  /* 0x00000008ff097819 */ /* 0x000fc60000011609 */
[----:B------:R-:W-:Y:S01]  /*4be0*/  MUFU.EX2 R174, R10 ;  /* 0x0000000a00ae7308 */ /* 0x000fe20000000800 */
[----:B------:R-:W-:Y:S01]  /*4bf0*/  PRMT R9, R21, 0x5410, R9 ;  /* 0x0000541015097816 */ /* 0x000fe20000000009 */
[----:B-1----:R-:W-:-:S06]  /*4c00*/  FFMA.FTZ R8, R22, c[0x0][0x23c], -R12 ;  /* 0x00008f0016087a23 */ /* 0x002fcc000001080c */
[----:B------:R1:W3:Y:S02]  /*4c10*/  MUFU.EX2 R124, R8 ;  /* 0x00000008007c7308 */ /* 0x0002e40000000800 */
[----:B-1----:R-:W-:Y:S02]  /*4c20*/  LOP3.LUT R8, R18, 0xff, RZ, 0xc0, !PT ;  /* 0x000000ff12087812 */ /* 0x002fe400078ec0ff */
[----:B------:R-:W-:Y:S02]  /*4c30*/  PRMT R18, R13, 0x5410, R20 ;  /* 0x000054100d127816 */ /* 0x000fe40000000014 */
[----:B------:R-:W-:Y:S02]  /*4c40*/  PRMT R13, R11, 0x5410, R6 ;  /* 0x000054100b0d7816 */ /* 0x000fe40000000006 */
[----:B--2---:R-:W-:Y:S02]  /*4c50*/  F2FP.BF16.PACK_AB R6, R175, R211 ;  /* 0x000000d3af06723e */ /* 0x004fe400000010ff */
[----:B---3--:R-:W-:-:S02]  /*4c60*/  F2FP.BF16.PACK_AB R5, R124, R182 ;  /* 0x000000b67c05723e */ /* 0x008fc400000010ff */
[C---:B------:R-:W-:Y:S02]  /*4c70*/  PRMT R158, R6.reuse, 0x7610, R158 ;  /* 0x00007610069e7816 */ /* 0x040fe4000000009e */
[----:B------:R-:W-:Y:S01]  /*4c80*/  PRMT R157, R6, 0x7632, R157 ;  /* 0x00007632069d7816 */ /* 0x000fe2000000009d */
[--C-:B------:R-:W-:Y:S01]  /*4c90*/  FFMA.FTZ R6, R29, c[0x0][0x23c], -R12.reuse ;  /* 0x00008f001d067a23 */ /* 0x100fe2000001080c */
[----:B------:R-:W-:Y:S01]  /*4ca0*/  PRMT R10, R8, 0x5410, R19 ;  /* 0x00005410080a7816 */ /* 0x000fe20000000013 */
[----:B------:R-:W-:Y:S01]  /*4cb0*/  FFMA.FTZ R8, R23, c[0x0][0x23c], -R12 ;  /* 0x00008f0017087a23 */ /* 0x000fe2000001080c */
[C---:B------:R-:W-:Y:S01]  /*4cc0*/  PRMT R164, R5.reuse, 0x7610, R164 ;  /* 0x0000761005a47816 */ /* 0x040fe200000000a4 */
[----:B------:R1:W-:Y:S01]  /*4cd0*/  MUFU.EX2 R173, R6 ;  /* 0x0000000600ad7308 */ /* 0x0003e20000000800 */
[----:B------:R-:W-:Y:S01]  /*4ce0*/  PRMT R159, R5, 0x7632, R159 ;  /* 0x00007632059f7816 */ /* 0x000fe2000000009f */
[----:B------:R-:W-:Y:S01]  /*4cf0*/  HSET2.LE.AND R5, R9, R119, PT ;  /* 0x0000007709057233 */ /* 0x000fe20003803000 */
[----:B------:R-:W-:Y:S01]  /*4d00*/  PRMT R4, R158, 0x5410, R157 ;  /* 0x000054109e047816 */ /* 0x000fe2000000009d */
[----:B------:R-:W-:Y:S01]  /*4d10*/  LDSM.16.MT88.4 R20, [R177+0xc000] ;  /* 0x00c00000b114783b */ /* 0x000fe20000004200 */
[----:B------:R-:W-:Y:S01]  /*4d20*/  FFMA.FTZ R9, R28, c[0x0][0x23c], -R12 ;  /* 0x00008f001c097a23 */ /* 0x000fe2000001080c */
[----:B------:R-:W-:-:S02]  /*4d30*/  SHF.R.U32.HI R11, RZ, 0x18, R7 ;  /* 0x00000018ff0b7819 */ /* 0x000fc40000011607 */
[----:B------:R2:W3:Y:S01]  /*4d40*/  MUFU.EX2 R176, R8 ;  /* 0x0000000800b07308 */ /* 0x0004e20000000800 */
[----:B------:R-:W-:Y:S01]  /*4d50*/  LOP3.LUT R4, R5, R4, RZ, 0xc0, !PT ;  /* 0x0000000405047212 */ /* 0x000fe200078ec0ff */
[----:B------:R-:W-:Y:S01]  /*4d60*/  HSET2.LE.AND R5, R10, R119, PT ;  /* 0x000000770a057233 */ /* 0x000fe20003803000 */
[----:B------:R-:W-:Y:S02]  /*4d70*/  FFMA.FTZ R10, R43, c[0x0][0x23c], -R0 ;  /* 0x00008f002b0a7a23 */ /* 0x000fe40000010800 */
[----:B-1----:R-:W-:-:S03]  /*4d80*/  FFMA.FTZ R6, R32, c[0x0][0x23c], -R12 ;  /* 0x00008f0020067a23 */ /* 0x002fc6000001080c */
[----:B------:R1:W-:Y:S01]  /*4d90*/  MUFU.EX2 R181, R9 ;  /* 0x0000000900b57308 */ /* 0x0003e20000000800 */
[----:B------:R-:W4:Y:S01]  /*4da0*/  LDSM.16.MT88.4 R32, [R178+0xc000] ;  /* 0x00c00000b220783b */ /* 0x000f220000004200 */
[----:B--2---:R-:W-:-:S06]  /*4db0*/  F2FP.BF16.PACK_AB R8, R209, R208 ;  /* 0x000000d0d108723e */ /* 0x004fcc00000010ff */
[----:B------:R2:W2:Y:S01]  /*4dc0*/  MUFU.EX2 R170, R6 ;  /* 0x0000000600aa7308 */ /* 0x0004a20000000800 */
[C---:B------:R-:W-:Y:S02]  /*4dd0*/  PRMT R167, R8.reuse, 0x7610, R167 ;  /* 0x0000761008a77816 */ /* 0x040fe400000000a7 */
[----:B------:R-:W-:Y:S02]  /*4de0*/  PRMT R165, R8, 0x7632, R165 ;  /* 0x0000763208a57816 */ /* 0x000fe400000000a5 */
[----:B------:R-:W-:-:S03]  /*4df0*/  PRMT R8, R168, 0x5410, R166 ;  /* 0x00005410a8087816 */ /* 0x000fc600000000a6 */
[----:B------:R3:W3:Y:S01]  /*4e00*/  MUFU.EX2 R169, R10 ;  /* 0x0000000a00a97308 */ /* 0x0006e20000000800 */
[----:B-1----:R-:W-:Y:S02]  /*4e10*/  SHF.R.U32.HI R9, RZ, 0x10, R7 ;  /* 0x00000010ff097819 */ /* 0x002fe40000011607 */
[----:B------:R-:W-:Y:S02]  /*4e20*/  LOP3.LUT R5, R5, R8, RZ, 0xc0, !PT ;  /* 0x0000000805057212 */ /* 0x000fe400078ec0ff */
[----:B------:R-:W-:Y:S02]  /*4e30*/  PRMT R8, R164, 0x5410, R159 ;  /* 0x00005410a4087816 */ /* 0x000fe4000000009f */
[----:B------:R-:W-:Y:S01]  /*4e40*/  PRMT R7, R167, 0x5410, R165 ;  /* 0x00005410a7077816 */ /* 0x000fe200000000a5 */
[----:B--2---:R-:W-:Y:S01]  /*4e50*/  HSET2.LE.AND R6, R24, R119, PT ;  /* 0x0000007718067233 */ /* 0x004fe20003803000 */
[----:B------:R-:W-:-:S04]  /*4e60*/  LOP3.LUT R9, R9, 0xff, RZ, 0xc0, !PT ;  /* 0x000000ff09097812 */ /* 0x000fc800078ec0ff */
[----:B------:R-:W-:Y:S01]  /*4e70*/  LOP3.LUT R6, R6, R8, RZ, 0xc0, !PT ;  /* 0x0000000806067212 */ /* 0x000fe200078ec0ff */
[--C-:B------:R-:W-:Y:S01]  /*4e80*/  HSET2.LE.AND R8, R25, R119.reuse, PT ;  /* 0x0000007719087233 */ /* 0x100fe20003803000 */
[----:B------:R-:W-:Y:S01]  /*4e90*/  PRMT R11, R9, 0x5410, R11 ;  /* 0x00005410090b7816 */ /* 0x000fe2000000000b */
[----:B---3--:R-:W-:Y:S01]  /*4ea0*/  HSET2.LE.AND R10, R26, R119, PT ;  /* 0x000000771a0a7233 */ /* 0x008fe20003803000 */
[----:B------:R-:W-:Y:S02]  /*4eb0*/  F2FP.BF16.PACK_AB R9, R210, R125 ;  /* 0x0000007dd209723e */ /* 0x000fe400000010ff */
[----:B------:R-:W-:Y:S02]  /*4ec0*/  LOP3.LUT R7, R8, R7, RZ, 0xc0, !PT ;  /* 0x0000000708077212 */ /* 0x000fe400078ec0ff */
[----:B------:R-:W-:Y:S02]  /*4ed0*/  F2FP.BF16.PACK_AB R8, R173, R176 ;  /* 0x000000b0ad08723e */ /* 0x000fe400000010ff */
[----:B------:R-:W-:-:S02]  /*4ee0*/  PRMT R154, R9, 0x7610, R154 ;  /* 0x00007610099a7816 */ /* 0x000fc4000000009a */
[C---:B------:R-:W-:Y:S01]  /*4ef0*/  PRMT R156, R8.reuse, 0x7610, R156 ;  /* 0x00007610089c7816 */ /* 0x040fe2000000009c */
[C---:B----4-:R-:W-:Y:S01]  /*4f00*/  HMMA.16816.F32.BF16 R24, R4.reuse, R32, RZ ;  /* 0x000000200418723c */ /* 0x050fe200000418ff */
[----:B------:R-:W-:Y:S02]  /*4f10*/  PRMT R155, R8, 0x7632, R155 ;  /* 0x00007632089b7816 */ /* 0x000fe4000000009b */
[----:B------:R-:W-:Y:S02]  /*4f20*/  F2FP.BF16.PACK_AB R8, R181, R170 ;  /* 0x000000aab508723e */ /* 0x000fe400000010ff */
[----:B------:R-:W-:Y:S02]  /*4f30*/  PRMT R153, R9, 0x7632, R153 ;  /* 0x0000763209997816 */ /* 0x000fe40000000099 */
[----:B------:R-:W-:Y:S01]  /*4f40*/  F2FP.BF16.PACK_AB R9, R169, R174 ;  /* 0x000000aea909723e */ /* 0x000fe200000010ff */
[----:B------:R-:W-:Y:S01]  /*4f50*/  HMMA.16816.F32.BF16 R28, R4, R20, RZ ;  /* 0x00000014041c723c */ /* 0x000fe200000418ff */
[----:B------:R-:W-:-:S02]  /*4f60*/  PRMT R152, R8, 0x7610, R152 ;  /* 0x0000761008987816 */ /* 0x000fc40000000098 */
[----:B------:R-:W-:Y:S01]  /*4f70*/  PRMT R143, R8, 0x7632, R143 ;  /* 0x00007632088f7816 */ /* 0x000fe2000000008f */
[--C-:B------:R-:W-:Y:S01]  /*4f80*/  HSET2.LE.AND R8, R13, R119.reuse, PT ;  /* 0x000000770d087233 */ /* 0x100fe20003803000 */
[C---:B------:R-:W-:Y:S02]  /*4f90*/  PRMT R142, R9.reuse, 0x7610, R142 ;  /* 0x00007610098e7816 */ /* 0x040fe4000000008e */
[----:B------:R-:W-:Y:S01]  /*4fa0*/  PRMT R141, R9, 0x7632, R141 ;  /* 0x00007632098d7816 */ /* 0x000fe2000000008d */
[----:B------:R-:W-:Y:S01]  /*4fb0*/  HMMA.16816.F32.BF16 R40, R4, R22, RZ ;  /* 0x000000160428723c */ /* 0x000fe200000418ff */
[----:B------:R-:W-:Y:S02]  /*4fc0*/  PRMT R9, R156, 0x5410, R155 ;  /* 0x000054109c097816 */ /* 0x000fe4000000009b */
[----:B------:R-:W-:Y:S02]  /*4fd0*/  PRMT R13, R154, 0x5410, R153 ;  /* 0x000054109a0d7816 */ /* 0x000fe40000000099 */
[----:B------:R-:W-:Y:S01]  /*4fe0*/  LOP3.LUT R8, R8, R9, RZ, 0xc0, !PT ;  /* 0x0000000908087212 */ /* 0x000fe200078ec0ff */
[----:B------:R-:W-:-:S02]  /*4ff0*/  HSET2.LE.AND R9, R11, R119, PT ;  /* 0x000000770b097233 */ /* 0x000fc40003803000 */
[----:B------:R-:W-:Y:S01]  /*5000*/  HMMA.16816.F32.BF16 R20, R4, R34, RZ ;  /* 0x000000220414723c */ /* 0x000fe200000418ff */
[----:B------:R-:W-:Y:S01]  /*5010*/  HSET2.LE.AND R11, R18, R119, PT ;  /* 0x00000077120b7233 */ /* 0x000fe20003803000 */
[----:B------:R-:W1:Y:S01]  /*5020*/  LDSM.16.MT88.4 R32, [R179+0xc000] ;  /* 0x00c00000b320783b */ /* 0x000e620000004200 */
[----:B------:R-:W-:Y:S01]  /*5030*/  LOP3.LUT R9, R9, R13, RZ, 0xc0, !PT ;  /* 0x0000000d09097212 */ /* 0x000fe200078ec0ff */
[----:B------:R-:W-:Y:S01]  /*5040*/  IMAD.WIDE.U32 R18, R2, -0x326172a9, RZ ;  /* 0xcd9e8d5702127825 */ /* 0x000fe200078e00ff */
[----:B------:R-:W-:-:S04]  /*5050*/  PRMT R13, R152, 0x5410, R143 ;  /* 0x00005410980d7816 */ /* 0x000fc8000000008f */
[----:B------:R-:W-:Y:S02]  /*5060*/  LOP3.LUT R10, R10, R13, RZ, 0xc0, !PT ;  /* 0x0000000d0a0a7212 */ /* 0x000fe400078ec0ff */
[----:B------:R-:W-:Y:S02]  /*5070*/  PRMT R13, R142, 0x5410, R141 ;  /* 0x000054108e0d7816 */ /* 0x000fe4000000008d */
[----:B------:R-:W-:Y:S01]  /*5080*/  LOP3.LUT R2, R37, R18, R87, 0x96, !PT ;  /* 0x0000001225027212 */ /* 0x000fe200078e9657 */
[----:B------:R-:W-:Y:S01]  /*5090*/  IMAD.MOV.U32 R37, RZ, RZ, R174 ;  /* 0x000000ffff257224 */ /* 0x000fe200078e00ae */
[----:B------:R-:W-:Y:S02]  /*50a0*/  LOP3.LUT R11, R11, R13, RZ, 0xc0, !PT ;  /* 0x0000000d0b0b7212 */ /* 0x000fe400078ec0ff */
[----:B------:R-:W-:Y:S01]  /*50b0*/  LOP3.LUT R13, R19, R80, R81, 0x96, !PT ;  /* 0x00000050130d7212 */ /* 0x000fe200078e9651 */
[----:B------:R-:W-:Y:S02]  /*50c0*/  IMAD.MOV.U32 R81, RZ, RZ, R124 ;  /* 0x000000ffff517224 */ /* 0x000fe400078e007c */
[----:B------:R-:W-:-:S02]  /*50d0*/  IMAD.MOV.U32 R80, RZ, RZ, R175 ;  /* 0x000000ffff507224 */ /* 0x000fc400078e00af */
[C---:B------:R-:W-:Y:S01]  /*50e0*/  HMMA.16816.F32.BF16 R244, R8.reuse, R44, R24 ;  /* 0x0000002c08f4723c */ /* 0x040fe20000041818 */
[----:B------:R-:W2:Y:S07]  /*50f0*/  LDSM.16.MT88.4 R24, [R178+0xe000] ;  /* 0x00e00000b218783b */ /* 0x000eae0000004200 */
[----:B------:R-:W-:Y:S08]  /*5100*/  HMMA.16816.F32.BF16 R240, R8, R46, R20 ;  /* 0x0000002e08f0723c */ /* 0x000ff00000041814 */
[----:B------:R-:W-:Y:S08]  /*5110*/  HMMA.16816.F32.BF16 R20, R4, R54, RZ ;  /* 0x000000360414723c */ /* 0x000ff000000418ff */
[----:B------:R-:W-:Y:S08]  /*5120*/  HMMA.16816.F32.BF16 R120, R8, R48, R28 ;  /* 0x000000300878723c */ /* 0x000ff0000004181c */
[----:B------:R-:W-:Y:S08]  /*5130*/  HMMA.16816.F32.BF16 R28, R4, R52, RZ ;  /* 0x00000034041c723c */ /* 0x000ff000000418ff */
[----:B------:R-:W-:Y:S01]  /*5140*/  HMMA.16816.F32.BF16 R236, R8, R50, R40 ;  /* 0x0000003208ec723c */ /* 0x000fe20000041828 */
[----:B------:R-:W3:Y:S07]  /*5150*/  LDSM.16.MT88.4 R48, [R178+0xe800] ;  /* 0x00e80000b230783b */ /* 0x000eee0000004200 */
[C---:B-1----:R-:W-:Y:S08]  /*5160*/  HMMA.16816.F32.BF16 R52, R4.reuse, R32, RZ ;  /* 0x000000200434723c */ /* 0x042ff000000418ff */
[----:B------:R-:W-:Y:S08]  /*5170*/  HMMA.16816.F32.BF16 R44, R4, R34, RZ ;  /* 0x00000022042c723c */ /* 0x000ff000000418ff */
[----:B------:R-:W-:Y:S08]  /*5180*/  HMMA.16816.F32.BF16 R228, R8, R66, R20 ;  /* 0x0000004208e4723c */ /* 0x000ff00000041814 */
[----:B------:R-:W-:Y:S08]  /*5190*/  HMMA.16816.F32.BF16 R20, R4, R72, RZ ;  /* 0x000000480414723c */ /* 0x000ff000000418ff */
[----:B------:R-:W-:Y:S01]  /*51a0*/  HMMA.16816.F32.BF16 R232, R8, R64, R28 ;  /* 0x0000004008e8723c */ /* 0x000fe2000004181c */
[----:B------:R-:W-:Y:S07]  /*51b0*/  LDSM.16.MT88.4 R64, [R179+0xe000] ;  /* 0x00e00000b340783b */ /* 0x000fee0000004200 */
[C---:B--2---:R-:W-:Y:S08]  /*51c0*/  HMMA.16816.F32.BF16 R28, R4.reuse, R24, RZ ;  /* 0x00000018041c723c */ /* 0x044ff000000418ff */
[C---:B------:R-:W-:Y:S08]  /*51d0*/  HMMA.16816.F32.BF16 R24, R4.reuse, R26, RZ ;  /* 0x0000001a0418723c */ /* 0x040ff000000418ff */
[C---:B------:R-:W-:Y:S08]  /*51e0*/  HMMA.16816.F32.BF16 R40, R4.reuse, R60, RZ ;  /* 0x0000003c0428723c */ /* 0x040ff000000418ff */
[----:B------:R-:W-:Y:S01]  /*51f0*/  HMMA.16816.F32.BF16 R32, R4, R62, RZ ;  /* 0x0000003e0420723c */ /* 0x000fe200000418ff */
[----:B------:R-:W1:Y:S07]  /*5200*/  LDSM.16.MT88.4 R60, [R177+0x10000] ;  /* 0x01000000b13c783b */ /* 0x000e6e0000004200 */
[C---:B------:R-:W-:Y:S01]  /*5210*/  HMMA.16816.F32.BF16 R224, R8.reuse, R68, R52 ;  /* 0x0000004408e0723c */ /* 0x040fe20000041834 */
[----:B------:R-:W-:Y:S07]  /*5220*/  LDSM.16.MT88.4 R52, [R180+0x10000] ;  /* 0x01000000b434783b */ /* 0x000fee0000004200 */
[C---:B------:R-:W-:Y:S01]  /*5230*/  HMMA.16816.F32.BF16 R216, R8.reuse, R70, R44 ;  /* 0x0000004608d8723c */ /* 0x040fe2000004182c */
[----:B------:R-:W2:Y:S07]  /*5240*/  LDSM.16.MT88.4 R68, [R178+0x10000] ;  /* 0x01000000b244783b */ /* 0x000eae0000004200 */
[C---:B------:R-:W-:Y:S01]  /*5250*/  HMMA.16816.F32.BF16 R160, R8.reuse, R76, R20 ;  /* 0x0000004c08a0723c */ /* 0x040fe20000041814 */
[----:B------:R-:W4:Y:S06]  /*5260*/  LDSM.16.MT88.4 R20, [R179+0x10000] ;  /* 0x01000000b314783b */ /* 0x000f2c0000004200 */
[----:B------:R-:W-:Y:S01]  /*5270*/  IMAD.MOV.U32 R77, RZ, RZ, R127 ;  /* 0x000000ffff4d7224 */ /* 0x000fe200078e007f */
[----:B---3--:R-:W-:Y:S01]  /*5280*/  HMMA.16816.F32.BF16 R212, R8, R50, R24 ;  /* 0x0000003208d4723c */ /* 0x008fe20000041818 */
[----:B------:R-:W-:-:S07]  /*5290*/  IMAD.MOV.U32 R76, RZ, RZ, R128 ;  /* 0x000000ffff4c7224 */ /* 0x000fce00078e0080 */
[----:B------:R-:W-:Y:S08]  /*52a0*/  HMMA.16816.F32.BF16 R24, R4, R74, RZ ;  /* 0x0000004a0418723c */ /* 0x000ff000000418ff */
[C---:B------:R-:W-:Y:S01]  /*52b0*/  HMMA.16816.F32.BF16 R220, R8.reuse, R48, R28 ;  /* 0x0000003008dc723c */ /* 0x040fe2000004181c */
[----:B------:R-:W-:Y:S07]  /*52c0*/  LDSM.16.MT88.4 R28, [R179+0xe800] ;  /* 0x00e80000b31c783b */ /* 0x000fee0000004200 */
[C---:B------:R-:W-:Y:S08]  /*52d0*/  HMMA.16816.F32.BF16 R204, R8.reuse, R56, R40 ;  /* 0x0000003808cc723c */ /* 0x040ff00000041828 */
[C---:B------:R-:W-:Y:S01]  /*52e0*/  HMMA.16816.F32.BF16 R124, R8.reuse, R78, R24 ;  /* 0x0000004e087c723c */ /* 0x040fe20000041818 */
[----:B------:R-:W3:Y:S06]  /*52f0*/  LDSM.16.MT88.4 R24, [R177+0x10800] ;  /* 0x01080000b118783b */ /* 0x000eec0000004200 */
[----:B------:R-:W-:Y:S01]  /*5300*/  IMAD.MOV.U32 R78, RZ, RZ, R170 ;  /* 0x000000ffff4e7224 */ /* 0x000fe200078e00aa */
[----:B------:R-:W-:Y:S08]  /*5310*/  HMMA.16816.F32.BF16 R148, R8, R58, R32 ;  /* 0x0000003a0894723c */ /* 0x000ff00000041820 */
[C---:B-1----:R-:W-:Y:S08]  /*5320*/  HMMA.16816.F32.BF16 R44, R4.reuse, R60, RZ ;  /* 0x0000003c042c723c */ /* 0x042ff000000418ff */
[C---:B------:R-:W-:Y:S08]  /*5330*/  HMMA.16816.F32.BF16 R48, R4.reuse, R62, RZ ;  /* 0x0000003e0430723c */ /* 0x040ff000000418ff */
[C---:B------:R-:W-:Y:S08]  /*5340*/  HMMA.16816.F32.BF16 R32, R4.reuse, R64, RZ ;  /* 0x000000400420723c */ /* 0x040ff000000418ff */
[C---:B------:R-:W-:Y:S08]  /*5350*/  HMMA.16816.F32.BF16 R40, R4.reuse, R66, RZ ;  /* 0x000000420428723c */ /* 0x040ff000000418ff */
[C---:B--2---:R-:W-:Y:S08]  /*5360*/  HMMA.16816.F32.BF16 R56, R4.reuse, R68, RZ ;  /* 0x000000440438723c */ /* 0x044ff000000418ff */
[C---:B------:R-:W-:Y:S08]  /*5370*/  HMMA.16816.F32.BF16 R60, R4.reuse, R52, RZ ;  /* 0x00000034043c723c */ /* 0x040ff000000418ff */
[C---:B------:R-:W-:Y:S08]  /*5380*/  HMMA.16816.F32.BF16 R68, R4.reuse, R70, RZ ;  /* 0x000000460444723c */ /* 0x040ff000000418ff */
[C---:B------:R-:W-:Y:S08]  /*5390*/  HMMA.16816.F32.BF16 R52, R4.reuse, R54, RZ ;  /* 0x000000360434723c */ /* 0x040ff000000418ff */
[C---:B----4-:R-:W-:Y:S07]  /*53a0*/  HMMA.16816.F32.BF16 R72, R4.reuse, R20, RZ ;  /* 0x000000140448723c */ /* 0x050fee00000418ff */
[----:B------:R-:W-:Y:S01]  /*53b0*/  IMAD.WIDE.U32 R20, R2, -0x2daee0ad, RZ ;  /* 0xd2511f5302147825 */ /* 0x000fe200078e00ff */
[----:B------:R-:W-:Y:S07]  /*53c0*/  HMMA.16816.F32.BF16 R64, R4, R22, RZ ;  /* 0x000000160440723c */ /* 0x000fee00000418ff */
[----:B------:R-:W-:Y:S01]  /*53d0*/  IMAD.WIDE.U32 R4, R13, -0x2daee0ad, RZ ;  /* 0xd2511f530d047825 */ /* 0x000fe200078e00ff */
[----:B---3--:R-:W-:Y:S01]  /*53e0*/  HMMA.16816.F32.BF16 R144, R8, R24, R44 ;  /* 0x000000180890723c */ /* 0x008fe2000004182c */
[----:B------:R-:W1:Y:S03]  /*53f0*/  LDC.U8 R46, c[0x0][0x2d8] ;  /* 0x0000b600ff2e7b82 */ /* 0x000e660000000000 */
[----:B------:R-:W-:-:S02]  /*5400*/  LOP3.LUT R6, R5, R84, R85, 0x96, !PT ;  /* 0x0000005405067212 */ /* 0x000fc400078e9655 */
[----:B------:R-:W-:Y:S01]  /*5410*/  LOP3.LUT R2, R21, R4, R88, 0x96, !PT ;  /* 0x0000000415027212 */ /* 0x000fe200078e9658 */
[----:B------:R-:W-:Y:S01]  /*5420*/  IMAD.MOV.U32 R47, RZ, RZ, R81 ;  /* 0x000000ffff2f7224 */ /* 0x000fe200078e0051 */
[----:B------:R-:W-:Y:S01]  /*5430*/  HMMA.16816.F32.BF16 R48, R8, R26, R48 ;  /* 0x0000001a0830723c */ /* 0x000fe20000041830 */
[----:B------:R-:W-:-:S04]  /*5440*/  IMAD.WIDE.U32 R6, R6, -0x326172a9, RZ ;  /* 0xcd9e8d5706067825 */ /* 0x000fc800078e00ff */
[----:B------:R-:W-:Y:S01]  /*5450*/  IMAD.WIDE.U32 R4, R2, -0x326172a9, RZ ;  /* 0xcd9e8d5702047825 */ /* 0x000fe200078e00ff */
[CCC-:B------:R-:W-:Y:S02]  /*5460*/  LOP3.LUT R13, R7.reuse, R36.reuse, R93.reuse, 0x96, !PT ;  /* 0x00000024070d7212 */ /* 0x1c0fe400078e965d */
[----:B------:R-:W-:Y:S01]  /*5470*/  LOP3.LUT R21, R7, R36, R93, 0x96, !PT ;  /* 0x0000002407157212 */ /* 0x000fe200078e965d */
[C---:B------:R-:W-:Y:S01]  /*5480*/  HMMA.16816.F32.BF16 R132, R8.reuse, R30, R40 ;  /* 0x0000001e0884723c */ /* 0x040fe20000041828 */
[-CC-:B------:R-:W-:Y:S01]  /*5490*/  LOP3.LUT R22, R5, R6.reuse, R92.reuse, 0x96, !PT ;  /* 0x0000000605167212 */ /* 0x180fe200078e965c */
[----:B------:R-:W-:Y:S01]  /*54a0*/  IMAD.WIDE.U32 R18, R13, -0x2daee0ad, RZ ;  /* 0xd2511f530d127825 */ /* 0x000fe200078e00ff */
[----:B------:R-:W-:Y:S02]  /*54b0*/  LOP3.LUT R5, R5, R6, R92, 0x96, !PT ;  /* 0x0000000605057212 */ /* 0x000fe400078e965c */
[----:B------:R-:W-:Y:S01]  /*54c0*/  SHF.R.U32.HI R93, RZ, 0x18, R16 ;  /* 0x00000018ff5d7819 */ /* 0x000fe20000011610 */
[----:B------:R-:W-:Y:S01]  /*54d0*/  IMAD.WIDE.U32 R24, R22, -0x2daee0ad, RZ ;  /* 0xd2511f5316187825 */ /* 0x000fe200078e00ff */
[----:B------:R-:W-:Y:S01]  /*54e0*/  LOP3.LUT R2, R19, R20, R89, 0x96, !PT ;  /* 0x0000001413027212 */ /* 0x000fe200078e9659 */
[----:B------:R-:W-:Y:S01]  /*54f0*/  HMMA.16816.F32.BF16 R128, R8, R28, R32 ;  /* 0x0000001c0880723c */ /* 0x000fe20000041820 */
[----:B------:R-:W2:Y:S01]  /*5500*/  LDSM.16.MT88.4 R28, [R178+0x10800] ;  /* 0x01080000b21c783b */ /* 0x000ea20000004200 */
[----:B------:R-:W-:-:S03]  /*5510*/  IMAD.WIDE.U32 R22, R5, -0x2daee0ad, RZ ;  /* 0xd2511f5305167825 */ /* 0x000fc600078e00ff */
[----:B------:R-:W3:Y:S01]  /*5520*/  LDSM.16.MT88.4 R32, [R180+0x10800] ;  /* 0x01080000b420783b */ /* 0x000ee20000004200 */
[----:B------:R-:W-:Y:S01]  /*5530*/  IMAD.WIDE.U32 R6, R2, -0x326172a9, RZ ;  /* 0xcd9e8d5702067825 */ /* 0x000fe200078e00ff */
[----:B------:R-:W-:-:S03]  /*5540*/  LOP3.LUT R2, R25, R18, R94, 0x96, !PT ;  /* 0x0000001219027212 */ /* 0x000fc600078e965e */
[----:B------:R-:W-:Y:S01]  /*5550*/  IMAD.MOV.U32 R41, RZ, RZ, R86 ;  /* 0x000000ffff297224 */ /* 0x000fe200078e0056 */
[CCC-:B------:R-:W-:Y:S01]  /*5560*/  LOP3.LUT R13, R7.reuse, R4.reuse, R90.reuse, 0x96, !PT ;  /* 0x00000004070d7212 */ /* 0x1c0fe200078e965a */
[----:B------:R-:W-:Y:S01]  /*5570*/  IMAD.WIDE.U32 R18, R2, -0x326172a9, RZ ;  /* 0xcd9e8d5702127825 */ /* 0x000fe200078e00ff */
[----:B------:R-:W-:Y:S02]  /*5580*/  LOP3.LUT R7, R7, R4, R90, 0x96, !PT ;  /* 0x0000000407077212 */ /* 0x000fe400078e965a */
[----:B------:R-:W-:Y:S01]  /*5590*/  LOP3.LUT R2, R17, R82, R83, 0x96, !PT ;  /* 0x0000005211027212 */ /* 0x000fe200078e9653 */
[----:B------:R-:W-:Y:S01]  /*55a0*/  IMAD R4, R21, -0x2daee0ad, RZ ;  /* 0xd2511f5315047824 */ /* 0x000fe200078e02ff */
[----:B------:R-:W-:Y:S01]  /*55b0*/  LOP3.LUT R21, R15, R38, R39, 0x96, !PT ;  /* 0x000000260f157212 */ /* 0x000fe200078e9627 */
[----:B------:R-:W-:Y:S01]  /*55c0*/  IMAD.WIDE.U32 R26, R13, -0x2daee0ad, RZ ;  /* 0xd2511f530d1a7825 */ /* 0x000fe200078e00ff */
[----:B------:R-:W-:Y:S02]  /*55d0*/  LOP3.LUT R86, R16, 0xffff, RZ, 0xc0, !PT ;  /* 0x0000ffff10567812 */ /* 0x000fe400078ec0ff */
[----:B------:R-:W-:Y:S01]  /*55e0*/  LOP3.LUT R4, R23, R4, R94, 0x96, !PT ;  /* 0x0000000417047212 */ /* 0x000fe200078e965e */
[----:B------:R-:W-:Y:S01]  /*55f0*/  IMAD.MOV.U32 R42, RZ, RZ, R77 ;  /* 0x000000ffff2a7224 */ /* 0x000fe200078e004d */
[----:B------:R-:W-:Y:S01]  /*5600*/  LOP3.LUT R92, R27, R24, R83, 0x96, !PT ;  /* 0x000000181b5c7212 */ /* 0x000fe200078e9653 */
[----:B------:R-:W-:Y:S01]  /*5610*/  IMAD.MOV.U32 R77, RZ, RZ, R169 ;  /* 0x000000ffff4d7224 */ /* 0x000fe200078e00a9 */
[----:B------:R-:W-:Y:S01]  /*5620*/  LOP3.LUT R24, R14, 0xffff, RZ, 0xc0, !PT ;  /* 0x0000ffff0e187812 */ /* 0x000fe200078ec0ff */
[----:B------:R-:W-:Y:S01]  /*5630*/  IMAD.WIDE.U32 R4, R4, -0x326172a9, RZ ;  /* 0xcd9e8d5704047825 */ /* 0x000fe200078e00ff */
[----:B------:R-:W-:-:S02]  /*5640*/  LOP3.LUT R15, R16, 0xff, RZ, 0xc0, !PT ;  /* 0x000000ff100f7812 */ /* 0x000fc400078ec0ff */
[----:B------:R-:W-:Y:S01]  /*5650*/  SHF.R.U32.HI R94, RZ, 0x10, R16 ;  /* 0x00000010ff5e7819 */ /* 0x000fe20000011610 */
[----:B------:R-:W-:Y:S01]  /*5660*/  IMAD.MOV.U32 R89, RZ, RZ, R173 ;  /* 0x000000ffff597224 */ /* 0x000fe200078e00ad */
[-C--:B------:R-:W-:Y:S01]  /*5670*/  LOP3.LUT R84, R19, R6.reuse, R39, 0x96, !PT ;  /* 0x0000000613547212 */ /* 0x080fe200078e9627 */
[----:B------:R-:W-:Y:S01]  /*5680*/  IMAD.MOV.U32 R40, RZ, RZ, R91 ;  /* 0x000000ffff287224 */ /* 0x000fe200078e005b */
[----:B------:R-:W-:Y:S01]  /*5690*/  LOP3.LUT R20, R5, R6, R39, 0x96, !PT ;  /* 0x0000000605147212 */ /* 0x000fe200078e9627 */
[----:B------:R-:W-:Y:S01]  /*56a0*/  IMAD.WIDE.U32 R6, R7, -0x2daee0ad, RZ ;  /* 0xd2511f5307067825 */ /* 0x000fe200078e00ff */
[C---:B------:R-:W-:Y:S02]  /*56b0*/  LOP3.LUT R87, R18.reuse, 0xff, RZ, 0xc0, !PT ;  /* 0x000000ff12577812 */ /* 0x040fe400078ec0ff */
[----:B------:R-:W-:Y:S01]  /*56c0*/  LOP3.LUT R169, R18, 0xffff, RZ, 0xc0, !PT ;  /* 0x0000ffff12a97812 */ /* 0x000fe200078ec0ff */
[----:B------:R-:W-:Y:S01]  /*56d0*/  IMAD.MOV.U32 R45, RZ, RZ, R89 ;  /* 0x000000ffff2d7224 */ /* 0x000fe200078e0059 */
[----:B------:R-:W-:Y:S01]  /*56e0*/  SHF.R.U32.HI R170, RZ, 0x10, R18 ;  /* 0x00000010ffaa7819 */ /* 0x000fe20000011612 */
[----:B------:R-:W-:Y:S01]  /*56f0*/  IMAD.MOV.U32 R89, RZ, RZ, R78 ;  /* 0x000000ffff597224 */ /* 0x000fe200078e004e */
[----:B------:R-:W-:Y:S01]  /*5700*/  SHF.R.U32.HI R85, RZ, 0x18, R18 ;  /* 0x00000018ff557819 */ /* 0x000fe20000011612 */
[C---:B--2---:R-:W-:Y:S01]  /*5710*/  HMMA.16816.F32.BF16 R56, R8.reuse, R28, R56 ;  /* 0x0000001c0838723c */ /* 0x044fe20000041838 */
[C---:B------:R-:W-:Y:S01]  /*5720*/  LOP3.LUT R16, R4.reuse, 0xffff, RZ, 0xc0, !PT ;  /* 0x0000ffff04107812 */ /* 0x040fe200078ec0ff */
[----:B------:R-:W-:Y:S01]  /*5730*/  IMAD.MOV.U32 R78, RZ, RZ, R181 ;  /* 0x000000ffff4e7224 */ /* 0x000fe200078e00b5 */
[----:B------:R-:W-:Y:S01]  /*5740*/  LOP3.LUT R19, R4, 0xff, RZ, 0xc0, !PT ;  /* 0x000000ff04137812 */ /* 0x000fe200078ec0ff */
[----:B------:R-:W-:Y:S01]  /*5750*/  IMAD.MOV.U32 R43, RZ, RZ, R211 ;  /* 0x000000ffff2b7224 */ /* 0x000fe200078e00d3 */
[----:B------:R-:W-:Y:S01]  /*5760*/  SHF.R.U32.HI R18, RZ, 0x10, R4 ;  /* 0x00000010ff127819 */ /* 0x000fe20000011604 */
[----:B------:R-:W-:Y:S01]  /*5770*/  IMAD.MOV.U32 R36, RZ, RZ, R210 ;  /* 0x000000ffff247224 */ /* 0x000fe200078e00d2 */
[----:B------:R-:W-:Y:S01]  /*5780*/  SHF.R.U32.HI R17, RZ, 0x18, R4 ;  /* 0x00000018ff117819 */ /* 0x000fe20000011604 */
[----:B------:R-:W-:Y:S01]  /*5790*/  IMAD.MOV.U32 R91, RZ, RZ, R209 ;  /* 0x000000ffff5b7224 */ /* 0x000fe200078e00d1 */
[C---:B------:R-:W-:Y:S01]  /*57a0*/  LOP3.LUT R5, R2.reuse, 0xff, RZ, 0xc0, !PT ;  /* 0x000000ff02057812 */ /* 0x040fe200078ec0ff */
[----:B------:R-:W-:Y:S01]  /*57b0*/  IMAD.MOV.U32 R81, RZ, RZ, R208 ;  /* 0x000000ffff517224 */ /* 0x000fe200078e00d0 */
[----:B------:R-:W-:Y:S01]  /*57c0*/  LOP3.LUT R4, R2, 0xffff, RZ, 0xc0, !PT ;  /* 0x0000ffff02047812 */ /* 0x000fe200078ec0ff */
[----:B------:R-:W-:Y:S01]  /*57d0*/  HMMA.16816.F32.BF16 R208, R8, R30, R68 ;  /* 0x0000001e08d0723c */ /* 0x000fe20000041844 */
[----:B-1----:R-:W-:Y:S01]  /*57e0*/  ISETP.GE.U32.AND P2, PT, R46, R5, PT ;  /* 0x000000052e00720c */ /* 0x002fe20003f46070 */
[----:B------:R-:W-:Y:S01]  /*57f0*/  IMAD.MOV.U32 R88, RZ, RZ, R172 ;  /* 0x000000ffff587224 */ /* 0x000fe200078e00ac */
[----:B------:R-:W-:-:S02]  /*5800*/  SHF.R.U32.HI R4, RZ, 0x8, R4 ;  /* 0x00000008ff047819 */ /* 0x000fc40000011604 */
[----:B------:R-:W-:Y:S01]  /*5810*/  LOP3.LUT R13, R7, R22, R83, 0x96, !PT ;  /* 0x00000016070d7212 */ /* 0x000fe200078e9653 */
[----:B------:R-:W-:Y:S01]  /*5820*/  IMAD.MOV.U32 R44, RZ, RZ, R88 ;  /* 0x000000ffff2c7224 */ /* 0x000fe200078e0058 */
[----:B------:R-:W-:Y:S01]  /*5830*/  LOP3.LUT R4, R4, 0xffff, RZ, 0xc0, !PT ;  /* 0x0000ffff04047812 */ /* 0x000fe200078ec0ff */
[----:B------:R-:W-:Y:S01]  /*5840*/  IMAD.MOV.U32 R88, RZ, RZ, R77 ;  /* 0x000000ffff587224 */ /* 0x000fe200078e004d */
[----:B------:R-:W-:Y:S01]  /*5850*/  LOP3.LUT R22, R14, 0xff, RZ, 0xc0, !PT ;  /* 0x000000ff0e167812 */ /* 0x000fe200078ec0ff */
[----:B---3--:R-:W-:Y:S01]  /*5860*/  HMMA.16816.F32.BF16 R172, R8, R32, R60 ;  /* 0x0000002008ac723c */ /* 0x008fe2000004183c */
[----:B------:R-:W-:Y:S01]  /*5870*/  ISETP.GE.U32.AND P6, PT, R46, R4, PT ;  /* 0x000000042e00720c */ /* 0x000fe20003fc6070 */
[----:B------:R-:W-:Y:S01]  /*5880*/  IMAD.MOV.U32 R71, RZ, RZ, R36 ;  /* 0x000000ffff477224 */ /* 0x000fe200078e0024 */
[--C-:B------:R-:W-:Y:S01]  /*5890*/  SHF.R.U32.HI R4, RZ, 0x10, R2.reuse ;  /* 0x00000010ff047819 */ /* 0x100fe20000011602 */
[----:B------:R-:W-:Y:S01]  /*58a0*/  @!P2 HFMA2.BF16_V2 R111, -RZ.H0_H0, RZ.H0_H0, -R156.H0_H0 ;  /* 0x200000ffff6fa231 */ /* 0x000fe2000034099c */
[----:B------:R-:W-:Y:S01]  /*58b0*/  SHF.R.U32.HI R2, RZ, 0x18, R2 ;  /* 0x00000018ff027819 */ /* 0x000fe20000011602 */
[----:B------:R-:W-:Y:S01]  /*58c0*/  IMAD.MOV.U32 R70, RZ, RZ, R37 ;  /* 0x000000ffff467224 */ /* 0x000fe200078e0025 */
[----:B------:R-:W-:Y:S01]  /*58d0*/  LOP3.LUT R4, R4, 0xff, RZ, 0xc0, !PT ;  /* 0x000000ff04047812 */ /* 0x000fe200078ec0ff */
[----:B------:R-:W-:Y:S01]  /*58e0*/  IMAD.MOV.U32 R90, RZ, RZ, R44 ;  /* 0x000000ffff5a7224 */ /* 0x000fe200078e002c */
[----:B------:R-:W-:Y:S01]  /*58f0*/  @!P2 PRMT R156, R111, 0x5410, RZ ;  /* 0x000054106f9ca816 */ /* 0x000fe200000000ff */
[----:B------:R-:W-:Y:S01]  /*5900*/  IMAD.MOV.U32 R111, RZ, RZ, R45 ;  /* 0x000000ffff6f7224 */ /* 0x000fe200078e002d */
[----:B------:R-:W-:-:S02]  /*5910*/  ISETP.GE.U32.AND P0, PT, R46, R4, PT ;  /* 0x000000042e00720c */ /* 0x000fc40003f06070 */
[----:B------:R-:W-:Y:S01]  /*5920*/  ISETP.GE.U32.AND P2, PT, R46, R2, PT ;  /* 0x000000022e00720c */ /* 0x000fe20003f46070 */
[----:B------:R-:W-:Y:S01]  /*5930*/  @!P6 HFMA2.BF16_V2 R112, -RZ.H0_H0, RZ.H0_H0, -R155.H0_H0 ;  /* 0x200000ffff70e231 */ /* 0x000fe2000034099b */
[----:B------:R-:W-:Y:S02]  /*5940*/  LOP3.LUT R2, R21, 0xffff, RZ, 0xc0, !PT ;  /* 0x0000ffff15027812 */ /* 0x000fe400078ec0ff */
[----:B------:R-:W-:Y:S02]  /*5950*/  SHF.R.U32.HI R4, RZ, 0x8, R16 ;  /* 0x00000008ff047819 */ /* 0x000fe40000011610 */
[----:B------:R-:W-:Y:S02]  /*5960*/  SHF.R.U32.HI R2, RZ, 0x8, R2 ;  /* 0x00000008ff027819 */ /* 0x000fe40000011602 */
[----:B------:R-:W-:Y:S02]  /*5970*/  @!P6 PRMT R155, R112, 0x5410, RZ ;  /* 0x00005410709be816 */ /* 0x000fe400000000ff */
[----:B------:R-:W-:Y:S01]  /*5980*/  LOP3.LUT R2, R2, 0xffff, RZ, 0xc0, !PT ;  /* 0x0000ffff02027812 */ /* 0x000fe200078ec0ff */
[----:B------:R-:W-:Y:S01]  /*5990*/  @!P0 HFMA2.BF16_V2 R113, -RZ.H0_H0, RZ.H0_H0, -R154.H0_H0 ;  /* 0x200000ffff718231 */ /* 0x000fe2000034099a */
[C---:B------:R-:W-:Y:S01]  /*59a0*/  ISETP.GE.U32.AND P1, PT, R46.reuse, R22, PT ;  /* 0x000000162e00720c */ /* 0x040fe20003f26070 */
[----:B------:R-:W-:Y:S01]  /*59b0*/  @!P2 HFMA2.BF16_V2 R114, -RZ.H0_H0, RZ.H0_H0, -R153.H0_H0 ;  /* 0x200000ffff72a231 */ /* 0x000fe20000340999 */
[----:B------:R-:W-:-:S02]  /*59c0*/  ISETP.GE.U32.AND P6, PT, R46, R2, PT ;  /* 0x000000022e00720c */ /* 0x000fc40003fc6070 */
[----:B------:R-:W-:Y:S02]  /*59d0*/  LOP3.LUT R2, R21, 0xff, RZ, 0xc0, !PT ;  /* 0x000000ff15027812 */ /* 0x000fe400078ec0ff */
[----:B------:R-:W-:Y:S02]  /*59e0*/  @!P0 PRMT R154, R113, 0x5410, RZ ;  /* 0x00005410719a8816 */ /* 0x000fe400000000ff */
[----:B------:R-:W-:Y:S02]  /*59f0*/  ISETP.GE.U32.AND P0, PT, R46, R2, PT ;  /* 0x000000022e00720c */ /* 0x000fe40003f06070 */
[----:B------:R-:W-:Y:S02]  /*5a00*/  SHF.R.U32.HI R2, RZ, 0x10, R21 ;  /* 0x00000010ff027819 */ /* 0x000fe40000011615 */
[----:B------:R-:W-:Y:S02]  /*5a10*/  @!P2 PRMT R153, R114, 0x5410, RZ ;  /* 0x000054107299a816 */ /* 0x000fe400000000ff */
[----:B------:R-:W-:Y:S01]  /*5a20*/  LOP3.LUT R2, R2, 0xff, RZ, 0xc0, !PT ;  /* 0x000000ff02027812 */ /* 0x000fe200078ec0ff */
[----:B------:R-:W-:Y:S01]  /*5a30*/  @!P6 HFMA2.BF16_V2 R115, -RZ.H0_H0, RZ.H0_H0, -R157.H0_H0 ;  /* 0x200000ffff73e231 */ /* 0x000fe2000034099d */
[----:B------:R-:W-:Y:S01]  /*5a40*/  PRMT R22, R19, 0x5410, R4 ;  /* 0x0000541013167816 */ /* 0x000fe20000000004 */
[----:B------:R-:W-:Y:S01]  /*5a50*/  FFMA.FTZ R4, R98, c[0x0][0x23c], -R0 ;  /* 0x00008f0062047a23 */ /* 0x000fe20000010800 */
[----:B------:R-:W-:-:S02]  /*5a60*/  ISETP.GE.U32.AND P2, PT, R46, R2, PT ;  /* 0x000000022e00720c */ /* 0x000fc40003f46070 */
[----:B------:R-:W-:Y:S01]  /*5a70*/  SHF.R.U32.HI R2, RZ, 0x18, R21 ;  /* 0x00000018ff027819 */ /* 0x000fe20000011615 */
[----:B------:R-:W-:Y:S01]  /*5a80*/  @!P0 HFMA2.BF16_V2 R117, -RZ.H0_H0, RZ.H0_H0, -R158.H0_H0 ;  /* 0x200000ffff758231 */ /* 0x000fe2000034099e */
[----:B------:R-:W-:Y:S01]  /*5a90*/  SHF.R.U32.HI R23, RZ, 0x10, R14 ;  /* 0x00000010ff177819 */ /* 0x000fe2000001160e */
[----:B------:R1:W-:Y:S01]  /*5aa0*/  MUFU.EX2 R79, R4 ;  /* 0x00000004004f7308 */ /* 0x0003e20000000800 */
[----:B------:R-:W-:Y:S02]  /*5ab0*/  @!P6 PRMT R157, R115, 0x5410, RZ ;  /* 0x00005410739de816 */ /* 0x000fe400000000ff */
[----:B------:R-:W-:Y:S02]  /*5ac0*/  @!P0 PRMT R158, R117, 0x5410, RZ ;  /* 0x00005410759e8816 */ /* 0x000fe400000000ff */
[----:B------:R-:W-:Y:S02]  /*5ad0*/  ISETP.GE.U32.AND P0, PT, R46, R2, PT ;  /* 0x000000022e00720c */ /* 0x000fe40003f06070 */
[----:B------:R-:W-:Y:S01]  /*5ae0*/  LOP3.LUT R2, R18, 0xff, RZ, 0xc0, !PT ;  /* 0x000000ff12027812 */ /* 0x000fe200078ec0ff */
[----:B------:R-:W-:Y:S01]  /*5af0*/  @!P2 HFMA2.BF16_V2 R118, -RZ.H0_H0, RZ.H0_H0, -R168.H0_H0 ;  /* 0x200000ffff76a231 */ /* 0x000fe200003409a8 */
[----:B------:R-:W-:-:S02]  /*5b00*/  LOP3.LUT R5, R23, 0xff, RZ, 0xc0, !PT ;  /* 0x000000ff17057812 */ /* 0x000fc400078ec0ff */
[----:B------:R-:W-:Y:S02]  /*5b10*/  PRMT R21, R2, 0x5410, R17 ;  /* 0x0000541002157816 */ /* 0x000fe40000000011 */
[----:B------:R-:W-:Y:S02]  /*5b20*/  SHF.R.U32.HI R2, RZ, 0x8, R24 ;  /* 0x00000008ff027819 */ /* 0x000fe40000011618 */
[----:B------:R-:W-:Y:S01]  /*5b30*/  @!P2 PRMT R168, R118, 0x5410, RZ ;  /* 0x0000541076a8a816 */ /* 0x000fe200000000ff */
[--C-:B-1----:R-:W-:Y:S01]  /*5b40*/  FFMA.FTZ R4, R97, c[0x0][0x23c], -R0.reuse ;  /* 0x00008f0061047a23 */ /* 0x102fe20000010800 */
[----:B------:R-:W-:Y:S02]  /*5b50*/  LOP3.LUT R2, R2, 0xffff, RZ, 0xc0, !PT ;  /* 0x0000ffff02027812 */ /* 0x000fe400078ec0ff */
[C---:B------:R-:W-:Y:S01]  /*5b60*/  ISETP.GE.U32.AND P6, PT, R46.reuse, R5, PT ;  /* 0x000000052e00720c */ /* 0x040fe20003fc6070 */
[----:B------:R1:W-:Y:S01]  /*5b70*/  MUFU.EX2 R98, R4 ;  /* 0x0000000400627308 */ /* 0x0003e20000000800 */
[----:B------:R-:W-:Y:S01]  /*5b80*/  ISETP.GE.U32.AND P2, PT, R46, R2, PT ;  /* 0x000000022e00720c */ /* 0x000fe20003f46070 */
[----:B------:R-:W-:Y:S01]  /*5b90*/  FFMA.FTZ R5, R95, c[0x0][0x23c], -R0 ;  /* 0x00008f005f057a23 */ /* 0x000fe20000010800 */
[----:B------:R-:W-:Y:S01]  /*5ba0*/  LOP3.LUT R2, R20, 0xffff, RZ, 0xc0, !PT ;  /* 0x0000ffff14027812 */ /* 0x000fe200078ec0ff */
[----:B------:R-:W-:Y:S01]  /*5bb0*/  @!P0 HFMA2.BF16_V2 R95, -RZ.H0_H0, RZ.H0_H0, -R166.H0_H0 ;  /* 0x200000ffff5f8231 */ /* 0x000fe200003409a6 */
[----:B------:R-:W-:-:S02]  /*5bc0*/  SHF.R.U32.HI R14, RZ, 0x18, R14 ;  /* 0x00000018ff0e7819 */ /* 0x000fc4000001160e */
[----:B------:R-:W-:Y:S01]  /*5bd0*/  LOP3.LUT R7, R6, 0xffff, RZ, 0xc0, !PT ;  /* 0x0000ffff06077812 */ /* 0x000fe200078ec0ff */
[----:B------:R2:W3:Y:S01]  /*5be0*/  MUFU.EX2 R16, R5 ;  /* 0x0000000500107308 */ /* 0x0004e20000000800 */
[C---:B------:R-:W-:Y:S02]  /*5bf0*/  ISETP.GE.U32.AND P5, PT, R46.reuse, R14, PT ;  /* 0x0000000e2e00720c */ /* 0x040fe40003fa6070 */
[----:B------:R-:W-:Y:S02]  /*5c00*/  SHF.R.U32.HI R14, RZ, 0x10, R6 ;  /* 0x00000010ff0e7819 */ /* 0x000fe40000011606 */
[----:B------:R-:W-:Y:S01]  /*5c10*/  ISETP.GE.U32.AND P3, PT, R46, R15, PT ;  /* 0x0000000f2e00720c */ /* 0x000fe20003f66070 */
[----:B------:R-:W-:Y:S01]  /*5c20*/  IMAD.MOV.U32 R46, RZ, RZ, R76 ;  /* 0x000000ffff2e7224 */ /* 0x000fe200078e004c */
[----:B------:R-:W-:Y:S02]  /*5c30*/  LOP3.LUT R15, R6, 0xff, RZ, 0xc0, !PT ;  /* 0x000000ff060f7812 */ /* 0x000fe400078ec0ff */
[----:B-1----:R-:W-:Y:S01]  /*5c40*/  SHF.R.U32.HI R4, RZ, 0x8, R2 ;  /* 0x00000008ff047819 */ /* 0x002fe20000011602 */
[----:B------:R-:W-:Y:S01]  /*5c50*/  IMAD.MOV.U32 R97, RZ, RZ, R46 ;  /* 0x000000ffff617224 */ /* 0x000fe200078e002e */
[----:B------:R-:W-:-:S02]  /*5c60*/  LOP3.LUT R2, R20, 0xff, RZ, 0xc0, !PT ;  /* 0x000000ff14027812 */ /* 0x000fc400078ec0ff */
[----:B------:R-:W-:Y:S02]  /*5c70*/  SHF.R.U32.HI R6, RZ, 0x18, R6 ;  /* 0x00000018ff067819 */ /* 0x000fe40000011606 */
[----:B------:R-:W-:Y:S01]  /*5c80*/  PRMT R19, R2, 0x5410, R4 ;  /* 0x0000541002137816 */ /* 0x000fe20000000004 */
[----:B------:R-:W-:Y:S01]  /*5c90*/  FFMA.FTZ R2, R96, c[0x0][0x23c], -R0 ;  /* 0x00008f0060027a23 */ /* 0x000fe20000010800 */
[--C-:B--2---:R-:W-:Y:S02]  /*5ca0*/  SHF.R.U32.HI R5, RZ, 0x10, R20.reuse ;  /* 0x00000010ff057819 */ /* 0x104fe40000011614 */
[----:B------:R-:W-:Y:S01]  /*5cb0*/  SHF.R.U32.HI R4, RZ, 0x18, R20 ;  /* 0x00000018ff047819 */ /* 0x000fe20000011614 */
[----:B------:R1:W-:Y:S01]  /*5cc0*/  MUFU.EX2 R83, R2 ;  /* 0x0000000200537308 */ /* 0x0003e20000000800 */
[----:B------:R-:W-:Y:S02]  /*5cd0*/  @!P0 PRMT R166, R95, 0x5410, RZ ;  /* 0x000054105fa68816 */ /* 0x000fe400000000ff */
[----:B-1----:R-:W-:Y:S01]  /*5ce0*/  LOP3.LUT R2, R5, 0xff, RZ, 0xc0, !PT ;  /* 0x000000ff05027812 */ /* 0x002fe200078ec0ff */
[----:B------:R-:W-:-:S02]  /*5cf0*/  FFMA.FTZ R5, R99, c[0x0][0x23c], -R0 ;  /* 0x00008f0063057a23 */ /* 0x000fc40000010800 */
[----:B------:R-:W-:Y:S01]  /*5d00*/  IMAD.MOV.U32 R99, RZ, RZ, R47 ;  /* 0x000000ffff637224 */ /* 0x000fe200078e002f */
[----:B------:R-:W-:Y:S01]  /*5d10*/  PRMT R18, R2, 0x5410, R4 ;  /* 0x0000541002127816 */ /* 0x000fe20000000004 */
[----:B------:R1:W-:Y:S01]  /*5d20*/  MUFU.EX2 R76, R5 ;  /* 0x00000005004c7308 */ /* 0x0003e20000000800 */
[----:B------:R-:W-:Y:S01]  /*5d30*/  SHF.R.U32.HI R4, RZ, 0x8, R7 ;  /* 0x00000008ff047819 */ /* 0x000fe20000011607 */
[----:B------:R-:W-:Y:S01]  /*5d40*/  HSET2.LE.AND R7, R21, R119, PT ;  /* 0x0000007715077233 */ /* 0x000fe20003803000 */
[----:B------:R-:W-:-:S04]  /*5d50*/  LOP3.LUT R2, R14, 0xff, RZ, 0xc0, !PT ;  /* 0x000000ff0e027812 */ /* 0x000fc800078ec0ff */
[----:B------:R-:W-:Y:S01]  /*5d60*/  PRMT R17, R2, 0x5410, R6 ;  /* 0x0000541002117816 */ /* 0x000fe20000000006 */
[----:B------:R-:W-:Y:S01]  /*5d70*/  HSET2.LE.AND R6, R22, R119, PT ;  /* 0x0000007716067233 */ /* 0x000fe20003803000 */
[----:B------:R-:W-:-:S03]  /*5d80*/  LOP3.LUT R2, R13, 0xffff, RZ, 0xc0, !PT ;  /* 0x0000ffff0d027812 */ /* 0x000fc600078ec0ff */
[--C-:B------:R-:W-:Y:S01]  /*5d90*/  HSET2.LE.AND R17, R17, R119.reuse, PT ;  /* 0x0000007711117233 */ /* 0x100fe20003803000 */
[----:B-1----:R-:W-:Y:S02]  /*5da0*/  FFMA.FTZ R5, R100, c[0x0][0x23c], -R0 ;  /* 0x00008f0064057a23 */ /* 0x002fe40000010800 */
[----:B---3--:R-:W-:Y:S01]  /*5db0*/  IMAD.MOV.U32 R100, RZ, RZ, R16 ;  /* 0x000000ffff647224 */ /* 0x008fe200078e0010 */
[----:B------:R-:W-:Y:S01]  /*5dc0*/  PRMT R16, R15, 0x5410, R4 ;  /* 0x000054100f107816 */ /* 0x000fe20000000004 */
[----:B------:R-:W-:Y:S01]  /*5dd0*/  FFMA.FTZ R4, R101, c[0x0][0x23c], -R0 ;  /* 0x00008f0065047a23 */ /* 0x000fe20000010800 */
[----:B------:R1:W-:Y:S03]  /*5de0*/  MUFU.EX2 R181, R5 ;  /* 0x0000000500b57308 */ /* 0x0003e60000000800 */
[----:B------:R-:W-:-:S05]  /*5df0*/  HSET2.LE.AND R16, R16, R119, PT ;  /* 0x0000007710107233 */ /* 0x000fca0003803000 */
[----:B------:R2:W-:Y:S01]  /*5e00*/  MUFU.EX2 R28, R4 ;  /* 0x00000004001c7308 */ /* 0x0005e20000000800 */
[----:B-1----:R-:W-:-:S07]  /*5e10*/  FFMA.FTZ R5, R102, c[0x0][0x23c], -R12 ;  /* 0x00008f0066057a23 */ /* 0x002fce000001080c */
[----:B------:R1:W-:Y:S01]  /*5e20*/  MUFU.EX2 R68, R5 ;  /* 0x0000000500447308 */ /* 0x0003e20000000800 */
[----:B--2---:R-:W-:Y:S02]  /*5e30*/  SHF.R.U32.HI R4, RZ, 0x8, R2 ;  /* 0x00000008ff047819 */ /* 0x004fe40000011602 */
[----:B------:R-:W-:-:S04]  /*5e40*/  LOP3.LUT R2, R13, 0xff, RZ, 0xc0, !PT ;  /* 0x000000ff0d027812 */ /* 0x000fc800078ec0ff */
[----:B------:R-:W-:Y:S01]  /*5e50*/  PRMT R15, R2, 0x5410, R4 ;  /* 0x00005410020f7816 */ /* 0x000fe20000000004 */
[----:B------:R-:W-:Y:S01]  /*5e60*/  FFMA.FTZ R2, R104, c[0x0][0x23c], -R12 ;  /* 0x00008f0068027a23 */ /* 0x000fe2000001080c */
[--C-:B------:R-:W-:Y:S01]  /*5e70*/  SHF.R.U32.HI R4, RZ, 0x18, R13.reuse ;  /* 0x00000018ff047819 */ /* 0x100fe2000001160d */
[----:B------:R-:W-:Y:S02]  /*5e80*/  IMAD.MOV.U32 R104, RZ, RZ, R40 ;  /* 0x000000ffff687224 */ /* 0x000fe400078e0028 */
[----:B------:R2:W3:Y:S01]  /*5e90*/  MUFU.EX2 R29, R2 ;  /* 0x00000002001d7308 */ /* 0x0004e20000000800 */
[----:B-1----:R-:W-:Y:S01]  /*5ea0*/  SHF.R.U32.HI R5, RZ, 0x10, R13 ;  /* 0x00000010ff057819 */ /* 0x002fe2000001160d */
[----:B------:R-:W-:-:S03]  /*5eb0*/  HSET2.LE.AND R13, R15, R119, PT ;  /* 0x000000770f0d7233 */ /* 0x000fc60003803000 */
[----:B--2---:R-:W-:Y:S01]  /*5ec0*/  LOP3.LUT R2, R5, 0xff, RZ, 0xc0, !PT ;  /* 0x000000ff05027812 */ /* 0x004fe200078ec0ff */
[----:B------:R-:W-:Y:S02]  /*5ed0*/  FFMA.FTZ R5, R103, c[0x0][0x23c], -R12 ;  /* 0x00008f0067057a23 */ /* 0x000fe4000001080c */
[----:B---3--:R-:W-:Y:S01]  /*5ee0*/  IMAD.MOV.U32 R95, RZ, RZ, R29 ;  /* 0x000000ffff5f7224 */ /* 0x008fe200078e001d */
[----:B------:R-:W-:Y:S01]  /*5ef0*/  PRMT R14, R2, 0x5410, R4 ;  /* 0x00005410020e7816 */ /* 0x000fe20000000004 */
[--C-:B------:R-:W-:Y:S01]  /*5f00*/  FFMA.FTZ R4, R105, c[0x0][0x23c], -R12.reuse ;  /* 0x00008f0069047a23 */ /* 0x100fe2000001080c */
[----:B------:R1:W-:Y:S01]  /*5f10*/  MUFU.EX2 R96, R5 ;  /* 0x0000000500607308 */ /* 0x0003e20000000800 */
[--C-:B------:R-:W-:Y:S01]  /*5f20*/  HSET2.LE.AND R2, R19, R119.reuse, PT ;  /* 0x0000007713027233 */ /* 0x100fe20003803000 */
[----:B------:R-:W-:Y:S01]  /*5f30*/  IMAD.MOV.U32 R103, RZ, RZ, R41 ;  /* 0x000000ffff677224 */ /* 0x000fe200078e0029 */
[----:B------:R-:W-:Y:S01]  /*5f40*/  HSET2.LE.AND R15, R14, R119, PT ;  /* 0x000000770e0f7233 */ /* 0x000fe20003803000 */
[----:B------:R-:W-:-:S02]  /*5f50*/  FFMA.FTZ R14, R108, c[0x0][0x23c], -R12 ;  /* 0x00008f006c0e7a23 */ /* 0x000fc4000001080c */
[----:B------:R-:W-:Y:S02]  /*5f60*/  IMAD.MOV.U32 R105, RZ, RZ, R42 ;  /* 0x000000ffff697224 */ /* 0x000fe400078e002a */
[----:B------:R2:W3:Y:S01]  /*5f70*/  MUFU.EX2 R82, R4 ;  /* 0x0000000400527308 */ /* 0x0004e20000000800 */
[----:B-1----:R-:W-:Y:S01]  /*5f80*/  HSET2.LE.AND R5, R18, R119, PT ;  /* 0x0000007712057233 */ /* 0x002fe20003803000 */
[----:B------:R-:W-:-:S06]  /*5f90*/  FFMA.FTZ R18, R106, c[0x0][0x23c], -R0 ;  /* 0x00008f006a127a23 */ /* 0x000fcc0000010800 */
[----:B------:R-:W-:Y:S01]  /*5fa0*/  MUFU.EX2 R101, R14 ;  /* 0x0000000e00657308 */ /* 0x000fe20000000800 */
[--C-:B------:R-:W-:Y:S02]  /*5fb0*/  FFMA.FTZ R0, R109, c[0x0][0x23c], -R12.reuse ;  /* 0x00008f006d007a23 */ /* 0x100fe4000001080c */
[----:B------:R-:W-:Y:S02]  /*5fc0*/  IMAD.MOV.U32 R109, RZ, RZ, R43 ;  /* 0x000000ffff6d7224 */ /* 0x000fe400078e002b */
[----:B------:R-:W-:Y:S01]  /*5fd0*/  HMMA.16816.F32.BF16 R40, R8, R34, R52 ;  /* 0x000000220828723c */ /* 0x000fe20000041834 */
[----:B--2---:R-:W-:Y:S02]  /*5fe0*/  FFMA.FTZ R4, R110, c[0x0][0x23c], -R12 ;  /* 0x00008f006e047a23 */ /* 0x004fe4000001080c */
[----:B------:R1:W-:Y:S01]  /*5ff0*/  MUFU.EX2 R106, R0 ;  /* 0x00000000006a7308 */ /* 0x0003e20000000800 */
[----:B------:R-:W-:Y:S02]  /*6000*/  IMAD.MOV.U32 R110, RZ, RZ, R28 ;  /* 0x000000ffff6e7224 */ /* 0x000fe400078e001c */
[----:B------:R-:W-:-:S05]  /*6010*/  FFMA.FTZ R12, R107, c[0x0][0x23c], -R12 ;  /* 0x00008f006b0c7a23 */ /* 0x000fca000001080c */
[----:B------:R2:W4:Y:S01]  /*6020*/  MUFU.EX2 R77, R4 ;  /* 0x00000004004d7308 */ /* 0x0005220000000800 */
[----:B-1----:R-:W-:-:S07]  /*6030*/  F2FP.BF16.PACK_AB R0, R98, R79 ;  /* 0x0000004f6200723e */ /* 0x002fce00000010ff */
[----:B------:R-:W-:Y:S01]  /*6040*/  MUFU.EX2 R102, R18 ;  /* 0x0000001200667308 */ /* 0x000fe20000000800 */
[C---:B------:R-:W-:Y:S02]  /*6050*/  PRMT R138, R0.reuse, 0x7632, R138 ;  /* 0x00007632008a7816 */ /* 0x040fe4000000008a */
[----:B------:R-:W-:Y:S02]  /*6060*/  PRMT R137, R0, 0x7610, R137 ;  /* 0x0000761000897816 */ /* 0x000fe40000000089 */
[----:B--2---:R-:W-:-:S03]  /*6070*/  F2FP.BF16.PACK_AB R4, R95, R68 ;  /* 0x000000445f04723e */ /* 0x004fc600000010ff */
[----:B------:R-:W1:Y:S01]  /*6080*/  MUFU.EX2 R69, R12 ;  /* 0x0000000c00457308 */ /* 0x000e620000000800 */
[C---:B------:R-:W-:Y:S02]  /*6090*/  PRMT R140, R4.reuse, 0x7610, R140 ;  /* 0x00007610048c7816 */ /* 0x040fe4000000008c */
[----:B------:R-:W-:-:S04]  /*60a0*/  PRMT R139, R4, 0x7632, R139 ;  /* 0x00007632048b7816 */ /* 0x000fc8000000008b */
[----:B------:R-:W-:-:S04]  /*60b0*/  PRMT R0, R140, 0x5410, R139 ;  /* 0x000054108c007816 */ /* 0x000fc8000000008b */
[----:B------:R-:W-:Y:S02]  /*60c0*/  LOP3.LUT R4, R2, R0, RZ, 0xc0, !PT ;  /* 0x0000000002047212 */ /* 0x000fe400078ec0ff */
[----:B------:R-:W-:Y:S02]  /*60d0*/  PRMT R0, R137, 0x5410, R138 ;  /* 0x0000541089007816 */ /* 0x000fe4000000008a */
[----:B------:R-:W-:Y:S02]  /*60e0*/  F2FP.BF16.PACK_AB R2, R83, R100 ;  /* 0x000000645302723e */ /* 0x000fe400000010ff */
[----:B------:R-:W-:Y:S02]  /*60f0*/  LOP3.LUT R5, R5, R0, RZ, 0xc0, !PT ;  /* 0x0000000005057212 */ /* 0x000fe400078ec0ff */
[----:B---3--:R-:W-:Y:S02]  /*6100*/  F2FP.BF16.PACK_AB R0, R82, R96 ;  /* 0x000000605200723e */ /* 0x008fe400000010ff */
[----:B------:R-:W-:-:S02]  /*6110*/  PRMT R118, R2, 0x7610, R118 ;  /* 0x0000761002767816 */ /* 0x000fc40000000076 */
[C---:B------:R-:W-:Y:S02]  /*6120*/  PRMT R136, R0.reuse, 0x7610, R136 ;  /* 0x0000761000887816 */ /* 0x040fe40000000088 */
[----:B------:R-:W-:Y:S02]  /*6130*/  PRMT R119, R0, 0x7632, R119 ;  /* 0x0000763200777816 */ /* 0x000fe40000000077 */
[----:B----4-:R-:W-:Y:S02]  /*6140*/  F2FP.BF16.PACK_AB R0, R106, R77 ;  /* 0x0000004d6a00723e */ /* 0x010fe400000010ff */
[----:B------:R-:W-:Y:S02]  /*6150*/  PRMT R117, R2, 0x7632, R117 ;  /* 0x0000763202757816 */ /* 0x000fe40000000075 */
[C---:B------:R-:W-:Y:S02]  /*6160*/  PRMT R25, R0.reuse, 0x7610, R25 ;  /* 0x0000761000197816 */ /* 0x040fe40000000019 */
[----:B------:R-:W-:-:S02]  /*6170*/  PRMT R24, R0, 0x7632, R24 ;  /* 0x0000763200187816 */ /* 0x000fc40000000018 */
[----:B------:R-:W-:Y:S02]  /*6180*/  PRMT R0, R136, 0x5410, R119 ;  /* 0x0000541088007816 */ /* 0x000fe40000000077 */
[----:B-1----:R-:W-:Y:S02]  /*6190*/  F2FP.BF16.PACK_AB R2, R69, R101 ;  /* 0x000000654502723e */ /* 0x002fe400000010ff */
[----:B------:R-:W-:Y:S02]  /*61a0*/  LOP3.LUT R6, R6, R0, RZ, 0xc0, !PT ;  /* 0x0000000006067212 */ /* 0x000fe400078ec0ff */
[----:B------:R-:W-:Y:S02]  /*61b0*/  PRMT R0, R118, 0x5410, R117 ;  /* 0x0000541076007816 */ /* 0x000fe40000000075 */
[----:B------:R-:W-:Y:S02]  /*61c0*/  PRMT R21, R2, 0x7610, R21 ;  /* 0x0000761002157816 */ /* 0x000fe40000000015 */
[----:B------:R-:W-:-:S02]  /*61d0*/  LOP3.LUT R7, R7, R0, RZ, 0xc0, !PT ;  /* 0x0000000007077212 */ /* 0x000fc400078ec0ff */
[----:B------:R-:W-:Y:S02]  /*61e0*/  PRMT R0, R25, 0x5410, R24 ;  /* 0x0000541019007816 */ /* 0x000fe40000000018 */
[----:B------:R-:W-:Y:S02]  /*61f0*/  PRMT R20, R2, 0x7632, R20 ;  /* 0x0000763202147816 */ /* 0x000fe40000000014 */
[----:B------:R-:W-:Y:S02]  /*6200*/  LOP3.LUT R112, R13, R0, RZ, 0xc0, !PT ;  /* 0x000000000d707212 */ /* 0x000fe400078ec0ff */
[----:B------:R-:W-:-:S04]  /*6210*/  F2FP.BF16.PACK_AB R0, R181, R76 ;  /* 0x0000004cb500723e */ /* 0x000fc800000010ff */
[C---:B------:R-:W-:Y:S02]  /*6220*/  PRMT R23, R0.reuse, 0x7610, R23 ;  /* 0x0000761000177816 */ /* 0x040fe40000000017 */
[----:B------:R-:W-:Y:S02]  /*6230*/  PRMT R22, R0, 0x7632, R22 ;  /* 0x0000763200167816 */ /* 0x000fe40000000016 */
[----:B------:R-:W-:-:S04]  /*6240*/  F2FP.BF16.PACK_AB R0, R102, R110 ;  /* 0x0000006e6600723e */ /* 0x000fc800000010ff */
[C---:B------:R-:W-:Y:S02]  /*6250*/  PRMT R19, R0.reuse, 0x7610, R19 ;  /* 0x0000761000137816 */ /* 0x040fe40000000013 */
[----:B------:R-:W-:Y:S02]  /*6260*/  PRMT R18, R0, 0x7632, R18 ;  /* 0x0000763200127816 */ /* 0x000fe40000000012 */
[----:B------:R-:W-:-:S04]  /*6270*/  PRMT R0, R23, 0x5410, R22 ;  /* 0x0000541017007816 */ /* 0x000fc80000000016 */
[----:B------:R-:W-:Y:S02]  /*6280*/  LOP3.LUT R113, R15, R0, RZ, 0xc0, !PT ;  /* 0x000000000f717212 */ /* 0x000fe400078ec0ff */
[----:B------:R-:W1:Y:S01]  /*6290*/  LDSM.16.MT88.4 R12, [R179+0x10800] ;  /* 0x01080000b30c783b */ /* 0x000e620000004200 */
[----:B------:R-:W-:-:S04]  /*62a0*/  PRMT R0, R21, 0x5410, R20 ;  /* 0x0000541015007816 */ /* 0x000fc80000000014 */
[----:B------:R-:W-:Y:S01]  /*62b0*/  LOP3.LUT R114, R16, R0, RZ, 0xc0, !PT ;  /* 0x0000000010727212 */ /* 0x000fe200078ec0ff */
[----:B------:R-:W-:Y:S01]  /*62c0*/  IMAD.MOV.U32 R16, RZ, RZ, R69 ;  /* 0x000000ffff107224 */ /* 0x000fe200078e0045 */
[----:B------:R-:W-:-:S04]  /*62d0*/  PRMT R0, R19, 0x5410, R18 ;  /* 0x0000541013007816 */ /* 0x000fc80000000012 */
[----:B------:R-:W-:Y:S01]  /*62e0*/  LOP3.LUT R115, R17, R0, RZ, 0xc0, !PT ;  /* 0x0000000011737212 */ /* 0x000fe200078ec0ff */
[----:B------:R-:W-:Y:S01]  /*62f0*/  @!P5 HFMA2.BF16_V2 R251, -RZ.H0_H0, RZ.H0_H0, -R165.H0_H0 ;  /* 0x200000fffffbd231 */ /* 0x000fe200003409a5 */
[C---:B-1----:R-:W-:Y:S08]  /*6300*/  HMMA.16816.F32.BF16 R36, R8.reuse, R12, R72 ;  /* 0x0000000c0824723c */ /* 0x042ff00000041848 */
[----:B------:R-:W-:Y:S01]  /*6310*/  HMMA.16816.F32.BF16 R32, R8, R14, R64 ;  /* 0x0000000e0820723c */ /* 0x000fe20000041840 */
[----:B------:R-:W1:Y:S01]  /*6320*/  LDSM.16.MT88.4 R8, [R177+0xd000] ;  /* 0x00d00000b108783b */ /* 0x000e620000004200 */
[----:B------:R-:W-:Y:S01]  /*6330*/  LOP3.LUT R2, R84, 0xff, RZ, 0xc0, !PT ;  /* 0x000000ff54027812 */ /* 0x000fe200078ec0ff */
[----:B------:R-:W-:-:S02]  /*6340*/  IMAD.MOV.U32 R17, RZ, RZ, R102 ;  /* 0x000000ffff117224 */ /* 0x000fc400078e0066 */
[----:B------:R-:W2:Y:S03]  /*6350*/  LDSM.16.MT88.4 R12, [R178+0xd000] ;  /* 0x00d00000b20c783b */ /* 0x000ea60000004200 */
[C---:B-1----:R-:W-:Y:S08]  /*6360*/  HMMA.16816.F32.BF16 R120, R4.reuse, R8, R120 ;  /* 0x000000080478723c */ /* 0x042ff00000041878 */
[C---:B------:R-:W-:Y:S01]  /*6370*/  HMMA.16816.F32.BF16 R28, R4.reuse, R10, R236 ;  /* 0x0000000a041c723c */ /* 0x040fe200000418ec */
[----:B------:R-:W1:Y:S06]  /*6380*/  LDSM.16.MT88.4 R8, [R180+0xd000] ;  /* 0x00d00000b408783b */ /* 0x000e6c0000004200 */
[----:B------:R-:W-:Y:S01]  /*6390*/  IMAD.MOV.U32 R236, RZ, RZ, R97 ;  /* 0x000000ffffec7224 */ /* 0x000fe200078e0061 */
[----:B--2---:R-:W-:Y:S01]  /*63a0*/  HMMA.16816.F32.BF16 R44, R4, R12, R244 ;  /* 0x0000000c042c723c */ /* 0x004fe200000418f4 */
[----:B------:R-:W-:Y:S01]  /*63b0*/  SHF.R.U32.HI R0, RZ, 0x8, R86 ;  /* 0x00000008ff007819 */ /* 0x000fe20000011656 */
[----:B------:R-:W-:Y:S01]  /*63c0*/  IMAD.MOV.U32 R238, RZ, RZ, R110 ;  /* 0x000000ffffee7224 */ /* 0x000fe200078e006e */
[----:B------:R-:W-:Y:S01]  /*63d0*/  @!P5 PRMT R165, R251, 0x5410, RZ ;  /* 0x00005410fba5d816 */ /* 0x000fe200000000ff */
[----:B------:R-:W-:-:S02]  /*63e0*/  IMAD.MOV.U32 R239, RZ, RZ, R101 ;  /* 0x000000ffffef7224 */ /* 0x000fc400078e0065 */
[----:B------:R-:W-:Y:S02]  /*63f0*/  IMAD.MOV.U32 R237, RZ, RZ, R106 ;  /* 0x000000ffffed7224 */ /* 0x000fe400078e006a */
[----:B------:R-:W-:Y:S01]  /*6400*/  HMMA.16816.F32.BF16 R52, R4, R14, R240 ;  /* 0x0000000e0434723c */ /* 0x000fe200000418f0 */
[----:B------:R-:W2:Y:S01]  /*6410*/  LDSM.16.MT88.4 R12, [R179+0xd000] ;  /* 0x00d00000b30c783b */ /* 0x000ea20000004200 */
[----:B------:R-:W-:Y:S02]  /*6420*/  IMAD.MOV.U32 R247, RZ, RZ, R77 ;  /* 0x000000fffff77224 */ /* 0x000fe400078e004d */
[----:B------:R-:W-:Y:S01]  /*6430*/  IMAD.MOV.U32 R246, RZ, RZ, R76 ;  /* 0x000000fffff67224 */ /* 0x000fe200078e004c */
[----:B------:R-:W-:Y:S01]  /*6440*/  @!P3 HFMA2.BF16_V2 R250, -RZ.H0_H0, RZ.H0_H0, -R152.H0_H0 ;  /* 0x200000fffffab231 */ /* 0x000fe20000340998 */
[----:B------:R-:W-:Y:S02]  /*6450*/  IMAD.MOV.U32 R244, RZ, RZ, R83 ;  /* 0x000000fffff47224 */ /* 0x000fe400078e0053 */
[----:B------:R-:W-:-:S02]  /*6460*/  IMAD.MOV.U32 R243, RZ, RZ, R96 ;  /* 0x000000fffff37224 */ /* 0x000fc400078e0060 */
[----:B------:R-:W-:Y:S01]  /*6470*/  IMAD.MOV.U32 R241, RZ, RZ, R98 ;  /* 0x000000fffff17224 */ /* 0x000fe200078e0062 */
[C---:B-1----:R-:W-:Y:S08]  /*6480*/  HMMA.16816.F32.BF16 R60, R4.reuse, R8, R232 ;  /* 0x00000008043c723c */ /* 0x042ff000000418e8 */
[----:B------:R-:W-:Y:S01]  /*6490*/  HMMA.16816.F32.BF16 R64, R4, R10, R228 ;  /* 0x0000000a0440723c */ /* 0x000fe200000418e4 */
[----:B------:R-:W-:Y:S01]  /*64a0*/  IMAD.MOV.U32 R235, RZ, RZ, R68 ;  /* 0x000000ffffeb7224 */ /* 0x000fe200078e0044 */
[----:B------:R-:W-:Y:S01]  /*64b0*/  LOP3.LUT R0, R0, 0xffff, RZ, 0xc0, !PT ;  /* 0x0000ffff00007812 */ /* 0x000fe200078ec0ff */
[----:B------:R-:W1:Y:S01]  /*64c0*/  LDSM.16.MT88.4 R8, [R177+0xf000] ;  /* 0x00f00000b108783b */ /* 0x000e620000004200 */
[----:B------:R-:W-:-:S02]  /*64d0*/  IMAD.MOV.U32 R232, RZ, RZ, R88 ;  /* 0x000000ffffe87224 */ /* 0x000fc400078e0058 */
[----:B------:R-:W-:Y:S02]  /*64e0*/  IMAD.MOV.U32 R233, RZ, RZ, R78 ;  /* 0x000000ffffe97224 */ /* 0x000fe400078e004e */
[----:B------:R-:W-:Y:S01]  /*64f0*/  IMAD.MOV.U32 R230, RZ, RZ, R70 ;  /* 0x000000ffffe67224 */ /* 0x000fe200078e0046 */
[C---:B--2---:R-:W-:Y:S01]  /*6500*/  HMMA.16816.F32.BF16 R72, R4.reuse, R14, R216 ;  /* 0x0000000e0448723c */ /* 0x044fe200000418d8 */
[----:B------:R-:W-:Y:S02]  /*6510*/  IMAD.MOV.U32 R229, RZ, RZ, R71 ;  /* 0x000000ffffe57224 */ /* 0x000fe400078e0047 */
[----:B------:R-:W-:Y:S02]  /*6520*/  IMAD.MOV.U32 R231, RZ, RZ, R89 ;  /* 0x000000ffffe77224 */ /* 0x000fe400078e0059 */
[----:B------:R-:W-:Y:S02]  /*6530*/  IMAD.MOV.U32 R234, RZ, RZ, R79 ;  /* 0x000000ffffea7224 */ /* 0x000fe400078e004f */
[----:B------:R-:W-:Y:S01]  /*6540*/  IMAD.MOV.U32 R228, RZ, RZ, R91 ;  /* 0x000000ffffe47224 */ /* 0x000fe200078e005b */
[----:B------:R-:W-:Y:S01]  /*6550*/  HMMA.16816.F32.BF16 R68, R4, R12, R224 ;  /* 0x0000000c0444723c */ /* 0x000fe200000418e0 */
[----:B------:R-:W2:Y:S01]  /*6560*/  LDSM.16.MT88.4 R12, [R178+0xf000] ;  /* 0x00f00000b20c783b */ /* 0x000ea20000004200 */
[----:B------:R-:W-:-:S02]  /*6570*/  IMAD.MOV.U32 R218, RZ, RZ, R109 ;  /* 0x000000ffffda7224 */ /* 0x000fc400078e006d */
[----:B------:R-:W-:Y:S02]  /*6580*/  IMAD.MOV.U32 R240, RZ, RZ, R111 ;  /* 0x000000fffff07224 */ /* 0x000fe400078e006f */
[----:B------:R-:W-:Y:S02]  /*6590*/  IMAD.MOV.U32 R216, RZ, RZ, R103 ;  /* 0x000000ffffd87224 */ /* 0x000fe400078e0067 */
[----:B------:R-:W-:Y:S02]  /*65a0*/  IMAD.MOV.U32 R226, RZ, RZ, R99 ;  /* 0x000000ffffe27224 */ /* 0x000fe400078e0063 */
[----:B------:R-:W-:Y:S02]  /*65b0*/  IMAD.MOV.U32 R225, RZ, RZ, R90 ;  /* 0x000000ffffe17224 */ /* 0x000fe400078e005a */
[----:B------:R-:W-:Y:S02]  /*65c0*/  IMAD.MOV.U32 R242, RZ, RZ, R100 ;  /* 0x000000fffff27224 */ /* 0x000fe400078e0064 */
[----:B------:R-:W-:-:S02]  /*65d0*/  IMAD.MOV.U32 R217, RZ, RZ, R105 ;  /* 0x000000ffffd97224 */ /* 0x000fc400078e0069 */
[----:B------:R-:W-:Y:S01]  /*65e0*/  IMAD.MOV.U32 R227, RZ, RZ, R104 ;  /* 0x000000ffffe37224 */ /* 0x000fe200078e0068 */
[----:B------:R-:W-:Y:S01]  /*65f0*/  @!P3 PRMT R152, R250, 0x5410, RZ ;  /* 0x00005410fa98b816 */ /* 0x000fe200000000ff */
[----:B------:R-:W-:Y:S01]  /*6600*/  @!P1 HFMA2.BF16_V2 R248, -RZ.H0_H0, RZ.H0_H0, -R164.H0_H0 ;  /* 0x200000fffff89231 */ /* 0x000fe200003409a4 */
[----:B------:R-:W-:Y:S01]  /*6610*/  IMAD.MOV.U32 R219, RZ, RZ, R80 ;  /* 0x000000ffffdb7224 */ /* 0x000fe200078e0050 */
[----:B------:R-:W-:Y:S01]  /*6620*/  @!P2 HFMA2.BF16_V2 R203, -RZ.H0_H0, RZ.H0_H0, -R159.H0_H0 ;  /* 0x200000ffffcba231 */ /* 0x000fe2000034099f */
[----:B------:R-:W-:Y:S01]  /*6630*/  IMAD.MOV.U32 R224, RZ, RZ, R81 ;  /* 0x000000ffffe07224 */ /* 0x000fe200078e0051 */
[----:B------:R-:W-:Y:S01]  /*6640*/  @!P6 HFMA2.BF16_V2 R202, -RZ.H0_H0, RZ.H0_H0, -R167.H0_H0 ;  /* 0x200000ffffcae231 */ /* 0x000fe200003409a7 */
[----:B------:R-:W-:Y:S01]  /*6650*/  IMAD.MOV.U32 R245, RZ, RZ, R82 ;  /* 0x000000fffff57224 */ /* 0x000fe200078e0052 */
[C---:B-1----:R-:W-:Y:S08]  /*6660*/  HMMA.16816.F32.BF16 R76, R4.reuse, R8, R204 ;  /* 0x00000008044c723c */ /* 0x042ff000000418cc */
[C---:B------:R-:W-:Y:S01]  /*6670*/  HMMA.16816.F32.BF16 R88, R4.reuse, R10, R148 ;  /* 0x0000000a0458723c */ /* 0x040fe20000041894 */
[----:B------:R-:W1:Y:S07]  /*6680*/  LDSM.16.MT88.4 R8, [R180+0xf000] ;  /* 0x00f00000b408783b */ /* 0x000e6e0000004200 */
[----:B--2---:R-:W-:Y:S01]  /*6690*/  HMMA.16816.F32.BF16 R96, R4, R12, R220 ;  /* 0x0000000c0460723c */ /* 0x004fe200000418dc */
[----:B------:R2:W3:Y:S01]  /*66a0*/  LDL.LU.S16 R222, [R1] ;  /* 0x0000000001de7983 */ /* 0x0004e20000300600 */
[----:B------:R-:W4:Y:S01]  /*66b0*/  LDC.U8 R223, c[0x0][0x2d8] ;  /* 0x0000b600ffdf7b82 */ /* 0x000f220000000000 */
[----:B------:R-:W-:-:S02]  /*66c0*/  @!P1 PRMT R164, R248, 0x5410, RZ ;  /* 0x00005410f8a49816 */ /* 0x000fc400000000ff */
[----:B------:R-:W-:Y:S01]  /*66d0*/  @!P2 PRMT R159, R203, 0x5410, RZ ;  /* 0x00005410cb9fa816 */ /* 0x000fe200000000ff */
[----:B------:R-:W-:Y:S01]  /*66e0*/  LDSM.16.MT88.4 R80, [R180+0xf800] ;  /* 0x00f80000b450783b */ /* 0x000fe20000004200 */
[----:B------:R-:W-:Y:S01]  /*66f0*/  @!P6 PRMT R167, R202, 0x5410, RZ ;  /* 0x00005410caa7e816 */ /* 0x000fe200000000ff */
[----:B------:R-:W-:Y:S02]  /*6700*/  HMMA.16816.F32.BF16 R100, R4, R14, R212 ;  /* 0x0000000e0464723c */ /* 0x000fe400000418d4 */
[----:B------:R-:W2:Y:S01]  /*6710*/  LDSM.16.MT88.4 R12, [R179+0xf000] ;  /* 0x00f00000b30c783b */ /* 0x000ea20000004200 */
[C---:B----4-:R-:W-:Y:S02]  /*6720*/  ISETP.GE.U32.AND P0, PT, R223.reuse, R0, PT ;  /* 0x00000000df00720c */ /* 0x050fe40003f06070 */
[----:B------:R-:W-:Y:S02]  /*6730*/  LOP3.LUT R0, R94, 0xff, RZ, 0xc0, !PT ;  /* 0x000000ff5e007812 */ /* 0x000fe400078ec0ff */
[----:B------:R-:W-:-:S02]  /*6740*/  ISETP.GE.U32.AND P1, PT, R223, R93, PT ;  /* 0x0000005ddf00720c */ /* 0x000fc40003f26070 */
[C---:B------:R-:W-:Y:S01]  /*6750*/  ISETP.GE.U32.AND P5, PT, R223.reuse, R0, PT ;  /* 0x00000000df00720c */ /* 0x040fe20003fa6070 */
[C---:B-1----:R-:W-:Y:S01]  /*6760*/  HMMA.16816.F32.BF16 R108, R4.reuse, R10, R124 ;  /* 0x0000000a046c723c */ /* 0x042fe2000004187c */
[----:B------:R-:W1:Y:S01]  /*6770*/  LDSM.16.MT88.4 R124, [R177+0xd800] ;  /* 0x00d80000b17c783b */ /* 0x000e620000004200 */
[----:B------:R-:W-:Y:S02]  /*6780*/  LOP3.LUT R0, R84, 0xffff, RZ, 0xc0, !PT ;  /* 0x0000ffff54007812 */ /* 0x000fe400078ec0ff */
[----:B------:R-:W-:Y:S02]  /*6790*/  ISETP.GE.U32.AND P2, PT, R223, R87, PT ;  /* 0x00000057df00720c */ /* 0x000fe40003f46070 */
[----:B------:R-:W-:Y:S01]  /*67a0*/  @!P0 HFMA2.BF16_V2 R249, -RZ.H0_H0, RZ.H0_H0, -R143.H0_H0 ;  /* 0x200000fffff98231 */ /* 0x000fe2000034098f */
[----:B------:R-:W-:Y:S01]  /*67b0*/  SHF.R.U32.HI R0, RZ, 0x8, R0 ;  /* 0x00000008ff007819 */ /* 0x000fe20000011600 */
[----:B------:R-:W-:Y:S01]  /*67c0*/  HMMA.16816.F32.BF16 R104, R4, R8, R160 ;  /* 0x000000080468723c */ /* 0x000fe200000418a0 */
[----:B------:R-:W4:Y:S01]  /*67d0*/  LDSM.16.MT88.4 R8, [R177+0x11000] ;  /* 0x01100000b108783b */ /* 0x000f220000004200 */
[----:B------:R-:W-:Y:S01]  /*67e0*/  @!P1 HFMA2.BF16_V2 R252, -RZ.H0_H0, RZ.H0_H0, -R141.H0_H0 ;  /* 0x200000fffffc9231 */ /* 0x000fe2000034098d */
[----:B------:R-:W-:-:S02]  /*67f0*/  @!P0 PRMT R143, R249, 0x5410, RZ ;  /* 0x00005410f98f8816 */ /* 0x000fc400000000ff */
[C---:B------:R-:W-:Y:S02]  /*6800*/  ISETP.GE.U32.AND P0, PT, R223.reuse, R2, PT ;  /* 0x00000002df00720c */ /* 0x040fe40003f06070 */
[----:B------:R-:W-:Y:S01]  /*6810*/  LOP3.LUT R0, R0, 0xffff, RZ, 0xc0, !PT ;  /* 0x0000ffff00007812 */ /* 0x000fe200078ec0ff */
[----:B--2---:R-:W-:Y:S01]  /*6820*/  HMMA.16816.F32.BF16 R128, R4, R12, R128 ;  /* 0x0000000c0480723c */ /* 0x004fe20000041880 */
[C---:B------:R-:W-:Y:S02]  /*6830*/  ISETP.GE.U32.AND P6, PT, R223.reuse, R85, PT ;  /* 0x00000055df00720c */ /* 0x040fe40003fc6070 */
[----:B------:R-:W-:Y:S02]  /*6840*/  ISETP.GE.U32.AND P3, PT, R223, R0, PT ;  /* 0x00000000df00720c */ /* 0x000fe40003f66070 */
[----:B------:R-:W-:-:S03]  /*6850*/  SHF.R.U32.HI R0, RZ, 0x18, R84 ;  /* 0x00000018ff007819 */ /* 0x000fc60000011654 */
[----:B------:R-:W-:Y:S01]  /*6860*/  HMMA.16816.F32.BF16 R132, R4, R14, R132 ;  /* 0x0000000e0484723c */ /* 0x000fe20000041884 */
[----:B------:R-:W2:Y:S07]  /*6870*/  LDSM.16.MT88.4 R12, [R178+0x11000] ;  /* 0x01100000b20c783b */ /* 0x000eae0000004200 */
[C---:B-1----:R-:W-:Y:S08]  /*6880*/  HMMA.16816.F32.BF16 R120, R112.reuse, R124, R120 ;  /* 0x0000007c7078723c */ /* 0x042ff00000041878 */
[----:B------:R-:W-:Y:S08]  /*6890*/  HMMA.16816.F32.BF16 R124, R112, R126, R28 ;  /* 0x0000007e707c723c */ /* 0x000ff0000004181c */
[C---:B----4-:R-:W-:Y:S08]  /*68a0*/  HMMA.16816.F32.BF16 R144, R4.reuse, R8, R144 ;  /* 0x000000080490723c */ /* 0x050ff00000041890 */
[----:B------:R-:W-:Y:S01]  /*68b0*/  HMMA.16816.F32.BF16 R148, R4, R10, R48 ;  /* 0x0000000a0494723c */ /* 0x000fe20000041830 */
[----:B------:R-:W1:Y:S01]  /*68c0*/  LDSM.16.MT88.4 R8, [R180+0x11000] ;  /* 0x01100000b408783b */ /* 0x000e620000004200 */
[----:B---3--:R-:W-:-:S06]  /*68d0*/  @!P5 HFMA2.BF16_V2 R222, -RZ.H0_H0, RZ.H0_H0, -R142.H0_H0 ;  /* 0x200000ffffded231 */ /* 0x008fcc000034098e */
[----:B--2---:R-:W-:Y:S01]  /*68e0*/  HMMA.16816.F32.BF16 R160, R4, R12, R56 ;  /* 0x0000000c04a0723c */ /* 0x004fe20000041838 */
[----:B------:R-:W-:Y:S01]  /*68f0*/  @!P1 PRMT R141, R252, 0x5410, RZ ;  /* 0x00005410fc8d9816 */ /* 0x000fe200000000ff */
[----:B------:R-:W-:Y:S01]  /*6900*/  LDSM.16.MT88.4 R48, [R180+0xd800] ;  /* 0x00d80000b430783b */ /* 0x000fe20000004200 */
[----:B------:R-:W-:-:S03]  /*6910*/  PRMT R2, R222, 0x7610, R2 ;  /* 0x00007610de027816 */ /* 0x000fc60000000002 */
[----:B------:R-:W-:Y:S01]  /*6920*/  LDSM.16.MT88.4 R56, [R179+0xd800] ;  /* 0x00d80000b338783b */ /* 0x000fe20000004200 */
[----:B------:R-:W-:Y:S01]  /*6930*/  @!P5 PRMT R142, R2, 0x5410, RZ ;  /* 0x00005410028ed816 */ /* 0x000fe200000000ff */
[C---:B------:R-:W-:Y:S02]  /*6940*/  HMMA.16816.F32.BF16 R208, R4.reuse, R14, R208 ;  /* 0x0000000e04d0723c */ /* 0x040fe400000418d0 */
[----:B------:R2:W3:Y:S06]  /*6950*/  LDL.LU.S16 R2, [R1+0x4] ;  /* 0x0000040001027983 */ /* 0x0004ec0000300600 */
[C---:B-1----:R-:W-:Y:S08]  /*6960*/  HMMA.16816.F32.BF16 R172, R4.reuse, R8, R172 ;  /* 0x0000000804ac723c */ /* 0x042ff000000418ac */
[----:B------:R-:W-:Y:S01]  /*6970*/  HMMA.16816.F32.BF16 R12, R4, R10, R40 ;  /* 0x0000000a040c723c */ /* 0x000fe20000041828 */
[----:B------:R-:W1:Y:S01]  /*6980*/  LDSM.16.MT88.4 R8, [R179+0x11000] ;  /* 0x01100000b308783b */ /* 0x000e620000004200 */
[----:B------:R-:W-:Y:S01]  /*6990*/  ISETP.GE.U32.AND P5, PT, R223, R0, PT ;  /* 0x00000000df00720c */ /* 0x000fe20003fa6070 */
[----:B------:R-:W-:-:S02]  /*69a0*/  IMAD.MOV.U32 R222, RZ, RZ, R216 ;  /* 0x000000ffffde7224 */ /* 0x000fc400078e00d8 */
[----:B------:R-:W4:Y:S03]  /*69b0*/  LDSM.16.MT88.4 R40, [R178+0xd800] ;  /* 0x00d80000b228783b */ /* 0x000f260000004200 */
[----:B-1----:R-:W-:Y:S01]  /*69c0*/  HMMA.16816.F32.BF16 R32, R4, R10, R32 ;  /* 0x0000000a0420723c */ /* 0x002fe20000041820 */
[----:B---3--:R-:W-:-:S07]  /*69d0*/  @!P0 HFMA2.BF16_V2 R2, -RZ.H0_H0, RZ.H0_H0, -R140.H0_H0 ;  /* 0x200000ffff028231 */ /* 0x008fce000034098c */
[----:B------:R-:W-:Y:S01]  /*69e0*/  HMMA.16816.F32.BF16 R204, R4, R8, R36 ;  /* 0x0000000804cc723c */ /* 0x000fe20000041824 */
[----:B------:R-:W-:Y:S02]  /*69f0*/  PRMT R30, R2, 0x7610, R30 ;  /* 0x00007610021e7816 */ /* 0x000fe4000000001e */
[----:B------:R-:W-:Y:S02]  /*6a00*/  SHF.R.U32.HI R0, RZ, 0x10, R84 ;  /* 0x00000010ff007819 */ /* 0x000fe40000011654 */
[----:B------:R-:W-:Y:S01]  /*6a10*/  @!P0 PRMT R140, R30, 0x5410, RZ ;  /* 0x000054101e8c8816 */ /* 0x000fe200000000ff */
[----:B------:R-:W-:Y:S01]  /*6a20*/  IMAD.MOV.U32 R216, RZ, RZ, R217 ;  /* 0x000000ffffd87224 */ /* 0x000fe200078e00d9 */
[----:B------:R2:W3:Y:S01]  /*6a30*/  LDL.LU.S16 R30, [R1+0x8] ;  /* 0x00000800011e7983 */ /* 0x0004e20000300600 */
[----:B------:R-:W-:Y:S01]  /*6a40*/  IMAD.MOV.U32 R221, RZ, RZ, R222 ;  /* 0x000000ffffdd7224 */ /* 0x000fe200078e00de */
[----:B----4-:R-:W-:Y:S01]  /*6a50*/  HMMA.16816.F32.BF16 R36, R112, R40, R44 ;  /* 0x000000287024723c */ /* 0x010fe2000004182c */
[----:B------:R-:W-:-:S02]  /*6a60*/  LOP3.LUT R0, R0, 0xff, RZ, 0xc0, !PT ;  /* 0x000000ff00007812 */ /* 0x000fc400078ec0ff */
[--C-:B------:R-:W-:Y:S02]  /*6a70*/  SHF.R.U32.HI R4, RZ, 0x18, R26.reuse ;  /* 0x00000018ff047819 */ /* 0x100fe4000001161a */
[----:B------:R-:W-:Y:S02]  /*6a80*/  SHF.R.U32.HI R6, RZ, 0x10, R26 ;  /* 0x00000010ff067819 */ /* 0x000fe4000001161a */
[C---:B------:R-:W-:Y:S02]  /*6a90*/  LOP3.LUT R7, R26.reuse, 0xffff, RZ, 0xc0, !PT ;  /* 0x0000ffff1a077812 */ /* 0x040fe400078ec0ff */
[----:B------:R-:W-:Y:S01]  /*6aa0*/  SHF.R.U32.HI R2, RZ, 0x8, R169 ;  /* 0x00000008ff027819 */ /* 0x000fe200000116a9 */
[----:B------:R-:W-:Y:S01]  /*6ab0*/  IMAD.MOV.U32 R217, RZ, RZ, R218 ;  /* 0x000000ffffd97224 */ /* 0x000fe200078e00da */
[----:B------:R-:W-:Y:S01]  /*6ac0*/  LOP3.LUT R5, R26, 0xff, RZ, 0xc0, !PT ;  /* 0x000000ff1a057812 */ /* 0x000fe200078ec0ff */
[----:B------:R-:W-:Y:S01]  /*6ad0*/  IMAD.MOV.U32 R220, RZ, RZ, R216 ;  /* 0x000000ffffdc7224 */ /* 0x000fe200078e00d8 */
[----:B---3--:R-:W-:Y:S01]  /*6ae0*/  @!P3 HFMA2.BF16_V2 R30, -RZ.H0_H0, RZ.H0_H0, -R139.H0_H0 ;  /* 0x200000ffff1eb231 */ /* 0x008fe2000034098b */
[----:B------:R-:W-:Y:S04]  /*6af0*/  HMMA.16816.F32.BF16 R44, R112, R48, R60 ;  /* 0x00000030702c723c */ /* 0x000fe8000004183c */
[----:B------:R-:W-:-:S04]  /*6b00*/  PRMT R11, R30, 0x7610, R11 ;  /* 0x000076101e0b7816 */ /* 0x000fc8000000000b */
[----:B------:R-:W-:Y:S01]  /*6b10*/  @!P3 PRMT R139, R11, 0x5410, RZ ;  /* 0x000054100b8bb816 */ /* 0x000fe200000000ff */
[----:B------:R-:W-:Y:S01]  /*6b20*/  HMMA.16816.F32.BF16 R40, R112, R42, R52 ;  /* 0x0000002a7028723c */ /* 0x000fe20000041834 */
[----:B------:R2:W3:Y:S01]  /*6b30*/  LDL.LU.S16 R11, [R1+0xc] ;  /* 0x00000c00010b7983 */ /* 0x0004e20000300600 */
[----:B------:R-:W-:Y:S01]  /*6b40*/  ISETP.GE.U32.AND P1, PT, R223, R0, PT ;  /* 0x00000000df00720c */ /* 0x000fe20003f26070 */
[----:B------:R-:W-:Y:S02]  /*6b50*/  IMAD.MOV.U32 R218, RZ, RZ, R219 ;  /* 0x000000ffffda7224 */ /* 0x000fe400078e00db */
[----:B------:R-:W-:-:S03]  /*6b60*/  IMAD.MOV.U32 R222, RZ, RZ, R217 ;  /* 0x000000ffffde7224 */ /* 0x000fc600078e00d9 */
[C---:B------:R-:W-:Y:S08]  /*6b70*/  HMMA.16816.F32.BF16 R48, R112.reuse, R50, R64 ;  /* 0x000000327030723c */ /* 0x040ff00000041840 */
[----:B------:R-:W-:Y:S01]  /*6b80*/  HMMA.16816.F32.BF16 R52, R112, R56, R68 ;  /* 0x000000387034723c */ /* 0x000fe20000041844 */
[----:B---3--:R-:W-:Y:S01]  /*6b90*/  @!P5 HFMA2.BF16_V2 R11, -RZ.H0_H0, RZ.H0_H0, -R138.H0_H0 ;  /* 0x200000ffff0bd231 */ /* 0x008fe2000034098a */
[----:B------:R-:W-:Y:S01]  /*6ba0*/  LOP3.LUT R0, R2, 0xffff, RZ, 0xc0, !PT ;  /* 0x0000ffff02007812 */ /* 0x000fe200078ec0ff */
[----:B------:R-:W-:Y:S01]  /*6bb0*/  IMAD.MOV.U32 R219, RZ, RZ, R224 ;  /* 0x000000ffffdb7224 */ /* 0x000fe200078e00e0 */
[----:B------:R-:W1:Y:S01]  /*6bc0*/  LDSM.16.MT88.4 R64, [R177+0xf800] ;  /* 0x00f80000b140783b */ /* 0x000e620000004200 */
[----:B------:R-:W-:Y:S01]  /*6bd0*/  IMAD.MOV.U32 R216, RZ, RZ, R218 ;  /* 0x000000ffffd87224 */ /* 0x000fe200078e00da */
[----:B------:R-:W-:-:S02]  /*6be0*/  PRMT R10, R11, 0x7610, R10 ;  /* 0x000076100b0a7816 */ /* 0x000fc4000000000a */
[C---:B------:R-:W-:Y:S01]  /*6bf0*/  HMMA.16816.F32.BF16 R56, R112.reuse, R58, R72 ;  /* 0x0000003a7038723c */ /* 0x040fe20000041848 */
[----:B------:R2:W3:Y:S01]  /*6c00*/  LDL.LU.S16 R11, [R1+0x10] ;  /* 0x00001000010b7983 */ /* 0x0004e20000300600 */
[C---:B------:R-:W-:Y:S02]  /*6c10*/  ISETP.GE.U32.AND P0, PT, R223.reuse, R0, PT ;  /* 0x00000000df00720c */ /* 0x040fe40003f06070 */
[----:B------:R-:W-:Y:S01]  /*6c20*/  LOP3.LUT R0, R170, 0xff, RZ, 0xc0, !PT ;  /* 0x000000ffaa007812 */ /* 0x000fe200078ec0ff */
[----:B------:R-:W-:Y:S01]  /*6c30*/  IMAD.MOV.U32 R224, RZ, RZ, R228 ;  /* 0x000000ffffe07224 */ /* 0x000fe200078e00e4 */
[----:B------:R-:W-:Y:S01]  /*6c40*/  @!P5 PRMT R138, R10, 0x5410, RZ ;  /* 0x000054100a8ad816 */ /* 0x000fe200000000ff */
[----:B------:R-:W-:Y:S01]  /*6c50*/  IMAD.MOV.U32 R217, RZ, RZ, R219 ;  /* 0x000000ffffd97224 */ /* 0x000fe200078e00db */
[----:B------:R-:W-:Y:S01]  /*6c60*/  ISETP.GE.U32.AND P3, PT, R223, R0, PT ;  /* 0x00000000df00720c */ /* 0x000fe20003f66070 */
[----:B------:R2:W4:Y:S04]  /*6c70*/  LDL.LU.S16 R10, [R1+0x18] ;  /* 0x00001800010a7983 */ /* 0x0005280000300600 */
[----:B------:R-:W2:Y:S01]  /*6c80*/  LDSM.16.MT88.4 R72, [R178+0xf800] ;  /* 0x00f80000b248783b */ /* 0x000ea20000004200 */
[----:B-1----:R-:W-:Y:S01]  /*6c90*/  HMMA.16816.F32.BF16 R60, R112, R64, R76 ;  /* 0x00000040703c723c */ /* 0x002fe2000004184c */
[----:B---3--:R-:W-:Y:S01]  /*6ca0*/  @!P1 HFMA2.BF16_V2 R11, -RZ.H0_H0, RZ.H0_H0, -R137.H0_H0 ;  /* 0x200000ffff0b9231 */ /* 0x008fe20000340989 */
[----:B------:R-:W-:-:S06]  /*6cb0*/  IMAD.MOV.U32 R218, RZ, RZ, R224 ;  /* 0x000000ffffda7224 */ /* 0x000fcc00078e00e0 */
[----:B------:R-:W-:Y:S01]  /*6cc0*/  HMMA.16816.F32.BF16 R64, R112, R66, R88 ;  /* 0x000000427040723c */ /* 0x000fe20000041858 */
[----:B------:R-:W-:Y:S01]  /*6cd0*/  PRMT R0, R11, 0x7610, R0 ;  /* 0x000076100b007816 */ /* 0x000fe20000000000 */
[----:B----4-:R-:W-:-:S03]  /*6ce0*/  @!P2 HFMA2.BF16_V2 R10, -RZ.H0_H0, RZ.H0_H0, -R136.H0_H0 ;  /* 0x200000ffff0aa231 */ /* 0x010fc60000340988 */
[----:B------:R-:W-:Y:S01]  /*6cf0*/  @!P1 PRMT R137, R0, 0x5410, RZ ;  /* 0x0000541000899816 */ /* 0x000fe200000000ff */
[----:B------:R-:W-:Y:S01]  /*6d00*/  IMAD.MOV.U32 R219, RZ, RZ, R226 ;  /* 0x000000ffffdb7224 */ /* 0x000fe200078e00e2 */
[----:B------:R1:W3:Y:S01]  /*6d10*/  LDL.LU.S16 R0, [R1+0x14] ;  /* 0x0000140001007983 */ /* 0x0002e20000300600 */
[C---:B------:R-:W-:Y:S01]  /*6d20*/  HMMA.16816.F32.BF16 R76, R112.reuse, R80, R104 ;  /* 0x00000050704c723c */ /* 0x040fe20000041868 */
[----:B------:R-:W-:Y:S01]  /*6d30*/  PRMT R9, R10, 0x7610, R9 ;  /* 0x000076100a097816 */ /* 0x000fe20000000009 */
[----:B------:R-:W-:Y:S01]  /*6d40*/  IMAD.MOV.U32 R224, RZ, RZ, R236 ;  /* 0x000000ffffe07224 */ /* 0x000fe200078e00ec */
[----:B------:R-:W4:Y:S02]  /*6d50*/  LDSM.16.MT88.4 R88, [R179+0xf800] ;  /* 0x00f80000b358783b */ /* 0x000f240000004200 */
[----:B------:R-:W-:Y:S02]  /*6d60*/  @!P2 PRMT R136, R9, 0x5410, RZ ;  /* 0x000054100988a816 */ /* 0x000fe400000000ff */
[C---:B------:R-:W-:Y:S01]  /*6d70*/  ISETP.GE.U32.AND P5, PT, R223.reuse, R5, PT ;  /* 0x00000005df00720c */ /* 0x040fe20003fa6070 */
[----:B------:R-:W-:Y:S01]  /*6d80*/  ULDC UR4, c[0x0][0x228] ;  /* 0x00008a0000047ab9 */ /* 0x000fe20000000800 */
[----:B--2---:R-:W-:Y:S01]  /*6d90*/  HMMA.16816.F32.BF16 R68, R112, R72, R96 ;  /* 0x000000487044723c */ /* 0x004fe20000041860 */
[----:B---3--:R-:W-:Y:S01]  /*6da0*/  @!P0 HFMA2.BF16_V2 R0, -RZ.H0_H0, RZ.H0_H0, -R119.H0_H0 ;  /* 0x200000ffff008231 */ /* 0x008fe20000340977 */
[----:B------:R-:W-:Y:S01]  /*6db0*/  IMAD.MOV.U32 R226, RZ, RZ, R182 ;  /* 0x000000ffffe27224 */ /* 0x000fe200078e00b6 */
[----:B------:R-:W-:Y:S01]  /*6dc0*/  ISETP.GE.U32.AND P1, PT, R223, R4, PT ;  /* 0x00000004df00720c */ /* 0x000fe20003f26070 */
[----:B------:R-:W-:-:S04]  /*6dd0*/  IMAD.MOV.U32 R236, RZ, RZ, R181 ;  /* 0x000000ffffec7224 */ /* 0x000fc800078e00b5 */
[C---:B----4-:R-:W-:Y:S01]  /*6de0*/  HMMA.16816.F32.BF16 R84, R112.reuse, R88, R128 ;  /* 0x000000587054723c */ /* 0x050fe20000041880 */
[----:B------:R-:W-:Y:S01]  /*6df0*/  PRMT R2, R0, 0x7610, R2 ;  /* 0x0000761000027816 */ /* 0x000fe20000000002 */
[----:B------:R-:W2:Y:S01]  /*6e00*/  LDSM.16.MT88.4 R104, [R178+0x11800] ;  /* 0x01180000b268783b */ /* 0x000ea20000004200 */
[----:B------:R-:W-:Y:S01]  /*6e10*/  LOP3.LUT R0, R92, 0xff, RZ, 0xc0, !PT ;  /* 0x000000ff5c007812 */ /* 0x000fe200078ec0ff */
[----:B------:R-:W-:Y:S01]  /*6e20*/  USHF.L.U32 UR4, UR4, 0x3, URZ ;  /* 0x0000000304047899 */ /* 0x000fe2000800063f */
[----:B------:R-:W-:Y:S01]  /*6e30*/  IMAD.MOV.U32 R228, RZ, RZ, R229 ;  /* 0x000000ffffe47224 */ /* 0x000fe200078e00e5 */
[----:B------:R-:W3:Y:S01]  /*6e40*/  LDSM.16.MT88.4 R96, [R177+0x11800] ;  /* 0x01180000b160783b */ /* 0x000ee20000004200 */
[----:B------:R-:W-:Y:S01]  /*6e50*/  ISETP.GE.U32.AND P2, PT, R223, R0, PT ;  /* 0x00000000df00720c */ /* 0x000fe20003f46070 */
[C---:B------:R-:W-:Y:S02]  /*6e60*/  HMMA.16816.F32.BF16 R80, R112.reuse, R82, R108 ;  /* 0x000000527050723c */ /* 0x040fe4000004186c */
[----:B------:R1:W4:Y:S04]  /*6e70*/  LDL.LU.S16 R0, [R1+0x1c] ;  /* 0x00001c0001007983 */ /* 0x0003280000300600 */
[----:B------:R1:W2:Y:S01]  /*6e80*/  LDL.LU.S16 R9, [R1+0x20] ;  /* 0x0000200001097983 */ /* 0x0002a20000300600 */
[----:B------:R-:W-:Y:S01]  /*6e90*/  @!P0 PRMT R119, R2, 0x5410, RZ ;  /* 0x0000541002778816 */ /* 0x000fe200000000ff */
[----:B------:R-:W-:Y:S01]  /*6ea0*/  HMMA.16816.F32.BF16 R72, R112, R74, R100 ;  /* 0x0000004a7048723c */ /* 0x000fe20000041864 */
[----:B------:R-:W-:Y:S01]  /*6eb0*/  SHF.R.U32.HI R2, RZ, 0x10, R92 ;  /* 0x00000010ff027819 */ /* 0x000fe2000001165c */
[----:B------:R-:W-:Y:S01]  /*6ec0*/  UIMAD.WIDE UR8, UR4, 0x2, URZ ;  /* 0x00000002040878a5 */ /* 0x000fe2000f8e023f */
[----:B------:R-:W-:Y:S02]  /*6ed0*/  LDSM.16.MT88.4 R108, [R180+0x11800] ;  /* 0x01180000b46c783b */ /* 0x000fe40000004200 */
[----:B------:R-:W-:-:S04]  /*6ee0*/  LOP3.LUT R2, R2, 0xff, RZ, 0xc0, !PT ;  /* 0x000000ff02027812 */ /* 0x000fc800078ec0ff */
[----:B------:R-:W-:Y:S01]  /*6ef0*/  ISETP.GE.U32.AND P0, PT, R223, R2, PT ;  /* 0x00000002df00720c */ /* 0x000fe20003f06070 */
[----:B----4-:R-:W-:-:S05]  /*6f00*/  @!P3 HFMA2.BF16_V2 R0, -RZ.H0_H0, RZ.H0_H0, -R118.H0_H0 ;  /* 0x200000ffff00b231 */ /* 0x010fca0000340976 */
[----:B------:R-:W-:Y:S02]  /*6f10*/  PRMT R8, R0, 0x7610, R8 ;  /* 0x0000761000087816 */ /* 0x000fe40000000008 */
[----:B------:R-:W-:Y:S01]  /*6f20*/  LOP3.LUT R0, R92, 0xffff, RZ, 0xc0, !PT ;  /* 0x0000ffff5c007812 */ /* 0x000fe200078ec0ff */
[----:B--2---:R-:W-:-:S03]  /*6f30*/  @!P6 HFMA2.BF16_V2 R9, -RZ.H0_H0, RZ.H0_H0, -R117.H0_H0 ;  /* 0x200000ffff09e231 */ /* 0x004fc60000340975 */
[----:B------:R-:W-:Y:S02]  /*6f40*/  SHF.R.U32.HI R0, RZ, 0x8, R0 ;  /* 0x00000008ff007819 */ /* 0x000fe40000011600 */
[----:B------:R-:W-:Y:S02]  /*6f50*/  PRMT R2, R9, 0x7610, R2 ;  /* 0x0000761009027816 */ /* 0x000fe40000000002 */
[----:B------:R-:W-:Y:S02]  /*6f60*/  LOP3.LUT R0, R0, 0xffff, RZ, 0xc0, !PT ;  /* 0x0000ffff00007812 */ /* 0x000fe400078ec0ff */
[----:B------:R-:W-:Y:S02]  /*6f70*/  @!P3 PRMT R118, R8, 0x5410, RZ ;  /* 0x000054100876b816 */ /* 0x000fe400000000ff */
[----:B------:R-:W-:Y:S01]  /*6f80*/  ISETP.GE.U32.AND P3, PT, R223, R0, PT ;  /* 0x00000000df00720c */ /* 0x000fe20003f66070 */
[----:B------:R-:W-:Y:S01]  /*6f90*/  IMAD.MOV.U32 R229, RZ, RZ, R240 ;  /* 0x000000ffffe57224 */ /* 0x000fe200078e00f0 */
[----:B------:R-:W-:Y:S01]  /*6fa0*/  @!P6 PRMT R117, R2, 0x5410, RZ ;  /* 0x000054100275e816 */ /* 0x000fe200000000ff */
[----:B------:R1:W2:Y:S01]  /*6fb0*/  LDL.LU.S16 R0, [R1+0x28] ;  /* 0x0000280001007983 */ /* 0x0002a20000300600 */
[----:B------:R-:W-:-:S03]  /*6fc0*/  SHF.R.U32.HI R2, RZ, 0x18, R92 ;  /* 0x00000018ff027819 */ /* 0x000fc6000001165c */
[----:B------:R1:W5:Y:S01]  /*6fd0*/  LDL.LU R182, [R1+0x90] ;  /* 0x0000900001b67983 */ /* 0x0003620000300800 */
[----:B------:R-:W-:-:S03]  /*6fe0*/  ISETP.GE.U32.AND P6, PT, R223, R2, PT ;  /* 0x00000002df00720c */ /* 0x000fc60003fc6070 */
[----:B------:R1:W5:Y:S04]  /*6ff0*/  LDL.LU R181, [R1+0x8c] ;  /* 0x00008c0001b57983 */ /* 0x0003680000300800 */
[----:B------:R1:W4:Y:S04]  /*7000*/  LDL.LU.S16 R2, [R1+0x2c] ;  /* 0x00002c0001027983 */ /* 0x0003280000300600 */
[----:B------:R-:W1:Y:S01]  /*7010*/  LDSM.16.MT88.4 R8, [R179+0x11800] ;  /* 0x01180000b308783b */ /* 0x000e620000004200 */
[----:B--2---:R-:W-:-:S05]  /*7020*/  @!P2 HFMA2.BF16_V2 R0, -RZ.H0_H0, RZ.H0_H0, -R25.H0_H0 ;  /* 0x200000ffff00a231 */ /* 0x004fca0000340919 */
[----:B------:R-:W-:-:S04]  /*7030*/  PRMT R4, R0, 0x7610, R4 ;  /* 0x0000761000047816 */ /* 0x000fc80000000004 */
[----:B------:R-:W-:Y:S01]  /*7040*/  @!P2 PRMT R25, R4, 0x5410, RZ ;  /* 0x000054100419a816 */ /* 0x000fe200000000ff */
[----:B----4-:R-:W-:Y:S01]  /*7050*/  @!P3 HFMA2.BF16_V2 R2, -RZ.H0_H0, RZ.H0_H0, -R24.H0_H0 ;  /* 0x200000ffff02b231 */ /* 0x010fe20000340918 */
[----:B------:R-:W-:Y:S02]  /*7060*/  FADD.FTZ R4, R221, R220 ;  /* 0x000000dcdd047221 */ /* 0x000fe40000010000 */
[----:B------:R-:W-:Y:S02]  /*7070*/  IMAD.MOV.U32 R221, RZ, RZ, R216 ;  /* 0x000000ffffdd7224 */ /* 0x000fe400078e00d8 */
[----:B------:R-:W-:Y:S01]  /*7080*/  PRMT R29, R2, 0x7610, R29 ;  /* 0x00007610021d7816 */ /* 0x000fe2000000001d */
[----:B------:R-:W-:Y:S01]  /*7090*/  IMAD.MOV.U32 R216, RZ, RZ, R217 ;  /* 0x000000ffffd87224 */ /* 0x000fe200078e00d9 */
[----:B------:R2:W4:Y:S01]  /*70a0*/  LDL.LU.S16 R2, [R1+0x5c] ;  /* 0x00005c0001027983 */ /* 0x0005220000300600 */
[----:B------:R-:W-:Y:S02]  /*70b0*/  IMAD.MOV.U32 R217, RZ, RZ, R226 ;  /* 0x000000ffffd97224 */ /* 0x000fe400078e00e2 */
[----:B------:R-:W-:-:S02]  /*70c0*/  IMAD.MOV.U32 R226, RZ, RZ, R227 ;  /* 0x000000ffffe27224 */ /* 0x000fc400078e00e3 */
[----:B------:R-:W-:Y:S02]  /*70d0*/  IMAD.MOV.U32 R227, RZ, RZ, R176 ;  /* 0x000000ffffe37224 */ /* 0x000fe400078e00b0 */
[----:B------:R2:W5:Y:S01]  /*70e0*/  LDL.LU R176, [R1+0x88] ;  /* 0x0000880001b07983 */ /* 0x0005620000300800 */
[----:B------:R-:W-:-:S03]  /*70f0*/  @!P3 PRMT R24, R29, 0x5410, RZ ;  /* 0x000054101d18b816 */ /* 0x000fc600000000ff */
[----:B------:R2:W2:Y:S04]  /*7100*/  LDL.LU.S16 R129, [R1+0x74] ;  /* 0x0000740001817983 */ /* 0x0004a80000300600 */
[----:B------:R1:W2:Y:S04]  /*7110*/  LDL.LU.S16 R128, [R1+0x70] ;  /* 0x0000700001807983 */ /* 0x0002a80000300600 */
[----:B------:R1:W2:Y:S04]  /*7120*/  LDL.LU.S16 R31, [R1+0x6c] ;  /* 0x00006c00011f7983 */ /* 0x0002a80000300600 */
[----:B------:R1:W2:Y:S04]  /*7130*/  LDL.LU.S16 R30, [R1+0x68] ;  /* 0x00006800011e7983 */ /* 0x0002a80000300600 */
[----:B------:R1:W2:Y:S01]  /*7140*/  LDL.LU.S16 R29, [R1+0x64] ;  /* 0x00006400011d7983 */ /* 0x0002a20000300600 */
[----:B------:R-:W-:-:S04]  /*7150*/  LOP3.LUT R0, R6, 0xff, RZ, 0xc0, !PT ;  /* 0x000000ff06007812 */ /* 0x000fc800078ec0ff */
[----:B------:R-:W-:Y:S02]  /*7160*/  ISETP.GE.U32.AND P2, PT, R223, R0, PT ;  /* 0x00000000df00720c */ /* 0x000fe40003f46070 */
[----:B------:R-:W-:-:S04]  /*7170*/  SHF.R.U32.HI R0, RZ, 0x8, R7 ;  /* 0x00000008ff007819 */ /* 0x000fc80000011607 */
[----:B------:R-:W-:-:S04]  /*7180*/  LOP3.LUT R0, R0, 0xffff, RZ, 0xc0, !PT ;  /* 0x0000ffff00007812 */ /* 0x000fc800078ec0ff */
[----:B------:R-:W-:Y:S01]  /*7190*/  ISETP.GE.U32.AND P3, PT, R223, R0, PT ;  /* 0x00000000df00720c */ /* 0x000fe20003f66070 */
[----:B------:R-:W-:-:S04]  /*71a0*/  FADD.FTZ R0, R216, R4 ;  /* 0x00000004d8007221 */ /* 0x000fc80000010000 */
[----:B------:R-:W-:-:S04]  /*71b0*/  FADD.FTZ R0, R218, R0 ;  /* 0x00000000da007221 */ /* 0x000fc80000010000 */
[----:B------:R-:W-:-:S04]  /*71c0*/  FADD.FTZ R0, R226, R0 ;  /* 0x00000000e2007221 */ /* 0x000fc80000010000 */
[----:B------:R-:W-:-:S04]  /*71d0*/  FADD.FTZ R0, R228, R0 ;  /* 0x00000000e4007221 */ /* 0x000fc80000010000 */
[----:B------:R-:W-:-:S04]  /*71e0*/  FADD.FTZ R0, R230, R0 ;  /* 0x00000000e6007221 */ /* 0x000fc80000010000 */
[----:B------:R-:W-:Y:S02]  /*71f0*/  FADD.FTZ R0, R232, R0 ;  /* 0x00000000e8007221 */ /* 0x000fe40000010000 */
[----:B------:R-:W-:Y:S02]  /*7200*/  IMAD.MOV.U32 R240, RZ, RZ, R241 ;  /* 0x000000fffff07224 */ /* 0x000fe400078e00f1 */
[----:B------:R-:W-:Y:S02]  /*7210*/  FADD.FTZ R0, R234, R0 ;  /* 0x00000000ea007221 */ /* 0x000fe40000010000 */
[----:B------:R-:W-:Y:S02]  /*7220*/  IMAD.MOV.U32 R241, RZ, RZ, R95 ;  /* 0x000000fffff17224 */ /* 0x000fe400078e005f */
[----:B------:R-:W-:Y:S01]  /*7230*/  FADD.FTZ R0, R240, R0 ;  /* 0x00000000f0007221 */ /* 0x000fe20000010000 */
[----:B------:R-:W-:Y:S03]  /*7240*/  HMMA.16816.F32.BF16 R100, R112, R104, R160 ;  /* 0x000000687064723c */ /* 0x000fe600000418a0 */
[----:B------:R-:W-:-:S05]  /*7250*/  FADD.FTZ R0, R242, R0 ;  /* 0x00000000f2007221 */ /* 0x000fca0000010000 */
[----:B------:R-:W-:Y:S07]  /*7260*/  HMMA.16816.F32.BF16 R104, R112, R106, R208 ;  /* 0x0000006a7068723c */ /* 0x000fee00000418d0 */
[----:B------:R-:W-:-:S04]  /*7270*/  FADD.FTZ R209, R244, R0 ;  /* 0x00000000f4d17221 */ /* 0x000fc80000010000 */
[----:B------:R-:W-:Y:S01]  /*7280*/  FADD.FTZ R209, R246, R209 ;  /* 0x000000d1f6d17221 */ /* 0x000fe20000010000 */
[----:B------:R-:W-:Y:S03]  /*7290*/  HMMA.16816.F32.BF16 R88, R112, R90, R132 ;  /* 0x0000005a7058723c */ /* 0x000fe60000041884 */
[----:B------:R-:W-:-:S04]  /*72a0*/  FADD.FTZ R209, R236, R209 ;  /* 0x000000d1ecd17221 */ /* 0x000fc80000010000 */
[----:B------:R-:W-:Y:S01]  /*72b0*/  FADD.FTZ R209, R238, R209 ;  /* 0x000000d1eed17221 */ /* 0x000fe20000010000 */
[----:B---3--:R-:W-:Y:S03]  /*72c0*/  HMMA.16816.F32.BF16 R92, R112, R96, R144 ;  /* 0x00000060705c723c */ /* 0x008fe60000041890 */
[----:B------:R-:W-:-:S05]  /*72d0*/  FADD.FTZ R209, R17, R209 ;  /* 0x000000d111d17221 */ /* 0x000fca0000010000 */
[C---:B------:R-:W-:Y:S08]  /*72e0*/  HMMA.16816.F32.BF16 R96, R112.reuse, R98, R148 ;  /* 0x000000627060723c */ /* 0x040ff00000041894 */
[----:B-1----:R-:W-:Y:S01]  /*72f0*/  HMMA.16816.F32.BF16 R132, R112, R8, R204 ;  /* 0x000000087084723c */ /* 0x002fe200000418cc */
[----:B----4-:R-:W-:-:S05]  /*7300*/  @!P0 HFMA2.BF16_V2 R2, -RZ.H0_H0, RZ.H0_H0, -R23.H0_H0 ;  /* 0x200000ffff028231 */ /* 0x010fca0000340917 */
[----:B------:R-:W-:Y:S01]  /*7310*/  PRMT R5, R2, 0x7610, R5 ;  /* 0x0000761002057816 */ /* 0x000fe20000000005 */
[----:B------:R-:W-:-:S04]  /*7320*/  FADD.FTZ R2, R222, R221 ;  /* 0x000000ddde027221 */ /* 0x000fc80000010000 */
[----:B------:R-:W-:Y:S01]  /*7330*/  FADD.FTZ R2, R217, R2 ;  /* 0x00000002d9027221 */ /* 0x000fe20000010000 */
[----:B------:R-:W-:Y:S02]  /*7340*/  @!P0 PRMT R23, R5, 0x5410, RZ ;  /* 0x0000541005178816 */ /* 0x000fe400000000ff */
[----:B------:R-:W-:Y:S01]  /*7350*/  LEA R4, P0, R225, c[0x0][0x1f8], 0x1 ;  /* 0x00007e00e1047a11 */ /* 0x000fe200078008ff */
[----:B------:R-:W-:-:S03]  /*7360*/  FADD.FTZ R2, R219, R2 ;  /* 0x00000002db027221 */ /* 0x000fc60000010000 */
[----:B------:R-:W-:Y:S01]  /*7370*/  LEA.HI.X R5, R225, c[0x0][0x1fc], R224, 0x1, P0 ;  /* 0x00007f00e1057a11 */ /* 0x000fe200000f0ce0 */
[----:B------:R-:W-:Y:S01]  /*7380*/  FADD.FTZ R2, R227, R2 ;  /* 0x00000002e3027221 */ /* 0x000fe20000010000 */
[----:B--2---:R-:W-:Y:S02]  /*7390*/  @!P2 HFMA2.BF16_V2 R30, -RZ.H0_H0, RZ.H0_H0, -R19.H0_H0 ;  /* 0x200000ffff1ea231 */ /* 0x004fe40000340913 */
[----:B------:R-:W-:-:S03]  /*73a0*/  @!P1 HFMA2.BF16_V2 R29, -RZ.H0_H0, RZ.H0_H0, -R18.H0_H0 ;  /* 0x200000ffff1d9231 */ /* 0x000fc60000340912 */
[----:B------:R-:W-:Y:S02]  /*73b0*/  PRMT R7, R30, 0x7610, R7 ;  /* 0x000076101e077816 */ /* 0x000fe40000000007 */
[----:B------:R-:W-:-:S04]  /*73c0*/  PRMT R6, R29, 0x7610, R6 ;  /* 0x000076101d067816 */ /* 0x000fc80000000006 */
[----:B------:R-:W-:Y:S02]  /*73d0*/  @!P1 PRMT R18, R6, 0x5410, RZ ;  /* 0x0000541006129816 */ /* 0x000fe400000000ff */
[----:B------:R-:W-:Y:S01]  /*73e0*/  IADD3 R6, P0, R4, UR8, RZ ;  /* 0x0000000804067c10 */ /* 0x000fe2000ff1e0ff */
[----:B------:R-:W-:Y:S01]  /*73f0*/  FADD.FTZ R2, R229, R2 ;  /* 0x00000002e5027221 */ /* 0x000fe20000010000 */
[----:B------:R-:W-:Y:S02]  /*7400*/  @!P2 PRMT R19, R7, 0x5410, RZ ;  /* 0x000054100713a816 */ /* 0x000fe400000000ff */
[----:B------:R-:W-:Y:S01]  /*7410*/  IADD3.X R7, R5, UR9, RZ, P0, !PT ;  /* 0x0000000905077c10 */ /* 0x000fe200087fe4ff */
[----:B------:R-:W-:Y:S01]  /*7420*/  @!P6 HFMA2.BF16_V2 R129, -RZ.H0_H0, RZ.H0_H0, -R22.H0_H0 ;  /* 0x200000ffff81e231 */ /* 0x000fe20000340916 */
[----:B------:R-:W-:Y:S01]  /*7430*/  FADD.FTZ R2, R231, R2 ;  /* 0x00000002e7027221 */ /* 0x000fe20000010000 */
[----:B------:R-:W-:Y:S01]  /*7440*/  @!P5 HFMA2.BF16_V2 R128, -RZ.H0_H0, RZ.H0_H0, -R21.H0_H0 ;  /* 0x200000ffff80d231 */ /* 0x000fe20000340915 */
[----:B------:R1:W-:Y:S01]  /*7450*/  STG.E.U16 [R4.64], R158 ;  /* 0x0000009e04007986 */ /* 0x0003e2000c101506 */
[----:B------:R-:W-:-:S03]  /*7460*/  @!P3 HFMA2.BF16_V2 R31, -RZ.H0_H0, RZ.H0_H0, -R20.H0_H0 ;  /* 0x200000ffff1fb231 */ /* 0x000fc60000340914 */
[----:B------:R1:W-:Y:S01]  /*7470*/  STG.E.U16 [R4.64+0x2], R157 ;  /* 0x0000029d04007986 */ /* 0x0003e2000c101506 */
[----:B------:R-:W-:-:S03]  /*7480*/  FADD.FTZ R2, R233, R2 ;  /* 0x00000002e9027221 */ /* 0x000fc60000010000 */
[----:B------:R1:W-:Y:S01]  /*7490*/  STG.E.U16 [R6.64], R168 ;  /* 0x000000a806007986 */ /* 0x0003e2000c101506 */
[----:B------:R-:W-:-:S03]  /*74a0*/  PRMT R28, R129, 0x7610, R28 ;  /* 0x00007610811c7816 */ /* 0x000fc6000000001c */
[----:B------:R1:W-:Y:S01]  /*74b0*/  STG.E.U16 [R6.64+0x2], R166 ;  /* 0x000002a606007986 */ /* 0x0003e2000c101506 */
[----:B------:R-:W-:-:S03]  /*74c0*/  PRMT R27, R128, 0x7610, R27 ;  /* 0x00007610801b7816 */ /* 0x000fc6000000001b */
[----:B------:R1:W-:Y:S01]  /*74d0*/  STG.E.U16 [R4.64+0x10], R164 ;  /* 0x000010a404007986 */ /* 0x0003e2000c101506 */
[----:B------:R-:W-:-:S03]  /*74e0*/  PRMT R26, R31, 0x7610, R26 ;  /* 0x000076101f1a7816 */ /* 0x000fc6000000001a */
[----:B------:R1:W-:Y:S04]  /*74f0*/  STG.E.U16 [R4.64+0x12], R159 ;  /* 0x0000129f04007986 */ /* 0x0003e8000c101506 */
[----:B------:R1:W-:Y:S04]  /*7500*/  STG.E.U16 [R6.64+0x10], R167 ;  /* 0x000010a706007986 */ /* 0x0003e8000c101506 */
[----:B------:R1:W-:Y:S01]  /*7510*/  STG.E.U16 [R6.64+0x12], R165 ;  /* 0x000012a506007986 */ /* 0x0003e2000c101506 */
[----:B------:R-:W-:-:S03]  /*7520*/  FADD.FTZ R2, R235, R2 ;  /* 0x00000002eb027221 */ /* 0x000fc60000010000 */
[----:B------:R1:W-:Y:S04]  /*7530*/  STG.E.U16 [R4.64+0x20], R156 ;  /* 0x0000209c04007986 */ /* 0x0003e8000c101506 */
[----:B------:R1:W-:Y:S01]  /*7540*/  STG.E.U16 [R4.64+0x22], R155 ;  /* 0x0000229b04007986 */ /* 0x0003e2000c101506 */
[----:B------:R-:W-:-:S03]  /*7550*/  @!P6 PRMT R22, R28, 0x5410, RZ ;  /* 0x000054101c16e816 */ /* 0x000fc600000000ff */
[----:B------:R1:W-:Y:S04]  /*7560*/  STG.E.U16 [R6.64+0x20], R154 ;  /* 0x0000209a06007986 */ /* 0x0003e8000c101506 */
[----:B------:R1:W-:Y:S01]  /*7570*/  STG.E.U16 [R6.64+0x22], R153 ;  /* 0x0000229906007986 */ /* 0x0003e2000c101506 */
[----:B------:R-:W-:-:S03]  /*7580*/  @!P5 PRMT R21, R27, 0x5410, RZ ;  /* 0x000054101b15d816 */ /* 0x000fc600000000ff */
[----:B------:R1:W-:Y:S01]  /*7590*/  STG.E.U16 [R4.64+0x30], R152 ;  /* 0x0000309804007986 */ /* 0x0003e2000c101506 */
[----:B------:R-:W-:-:S03]  /*75a0*/  @!P3 PRMT R20, R26, 0x5410, RZ ;  /* 0x000054101a14b816 */ /* 0x000fc600000000ff */
[----:B------:R1:W-:Y:S04]  /*75b0*/  STG.E.U16 [R4.64+0x32], R143 ;  /* 0x0000328f04007986 */ /* 0x0003e8000c101506 */
[----:B------:R1:W-:Y:S04]  /*75c0*/  STG.E.U16 [R6.64+0x30], R142 ;  /* 0x0000308e06007986 */ /* 0x0003e8000c101506 */
[----:B------:R1:W-:Y:S01]  /*75d0*/  STG.E.U16 [R6.64+0x32], R141 ;  /* 0x0000328d06007986 */ /* 0x0003e2000c101506 */
[----:B------:R-:W-:-:S03]  /*75e0*/  FADD.FTZ R2, R241, R2 ;  /* 0x00000002f1027221 */ /* 0x000fc60000010000 */
[----:B------:R1:W-:Y:S04]  /*75f0*/  STG.E.U16 [R4.64+0x40], R140 ;  /* 0x0000408c04007986 */ /* 0x0003e8000c101506 */
[----:B------:R1:W-:Y:S04]  /*7600*/  STG.E.U16 [R4.64+0x42], R139 ;  /* 0x0000428b04007986 */ /* 0x0003e8000c101506 */
[----:B------:R1:W-:Y:S04]  /*7610*/  STG.E.U16 [R6.64+0x40], R137 ;  /* 0x0000408906007986 */ /* 0x0003e8000c101506 */
[----:B------:R1:W-:Y:S04]  /*7620*/  STG.E.U16 [R6.64+0x42], R138 ;  /* 0x0000428a06007986 */ /* 0x0003e8000c101506 */
[----:B------:R1:W-:Y:S04]  /*7630*/  STG.E.U16 [R4.64+0x50], R136 ;  /* 0x0000508804007986 */ /* 0x0003e8000c101506 */
        /* <DEDUP_REMOVED lines=12> */
[----:B------:R-:W-:-:S04]  /*7700*/  FADD.FTZ R0, R245, R2 ;  /* 0x00000002f5007221 */ /* 0x000fc80000010000 */
[----:B------:R-:W-:Y:S01]  /*7710*/  FADD.FTZ R0, R247, R0 ;  /* 0x00000000f7007221 */ /* 0x000fe20000010000 */
[----:B------:R-:W-:Y:S03]  /*7720*/  HMMA.16816.F32.BF16 R128, R112, R108, R172 ;  /* 0x0000006c7080723c */ /* 0x000fe600000418ac */
[----:B------:R-:W-:-:S04]  /*7730*/  FADD.FTZ R208, R237, R0 ;  /* 0x00000000edd07221 */ /* 0x000fc80000010000 */
[----:B------:R-:W-:Y:S01]  /*7740*/  FADD.FTZ R208, R239, R208 ;  /* 0x000000d0efd07221 */ /* 0x000fe20000010000 */
[----:B------:R-:W-:Y:S03]  /*7750*/  HMMA.16816.F32.BF16 R108, R112, R110, R12 ;  /* 0x0000006e706c723c */ /* 0x000fe6000004180c */
[----:B------:R-:W-:-:S05]  /*7760*/  FADD.FTZ R208, R16, R208 ;  /* 0x000000d010d07221 */ /* 0x000fca0000010000 */
[----:B------:R-:W-:Y:S01]  /*7770*/  HMMA.16816.F32.BF16 R112, R112, R10, R32 ;  /* 0x0000000a7070723c */ /* 0x000fe20000041820 */
[----:B------:R-:W-:Y:S07]  /*7780*/  @!P4 BRA `(.L_x_751) ;  /* 0x00004c100000c947 */ /* 0x000fee0003800000 */
[----:B------:R-:W2:Y:S01]  /*7790*/  LDL.LU R16, [R1+0x24] ;  /* 0x0000240001107983 */ /* 0x000ea20000300800 */
[----:B-1----:R-:W-:Y:S01]  /*77a0*/  IMAD.MOV.U32 R117, RZ, RZ, R3 ;  /* 0x000000ffff757224 */ /* 0x002fe200078e0003 */
[----:B------:R-:W-:Y:S01]  /*77b0*/  IADD3 R203, P0, R4, -0x80, RZ ;  /* 0xffffff8004cb7810 */ /* 0x000fe20007f1e0ff */
[----:B------:R-:W-:Y:S01]  /*77c0*/  ULDC.64 UR4, c[0x0][0x1a0] ;  /* 0x0000680000047ab9 */ /* 0x000fe20000000a00 */
[----:B------:R-:W3:Y:S01]  /*77d0*/  LDL.LU R238, [R1+0x78] ;  /* 0x0000780001ee7983 */ /* 0x000ee20000300800 */
[----:B------:R-:W1:Y:S01]  /*77e0*/  LDC.U8 R205, c[0x0][0x2d8] ;  /* 0x0000b600ffcd7b82 */ /* 0x000e620000000000 */
[----:B------:R-:W-:Y:S01]  /*77f0*/  IMAD.MOV.U32 R0, RZ, RZ, R116 ;  /* 0x000000ffff007224 */ /* 0x000fe200078e0074 */
[----:B------:R-:W-:Y:S01]  /*7800*/  IADD3.X R119, R5, -0x1, RZ, P0, !PT ;  /* 0xffffffff05777810 */ /* 0x000fe200007fe4ff */
[----:B------:R-:W4:Y:S01]  /*7810*/  LDL.64 R236, [R1+0x30] ;  /* 0x0000300001ec7983 */ /* 0x000f220000100a00 */
[----:B------:R-:W-:-:S02]  /*7820*/  USHF.L.U64.HI UR5, UR4, 0x4, UR5 ;  /* 0x0000000404057899 */ /* 0x000fc40008010205 */
[----:B------:R-:W-:Y:S01]  /*7830*/  USHF.L.U32 UR4, UR4, 0x4, URZ ;  /* 0x0000000404047899 */ /* 0x000fe2000800063f */
[----:B------:R-:W4:Y:S04]  /*7840*/  LDL R239, [R1+0x40] ;  /* 0x0000400001ef7983 */ /* 0x000f280000100800 */
[----:B------:R-:W4:Y:S01]  /*7850*/  LDL R17, [R1+0x44] ;  /* 0x0000440001117983 */ /* 0x000f220000100800 */
[----:B--2---:R-:W-:-:S03]  /*7860*/  IADD3 R202, R16, -0x2, RZ ;  /* 0xfffffffe10ca7810 */ /* 0x004fc60007ffe0ff */
[----:B------:R-:W2:Y:S01]  /*7870*/  LDL.LU R16, [R1+0x80] ;  /* 0x0000800001107983 */ /* 0x000ea20000300800 */
[----:B---3--:R-:W-:-:S05]  /*7880*/  IMAD.WIDE.U32 R2, R238, -0x326172a9, RZ ;  /* 0xcd9e8d57ee027825 */ /* 0x008fca00078e00ff */
[----:B------:R-:W-:Y:S01]  /*7890*/  LOP3.LUT R220, R3, R171, RZ, 0x3c, !PT ;  /* 0x000000ab03dc7212 */ /* 0x000fe200078e3cff */
[----:B------:R1:W-:Y:S01]  /*78a0*/  STL.64 [R1+0x28], R2 ;  /* 0x0000280201007387 */ /* 0x0003e20000100a00 */
[----:B----4-:R-:W-:Y:S02]  /*78b0*/  ISETP.GE.AND P3, PT, R236, c[0x0][0x220], PT ;  /* 0x00008800ec007a0c */ /* 0x010fe40003f66270 */
[----:B------:R-:W-:Y:S01]  /*78c0*/  ISETP.GE.AND P2, PT, R239, c[0x0][0x220], PT ;  /* 0x00008800ef007a0c */ /* 0x000fe20003f46270 */
[----:B------:R-:W-:Y:S01]  /*78d0*/  IMAD.WIDE.U32 R220, R220, -0x2daee0ad, RZ ;  /* 0xd2511f53dcdc7825 */ /* 0x000fe200078e00ff */
[----:B------:R-:W-:Y:S02]  /*78e0*/  ISETP.GE.AND P1, PT, R17, c[0x0][0x220], PT ;  /* 0x0000880011007a0c */ /* 0x000fe40003f26270 */
[----:B-1----:R-:W-:Y:S01]  /*78f0*/  PRMT R2, R205, 0x7054, R205 ;  /* 0x00007054cd027816 */ /* 0x002fe200000000cd */
[----:B--2---:R-:W-:Y:S01]  /*7900*/  IMAD.WIDE.U32 R222, R16, -0x2daee0ad, RZ ;  /* 0xd2511f5310de7825 */ /* 0x004fe200078e00ff */
[----:B------:R-:W-:Y:S05]  /*7910*/  BRA `(.L_x_752) ;  /* 0x000006b000007947 */ /* 0x000fea0003800000 */
.L_x_754:
[----:B------:R-:W2:Y:S01]  /*7920*/  LDL.64 R206, [R1+0x50] ;  /* 0x0000500001ce7983 */ /* 0x000ea20000100a00 */
[----:B------:R-:W-:Y:S01]  /*7930*/  IADD3 R2, R202, -0x1, RZ ;  /* 0xffffffffca027810 */ /* 0x000fe20007ffe0ff */
[----:B------:R-:W-:Y:S02]  /*7940*/  IMAD.MOV.U32 R204, RZ, RZ, c[0x0][0x198] ;  /* 0x00006600ffcc7624 */ /* 0x000fe400078e00ff */
[----:B------:R-:W3:Y:S01]  /*7950*/  LDL.64 R210, [R1+0x38] ;  /* 0x0000380001d27983 */ /* 0x000ee20000100a00 */
[----:B------:R-:W-:Y:S01]  /*7960*/  SHF.R.S32.HI R3, RZ, 0x1f, R2 ;  /* 0x0000001fff037819 */ /* 0x000fe20000011402 */
[C---:B------:R-:W-:Y:S02]  /*7970*/  IMAD.WIDE.U32 R136, R2.reuse, c[0x0][0x198], RZ ;  /* 0x0000660002887a25 */ /* 0x040fe400078e00ff */
[----:B------:R1:W-:Y:S02]  /*7980*/  @P3 STS.128 [R199+0x6000], RZ ;  /* 0x006000ffc7003388 */ /* 0x0003e40000000c00 */
[----:B------:R-:W-:Y:S04]  /*7990*/  IMAD R3, R3, c[0x0][0x198], RZ ;  /* 0x0000660003037a24 */ /* 0x000fe800078e02ff */
[----:B------:R-:W-:Y:S04]  /*79a0*/  IMAD R3, R2, c[0x0][0x19c], R3 ;  /* 0x0000670002037a24 */ /* 0x000fe800078e0203 */
[----:B------:R-:W-:Y:S01]  /*79b0*/  IMAD.IADD R3, R137, 0x1, R3 ;  /* 0x0000000189037824 */ /* 0x000fe200078e0203 */
[----:B--2---:R-:W-:Y:S01]  /*79c0*/  LEA R2, P4, R136, R206, 0x6 ;  /* 0x000000ce88027211 */ /* 0x004fe200078830ff */
[----:B------:R-:W-:Y:S02]  /*79d0*/  IMAD.MOV.U32 R207, RZ, RZ, c[0x0][0x198] ;  /* 0x00006600ffcf7624 */ /* 0x000fe400078e00ff */
[----:B------:R-:W-:Y:S01]  /*79e0*/  IMAD.MOV.U32 R206, RZ, RZ, 0x4 ;  /* 0x00000004ffce7424 */ /* 0x000fe200078e00ff */
[----:B------:R-:W-:Y:S01]  /*79f0*/  @!P3 LEA R118, P0, R2, c[0x0][0x168], 0x1 ;  /* 0x00005a000276ba11 */ /* 0x000fe200078008ff */
[----:B------:R-:W-:Y:S01]  /*7a00*/  IMAD.SHL.U32 R207, R207, 0x10, RZ ;  /* 0x00000010cfcf7824 */ /* 0x000fe200078e00ff */
[----:B---3--:R-:W-:Y:S02]  /*7a10*/  LEA.HI.X R116, R136, R211, R3, 0x6, P4 ;  /* 0x000000d388747211 */ /* 0x008fe400020f3403 */
        /* <DEDUP_REMOVED lines=8> */
[----:B------:R-:W-:Y:S02]  /*7aa0*/  IADD3 R3, P5, R207, R2, RZ ;  /* 0x00000002cf037210 */ /* 0x000fe40007fbe0ff */
[--C-:B------:R-:W-:Y:S01]  /*7ab0*/  @!P1 LEA.HI.X R155, R2, c[0x0][0x16c], R116.reuse, 0x1, P0 ;  /* 0x00005b00029b9a11 */ /* 0x100fe200000f0c74 */
[----:B------:R1:W-:Y:S01]  /*7ac0*/  @P2 STS.128 [R199+0x8000], RZ ;  /* 0x008000ffc7002388 */ /* 0x0003e20000000c00 */
[C---:B------:R-:W-:Y:S02]  /*7ad0*/  @!P3 LEA R152, P6, R3.reuse, c[0x0][0x168], 0x1 ;  /* 0x00005a000398ba11 */ /* 0x040fe400078c08ff */
[C---:B------:R-:W-:Y:S01]  /*7ae0*/  @!P2 LEA R150, P4, R3.reuse, c[0x0][0x168], 0x1 ;  /* 0x00005a000396aa11 */ /* 0x040fe200078808ff */
[----:B------:R-:W-:Y:S01]  /*7af0*/  @!PT LDS RZ, [RZ] ;  /* 0x00000000fffff984 */ /* 0x000fe20000000800 */
[----:B------:R-:W-:Y:S01]  /*7b00*/  @!PT LDS RZ, [RZ] ;  /* 0x00000000fffff984 */ /* 0x000fe20000000800 */
[----:B------:R-:W-:Y:S01]  /*7b10*/  @!PT LDS RZ, [RZ] ;  /* 0x00000000fffff984 */ /* 0x000fe20000000800 */
[----:B------:R1:W-:Y:S01]  /*7b20*/  @!P2 LDGSTS.E.BYPASS.LTC128B.128 [R199+0x8000], [R156.64+0x80] ;  /* 0x080000809cc7afae */ /* 0x0003e2000b901d46 */
[----:B------:R-:W-:Y:S02]  /*7b30*/  SHF.L.U64.HI R204, R204, R206, c[0x0][0x19c] ;  /* 0x00006700cccc7619 */ /* 0x000fe400000102ce */
[----:B------:R-:W-:Y:S01]  /*7b40*/  @!P1 LEA R148, P0, R3, c[0x0][0x168], 0x1 ;  /* 0x00005a0003949a11 */ /* 0x000fe200078008ff */
[----:B------:R1:W-:Y:S04]  /*7b50*/  @P1 STS.128 [R199+0xa000], RZ ;  /* 0x00a000ffc7001388 */ /* 0x0003e80000000c00 */
[----:B------:R-:W-:Y:S01]  /*7b60*/  @!PT LDS RZ, [RZ] ;  /* 0x00000000fffff984 */ /* 0x000fe20000000800 */
[----:B------:R-:W-:Y:S01]  /*7b70*/  @!PT LDS RZ, [RZ] ;  /* 0x00000000fffff984 */ /* 0x000fe20000000800 */
[----:B------:R-:W-:Y:S01]  /*7b80*/  @!PT LDS RZ, [RZ] ;  /* 0x00000000fffff984 */ /* 0x000fe20000000800 */
[----:B------:R1:W-:Y:S04]  /*7b90*/  @!P1 LDGSTS.E.BYPASS.LTC128B.128 [R199+0xa000], [R154.64+0x100] ;  /* 0x0a0001009ac79fae */ /* 0x0003e8000b901d46 */
[----:B------:R1:W-:Y:S01]  /*7ba0*/  @P3 STS.128 [R199+0x6800], RZ ;  /* 0x006800ffc7003388 */ /* 0x0003e20000000c00 */
[----:B--2---:R-:W-:Y:S01]  /*7bb0*/  IMAD.X R118, R204, 0x1, R116, P5 ;  /* 0x00000001cc767824 */ /* 0x004fe200028e0674 */
[----:B------:R-:W-:Y:S04]  /*7bc0*/  IADD3 R2, P5, R207, R3, RZ ;  /* 0x00000003cf027210 */ /* 0x000fe80007fbe0ff */
[C-C-:B------:R-:W-:Y:S02]  /*7bd0*/  @!P3 LEA.HI.X R153, R3.reuse, c[0x0][0x16c], R118.reuse, 0x1, P6 ;  /* 0x00005b000399ba11 */ /* 0x140fe400030f0c76 */
[C-C-:B------:R-:W-:Y:S02]  /*7be0*/  @!P2 LEA.HI.X R151, R3.reuse, c[0x0][0x16c], R118.reuse, 0x1, P4 ;  /* 0x00005b000397aa11 */ /* 0x140fe400020f0c76 */
[--C-:B------:R-:W-:Y:S01]  /*7bf0*/  @!P1 LEA.HI.X R149, R3, c[0x0][0x16c], R118.reuse, 0x1, P0 ;  /* 0x00005b0003959a11 */ /* 0x100fe200000f0c76 */
[----:B------:R-:W-:Y:S01]  /*7c00*/  @!PT LDS RZ, [RZ] ;  /* 0x00000000fffff984 */ /* 0x000fe20000000800 */
[----:B------:R-:W-:Y:S01]  /*7c10*/  @!PT LDS RZ, [RZ] ;  /* 0x00000000fffff984 */ /* 0x000fe20000000800 */
[----:B------:R-:W-:Y:S01]  /*7c20*/  @!PT LDS RZ, [RZ] ;  /* 0x00000000fffff984 */ /* 0x000fe20000000800 */
[----:B------:R1:W-:Y:S01]  /*7c30*/  @!P3 LDGSTS.E.BYPASS.LTC128B.128 [R199+0x6800], [R152.64] ;  /* 0x0680000098c7bfae */ /* 0x0003e2000b901d46 */
[----:B------:R-:W-:Y:S01]  /*7c40*/  @!P3 LEA R146, P4, R2, c[0x0][0x168], 0x1 ;  /* 0x00005a000292ba11 */ /* 0x000fe200078808ff */
[----:B------:R-:W-:Y:S01]  /*7c50*/  IMAD.X R3, R204, 0x1, R118, P5 ;  /* 0x00000001cc037824 */ /* 0x000fe200028e0676 */
[C---:B------:R-:W-:Y:S01]  /*7c60*/  @!P2 LEA R142, P0, R2.reuse, c[0x0][0x168], 0x1 ;  /* 0x00005a00028eaa11 */ /* 0x040fe200078008ff */
[----:B------:R1:W-:Y:S01]  /*7c70*/  @P2 STS.128 [R199+0x8800], RZ ;  /* 0x008800ffc7002388 */ /* 0x0003e20000000c00 */
[C---:B------:R-:W-:Y:S02]  /*7c80*/  @!P1 LEA R140, P5, R2.reuse, c[0x0][0x168], 0x1 ;  /* 0x00005a00028c9a11 */ /* 0x040fe400078a08ff */
[C-C-:B------:R-:W-:Y:S01]  /*7c90*/  @!P3 LEA.HI.X R147, R2.reuse, c[0x0][0x16c], R3.reuse, 0x1, P4 ;  /* 0x00005b000293ba11 */ /* 0x140fe200020f0c03 */
[----:B------:R-:W-:Y:S01]  /*7ca0*/  @!PT LDS RZ, [RZ] ;  /* 0x00000000fffff984 */ /* 0x000fe20000000800 */
[----:B------:R-:W-:Y:S01]  /*7cb0*/  @!PT LDS RZ, [RZ] ;  /* 0x00000000fffff984 */ /* 0x000fe20000000800 */
[----:B------:R-:W-:Y:S01]  /*7cc0*/  @!PT LDS RZ, [RZ] ;  /* 0x00000000fffff984 */ /* 0x000fe20000000800 */
[----:B------:R1:W-:Y:S01]  /*7cd0*/  @!P2 LDGSTS.E.BYPASS.LTC128B.128 [R199+0x8800], [R150.64+0x80] ;  /* 0x0880008096c7afae */ /* 0x0003e2000b901d46 */
[C-C-:B------:R-:W-:Y:S02]  /*7ce0*/  @!P2 LEA.HI.X R143, R2.reuse, c[0x0][0x16c], R3.reuse, 0x1, P0 ;  /* 0x00005b00028faa11 */ /* 0x140fe400000f0c03 */
[--C-:B------:R-:W-:Y:S01]  /*7cf0*/  @!P1 LEA.HI.X R141, R2, c[0x0][0x16c], R3.reuse, 0x1, P5 ;  /* 0x00005b00028d9a11 */ /* 0x100fe200028f0c03 */
[----:B------:R1:W-:Y:S01]  /*7d00*/  @P1 STS.128 [R199+0xa800], RZ ;  /* 0x00a800ffc7001388 */ /* 0x0003e20000000c00 */
[----:B------:R-:W-:Y:S03]  /*7d10*/  IADD3 R116, P6, R207, R2, RZ ;  /* 0x00000002cf747210 */ /* 0x000fe60007fde0ff */
[----:B------:R-:W-:Y:S01]  /*7d20*/  @!PT LDS RZ, [RZ] ;  /* 0x00000000fffff984 */ /* 0x000fe20000000800 */
[----:B------:R-:W-:Y:S01]  /*7d30*/  @!PT LDS RZ, [RZ] ;  /* 0x00000000fffff984 */ /* 0x000fe20000000800 */
[----:B------:R-:W-:Y:S01]  /*7d40*/  @!PT LDS RZ, [RZ] ;  /* 0x00000000fffff984 */ /* 0x000fe20000000800 */
[----:B------:R1:W-:Y:S01]  /*7d50*/  @!P1 LDGSTS.E.BYPASS.LTC128B.128 [R199+0xa800], [R148.64+0x100] ;  /* 0x0a80010094c79fae */ /* 0x0003e2000b901d46 */
        /* <DEDUP_REMOVED lines=9> */
[----:B------:R1:W-:Y:S01]  /*7df0*/  @!P3 LDGSTS.E.BYPASS.LTC128B.128 [R199+0x7000], [R146.64] ;  /* 0x0700000092c7bfae */ /* 0x0003e2000b901d46 */
        /* <DEDUP_REMOVED lines=29> */
.L_x_752:
[----:B------:R-:W2:Y:S01]  /*7fd0*/  LDL.64 R6, [R1+0x48] ;  /* 0x0000480001067983 */ /* 0x000ea20000100a00 */
[----:B------:R-:W-:Y:S04]  /*7fe0*/  DEPBAR.LE SB0, 0x0 ;  /* 0x000080000000791a */ /* 0x000fe80000000000 */
[----:B------:R-:W3:Y:S01]  /*7ff0*/  LDL R8, [R1+0x58] ;  /* 0x0000580001087983 */ /* 0x000ee20000100800 */
[----:B------:R-:W-:Y:S01]  /*8000*/  SHF.R.S32.HI R2, RZ, 0x1f, R202 ;  /* 0x0000001fff027819 */ /* 0x000fe200000114ca */
[----:B------:R-:W-:Y:S02]  /*8010*/  IMAD.WIDE.U32 R4, R202, c[0x0][0x1a0], RZ ;  /* 0x00006800ca047a25 */ /* 0x000fe400078e00ff */
[----:B------:R-:W-:Y:S02]  /*8020*/  BAR.SYNC.DEFER_BLOCKING 0x0 ;  /* 0x0000000000007b1d */ /* 0x000fe40000010000 */
[----:B------:R-:W-:Y:S04]  /*8030*/  IMAD R2, R2, c[0x0][0x1a0], RZ ;  /* 0x0000680002027a24 */ /* 0x000fe800078e02ff */
[----:B------:R-:W-:Y:S04]  /*8040*/  IMAD R3, R202, c[0x0][0x1a4], R2 ;  /* 0x00006900ca037a24 */ /* 0x000fe800078e0202 */
[----:B------:R-:W-:Y:S01]  /*8050*/  IMAD.IADD R3, R5, 0x1, R3 ;  /* 0x0000000105037824 */ /* 0x000fe200078e0203 */
[----:B------:R-:W-:Y:S01]  /*8060*/  @P3 STS.128 [R199+0xc000], RZ ;  /* 0x00c000ffc7003388 */ /* 0x000fe20000000c00 */
[----:B--2---:R-:W-:Y:S04]  /*8070*/  LEA R2, P4, R4, R6, 0x6 ;  /* 0x0000000604027211 */ /* 0x004fe800078830ff */
[----:B------:R-:W-:Y:S02]  /*8080*/  @!P3 LEA R6, P0, R2, c[0x0][0x170], 0x1 ;  /* 0x00005c000206ba11 */ /* 0x000fe400078008ff */
        /* <DEDUP_REMOVED lines=58> */
[C---:B-1----:R-:W-:Y:S01]  /*8430*/  @!P1 LEA R6, P0, R4.reuse, c[0x0][0x170], 0x1 ;  /* 0x00005c0004069a11 */ /* 0x042fe200078008ff */
[----:B------:R-:W-:Y:S01]  /*8440*/  @!PT LDS RZ, [RZ] ;  /* 0x00000000fffff984 */ /* 0x000fe20000000800 */
[----:B------:R-:W-:Y:S01]  /*8450*/  @!PT LDS RZ, [RZ] ;  /* 0x00000000fffff984 */ /* 0x000fe20000000800 */
[----:B------:R-:W-:Y:S01]  /*8460*/  @!PT LDS RZ, [RZ] ;  /* 0x00000000fffff984 */ /* 0x000fe20000000800 */
[----:B------:R4:W-:Y:S03]  /*8470*/  @!P3 LDGSTS.E.BYPASS.LTC128B.128 [R199+0xd000], [R16.64] ;  /* 0x0d00000010c7bfae */ /* 0x0009e6000b901d46 */
[----:B------:R-:W-:Y:S01]  /*8480*/  @!P1 LEA.HI.X R7, R4, c[0x0][0x174], R5, 0x1, P0 ;  /* 0x00005d0004079a11 */ /* 0x000fe200000f0c05 */
[----:B------:R-:W-:Y:S01]  /*8490*/  @P2 STS.128 [R199+0xf000], RZ ;  /* 0x00f000ffc7002388 */ /* 0x000fe20000000c00 */
[----:B------:R-:W-:Y:S03]  /*84a0*/  ISETP.GE.AND P0, PT, R202, 0x1, PT ;  /* 0x00000001ca00780c */ /* 0x000fe60003f06270 */
        /* <DEDUP_REMOVED lines=25> */
[----:B----45:R-:W-:Y:S04]  /*8640*/  LDSM.16.M88.4 R16, [R176+0x6800] ;  /* 0x00680000b010783b */ /* 0x030fe80000000200 */
[----:B--2---:R-:W-:Y:S04]  /*8650*/  LDSM.16.M88.4 R24, [R176+0x7000] ;  /* 0x00700000b018783b */ /* 0x004fe80000000200 */
[----:B------:R-:W-:Y:S04]  /*8660*/  LDSM.16.M88.4 R136, [R176+0x7800] ;  /* 0x00780000b088783b */ /* 0x000fe80000000200 */
[----:B-1----:R-:W3:Y:S04]  /*8670*/  LDSM.16.M88.4 R8, [R176+0x6000] ;  /* 0x00600000b008783b */ /* 0x002ee80000000200 */
[----:B------:R-:W0:Y:S04]  /*8680*/  LDGDEPBAR ;  /* 0x00000000000079af */ /* 0x000e280000000000 */
[----:B------:R-:W-:Y:S04]  /*8690*/  LDSM.16.M88.4 R140, [R184] ;  /* 0x00000000b88c783b */ /* 0x000fe80000000200 */
[----:B------:R-:W1:Y:S04]  /*86a0*/  LDSM.16.M88.4 R144, [R187] ;  /* 0x00000000bb90783b */ /* 0x000e680000000200 */
[----:B------:R-:W2:Y:S04]  /*86b0*/  LDSM.16.M88.4 R148, [R198] ;  /* 0x00000000c694783b */ /* 0x000ea80000000200 */
[----:B------:R-:W4:Y:S04]  /*86c0*/  LDSM.16.M88.4 R152, [R197] ;  /* 0x00000000c598783b */ /* 0x000f280000000200 */
[----:B------:R-:W1:Y:S04]  /*86d0*/  LDSM.16.M88.4 R156, [R196] ;  /* 0x00000000c49c783b */ /* 0x000e680000000200 */
[----:B------:R-:W-:Y:S04]  /*86e0*/  LDSM.16.M88.4 R160, [R186] ;  /* 0x00000000baa0783b */ /* 0x000fe80000000200 */
[----:B------:R-:W1:Y:S04]  /*86f0*/  LDSM.16.M88.4 R164, [R182+0x6000] ;  /* 0x00600000b6a4783b */ /* 0x000e680000000200 */
[----:B------:R-:W1:Y:S01]  /*8700*/  LDSM.16.M88.4 R168, [R182+0x6800] ;  /* 0x00680000b6a8783b */ /* 0x000e620000000200 */
[C---:B---3--:R-:W-:Y:S03]  /*8710*/  HMMA.16816.F32.BF16 R4, R32.reuse, R8, RZ ;  /* 0x000000082004723c */ /* 0x048fe600000418ff */
[----:B------:R-:W-:Y:S05]  /*8720*/  LDSM.16.M88.4 R172, [R182+0x7800] ;  /* 0x00780000b6ac783b */ /* 0x000fea0000000200 */
[C---:B------:R-:W-:Y:S08]  /*8730*/  HMMA.16816.F32.BF16 R8, R32.reuse, R10, RZ ;  /* 0x0000000a2008723c */ /* 0x040ff000000418ff */
[C---:B------:R-:W-:Y:S08]  /*8740*/  HMMA.16816.F32.BF16 R12, R32.reuse, R16, RZ ;  /* 0x00000010200c723c */ /* 0x040ff000000418ff */
[C---:B------:R-:W-:Y:S08]  /*8750*/  HMMA.16816.F32.BF16 R16, R32.reuse, R18, RZ ;  /* 0x000000122010723c */ /* 0x040ff000000418ff */
[C---:B------:R-:W-:Y:S08]  /*8760*/  HMMA.16816.F32.BF16 R20, R32.reuse, R24, RZ ;  /* 0x000000182014723c */ /* 0x040ff000000418ff */
[C---:B------:R-:W-:Y:S08]  /*8770*/  HMMA.16816.F32.BF16 R24, R32.reuse, R26, RZ ;  /* 0x0000001a2018723c */ /* 0x040ff000000418ff */
[C---:B------:R-:W-:Y:S08]  /*8780*/  HMMA.16816.F32.BF16 R28, R32.reuse, R136, RZ ;  /* 0x00000088201c723c */ /* 0x040ff000000418ff */
[----:B------:R-:W-:Y:S01]  /*8790*/  HMMA.16816.F32.BF16 R32, R32, R138, RZ ;  /* 0x0000008a2020723c */ /* 0x000fe200000418ff */
[----:B------:R-:W3:Y:S07]  /*87a0*/  LDSM.16.M88.4 R136, [R182+0x7000] ;  /* 0x00700000b688783b */ /* 0x000eee0000000200 */
[C---:B-1----:R-:W-:Y:S08]  /*87b0*/  HMMA.16816.F32.BF16 R4, R140.reuse, R144, R4 ;  /* 0x000000908c04723c */ /* 0x042ff00000041804 */
[C---:B------:R-:W-:Y:S01]  /*87c0*/  HMMA.16816.F32.BF16 R8, R140.reuse, R146, R8 ;  /* 0x000000928c08723c */ /* 0x040fe20000041808 */
[----:B------:R-:W-:Y:S07]  /*87d0*/  LDSM.16.M88.4 R144, [R185] ;  /* 0x00000000b990783b */ /* 0x000fee0000000200 */
[C---:B--2---:R-:W-:Y:S08]  /*87e0*/  HMMA.16816.F32.BF16 R12, R140.reuse, R148, R12 ;  /* 0x000000948c0c723c */ /* 0x044ff0000004180c */
[C---:B------:R-:W-:Y:S01]  /*87f0*/  HMMA.16816.F32.BF16 R16, R140.reuse, R150, R16 ;  /* 0x000000968c10723c */ /* 0x040fe20000041810 */
[----:B------:R-:W1:Y:S07]  /*8800*/  LDSM.16.M88.4 R148, [R181] ;  /* 0x00000000b594783b */ /* 0x000e6e0000000200 */
[C---:B----4-:R-:W-:Y:S08]  /*8810*/  HMMA.16816.F32.BF16 R20, R140.reuse, R152, R20 ;  /* 0x000000988c14723c */ /* 0x050ff00000041814 */
[C---:B------:R-:W-:Y:S01]  /*8820*/  HMMA.16816.F32.BF16 R24, R140.reuse, R154, R24 ;  /* 0x0000009a8c18723c */ /* 0x040fe20000041818 */
[----:B------:R-:W2:Y:S07]  /*8830*/  LDSM.16.M88.4 R152, [R181+0x800] ;  /* 0x00080000b598783b */ /* 0x000eae0000000200 */
[C---:B------:R-:W-:Y:S08]  /*8840*/  HMMA.16816.F32.BF16 R28, R140.reuse, R156, R28 ;  /* 0x0000009c8c1c723c */ /* 0x040ff0000004181c */
[----:B------:R-:W-:Y:S01]  /*8850*/  HMMA.16816.F32.BF16 R32, R140, R158, R32 ;  /* 0x0000009e8c20723c */ /* 0x000fe20000041820 */
[----:B------:R-:W4:Y:S04]  /*8860*/  LDSM.16.M88.4 R140, [R181+0x1000] ;  /* 0x00100000b58c783b */ /* 0x000f280000000200 */
[----:B------:R-:W1:Y:S03]  /*8870*/  LDSM.16.M88.4 R156, [R181+0x1800] ;  /* 0x00180000b59c783b */ /* 0x000e660000000200 */
        /* <DEDUP_REMOVED lines=8> */
[----:B------:R-:W3:Y:S07]  /*8900*/  LDSM.16.M88.4 R136, [R183+0x2000] ;  /* 0x00200000b788783b */ /* 0x000eee0000000200 */
[C---:B------:R-:W-:Y:S08]  /*8910*/  HMMA.16816.F32.BF16 R28, R160.reuse, R172, R28 ;  /* 0x000000aca01c723c */ /* 0x040ff0000004181c */
[----:B------:R-:W-:Y:S01]  /*8920*/  HMMA.16816.F32.BF16 R32, R160, R174, R32 ;  /* 0x000000aea020723c */ /* 0x000fe20000041820 */
[----:B------:R-:W3:Y:S04]  /*8930*/  LDSM.16.M88.4 R160, [R176+0x9000] ;  /* 0x00900000b0a0783b */ /* 0x000ee80000000200 */
[----:B------:R-:W3:Y:S03]  /*8940*/  LDSM.16.M88.4 R172, [R176+0x9800] ;  /* 0x00980000b0ac783b */ /* 0x000ee60000000200 */
[C---:B-1----:R-:W-:Y:S08]  /*8950*/  HMMA.16816.F32.BF16 R4, R144.reuse, R148, R4 ;  /* 0x000000949004723c */ /* 0x042ff00000041804 */
[C---:B------:R-:W-:Y:S01]  /*8960*/  HMMA.16816.F32.BF16 R8, R144.reuse, R150, R8 ;  /* 0x000000969008723c */ /* 0x040fe20000041808 */
[----:B------:R-:W-:Y:S07]  /*8970*/  LDSM.16.M88.4 R148, [R195] ;  /* 0x00000000c394783b */ /* 0x000fee0000000200 */
[C---:B--2---:R-:W-:Y:S08]  /*8980*/  HMMA.16816.F32.BF16 R12, R144.reuse, R152, R12 ;  /* 0x00000098900c723c */ /* 0x044ff0000004180c */
[C---:B------:R-:W-:Y:S01]  /*8990*/  HMMA.16816.F32.BF16 R16, R144.reuse, R154, R16 ;  /* 0x0000009a9010723c */ /* 0x040fe20000041810 */
[----:B------:R-:W-:Y:S07]  /*89a0*/  LDSM.16.M88.4 R152, [R194] ;  /* 0x00000000c298783b */ /* 0x000fee0000000200 */
[C---:B----4-:R-:W-:Y:S08]  /*89b0*/  HMMA.16816.F32.BF16 R20, R144.reuse, R140, R20 ;  /* 0x0000008c9014723c */ /* 0x050ff00000041814 */
[C---:B------:R-:W-:Y:S01]  /*89c0*/  HMMA.16816.F32.BF16 R24, R144.reuse, R142, R24 ;  /* 0x0000008e9018723c */ /* 0x040fe20000041818 */
[----:B------:R-:W1:Y:S07]  /*89d0*/  LDSM.16.M88.4 R140, [R184+0x2000] ;  /* 0x00200000b88c783b */ /* 0x000e6e0000000200 */
[C---:B------:R-:W-:Y:S08]  /*89e0*/  HMMA.16816.F32.BF16 R28, R144.reuse, R156, R28 ;  /* 0x0000009c901c723c */ /* 0x040ff0000004181c */
[----:B------:R-:W-:Y:S01]  /*89f0*/  HMMA.16816.F32.BF16 R32, R144, R158, R32 ;  /* 0x0000009e9020723c */ /* 0x000fe20000041820 */
[----:B------:R-:W2:Y:S04]  /*8a00*/  LDSM.16.M88.4 R144, [R193] ;  /* 0x00000000c190783b */ /* 0x000ea80000000200 */
[----:B------:R-:W4:Y:S03]  /*8a10*/  LDSM.16.M88.4 R156, [R192] ;  /* 0x00000000c09c783b */ /* 0x000f260000000200 */
        /* <DEDUP_REMOVED lines=22> */
[C---:B----4-:R-:W-:Y:S08]  /*8b80*/  HMMA.16816.F32.BF16 R28, R140.reuse, R156, R28 ;  /* 0x0000009c8c1c723c */ /* 0x050ff0000004181c */
[----:B------:R-:W-:Y:S01]  /*8b90*/  HMMA.16816.F32.BF16 R32, R140, R158, R32 ;  /* 0x0000009e8c20723c */ /* 0x000fe20000041820 */
[----:B------:R-:W2:Y:S04]  /*8ba0*/  LDSM.16.M88.4 R140, [R181+0x3000] ;  /* 0x00300000b58c783b */ /* 0x000ea80000000200 */
[----:B------:R-:W4:Y:S03]  /*8bb0*/  LDSM.16.M88.4 R156, [R181+0x3800] ;  /* 0x00380000b59c783b */ /* 0x000f260000000200 */
        /* <DEDUP_REMOVED lines=16> */
[C---:B------:R-:W-:Y:S08]  /*8cc0*/  HMMA.16816.F32.BF16 R12, R144.reuse, R152, R12 ;  /* 0x00000098900c723c */ /* 0x040ff0000004180c */
[C---:B------:R-:W-:Y:S01]  /*8cd0*/  HMMA.16816.F32.BF16 R16, R144.reuse, R154, R16 ;  /* 0x0000009a9010723c */ /* 0x040fe20000041810 */
[----:B------:R-:W-:Y:S07]  /*8ce0*/  LDSM.16.M88.4 R152, [R190] ;  /* 0x00000000be98783b */ /* 0x000fee0000000200 */
[C---:B--2---:R-:W-:Y:S08]  /*8cf0*/  HMMA.16816.F32.BF16 R20, R144.reuse, R140, R20 ;  /* 0x0000008c9014723c */ /* 0x044ff00000041814 */
[C---:B------:R-:W-:Y:S01]  /*8d00*/  HMMA.16816.F32.BF16 R24, R144.reuse, R142, R24 ;  /* 0x0000008e9018723c */ /* 0x040fe20000041818 */
[----:B------:R-:W1:Y:S07]  /*8d10*/  LDSM.16.M88.4 R140, [R184+0x4000] ;  /* 0x00400000b88c783b */ /* 0x000e6e0000000200 */
[C---:B----4-:R-:W-:Y:S08]  /*8d20*/  HMMA.16816.F32.BF16 R28, R144.reuse, R156, R28 ;  /* 0x0000009c901c723c */ /* 0x050ff0000004181c */
        /* <DEDUP_REMOVED lines=29> */
[C---:B---3--:R-:W-:Y:S01]  /*8f00*/  HMMA.16816.F32.BF16 R4, R160.reuse, R164, R4 ;  /* 0x000000a4a004723c */ /* 0x048fe20000041804 */
[----:B------:R-:W-:Y:S04]  /*8f10*/  DEPBAR.LE SB0, 0x0 ;  /* 0x000080000000791a */ /* 0x000fe80000000000 */
[----:B------:R-:W-:Y:S03]  /*8f20*/  BAR.SYNC.DEFER_BLOCKING 0x0 ;  /* 0x0000000000007b1d */ /* 0x000fe60000010000 */
[C---:B------:R-:W-:Y:S08]  /*8f30*/  HMMA.16816.F32.BF16 R8, R160.reuse, R166, R8 ;  /* 0x000000a6a008723c */ /* 0x040ff00000041808 */
[C---:B------:R-:W-:Y:S08]  /*8f40*/  HMMA.16816.F32.BF16 R12, R160.reuse, R168, R12 ;  /* 0x000000a8a00c723c */ /* 0x040ff0000004180c */
[C---:B------:R-:W-:Y:S07]  /*8f50*/  HMMA.16816.F32.BF16 R16, R160.reuse, R170, R16 ;  /* 0x000000aaa010723c */ /* 0x040fee0000041810 */
[----:B------:R-:W-:Y:S01]  /*8f60*/  IMAD.MOV.U32 R170, RZ, RZ, R203 ;  /* 0x000000ffffaa7224 */ /* 0x000fe200078e00cb */
[C---:B------:R-:W-:Y:S04]  /*8f70*/  HMMA.16816.F32.BF16 R20, R160.reuse, R136, R20 ;  /* 0x00000088a014723c */ /* 0x040fe80000041814 */
[----:B------:R-:W-:Y:S04]  /*8f80*/  IMAD.MOV.U32 R171, RZ, RZ, R119 ;  /* 0x000000ffffab7224 */ /* 0x000fe800078e0077 */
        /* <DEDUP_REMOVED lines=9> */
[C---:B----4-:R-:W-:Y:S08]  /*9020*/  HMMA.16816.F32.BF16 R28, R144.reuse, R156, R28 ;  /* 0x0000009c901c723c */ /* 0x050ff0000004181c */
[----:B------:R-:W-:Y:S01]  /*9030*/  HMMA.16816.F32.BF16 R32, R144, R158, R32 ;  /* 0x0000009e9020723c */ /* 0x000fe20000041820 */
[----:B------:R-:W-:-:S07]  /*9040*/  @P0 BRA `(.L_x_754) ;  /* 0xffffe8d000000947 */ /* 0x000fce000383ffff */
.L_x_753:
[----:B------:R-:W2:Y:S01]  /*9050*/  LDL.64 R214, [R1+0x28] ;  /* 0x0000280001d67983 */ /* 0x000ea20000100a00 */
[----:B------:R-:W-:Y:S01]  /*9060*/  FMNMX.FTZ R2, R4, R0, !PT ;  /* 0x0000000004027209 */ /* 0x000fe20007810000 */
[----:B-1----:R-:W-:Y:S01]  /*9070*/  IMAD.SHL.U32 R152, R202, 0x2, RZ ;  /* 0x00000002ca987824 */ /* 0x002fe200078e00ff */
[C---:B------:R-:W-:Y:S02]  /*9080*/  IADD3 R153, R200.reuse, -0x61c88647, RZ ;  /* 0x9e3779b9c8997810 */ /* 0x040fe40007ffe0ff */
[----:B------:R-:W-:Y:S01]  /*9090*/  FMNMX.FTZ R2, R5, R2, !PT ;  /* 0x0000000205027209 */ /* 0x000fe20007810000 */
[----:B------:R-:W-:Y:S01]  /*90a0*/  LDSM.16.MT88.4 R140, [R177+0xc000] ;  /* 0x00c00000b18c783b */ /* 0x000fe20000004200 */
[----:B------:R-:W-:Y:S02]  /*90b0*/  IADD3 R154, R200, 0x3c6ef372, RZ ;  /* 0x3c6ef372c89a7810 */ /* 0x000fe40007ffe0ff */
[----:B------:R-:W-:Y:S02]  /*90c0*/  FMNMX.FTZ R2, R8, R2, !PT ;  /* 0x0000000208027209 */ /* 0x000fe40007810000 */
[----:B------:R-:W-:Y:S02]  /*90d0*/  IADD3 R155, R201, 0x76cf5d0a, RZ ;  /* 0x76cf5d0ac99b7810 */ /* 0x000fe40007ffe0ff */
        /* <DEDUP_REMOVED lines=27> */
[----:B------:R-:W-:Y:S01]  /*9290*/  IADD3 R157, R201, 0x32370b8f, RZ ;  /* 0x32370b8fc99d7810 */ /* 0x000fe20007ffe0ff */
[----:B------:R-:W1:Y:S01]  /*92a0*/  SHFL.BFLY PT, R118, R116, 0x2, 0x1f ;  /* 0x0c401f0074767f89 */ /* 0x000e6200000e0000 */
[----:B------:R-:W-:Y:S02]  /*92b0*/  FMNMX.FTZ R2, R31, R2, !PT ;  /* 0x000000021f027209 */ /* 0x000fe40007810000 */
[----:B------:R-:W-:Y:S02]  /*92c0*/  IADD3 R156, R200, -0x255992d5, RZ ;  /* 0xdaa66d2bc89c7810 */ /* 0x000fe40007ffe0ff */
[----:B------:R-:W-:Y:S02]  /*92d0*/  FMNMX.FTZ R2, R34, R2, !PT ;  /* 0x0000000222027209 */ /* 0x000fe40007810000 */
[C---:B------:R-:W-:Y:S02]  /*92e0*/  IADD3 R167, R200.reuse, 0x78dde6e4, RZ ;  /* 0x78dde6e4c8a77810 */ /* 0x040fe40007ffe0ff */
[----:B------:R-:W-:Y:S02]  /*92f0*/  FMNMX.FTZ R2, R35, R2, !PT ;  /* 0x0000000223027209 */ /* 0x000fe40007810000 */
[----:B------:R-:W-:Y:S02]  /*9300*/  IADD3 R158, R201, -0x126145ec, RZ ;  /* 0xed9eba14c99e7810 */ /* 0x000fe40007ffe0ff */
[----:B------:R-:W-:Y:S01]  /*9310*/  IADD3 R203, R200, -0x4ab325aa, RZ ;  /* 0xb54cda56c8cb7810 */ /* 0x000fe20007ffe0ff */
[----:B------:R-:W3:Y:S01]  /*9320*/  SHFL.BFLY PT, R3, R2, 0x2, 0x1f ;  /* 0x0c401f0002037f89 */ /* 0x000ee200000e0000 */
[----:B------:R-:W-:Y:S02]  /*9330*/  PRMT R204, R205, 0x7054, R205 ;  /* 0x00007054cdcc7816 */ /* 0x000fe400000000cd */
[----:B-1----:R-:W-:Y:S05]  /*9340*/  FMNMX.FTZ R116, R116, R118, !PT ;  /* 0x0000007674747209 */ /* 0x002fea0007810000 */
[----:B------:R-:W1:Y:S01]  /*9350*/  SHFL.BFLY PT, R118, R116, 0x1, 0x1f ;  /* 0x0c201f0074767f89 */ /* 0x000e6200000e0000 */
[----:B---3--:R-:W-:Y:S07]  /*9360*/  FMNMX.FTZ R2, R2, R3, !PT ;  /* 0x0000000302027209 */ /* 0x008fee0007810000 */
[----:B------:R-:W3:Y:S01]  /*9370*/  SHFL.BFLY PT, R3, R2, 0x1, 0x1f ;  /* 0x0c201f0002037f89 */ /* 0x000ee200000e0000 */
[----:B-1----:R-:W-:Y:S04]  /*9380*/  FMNMX.FTZ R116, R116, R118, !PT ;  /* 0x0000007674747209 */ /* 0x002fe80007810000 */
[C---:B------:R-:W-:Y:S01]  /*9390*/  FSETP.NEU.FTZ.AND P0, PT, R116.reuse, -INF , PT ;  /* 0xff8000007400780b */ /* 0x040fe20003f1d000 */
[C---:B------:R-:W-:Y:S02]  /*93a0*/  FMUL.FTZ R166, R116.reuse, c[0x0][0x23c] ;  /* 0x00008f0074a67a20 */ /* 0x040fe40000410000 */
[----:B------:R-:W-:Y:S03]  /*93b0*/  FADD.FTZ R0, -R116, R0 ;  /* 0x0000000074007221 */ /* 0x000fe60000010100 */
[----:B------:R-:W-:Y:S01]  /*93c0*/  FSEL R166, R166, RZ, P0 ;  /* 0x000000ffa6a67208 */ /* 0x000fe20000000000 */
[----:B------:R-:W-:Y:S01]  /*93d0*/  FMUL.FTZ R0, R0, c[0x0][0x23c] ;  /* 0x00008f0000007a20 */ /* 0x000fe20000410000 */
[----:B---3--:R-:W-:Y:S03]  /*93e0*/  FMNMX.FTZ R3, R2, R3, !PT ;  /* 0x0000000302037209 */ /* 0x008fe60007810000 */
[--C-:B------:R-:W-:Y:S01]  /*93f0*/  FFMA.FTZ R5, R5, c[0x0][0x23c], -R166.reuse ;  /* 0x00008f0005057a23 */ /* 0x100fe200000108a6 */
[----:B------:R-:W-:Y:S01]  /*9400*/  IADD3 R2, R201, -0x4498517b, RZ ;  /* 0xbb67ae85c9027810 */ /* 0x000fe20007ffe0ff */
[----:B------:R-:W-:Y:S01]  /*9410*/  FFMA.FTZ R118, R4, c[0x0][0x23c], -R166 ;  /* 0x00008f0004767a23 */ /* 0x000fe200000108a6 */
[----:B------:R-:W-:Y:S01]  /*9420*/  LOP3.LUT R4, R152, R201, RZ, 0x3c, !PT ;  /* 0x000000c998047212 */ /* 0x000fe200078e3cff */
[----:B------:R-:W-:Y:S01]  /*9430*/  MUFU.EX2 R226, R5 ;  /* 0x0000000500e27308 */ /* 0x000fe20000000800 */
[----:B------:R-:W-:Y:S01]  /*9440*/  LOP3.LUT R2, R221, R222, R2, 0x96, !PT ;  /* 0x000000dedd027212 */ /* 0x000fe200078e9602 */
[--C-:B------:R-:W-:Y:S01]  /*9450*/  FFMA.FTZ R8, R8, c[0x0][0x23c], -R166.reuse ;  /* 0x00008f0008087a23 */ /* 0x100fe200000108a6 */
[----:B------:R-:W-:Y:S01]  /*9460*/  LOP3.LUT R4, R223, R4, RZ, 0x3c, !PT ;  /* 0x00000004df047212 */ /* 0x000fe200078e3cff */
[--C-:B------:R-:W-:Y:S01]  /*9470*/  FFMA.FTZ R9, R9, c[0x0][0x23c], -R166.reuse ;  /* 0x00008f0009097a23 */ /* 0x100fe200000108a6 */
[----:B------:R-:W-:Y:S01]  /*9480*/  FSETP.NEU.FTZ.AND P0, PT, R3, -INF , PT ;  /* 0xff8000000300780b */ /* 0x000fe20003f1d000 */
[----:B------:R-:W-:Y:S04]  /*9490*/  IMAD.WIDE.U32 R174, R2, -0x326172a9, RZ ;  /* 0xcd9e8d5702ae7825 */ /* 0x000fe800078e00ff */
[----:B------:R1:W3:Y:S01]  /*94a0*/  MUFU.EX2 R206, R118 ;  /* 0x0000007600ce7308 */ /* 0x0002e20000000800 */
[----:B------:R-:W-:Y:S04]  /*94b0*/  IMAD.WIDE.U32 R136, R4, -0x326172a9, RZ ;  /* 0xcd9e8d5704887825 */ /* 0x000fe800078e00ff */
[----:B------:R-:W-:Y:S01]  /*94c0*/  FFMA.FTZ R12, R12, c[0x0][0x23c], -R166 ;  /* 0x00008f000c0c7a23 */ /* 0x000fe200000108a6 */
[----:B------:R-:W-:Y:S01]  /*94d0*/  LOP3.LUT R136, R175, R136, R154, 0x96, !PT ;  /* 0x00000088af887212 */ /* 0x000fe200078e969a */
[--C-:B------:R-:W-:Y:S02]  /*94e0*/  FFMA.FTZ R13, R13, c[0x0][0x23c], -R166.reuse ;  /* 0x00008f000d0d7a23 */ /* 0x100fe400000108a6 */
[--C-:B------:R-:W-:Y:S01]  /*94f0*/  FFMA.FTZ R17, R17, c[0x0][0x23c], -R166.reuse ;  /* 0x00008f0011117a23 */ /* 0x100fe200000108a6 */
[----:B------:R-:W-:Y:S01]  /*9500*/  MUFU.EX2 R224, R8 ;  /* 0x0000000800e07308 */ /* 0x000fe20000000800 */
[--C-:B------:R-:W-:Y:S02]  /*9510*/  FFMA.FTZ R25, R25, c[0x0][0x23c], -R166.reuse ;  /* 0x00008f0019197a23 */ /* 0x100fe400000108a6 */
[--C-:B------:R-:W-:Y:S02]  /*9520*/  FFMA.FTZ R21, R21, c[0x0][0x23c], -R166.reuse ;  /* 0x00008f0015157a23 */ /* 0x100fe400000108a6 */
[----:B------:R-:W-:Y:S05]  /*9530*/  FFMA.FTZ R24, R24, c[0x0][0x23c], -R166 ;  /* 0x00008f0018187a23 */ /* 0x000fea00000108a6 */
[----:B------:R-:W4:Y:S01]  /*9540*/  MUFU.EX2 R210, R9 ;  /* 0x0000000900d27308 */ /* 0x000f220000000800 */
[----:B-1----:R-:W-:Y:S01]  /*9550*/  FMUL.FTZ R118, R3, c[0x0][0x23c] ;  /* 0x00008f0003767a20 */ /* 0x002fe20000410000 */
[----:B---3--:R-:W-:Y:S04]  /*9560*/  F2FP.BF16.PACK_AB R119, R226, R206 ;  /* 0x000000cee277723e */ /* 0x008fe800000010ff */
[----:B------:R-:W-:Y:S04]  /*9570*/  FSEL R118, R118, RZ, P0 ;  /* 0x000000ff76767208 */ /* 0x000fe80000000000 */
[----:B------:R-:W-:Y:S01]  /*9580*/  MUFU.EX2 R216, R13 ;  /* 0x0000000d00d87308 */ /* 0x000fe20000000800 */
[----:B------:R-:W-:Y:S01]  /*9590*/  PRMT R159, R119, 0x7632, R159 ;  /* 0x00007632779f7816 */ /* 0x000fe2000000009f */
[--C-:B------:R-:W-:Y:S02]  /*95a0*/  FFMA.FTZ R6, R6, c[0x0][0x23c], -R118.reuse ;  /* 0x00008f0006067a23 */ /* 0x100fe40000010876 */
[--C-:B------:R-:W-:Y:S02]  /*95b0*/  FFMA.FTZ R7, R7, c[0x0][0x23c], -R118.reuse ;  /* 0x00008f0007077a23 */ /* 0x100fe40000010876 */
[--C-:B------:R-:W-:Y:S04]  /*95c0*/  FFMA.FTZ R10, R10, c[0x0][0x23c], -R118.reuse ;  /* 0x00008f000a0a7a23 */ /* 0x100fe80000010876 */
[----:B------:R-:W-:Y:S01]  /*95d0*/  MUFU.EX2 R207, R6 ;  /* 0x0000000600cf7308 */ /* 0x000fe20000000800 */
[--C-:B------:R-:W-:Y:S02]  /*95e0*/  FFMA.FTZ R11, R11, c[0x0][0x23c], -R118.reuse ;  /* 0x00008f000b0b7a23 */ /* 0x100fe40000010876 */
[--C-:B------:R-:W-:Y:S01]  /*95f0*/  FFMA.FTZ R14, R14, c[0x0][0x23c], -R118.reuse ;  /* 0x00008f000e0e7a23 */ /* 0x100fe20000010876 */
[----:B----4-:R-:W-:Y:S01]  /*9600*/  F2FP.BF16.PACK_AB R162, R210, R224 ;  /* 0x000000e0d2a2723e */ /* 0x010fe200000010ff */
[--C-:B------:R-:W-:Y:S02]  /*9610*/  FFMA.FTZ R15, R15, c[0x0][0x23c], -R118.reuse ;  /* 0x00008f000f0f7a23 */ /* 0x100fe40000010876 */
[--C-:B------:R-:W-:Y:S01]  /*9620*/  FFMA.FTZ R19, R19, c[0x0][0x23c], -R118.reuse ;  /* 0x00008f0013137a23 */ /* 0x100fe20000010876 */
[----:B------:R-:W-:Y:S01]  /*9630*/  PRMT R163, R162, 0x7632, R163 ;  /* 0x00007632a2a37816 */ /* 0x000fe200000000a3 */
[--C-:B------:R-:W-:Y:S01]  /*9640*/  FFMA.FTZ R22, R22, c[0x0][0x23c], -R118.reuse ;  /* 0x00008f0016167a23 */ /* 0x100fe20000010876 */
[----:B------:R-:W1:Y:S01]  /*9650*/  MUFU.EX2 R219, R7 ;  /* 0x0000000700db7308 */ /* 0x000e620000000800 */
[--C-:B------:R-:W-:Y:S02]  /*9660*/  FFMA.FTZ R23, R23, c[0x0][0x23c], -R118.reuse ;  /* 0x00008f0017177a23 */ /* 0x100fe40000010876 */
[----:B------:R-:W-:Y:S07]  /*9670*/  FFMA.FTZ R26, R26, c[0x0][0x23c], -R118 ;  /* 0x00008f001a1a7a23 */ /* 0x000fee0000010876 */
[----:B------:R-:W-:Y:S10]  /*9680*/  MUFU.EX2 R225, R10 ;  /* 0x0000000a00e17308 */ /* 0x000ff40000000800 */
[----:B------:R-:W3:Y:S01]  /*9690*/  MUFU.EX2 R212, R11 ;  /* 0x0000000b00d47308 */ /* 0x000ee20000000800 */
[----:B-1----:R-:W-:Y:S04]  /*96a0*/  F2FP.BF16.PACK_AB R160, R219, R207 ;  /* 0x000000cfdba0723e */ /* 0x002fe800000010ff */
[----:B------:R-:W-:Y:S05]  /*96b0*/  PRMT R161, R160, 0x7632, R161 ;  /* 0x00007632a0a17816 */ /* 0x000fea00000000a1 */
[----:B------:R-:W-:Y:S10]  /*96c0*/  MUFU.EX2 R211, R14 ;  /* 0x0000000e00d37308 */ /* 0x000ff40000000800 */
[----:B------:R-:W-:Y:S01]  /*96d0*/  MUFU.EX2 R213, R17 ;  /* 0x0000001100d57308 */ /* 0x000fe20000000800 */
[----:B---3--:R-:W-:Y:S04]  /*96e0*/  F2FP.BF16.PACK_AB R165, R212, R225 ;  /* 0x000000e1d4a5723e */ /* 0x008fe800000010ff */
[----:B------:R-:W-:Y:S05]  /*96f0*/  PRMT R164, R165, 0x7632, R164 ;  /* 0x00007632a5a47816 */ /* 0x000fea00000000a4 */
[----:B------:R-:W-:Y:S01]  /*9700*/  MUFU.EX2 R227, R19 ;  /* 0x0000001300e37308 */ /* 0x000fe20000000800 */
[----:B--2---:R-:W-:Y:S01]  /*9710*/  LOP3.LUT R4, R137, R214, R153, 0x96, !PT ;  /* 0x000000d689047212 */ /* 0x004fe200078e9699 */
[----:B------:R-:W-:Y:S08]  /*9720*/  IMAD.WIDE.U32 R136, R136, -0x2daee0ad, RZ ;  /* 0xd2511f5388887825 */ /* 0x000ff000078e00ff */
[----:B------:R-:W-:Y:S01]  /*9730*/  MUFU.EX2 R215, R15 ;  /* 0x0000000f00d77308 */ /* 0x000fe20000000800 */
[----:B------:R-:W-:Y:S05]  /*9740*/  IMAD.WIDE.U32 R4, R4, -0x2daee0ad, RZ ;  /* 0xd2511f5304047825 */ /* 0x000fea00078e00ff */
[----:B------:R-:W-:Y:S02]  /*9750*/  LOP3.LUT R5, R5, R220, R155, 0x96, !PT ;  /* 0x000000dc05057212 */ /* 0x000fe400078e969b */
[----:B------:R-:W-:Y:S03]  /*9760*/  LOP3.LUT R2, R137, R4, R157, 0x96, !PT ;  /* 0x0000000489027212 */ /* 0x000fe600078e969d */
[----:B------:R-:W-:Y:S04]  /*9770*/  IMAD.WIDE.U32 R4, R5, -0x326172a9, RZ ;  /* 0xcd9e8d5705047825 */ /* 0x000fe800078e00ff */
[----:B------:R-:W-:Y:S01]  /*9780*/  IMAD.WIDE.U32 R168, R2, -0x326172a9, RZ ;  /* 0xcd9e8d5702a87825 */ /* 0x000fe200078e00ff */
[----:B------:R-:W-:Y:S04]  /*9790*/  LOP3.LUT R5, R5, R174, R156, 0x96, !PT ;  /* 0x000000ae05057212 */ /* 0x000fe800078e969c */
[----:B------:R-:W-:Y:S01]  /*97a0*/  LOP3.LUT R2, R169, R4, R167, 0x96, !PT ;  /* 0x00000004a9027212 */ /* 0x000fe200078e96a7 */
[----:B------:R-:W-:Y:S01]  /*97b0*/  IMAD.WIDE.U32 R4, R5, -0x2daee0ad, RZ ;  /* 0xd2511f5305047825 */ /* 0x000fe200078e00ff */
[----:B------:R-:W-:Y:S03]  /*97c0*/  IADD3 R169, R201, -0x56f99767, RZ ;  /* 0xa9066899c9a97810 */ /* 0x000fe60007ffe0ff */
[----:B------:R-:W-:Y:S01]  /*97d0*/  IMAD.WIDE.U32 R172, R2, -0x2daee0ad, RZ ;  /* 0xd2511f5302ac7825 */ /* 0x000fe200078e00ff */
[----:B------:R-:W-:Y:S04]  /*97e0*/  LOP3.LUT R5, R5, R136, R158, 0x96, !PT ;  /* 0x0000008805057212 */ /* 0x000fe800078e969e */
[----:B------:R-:W-:Y:S01]  /*97f0*/  LOP3.LUT R148, R173, R4, R169, 0x96, !PT ;  /* 0x00000004ad947212 */ /* 0x000fe200078e96a9 */
[----:B------:R-:W-:Y:S01]  /*9800*/  IMAD.WIDE.U32 R150, R5, -0x326172a9, RZ ;  /* 0xcd9e8d5705967825 */ /* 0x000fe200078e00ff */
[----:B------:R-:W-:Y:S03]  /*9810*/  IADD3 R173, R201, 0x646e171e, RZ ;  /* 0x646e171ec9ad7810 */ /* 0x000fe60007ffe0ff */
[----:B------:R-:W-:Y:S05]  /*9820*/  IMAD.WIDE.U32 R148, R148, -0x326172a9, RZ ;  /* 0xcd9e8d5794947825 */ /* 0x000fea00078e00ff */
[C---:B------:R-:W-:Y:S02]  /*9830*/  LOP3.LUT R2, R148.reuse, 0xffff, RZ, 0xc0, !PT ;  /* 0x0000ffff94027812 */ /* 0x040fe400078ec0ff */
[----:B------:R-:W-:Y:S02]  /*9840*/  SHF.R.U32.HI R4, RZ, 0x10, R148 ;  /* 0x00000010ff047819 */ /* 0x000fe40000011694 */
[----:B------:R-:W-:Y:S02]  /*9850*/  LOP3.LUT R6, R148, 0xff, RZ, 0xc0, !PT ;  /* 0x000000ff94067812 */ /* 0x000fe400078ec0ff */
[----:B------:R-:W-:Y:S02]  /*9860*/  SHF.R.U32.HI R2, RZ, 0x8, R2 ;  /* 0x00000008ff027819 */ /* 0x000fe40000011602 */
[----:B------:R-:W-:Y:S02]  /*9870*/  SHF.R.U32.HI R5, RZ, 0x18, R148 ;  /* 0x00000018ff057819 */ /* 0x000fe40000011694 */
[----:B------:R-:W-:Y:S02]  /*9880*/  PRMT R138, R6, 0x5410, R2 ;  /* 0x00005410068a7816 */ /* 0x000fe40000000002 */
[----:B------:R-:W-:Y:S02]  /*9890*/  LOP3.LUT R2, R149, R150, R203, 0x96, !PT ;  /* 0x0000009695027212 */ /* 0x000fe400078e96cb */
[----:B------:R-:W-:Y:S01]  /*98a0*/  LOP3.LUT R4, R4, 0xff, RZ, 0xc0, !PT ;  /* 0x000000ff04047812 */ /* 0x000fe200078ec0ff */
[--C-:B------:R-:W-:Y:S01]  /*98b0*/  HSET2.LE.AND R138, R138, R204.reuse, PT ;  /* 0x000000cc8a8a7233 */ /* 0x100fe20003803000 */
[----:B------:R-:W-:Y:S02]  /*98c0*/  LOP3.LUT R7, R2, 0xff, RZ, 0xc0, !PT ;  /* 0x000000ff02077812 */ /* 0x000fe400078ec0ff */
[--C-:B------:R-:W-:Y:S02]  /*98d0*/  SHF.R.U32.HI R6, RZ, 0x18, R2.reuse ;  /* 0x00000018ff067819 */ /* 0x100fe40000011602 */
[----:B------:R-:W-:Y:S02]  /*98e0*/  PRMT R139, R4, 0x5410, R5 ;  /* 0x00005410048b7816 */ /* 0x000fe40000000005 */
[----:B------:R-:W-:Y:S02]  /*98f0*/  LOP3.LUT R4, R2, 0xffff, RZ, 0xc0, !PT ;  /* 0x0000ffff02047812 */ /* 0x000fe400078ec0ff */
[----:B------:R-:W-:Y:S01]  /*9900*/  SHF.R.U32.HI R5, RZ, 0x10, R2 ;  /* 0x00000010ff057819 */ /* 0x000fe20000011602 */
[--C-:B------:R-:W-:Y:S01]  /*9910*/  HSET2.LE.AND R139, R139, R204.reuse, PT ;  /* 0x000000cc8b8b7233 */ /* 0x100fe20003803000 */
[----:B------:R1:W2:Y:S01]  /*9920*/  MUFU.EX2 R2, R0 ;  /* 0x0000000000027308 */ /* 0x0002a20000000800 */
[----:B------:R-:W-:Y:S02]  /*9930*/  SHF.R.U32.HI R4, RZ, 0x8, R4 ;  /* 0x00000008ff047819 */ /* 0x000fe40000011604 */
[----:B------:R-:W-:Y:S02]  /*9940*/  LOP3.LUT R5, R5, 0xff, RZ, 0xc0, !PT ;  /* 0x000000ff05057812 */ /* 0x000fe400078ec0ff */
[----:B------:R-:W-:Y:S02]  /*9950*/  PRMT R4, R7, 0x5410, R4 ;  /* 0x0000541007047816 */ /* 0x000fe40000000004 */
[----:B------:R-:W-:Y:S02]  /*9960*/  PRMT R5, R5, 0x5410, R6 ;  /* 0x0000541005057816 */ /* 0x000fe40000000006 */
[----:B------:R-:W-:Y:S01]  /*9970*/  LOP3.LUT R13, R148, 0xff, RZ, 0xc0, !PT ;  /* 0x000000ff940d7812 */ /* 0x000fe200078ec0ff */
[--C-:B------:R-:W-:Y:S01]  /*9980*/  HSET2.LE.AND R136, R4, R204.reuse, PT ;  /* 0x000000cc04887233 */ /* 0x100fe20003803000 */
[----:B------:R-:W-:Y:S01]  /*9990*/  PRMT R4, R119, 0x5410, R159 ;  /* 0x0000541077047816 */ /* 0x000fe2000000009f */
[----:B------:R-:W-:Y:S01]  /*99a0*/  HSET2.LE.AND R137, R5, R204, PT ;  /* 0x000000cc05897233 */ /* 0x000fe20003803000 */
[----:B------:R-:W-:Y:S01]  /*99b0*/  ISETP.GE.U32.AND P5, PT, R205, R13, PT ;  /* 0x0000000dcd00720c */ /* 0x000fe20003fa6070 */
[----:B------:R3:W-:Y:S01]  /*99c0*/  MUFU.EX2 R204, R12 ;  /* 0x0000000c00cc7308 */ /* 0x0007e20000000800 */
[----:B------:R-:W-:Y:S02]  /*99d0*/  LOP3.LUT R136, R136, R4, RZ, 0xc0, !PT ;  /* 0x0000000488887212 */ /* 0x000fe400078ec0ff */
[----:B------:R-:W-:Y:S04]  /*99e0*/  PRMT R4, R160, 0x5410, R161 ;  /* 0x00005410a0047816 */ /* 0x000fe800000000a1 */
[----:B------:R-:W-:Y:S02]  /*99f0*/  LOP3.LUT R137, R137, R4, RZ, 0xc0, !PT ;  /* 0x0000000489897212 */ /* 0x000fe400078ec0ff */
[----:B------:R-:W-:Y:S01]  /*9a00*/  PRMT R4, R162, 0x5410, R163 ;  /* 0x00005410a2047816 */ /* 0x000fe200000000a3 */
[----:B-1----:R-:W-:Y:S01]  /*9a10*/  FADD.FTZ R0, -R3, R117 ;  /* 0x0000007503007221 */ /* 0x002fe20000010100 */
[----:B------:R-:W-:Y:S01]  /*9a20*/  IADD3 R117, R152, 0x1, RZ ;  /* 0x0000000198757810 */ /* 0x000fe20007ffe0ff */
[----:B--2---:R-:W-:Y:S01]  /*9a30*/  FMUL.FTZ R5, R2, R121 ;  /* 0x0000007902057220 */ /* 0x004fe20000410000 */
[----:B------:R-:W-:Y:S01]  /*9a40*/  LOP3.LUT R138, R138, R4, RZ, 0xc0, !PT ;  /* 0x000000048a8a7212 */ /* 0x000fe200078ec0ff */
[----:B------:R-:W-:Y:S01]  /*9a50*/  FMUL.FTZ R0, R0, c[0x0][0x23c] ;  /* 0x00008f0000007a20 */ /* 0x000fe20000410000 */
[----:B------:R-:W-:Y:S01]  /*9a60*/  PRMT R4, R165, 0x5410, R164 ;  /* 0x00005410a5047816 */ /* 0x000fe200000000a4 */
[C---:B------:R-:W-:Y:S01]  /*9a70*/  FMUL.FTZ R8, R2.reuse, R124 ;  /* 0x0000007c02087220 */ /* 0x040fe20000410000 */
[----:B------:R-:W-:Y:S01]  /*9a80*/  LOP3.LUT R117, R117, R201, RZ, 0x3c, !PT ;  /* 0x000000c975757212 */ /* 0x000fe200078e3cff */
[C---:B------:R-:W-:Y:S01]  /*9a90*/  FMUL.FTZ R9, R2.reuse, R125 ;  /* 0x0000007d02097220 */ /* 0x040fe20000410000 */
[----:B------:R-:W-:Y:S01]  /*9aa0*/  LOP3.LUT R139, R139, R4, RZ, 0xc0, !PT ;  /* 0x000000048b8b7212 */ /* 0x000fe200078ec0ff */
[----:B------:R-:W1:Y:S01]  /*9ab0*/  MUFU.EX2 R0, R0 ;  /* 0x0000000000007308 */ /* 0x000e620000000800 */
[C---:B------:R-:W-:Y:S01]  /*9ac0*/  FMUL.FTZ R4, R2.reuse, R120 ;  /* 0x0000007802047220 */ /* 0x040fe20000410000 */
[----:B------:R-:W-:Y:S01]  /*9ad0*/  LOP3.LUT R117, R223, R117, RZ, 0x3c, !PT ;  /* 0x00000075df757212 */ /* 0x000fe200078e3cff */
[C---:B------:R-:W-:Y:S01]  /*9ae0*/  FMUL.FTZ R36, R2.reuse, R36 ;  /* 0x0000002402247220 */ /* 0x040fe20000410000 */
[----:B---3--:R-:W-:Y:S01]  /*9af0*/  SHF.R.U32.HI R12, RZ, 0x18, R148 ;  /* 0x00000018ff0c7819 */ /* 0x008fe20000011694 */
[C---:B------:R-:W-:Y:S02]  /*9b00*/  FMUL.FTZ R37, R2.reuse, R37 ;  /* 0x0000002502257220 */ /* 0x040fe40000410000 */
[C---:B------:R-:W-:Y:S01]  /*9b10*/  FMUL.FTZ R40, R2.reuse, R40 ;  /* 0x0000002802287220 */ /* 0x040fe20000410000 */
[----:B------:R-:W-:Y:S01]  /*9b20*/  ISETP.GE.U32.AND P4, PT, R205, R12, PT ;  /* 0x0000000ccd00720c */ /* 0x000fe20003f86070 */
[C---:B------:R-:W-:Y:S02]  /*9b30*/  FMUL.FTZ R41, R2.reuse, R41 ;  /* 0x0000002902297220 */ /* 0x040fe40000410000 */
[C---:B------:R-:W-:Y:S02]  /*9b40*/  FMUL.FTZ R44, R2.reuse, R44 ;  /* 0x0000002c022c7220 */ /* 0x040fe40000410000 */
[C---:B------:R-:W-:Y:S02]  /*9b50*/  FMUL.FTZ R45, R2.reuse, R45 ;  /* 0x0000002d022d7220 */ /* 0x040fe40000410000 */
[C---:B------:R-:W-:Y:S02]  /*9b60*/  FMUL.FTZ R48, R2.reuse, R48 ;  /* 0x0000003002307220 */ /* 0x040fe40000410000 */
[C---:B------:R-:W-:Y:S02]  /*9b70*/  FMUL.FTZ R49, R2.reuse, R49 ;  /* 0x0000003102317220 */ /* 0x040fe40000410000 */
[C---:B------:R-:W-:Y:S02]  /*9b80*/  FMUL.FTZ R52, R2.reuse, R52 ;  /* 0x0000003402347220 */ /* 0x040fe40000410000 */
[C---:B------:R-:W-:Y:S01]  /*9b90*/  FMUL.FTZ R53, R2.reuse, R53 ;  /* 0x0000003502357220 */ /* 0x040fe20000410000 */
[----:B------:R-:W-:Y:S01]  /*9ba0*/  @!P4 HFMA2.BF16_V2 R247, -RZ.H0_H0, RZ.H0_H0, -R164.H0_H0 ;  /* 0x200000fffff7c231 */ /* 0x000fe200003409a4 */
[----:B------:R-:W-:Y:S02]  /*9bb0*/  FMUL.FTZ R56, R2, R56 ;  /* 0x0000003802387220 */ /* 0x000fe40000410000 */
[C---:B-1----:R-:W-:Y:S02]  /*9bc0*/  FMUL.FTZ R6, R0.reuse, R122 ;  /* 0x0000007a00067220 */ /* 0x042fe40000410000 */
[C---:B------:R-:W-:Y:S01]  /*9bd0*/  FMUL.FTZ R7, R0.reuse, R123 ;  /* 0x0000007b00077220 */ /* 0x040fe20000410000 */
[----:B------:R-:W-:Y:S01]  /*9be0*/  @!P4 PRMT R164, R247, 0x5410, RZ ;  /* 0x00005410f7a4c816 */ /* 0x000fe200000000ff */
[----:B------:R-:W1:Y:S01]  /*9bf0*/  LDSM.16.MT88.4 R120, [R180+0xc000] ;  /* 0x00c00000b478783b */ /* 0x000e620000004200 */
[C---:B------:R-:W-:Y:S02]  /*9c00*/  FMUL.FTZ R10, R0.reuse, R126 ;  /* 0x0000007e000a7220 */ /* 0x040fe40000410000 */
[C---:B------:R-:W-:Y:S02]  /*9c10*/  FMUL.FTZ R11, R0.reuse, R127 ;  /* 0x0000007f000b7220 */ /* 0x040fe40000410000 */
[C---:B------:R-:W-:Y:S01]  /*9c20*/  HMMA.16816.F32.BF16 R4, R136.reuse, R140, R4 ;  /* 0x0000008c8804723c */ /* 0x040fe20000041804 */
[C---:B------:R-:W-:Y:S02]  /*9c30*/  FMUL.FTZ R14, R0.reuse, R130 ;  /* 0x00000082000e7220 */ /* 0x040fe40000410000 */
[----:B------:R-:W2:Y:S01]  /*9c40*/  LDSM.16.MT88.4 R124, [R179+0xc000] ;  /* 0x00c00000b37c783b */ /* 0x000ea20000004200 */
[C---:B------:R-:W-:Y:S02]  /*9c50*/  FMUL.FTZ R15, R0.reuse, R131 ;  /* 0x00000083000f7220 */ /* 0x040fe40000410000 */
[C---:B------:R-:W-:Y:S02]  /*9c60*/  FMUL.FTZ R19, R0.reuse, R135 ;  /* 0x0000008700137220 */ /* 0x040fe40000410000 */
[C---:B------:R-:W-:Y:S01]  /*9c70*/  HMMA.16816.F32.BF16 R8, R136.reuse, R142, R8 ;  /* 0x0000008e8808723c */ /* 0x040fe20000041808 */
[C---:B------:R-:W-:Y:S02]  /*9c80*/  FMUL.FTZ R38, R0.reuse, R38 ;  /* 0x0000002600267220 */ /* 0x040fe40000410000 */
[----:B------:R-:W3:Y:S01]  /*9c90*/  LDSM.16.MT88.4 R140, [R177+0xe000] ;  /* 0x00e00000b18c783b */ /* 0x000ee20000004200 */
[C---:B------:R-:W-:Y:S02]  /*9ca0*/  FMUL.FTZ R39, R0.reuse, R39 ;  /* 0x0000002700277220 */ /* 0x040fe40000410000 */
[C---:B------:R-:W-:Y:S02]  /*9cb0*/  FMUL.FTZ R42, R0.reuse, R42 ;  /* 0x0000002a002a7220 */ /* 0x040fe40000410000 */
[C---:B------:R-:W-:Y:S03]  /*9cc0*/  FMUL.FTZ R43, R0.reuse, R43 ;  /* 0x0000002b002b7220 */ /* 0x040fe60000410000 */
[C---:B------:R-:W-:Y:S01]  /*9cd0*/  HMMA.16816.F32.BF16 R36, R136.reuse, R144, R36 ;  /* 0x000000908824723c */ /* 0x040fe20000041824 */
[C---:B------:R-:W-:Y:S02]  /*9ce0*/  FMUL.FTZ R46, R0.reuse, R46 ;  /* 0x0000002e002e7220 */ /* 0x040fe40000410000 */
[C---:B------:R-:W-:Y:S02]  /*9cf0*/  FMUL.FTZ R47, R0.reuse, R47 ;  /* 0x0000002f002f7220 */ /* 0x040fe40000410000 */
[C---:B------:R-:W-:Y:S02]  /*9d00*/  FMUL.FTZ R50, R0.reuse, R50 ;  /* 0x0000003200327220 */ /* 0x040fe40000410000 */
[C---:B------:R-:W-:Y:S01]  /*9d10*/  FMUL.FTZ R51, R0.reuse, R51 ;  /* 0x0000003300337220 */ /* 0x040fe20000410000 */
[C---:B------:R-:W-:Y:S01]  /*9d20*/  HMMA.16816.F32.BF16 R40, R136.reuse, R146, R40 ;  /* 0x000000928828723c */ /* 0x040fe20000041828 */
[C---:B------:R-:W-:Y:S03]  /*9d30*/  FMUL.FTZ R54, R0.reuse, R54 ;  /* 0x0000003600367220 */ /* 0x040fe60000410000 */
[----:B------:R-:W-:Y:S02]  /*9d40*/  FMUL.FTZ R55, R0, R55 ;  /* 0x0000003700377220 */ /* 0x000fe40000410000 */
[----:B------:R-:W-:Y:S02]  /*9d50*/  FMUL.FTZ R57, R2, R57 ;  /* 0x0000003902397220 */ /* 0x000fe40000410000 */
[C---:B-1----:R-:W-:Y:S01]  /*9d60*/  HMMA.16816.F32.BF16 R44, R136.reuse, R120, R44 ;  /* 0x00000078882c723c */ /* 0x042fe2000004182c */
[C---:B------:R-:W-:Y:S03]  /*9d70*/  FMUL.FTZ R58, R0.reuse, R58 ;  /* 0x0000003a003a7220 */ /* 0x040fe60000410000 */
[----:B------:R-:W-:Y:S02]  /*9d80*/  FMUL.FTZ R59, R0, R59 ;  /* 0x0000003b003b7220 */ /* 0x000fe40000410000 */
[C---:B------:R-:W-:Y:S02]  /*9d90*/  FMUL.FTZ R60, R2.reuse, R60 ;  /* 0x0000003c023c7220 */ /* 0x040fe40000410000 */
[C---:B------:R-:W-:Y:S01]  /*9da0*/  HMMA.16816.F32.BF16 R48, R136.reuse, R122, R48 ;  /* 0x0000007a8830723c */ /* 0x040fe20000041830 */
[----:B------:R-:W1:Y:S03]  /*9db0*/  LDSM.16.MT88.4 R120, [R178+0xe000] ;  /* 0x00e00000b278783b */ /* 0x000e660000004200 */
[----:B------:R-:W-:Y:S02]  /*9dc0*/  FMUL.FTZ R61, R2, R61 ;  /* 0x0000003d023d7220 */ /* 0x000fe40000410000 */
[C---:B------:R-:W-:Y:S02]  /*9dd0*/  FMUL.FTZ R62, R0.reuse, R62 ;  /* 0x0000003e003e7220 */ /* 0x040fe40000410000 */
[C---:B--2---:R-:W-:Y:S01]  /*9de0*/  HMMA.16816.F32.BF16 R52, R136.reuse, R124, R52 ;  /* 0x0000007c8834723c */ /* 0x044fe20000041834 */
[----:B------:R-:W-:Y:S03]  /*9df0*/  FMUL.FTZ R63, R0, R63 ;  /* 0x0000003f003f7220 */ /* 0x000fe60000410000 */
[C---:B------:R-:W-:Y:S02]  /*9e00*/  FMUL.FTZ R64, R2.reuse, R64 ;  /* 0x0000004002407220 */ /* 0x040fe40000410000 */
[----:B------:R-:W-:Y:S02]  /*9e10*/  FMUL.FTZ R65, R2, R65 ;  /* 0x0000004102417220 */ /* 0x000fe40000410000 */
[C---:B------:R-:W-:Y:S01]  /*9e20*/  HMMA.16816.F32.BF16 R56, R136.reuse, R126, R56 ;  /* 0x0000007e8838723c */ /* 0x040fe20000041838 */
[----:B------:R-:W2:Y:S03]  /*9e30*/  LDSM.16.MT88.4 R124, [R180+0xe000] ;  /* 0x00e00000b47c783b */ /* 0x000ea60000004200 */
[C---:B------:R-:W-:Y:S02]  /*9e40*/  FMUL.FTZ R66, R0.reuse, R66 ;  /* 0x0000004200427220 */ /* 0x040fe40000410000 */
[----:B------:R-:W-:Y:S02]  /*9e50*/  FMUL.FTZ R67, R0, R67 ;  /* 0x0000004300437220 */ /* 0x000fe40000410000 */
[C---:B---3--:R-:W-:Y:S01]  /*9e60*/  HMMA.16816.F32.BF16 R60, R136.reuse, R140, R60 ;  /* 0x0000008c883c723c */ /* 0x048fe2000004183c */
[C---:B------:R-:W-:Y:S03]  /*9e70*/  FMUL.FTZ R68, R2.reuse, R68 ;  /* 0x0000004402447220 */ /* 0x040fe60000410000 */
[----:B------:R-:W-:Y:S02]  /*9e80*/  FMUL.FTZ R69, R2, R69 ;  /* 0x0000004502457220 */ /* 0x000fe40000410000 */
[C---:B------:R-:W-:Y:S02]  /*9e90*/  FMUL.FTZ R70, R0.reuse, R70 ;  /* 0x0000004600467220 */ /* 0x040fe40000410000 */
[C---:B------:R-:W-:Y:S01]  /*9ea0*/  HMMA.16816.F32.BF16 R64, R136.reuse, R142, R64 ;  /* 0x0000008e8840723c */ /* 0x040fe20000041840 */
[----:B------:R-:W3:Y:S03]  /*9eb0*/  LDSM.16.MT88.4 R140, [R179+0xe000] ;  /* 0x00e00000b38c783b */ /* 0x000ee60000004200 */
[----:B------:R-:W-:Y:S02]  /*9ec0*/  FMUL.FTZ R71, R0, R71 ;  /* 0x0000004700477220 */ /* 0x000fe40000410000 */
[C---:B------:R-:W-:Y:S02]  /*9ed0*/  FMUL.FTZ R72, R2.reuse, R72 ;  /* 0x0000004802487220 */ /* 0x040fe40000410000 */
[----:B------:R-:W-:Y:S03]  /*9ee0*/  FMUL.FTZ R73, R2, R73 ;  /* 0x0000004902497220 */ /* 0x000fe60000410000 */
[C---:B-1----:R-:W-:Y:S01]  /*9ef0*/  HMMA.16816.F32.BF16 R68, R136.reuse, R120, R68 ;  /* 0x000000788844723c */ /* 0x042fe20000041844 */
[C---:B------:R-:W-:Y:S02]  /*9f00*/  FMUL.FTZ R74, R0.reuse, R74 ;  /* 0x0000004a004a7220 */ /* 0x040fe40000410000 */
[----:B------:R-:W-:Y:S02]  /*9f10*/  FMUL.FTZ R75, R0, R75 ;  /* 0x0000004b004b7220 */ /* 0x000fe40000410000 */
[C---:B------:R-:W-:Y:S02]  /*9f20*/  FMUL.FTZ R76, R2.reuse, R76 ;  /* 0x0000004c024c7220 */ /* 0x040fe40000410000 */
[----:B------:R-:W-:Y:S02]  /*9f30*/  FMUL.FTZ R77, R2, R77 ;  /* 0x0000004d024d7220 */ /* 0x000fe40000410000 */
[C---:B------:R-:W-:Y:S01]  /*9f40*/  FMUL.FTZ R78, R0.reuse, R78 ;  /* 0x0000004e004e7220 */ /* 0x040fe20000410000 */
[C---:B------:R-:W-:Y:S01]  /*9f50*/  HMMA.16816.F32.BF16 R72, R136.reuse, R122, R72 ;  /* 0x0000007a8848723c */ /* 0x040fe20000041848 */
[----:B------:R-:W1:Y:S01]  /*9f60*/  LDSM.16.MT88.4 R120, [R177+0x10000] ;  /* 0x01000000b178783b */ /* 0x000e620000004200 */
[----:B------:R-:W-:Y:S02]  /*9f70*/  FMUL.FTZ R79, R0, R79 ;  /* 0x0000004f004f7220 */ /* 0x000fe40000410000 */
[C---:B------:R-:W-:Y:S02]  /*9f80*/  FMUL.FTZ R80, R2.reuse, R80 ;  /* 0x0000005002507220 */ /* 0x040fe40000410000 */
[----:B------:R-:W-:Y:S02]  /*9f90*/  FMUL.FTZ R81, R2, R81 ;  /* 0x0000005102517220 */ /* 0x000fe40000410000 */
[C---:B------:R-:W-:Y:S01]  /*9fa0*/  FMUL.FTZ R82, R0.reuse, R82 ;  /* 0x0000005200527220 */ /* 0x040fe20000410000 */
[C---:B--2---:R-:W-:Y:S03]  /*9fb0*/  HMMA.16816.F32.BF16 R76, R136.reuse, R124, R76 ;  /* 0x0000007c884c723c */ /* 0x044fe6000004184c */
[----:B------:R-:W-:Y:S02]  /*9fc0*/  FMUL.FTZ R83, R0, R83 ;  /* 0x0000005300537220 */ /* 0x000fe40000410000 */
[C---:B------:R-:W-:Y:S02]  /*9fd0*/  FMUL.FTZ R84, R2.reuse, R84 ;  /* 0x0000005402547220 */ /* 0x040fe40000410000 */
[----:B------:R-:W-:Y:S02]  /*9fe0*/  FMUL.FTZ R85, R2, R85 ;  /* 0x0000005502557220 */ /* 0x000fe40000410000 */
[C---:B------:R-:W-:Y:S01]  /*9ff0*/  FMUL.FTZ R86, R0.reuse, R86 ;  /* 0x0000005600567220 */ /* 0x040fe20000410000 */
[C---:B------:R-:W-:Y:S01]  /*a000*/  HMMA.16816.F32.BF16 R80, R136.reuse, R126, R80 ;  /* 0x0000007e8850723c */ /* 0x040fe20000041850 */
[----:B------:R-:W2:Y:S01]  /*a010*/  LDSM.16.MT88.4 R124, [R178+0x10000] ;  /* 0x01000000b27c783b */ /* 0x000ea20000004200 */
[----:B------:R-:W-:Y:S02]  /*a020*/  FMUL.FTZ R87, R0, R87 ;  /* 0x0000005700577220 */ /* 0x000fe40000410000 */
[C---:B------:R-:W-:Y:S02]  /*a030*/  FMUL.FTZ R88, R2.reuse, R88 ;  /* 0x0000005802587220 */ /* 0x040fe40000410000 */
[----:B------:R-:W-:Y:S02]  /*a040*/  FMUL.FTZ R89, R2, R89 ;  /* 0x0000005902597220 */ /* 0x000fe40000410000 */
[C---:B------:R-:W-:Y:S01]  /*a050*/  FMUL.FTZ R90, R0.reuse, R90 ;  /* 0x0000005a005a7220 */ /* 0x040fe20000410000 */
[C---:B---3--:R-:W-:Y:S03]  /*a060*/  HMMA.16816.F32.BF16 R84, R136.reuse, R140, R84 ;  /* 0x0000008c8854723c */ /* 0x048fe60000041854 */
[----:B------:R-:W-:Y:S02]  /*a070*/  FMUL.FTZ R91, R0, R91 ;  /* 0x0000005b005b7220 */ /* 0x000fe40000410000 */
[C---:B------:R-:W-:Y:S02]  /*a080*/  FMUL.FTZ R92, R2.reuse, R92 ;  /* 0x0000005c025c7220 */ /* 0x040fe40000410000 */
[----:B------:R-:W-:Y:S02]  /*a090*/  FMUL.FTZ R93, R2, R93 ;  /* 0x0000005d025d7220 */ /* 0x000fe40000410000 */
[C---:B------:R-:W-:Y:S01]  /*a0a0*/  FMUL.FTZ R94, R0.reuse, R94 ;  /* 0x0000005e005e7220 */ /* 0x040fe20000410000 */
[C---:B------:R-:W-:Y:S02]  /*a0b0*/  HMMA.16816.F32.BF16 R88, R136.reuse, R142, R88 ;  /* 0x0000008e8858723c */ /* 0x040fe40000041858 */
[----:B------:R-:W-:Y:S02]  /*a0c0*/  FMUL.FTZ R95, R0, R95 ;  /* 0x0000005f005f7220 */ /* 0x000fe40000410000 */
[----:B------:R-:W-:Y:S01]  /*a0d0*/  IMAD.WIDE.U32 R146, R117, -0x326172a9, RZ ;  /* 0xcd9e8d5775927825 */ /* 0x000fe200078e00ff */
[----:B------:R-:W-:Y:S03]  /*a0e0*/  IADD3 R117, R200, 0x1715609d, RZ ;  /* 0x1715609dc8757810 */ /* 0x000fe60007ffe0ff */
[C---:B------:R-:W-:Y:S01]  /*a0f0*/  FMUL.FTZ R96, R2.reuse, R96 ;  /* 0x0000006002607220 */ /* 0x040fe20000410000 */
[C---:B-1----:R-:W-:Y:S03]  /*a100*/  HMMA.16816.F32.BF16 R92, R136.reuse, R120, R92 ;  /* 0x00000078885c723c */ /* 0x042fe6000004185c */
[----:B------:R-:W-:Y:S01]  /*a110*/  FMUL.FTZ R97, R2, R97 ;  /* 0x0000006102617220 */ /* 0x000fe20000410000 */
[----:B------:R-:W-:Y:S01]  /*a120*/  LOP3.LUT R144, R147, R214, R153, 0x96, !PT ;  /* 0x000000d693907212 */ /* 0x000fe200078e9699 */
[C---:B------:R-:W-:Y:S01]  /*a130*/  FMUL.FTZ R98, R0.reuse, R98 ;  /* 0x0000006200627220 */ /* 0x040fe20000410000 */
[----:B------:R-:W-:Y:S01]  /*a140*/  LOP3.LUT R146, R175, R146, R154, 0x96, !PT ;  /* 0x00000092af927212 */ /* 0x000fe200078e969a */
[----:B------:R-:W-:Y:S01]  /*a150*/  FMUL.FTZ R99, R0, R99 ;  /* 0x0000006300637220 */ /* 0x000fe20000410000 */
[----:B------:R1:W3:Y:S01]  /*a160*/  LDL.S16 R214, [R1+0xc] ;  /* 0x00000c0001d67983 */ /* 0x0002e20000100600 */
[C---:B------:R-:W-:Y:S03]  /*a170*/  FMUL.FTZ R100, R2.reuse, R100 ;  /* 0x0000006402647220 */ /* 0x040fe60000410000 */
[----:B------:R-:W-:Y:S02]  /*a180*/  FMUL.FTZ R101, R2, R101 ;  /* 0x0000006502657220 */ /* 0x000fe40000410000 */
[C---:B------:R-:W-:Y:S01]  /*a190*/  HMMA.16816.F32.BF16 R96, R136.reuse, R122, R96 ;  /* 0x0000007a8860723c */ /* 0x040fe20000041860 */
[----:B------:R-:W4:Y:S01]  /*a1a0*/  LDSM.16.MT88.4 R120, [R180+0x10000] ;  /* 0x01000000b478783b */ /* 0x000f220000004200 */
[----:B------:R-:W-:Y:S04]  /*a1b0*/  IMAD.WIDE.U32 R144, R144, -0x2daee0ad, RZ ;  /* 0xd2511f5390907825 */ /* 0x000fe800078e00ff */
[----:B------:R-:W-:Y:S01]  /*a1c0*/  IMAD.WIDE.U32 R146, R146, -0x2daee0ad, RZ ;  /* 0xd2511f5392927825 */ /* 0x000fe200078e00ff */
[----:B------:R-:W-:Y:S05]  /*a1d0*/  LOP3.LUT R140, R145, R220, R155, 0x96, !PT ;  /* 0x000000dc918c7212 */ /* 0x000fea00078e969b */
[----:B------:R-:W-:Y:S01]  /*a1e0*/  LOP3.LUT R144, R147, R144, R157, 0x96, !PT ;  /* 0x0000009093907212 */ /* 0x000fe200078e969d */
[----:B------:R-:W-:Y:S04]  /*a1f0*/  IMAD.WIDE.U32 R140, R140, -0x326172a9, RZ ;  /* 0xcd9e8d578c8c7825 */ /* 0x000fe800078e00ff */
[----:B------:R-:W-:Y:S01]  /*a200*/  IMAD.WIDE.U32 R144, R144, -0x326172a9, RZ ;  /* 0xcd9e8d5790907825 */ /* 0x000fe200078e00ff */
[----:B------:R-:W-:Y:S02]  /*a210*/  LOP3.LUT R142, R141, R174, R156, 0x96, !PT ;  /* 0x000000ae8d8e7212 */ /* 0x000fe400078e969c */
[----:B------:R-:W-:Y:S01]  /*a220*/  F2FP.BF16.PACK_AB R156, R216, R204 ;  /* 0x000000ccd89c723e */ /* 0x000fe200000010ff */
[C---:B------:R-:W-:Y:S01]  /*a230*/  FMUL.FTZ R102, R0.reuse, R102 ;  /* 0x0000006600667220 */ /* 0x040fe20000410000 */
[----:B------:R-:W-:Y:S01]  /*a240*/  LOP3.LUT R140, R145, R140, R167, 0x96, !PT ;  /* 0x0000008c918c7212 */ /* 0x000fe200078e96a7 */
[----:B------:R-:W-:Y:S01]  /*a250*/  FMUL.FTZ R103, R0, R103 ;  /* 0x0000006700677220 */ /* 0x000fe20000410000 */
[----:B------:R-:W-:Y:S01]  /*a260*/  PRMT R155, R156, 0x7632, R155 ;  /* 0x000076329c9b7816 */ /* 0x000fe2000000009b */
[----:B------:R-:W-:Y:S04]  /*a270*/  IMAD.WIDE.U32 R142, R142, -0x2daee0ad, RZ ;  /* 0xd2511f538e8e7825 */ /* 0x000fe800078e00ff */
[----:B------:R-:W-:Y:S01]  /*a280*/  IMAD.WIDE.U32 R174, R140, -0x2daee0ad, RZ ;  /* 0xd2511f538cae7825 */ /* 0x000fe200078e00ff */
[C---:B--2---:R-:W-:Y:S01]  /*a290*/  HMMA.16816.F32.BF16 R100, R136.reuse, R124, R100 ;  /* 0x0000007c8864723c */ /* 0x044fe20000041864 */
[----:B------:R-:W-:Y:S02]  /*a2a0*/  LOP3.LUT R146, R143, R146, R158, 0x96, !PT ;  /* 0x000000928f927212 */ /* 0x000fe400078e969e */
[C---:B------:R-:W-:Y:S01]  /*a2b0*/  FMUL.FTZ R104, R2.reuse, R104 ;  /* 0x0000006802687220 */ /* 0x040fe20000410000 */
[----:B------:R-:W-:Y:S01]  /*a2c0*/  LOP3.LUT R167, R175, R142, R169, 0x96, !PT ;  /* 0x0000008eafa77212 */ /* 0x000fe200078e96a9 */
[----:B------:R-:W-:Y:S01]  /*a2d0*/  FMUL.FTZ R105, R2, R105 ;  /* 0x0000006902697220 */ /* 0x000fe20000410000 */
[----:B------:R-:W-:Y:S01]  /*a2e0*/  LOP3.LUT R142, R149, R150, R203, 0x96, !PT ;  /* 0x00000096958e7212 */ /* 0x000fe200078e96cb */
[C---:B------:R-:W-:Y:S01]  /*a2f0*/  FMUL.FTZ R106, R0.reuse, R106 ;  /* 0x0000006a006a7220 */ /* 0x040fe20000410000 */
[--C-:B------:R-:W-:Y:S01]  /*a300*/  LOP3.LUT R140, R151, R168, R117.reuse, 0x96, !PT ;  /* 0x000000a8978c7212 */ /* 0x100fe200078e9675 */
[----:B------:R-:W-:Y:S03]  /*a310*/  FMUL.FTZ R107, R0, R107 ;  /* 0x0000006b006b7220 */ /* 0x000fe60000410000 */
[----:B------:R-:W-:Y:S01]  /*a320*/  SHF.R.U32.HI R12, RZ, 0x10, R142 ;  /* 0x00000010ff0c7819 */ /* 0x000fe2000001168e */
[----:B------:R-:W-:Y:S01]  /*a330*/  FMUL.FTZ R13, R2, R129 ;  /* 0x00000081020d7220 */ /* 0x000fe20000410000 */
[----:B------:R-:W-:Y:S01]  /*a340*/  IADD3 R168, P0, R170, UR8, RZ ;  /* 0x00000008aaa87c10 */ /* 0x000fe2000ff1e0ff */
[----:B------:R-:W-:Y:S01]  /*a350*/  IMAD.WIDE.U32 R140, R140, -0x2daee0ad, RZ ;  /* 0xd2511f538c8c7825 */ /* 0x000fe200078e00ff */
[C---:B------:R-:W-:Y:S01]  /*a360*/  HMMA.16816.F32.BF16 R104, R136.reuse, R126, R104 ;  /* 0x0000007e8868723c */ /* 0x040fe20000041868 */
[----:B------:R-:W-:Y:S01]  /*a370*/  LOP3.LUT R145, R12, 0xff, RZ, 0xc0, !PT ;  /* 0x000000ff0c917812 */ /* 0x000fe200078ec0ff */
[----:B------:R-:W2:Y:S01]  /*a380*/  LDSM.16.MT88.4 R124, [R179+0x10000] ;  /* 0x01000000b37c783b */ /* 0x000ea20000004200 */
[----:B------:R-:W-:Y:S01]  /*a390*/  FMUL.FTZ R12, R2, R128 ;  /* 0x00000080020c7220 */ /* 0x000fe20000410000 */
[----:B------:R-:W-:Y:S01]  /*a3a0*/  SHF.R.U32.HI R129, RZ, 0x18, R140 ;  /* 0x00000018ff817819 */ /* 0x000fe2000001168c */
[----:B------:R-:W-:Y:S01]  /*a3b0*/  IMAD.WIDE.U32 R146, R146, -0x326172a9, RZ ;  /* 0xcd9e8d5792927825 */ /* 0x000fe200078e00ff */
[----:B------:R-:W-:Y:S02]  /*a3c0*/  IADD3.X R169, R171, UR9, RZ, P0, !PT ;  /* 0x00000009aba97c10 */ /* 0x000fe400087fe4ff */
[----:B------:R-:W-:Y:S01]  /*a3d0*/  ISETP.GE.U32.AND P0, PT, R205, R145, PT ;  /* 0x00000091cd00720c */ /* 0x000fe20003f06070 */
[C---:B------:R-:W-:Y:S01]  /*a3e0*/  FMUL.FTZ R108, R2.reuse, R108 ;  /* 0x0000006c026c7220 */ /* 0x040fe20000410000 */
[C---:B----4-:R-:W-:Y:S02]  /*a3f0*/  HMMA.16816.F32.BF16 R12, R136.reuse, R120, R12 ;  /* 0x00000078880c723c */ /* 0x050fe4000004180c */
[----:B------:R-:W-:Y:S01]  /*a400*/  LOP3.LUT R175, R147, R144, R117, 0x96, !PT ;  /* 0x0000009093af7212 */ /* 0x000fe200078e9675 */
[----:B------:R-:W-:Y:S01]  /*a410*/  FMUL.FTZ R109, R2, R109 ;  /* 0x0000006d026d7220 */ /* 0x000fe20000410000 */
[----:B------:R-:W-:Y:S01]  /*a420*/  LOP3.LUT R117, R142, 0xff, RZ, 0xc0, !PT ;  /* 0x000000ff8e757812 */ /* 0x000fe200078ec0ff */
[----:B------:R-:W-:Y:S01]  /*a430*/  FMUL.FTZ R110, R0, R110 ;  /* 0x0000006e006e7220 */ /* 0x000fe20000410000 */
[----:B------:R-:W-:Y:S01]  /*a440*/  LOP3.LUT R144, R140, 0xff, RZ, 0xc0, !PT ;  /* 0x000000ff8c907812 */ /* 0x000fe200078ec0ff */
[----:B------:R-:W-:Y:S01]  /*a450*/  FMUL.FTZ R111, R0, R111 ;  /* 0x0000006f006f7220 */ /* 0x000fe20000410000 */
[----:B------:R-:W-:Y:S01]  /*a460*/  ISETP.GE.U32.AND P6, PT, R205, R117, PT ;  /* 0x00000075cd00720c */ /* 0x000fe20003fc6070 */
[----:B------:R-:W-:Y:S03]  /*a470*/  FFMA.FTZ R143, R16, c[0x0][0x23c], -R166 ;  /* 0x00008f00108f7a23 */ /* 0x000fe600000108a6 */
[----:B------:R-:W-:Y:S01]  /*a480*/  LOP3.LUT R117, R140, 0xffff, RZ, 0xc0, !PT ;  /* 0x0000ffff8c757812 */ /* 0x000fe200078ec0ff */
[----:B------:R-:W4:Y:S01]  /*a490*/  MUFU.EX2 R218, R143 ;  /* 0x0000008f00da7308 */ /* 0x000f220000000800 */
[C---:B------:R-:W-:Y:S01]  /*a4a0*/  HMMA.16816.F32.BF16 R108, R136.reuse, R122, R108 ;  /* 0x0000007a886c723c */ /* 0x040fe2000004186c */
[----:B------:R-:W-:Y:S01]  /*a4b0*/  SHF.R.U32.HI R17, RZ, 0x10, R140 ;  /* 0x00000010ff117819 */ /* 0x000fe2000001168c */
[----:B------:R-:W-:Y:S01]  /*a4c0*/  FMUL.FTZ R112, R2, R112 ;  /* 0x0000007002707220 */ /* 0x000fe20000410000 */
[----:B------:R-:W-:Y:S01]  /*a4d0*/  SHF.R.U32.HI R16, RZ, 0x8, R117 ;  /* 0x00000008ff107819 */ /* 0x000fe20000011675 */
[----:B------:R-:W-:Y:S01]  /*a4e0*/  FFMA.FTZ R117, R18, c[0x0][0x23c], -R118 ;  /* 0x00008f0012757a23 */ /* 0x000fe20000010876 */
[----:B------:R-:W-:Y:S01]  /*a4f0*/  LOP3.LUT R18, R142, 0xffff, RZ, 0xc0, !PT ;  /* 0x0000ffff8e127812 */ /* 0x000fe200078ec0ff */
[----:B------:R-:W-:Y:S01]  /*a500*/  FMUL.FTZ R113, R2, R113 ;  /* 0x0000007102717220 */ /* 0x000fe20000410000 */
[----:B------:R-:W-:Y:S01]  /*a510*/  PRMT R144, R144, 0x5410, R16 ;  /* 0x0000541090907816 */ /* 0x000fe20000000010 */
[----:B------:R-:W-:Y:S01]  /*a520*/  @!P6 HFMA2.BF16_V2 R239, -RZ.H0_H0, RZ.H0_H0, -R119.H0_H0 ;  /* 0x200000ffffefe231 */ /* 0x000fe20000340977 */
[----:B------:R-:W-:Y:S01]  /*a530*/  SHF.R.U32.HI R18, RZ, 0x8, R18 ;  /* 0x00000008ff127819 */ /* 0x000fe20000011612 */
[----:B------:R5:W1:Y:S02]  /*a540*/  MUFU.EX2 R217, R117 ;  /* 0x0000007500d97308 */ /* 0x000a640000000800 */
[----:B------:R-:W-:Y:S01]  /*a550*/  LOP3.LUT R16, R141, R172, R173, 0x96, !PT ;  /* 0x000000ac8d107212 */ /* 0x000fe200078e96ad */
[----:B------:R-:W-:Y:S01]  /*a560*/  FMUL.FTZ R114, R0, R114 ;  /* 0x0000007200727220 */ /* 0x000fe20000410000 */
[----:B------:R-:W-:Y:S01]  /*a570*/  LOP3.LUT R122, R18, 0xffff, RZ, 0xc0, !PT ;  /* 0x0000ffff127a7812 */ /* 0x000fe200078ec0ff */
[----:B------:R-:W-:Y:S01]  /*a580*/  FMUL.FTZ R18, R0, R134 ;  /* 0x0000008600127220 */ /* 0x000fe20000410000 */
[----:B------:R-:W-:Y:S01]  /*a590*/  LOP3.LUT R128, R17, 0xff, RZ, 0xc0, !PT ;  /* 0x000000ff11807812 */ /* 0x000fe200078ec0ff */
[----:B------:R1:W3:Y:S01]  /*a5a0*/  LDL.S16 R134, [R1+0x18] ;  /* 0x0000180001867983 */ /* 0x0002e20000100600 */
[----:B------:R-:W-:Y:S01]  /*a5b0*/  LOP3.LUT R17, R16, 0xffff, RZ, 0xc0, !PT ;  /* 0x0000ffff10117812 */ /* 0x000fe200078ec0ff */
[----:B------:R-:W-:Y:S01]  /*a5c0*/  FMUL.FTZ R115, R0, R115 ;  /* 0x0000007300737220 */ /* 0x000fe20000410000 */
[----:B------:R-:W-:Y:S02]  /*a5d0*/  @!P6 PRMT R119, R239, 0x5410, RZ ;  /* 0x00005410ef77e816 */ /* 0x000fe400000000ff */
[C---:B------:R-:W-:Y:S02]  /*a5e0*/  ISETP.GE.U32.AND P6, PT, R205.reuse, R122, PT ;  /* 0x0000007acd00720c */ /* 0x040fe40003fc6070 */
[----:B------:R-:W-:Y:S01]  /*a5f0*/  LOP3.LUT R123, R16, 0xff, RZ, 0xc0, !PT ;  /* 0x000000ff107b7812 */ /* 0x000fe200078ec0ff */
[----:B------:R-:W-:Y:S01]  /*a600*/  STG.E.U16 [R170.64], R119 ;  /* 0x00000077aa007986 */ /* 0x000fe2000c101506 */
[----:B------:R-:W-:Y:S02]  /*a610*/  SHF.R.U32.HI R121, RZ, 0x18, R16 ;  /* 0x00000018ff797819 */ /* 0x000fe40000011610 */
[----:B------:R-:W-:Y:S01]  /*a620*/  SHF.R.U32.HI R120, RZ, 0x8, R17 ;  /* 0x00000008ff787819 */ /* 0x000fe20000011611 */
[C---:B------:R-:W-:Y:S01]  /*a630*/  FMUL.FTZ R17, R2.reuse, R133 ;  /* 0x0000008502117220 */ /* 0x040fe20000410000 */
[----:B------:R-:W-:Y:S02]  /*a640*/  PRMT R133, R205, 0x7054, R205 ;  /* 0x00007054cd857816 */ /* 0x000fe400000000cd */
[----:B------:R-:W-:Y:S02]  /*a650*/  PRMT R120, R123, 0x5410, R120 ;  /* 0x000054107b787816 */ /* 0x000fe40000000078 */
[----:B-----5:R-:W-:Y:S01]  /*a660*/  SHF.R.U32.HI R117, RZ, 0x10, R16 ;  /* 0x00000010ff757819 */ /* 0x020fe20000011610 */
[----:B------:R-:W-:Y:S01]  /*a670*/  FMUL.FTZ R16, R2, R132 ;  /* 0x0000008402107220 */ /* 0x000fe20000410000 */
[----:B------:R-:W-:Y:S01]  /*a680*/  PRMT R132, R128, 0x5410, R129 ;  /* 0x0000541080847816 */ /* 0x000fe20000000081 */
[--C-:B------:R-:W-:Y:S01]  /*a690*/  HSET2.LE.AND R120, R120, R133.reuse, PT ;  /* 0x0000008578787233 */ /* 0x100fe20003803000 */
[----:B------:R-:W-:Y:S01]  /*a6a0*/  LOP3.LUT R117, R117, 0xff, RZ, 0xc0, !PT ;  /* 0x000000ff75757812 */ /* 0x000fe200078ec0ff */
[--C-:B------:R-:W-:Y:S01]  /*a6b0*/  HSET2.LE.AND R122, R144, R133.reuse, PT ;  /* 0x00000085907a7233 */ /* 0x100fe20003803000 */
[----:B------:R-:W-:Y:S01]  /*a6c0*/  F2FP.BF16.PACK_AB R158, R215, R211 ;  /* 0x000000d3d79e723e */ /* 0x000fe200000010ff */
[--C-:B------:R-:W-:Y:S01]  /*a6d0*/  HSET2.LE.AND R123, R132, R133.reuse, PT ;  /* 0x00000085847b7233 */ /* 0x100fe20003803000 */
[C---:B--2---:R-:W-:Y:S01]  /*a6e0*/  HMMA.16816.F32.BF16 R16, R136.reuse, R124, R16 ;  /* 0x0000007c8810723c */ /* 0x044fe20000041810 */
[----:B------:R-:W-:Y:S01]  /*a6f0*/  PRMT R121, R117, 0x5410, R121 ;  /* 0x0000541075797816 */ /* 0x000fe20000000079 */
[----:B------:R-:W2:Y:S01]  /*a700*/  LDSM.16.MT88.4 R128, [R177+0xc800] ;  /* 0x00c80000b180783b */ /* 0x000ea20000004200 */
[----:B----4-:R-:W-:Y:S02]  /*a710*/  F2FP.BF16.PACK_AB R152, R213, R218 ;  /* 0x000000dad598723e */ /* 0x010fe400000010ff */
[----:B------:R-:W-:Y:S01]  /*a720*/  PRMT R157, R158, 0x7632, R157 ;  /* 0x000076329e9d7816 */ /* 0x000fe2000000009d */
[----:B------:R-:W-:Y:S01]  /*a730*/  HSET2.LE.AND R121, R121, R133, PT ;  /* 0x0000008579797233 */ /* 0x000fe20003803000 */
[----:B------:R-:W-:Y:S01]  /*a740*/  PRMT R117, R156, 0x5410, R155 ;  /* 0x000054109c757816 */ /* 0x000fe2000000009b */
[----:B------:R-:W-:Y:S01]  /*a750*/  HMMA.16816.F32.BF16 R112, R136, R126, R112 ;  /* 0x0000007e8870723c */ /* 0x000fe20000041870 */
[----:B-1----:R-:W-:Y:S01]  /*a760*/  F2FP.BF16.PACK_AB R153, R227, R217 ;  /* 0x000000d9e399723e */ /* 0x002fe200000010ff */
[----:B------:R1:W4:Y:S02]  /*a770*/  LDL.S16 R133, [R1+0x8] ;  /* 0x0000080001857983 */ /* 0x0003240000100600 */
[----:B------:R-:W-:Y:S02]  /*a780*/  LOP3.LUT R120, R120, R117, RZ, 0xc0, !PT ;  /* 0x0000007578787212 */ /* 0x000fe400078ec0ff */
[----:B------:R-:W-:Y:S01]  /*a790*/  PRMT R151, R152, 0x7632, R151 ;  /* 0x0000763298977816 */ /* 0x000fe20000000097 */
[----:B------:R-:W5:Y:S01]  /*a7a0*/  LDSM.16.MT88.4 R124, [R178+0xc800] ;  /* 0x00c80000b27c783b */ /* 0x000f620000004200 */
[----:B------:R-:W-:Y:S04]  /*a7b0*/  PRMT R117, R158, 0x5410, R157 ;  /* 0x000054109e757816 */ /* 0x000fe8000000009d */
[----:B------:R-:W-:Y:S02]  /*a7c0*/  LOP3.LUT R121, R121, R117, RZ, 0xc0, !PT ;  /* 0x0000007579797212 */ /* 0x000fe400078ec0ff */
[C---:B------:R-:W-:Y:S02]  /*a7d0*/  PRMT R154, R153.reuse, 0x7632, R154 ;  /* 0x00007632999a7816 */ /* 0x040fe4000000009a */
[----:B------:R-:W-:Y:S02]  /*a7e0*/  PRMT R117, R152, 0x5410, R151 ;  /* 0x0000541098757816 */ /* 0x000fe40000000097 */
[----:B------:R-:W-:Y:S02]  /*a7f0*/  SHF.R.U32.HI R142, RZ, 0x18, R142 ;  /* 0x00000018ff8e7819 */ /* 0x000fe4000001168e */
[----:B------:R-:W-:Y:S02]  /*a800*/  LOP3.LUT R122, R122, R117, RZ, 0xc0, !PT ;  /* 0x000000757a7a7212 */ /* 0x000fe400078ec0ff */
[----:B------:R-:W-:Y:S04]  /*a810*/  PRMT R117, R153, 0x5410, R154 ;  /* 0x0000541099757816 */ /* 0x000fe8000000009a */
[----:B------:R-:W-:Y:S07]  /*a820*/  LOP3.LUT R123, R123, R117, RZ, 0xc0, !PT ;  /* 0x000000757b7b7212 */ /* 0x000fee00078ec0ff */
[C---:B--2---:R-:W-:Y:S08]  /*a830*/  HMMA.16816.F32.BF16 R4, R120.reuse, R128, R4 ;  /* 0x000000807804723c */ /* 0x044ff00000041804 */
[C---:B------:R-:W-:Y:S01]  /*a840*/  HMMA.16816.F32.BF16 R8, R120.reuse, R130, R8 ;  /* 0x000000827808723c */ /* 0x040fe20000041808 */
[----:B------:R-:W2:Y:S07]  /*a850*/  LDSM.16.MT88.4 R128, [R180+0xc800] ;  /* 0x00c80000b480783b */ /* 0x000eae0000004200 */
[C---:B-----5:R-:W-:Y:S08]  /*a860*/  HMMA.16816.F32.BF16 R36, R120.reuse, R124, R36 ;  /* 0x0000007c7824723c */ /* 0x060ff00000041824 */
[C---:B------:R-:W-:Y:S08]  /*a870*/  HMMA.16816.F32.BF16 R40, R120.reuse, R126, R40 ;  /* 0x0000007e7828723c */ /* 0x040ff00000041828 */
[C---:B--2---:R-:W-:Y:S08]  /*a880*/  HMMA.16816.F32.BF16 R44, R120.reuse, R128, R44 ;  /* 0x00000080782c723c */ /* 0x044ff0000004182c */
[C---:B------:R-:W-:Y:S01]  /*a890*/  HMMA.16816.F32.BF16 R48, R120.reuse, R130, R48 ;  /* 0x000000827830723c */ /* 0x040fe20000041830 */
[----:B---3--:R-:W-:Y:S05]  /*a8a0*/  @!P6 HFMA2.BF16_V2 R214, -RZ.H0_H0, RZ.H0_H0, -R159.H0_H0 ;  /* 0x200000ffffd6e231 */ /* 0x008fea000034099f */
[----:B------:R2:W-:Y:S01]  /*a8b0*/  @!P6 STL.S16 [R1+0xc], R214 ;  /* 0x00000cd60100e387 */ /* 0x0005e20000100600 */
[----:B------:R-:W-:Y:S05]  /*a8c0*/  PRMT R117, R214, 0x7610, R117 ;  /* 0x00007610d6757816 */ /* 0x000fea0000000075 */
[----:B------:R-:W-:Y:S02]  /*a8d0*/  @!P6 PRMT R159, R117, 0x5410, RZ ;  /* 0x00005410759fe816 */ /* 0x000fe400000000ff */
[----:B------:R-:W-:Y:S02]  /*a8e0*/  ISETP.GE.U32.AND P6, PT, R205, R142, PT ;  /* 0x0000008ecd00720c */ /* 0x000fe40003fc6070 */
[----:B------:R-:W-:Y:S01]  /*a8f0*/  LOP3.LUT R117, R148, 0xffff, RZ, 0xc0, !PT ;  /* 0x0000ffff94757812 */ /* 0x000fe200078ec0ff */
[----:B------:R-:W-:Y:S01]  /*a900*/  STG.E.U16 [R170.64+0x2], R159 ;  /* 0x0000029faa007986 */ /* 0x000fe2000c101506 */
[----:B------:R-:W-:Y:S02]  /*a910*/  SHF.R.U32.HI R148, RZ, 0x10, R148 ;  /* 0x00000010ff947819 */ /* 0x000fe40000011694 */
[----:B------:R-:W-:Y:S02]  /*a920*/  SHF.R.U32.HI R117, RZ, 0x8, R117 ;  /* 0x00000008ff757819 */ /* 0x000fe40000011675 */
[----:B------:R-:W-:Y:S02]  /*a930*/  LOP3.LUT R124, R148, 0xff, RZ, 0xc0, !PT ;  /* 0x000000ff947c7812 */ /* 0x000fe400078ec0ff */
[----:B------:R-:W-:Y:S01]  /*a940*/  LOP3.LUT R117, R117, 0xffff, RZ, 0xc0, !PT ;  /* 0x0000ffff75757812 */ /* 0x000fe200078ec0ff */
[----:B--2---:R1:W2:Y:S01]  /*a950*/  LDL.S16 R214, [R1] ;  /* 0x0000000001d67983 */ /* 0x0042a20000100600 */
[----:B------:R-:W-:Y:S05]  /*a960*/  @!P0 HFMA2.BF16_V2 R134, -RZ.H0_H0, RZ.H0_H0, -R160.H0_H0 ;  /* 0x200000ffff868231 */ /* 0x000fea00003409a0 */
[----:B------:R-:W-:Y:S01]  /*a970*/  @!P0 STL.S16 [R1+0x18], R134 ;  /* 0x0000188601008387 */ /* 0x000fe20000100600 */
[----:B------:R-:W-:Y:S03]  /*a980*/  PRMT R132, R134, 0x7610, R132 ;  /* 0x0000761086847816 */ /* 0x000fe60000000084 */
[----:B------:R1:W3:Y:S01]  /*a990*/  LDL.S16 R136, [R1+0x14] ;  /* 0x0000140001887983 */ /* 0x0002e20000100600 */
[----:B------:R-:W-:Y:S02]  /*a9a0*/  @!P0 PRMT R160, R132, 0x5410, RZ ;  /* 0x0000541084a08816 */ /* 0x000fe400000000ff */
[----:B------:R-:W-:Y:S02]  /*a9b0*/  ISETP.GE.U32.AND P0, PT, R205, R117, PT ;  /* 0x00000075cd00720c */ /* 0x000fe40003f06070 */
[----:B------:R-:W-:Y:S01]  /*a9c0*/  LOP3.LUT R117, R141, R172, R173, 0x96, !PT ;  /* 0x000000ac8d757212 */ /* 0x000fe200078e96ad */
[----:B------:R-:W-:Y:S03]  /*a9d0*/  STG.E.U16 [R168.64], R160 ;  /* 0x000000a0a8007986 */ /* 0x000fe6000c101506 */
[C---:B------:R-:W-:Y:S02]  /*a9e0*/  LOP3.LUT R129, R117.reuse, 0xff, RZ, 0xc0, !PT ;  /* 0x000000ff75817812 */ /* 0x040fe400078ec0ff */
[----:B------:R-:W-:Y:S04]  /*a9f0*/  LOP3.LUT R128, R117, 0xffff, RZ, 0xc0, !PT ;  /* 0x0000ffff75807812 */ /* 0x000fe800078ec0ff */
[----:B------:R-:W-:Y:S04]  /*aa00*/  SHF.R.U32.HI R128, RZ, 0x8, R128 ;  /* 0x00000008ff807819 */ /* 0x000fe80000011680 */
[----:B------:R-:W-:Y:S01]  /*aa10*/  LOP3.LUT R128, R128, 0xffff, RZ, 0xc0, !PT ;  /* 0x0000ffff80807812 */ /* 0x000fe200078ec0ff */
[----:B----4-:R-:W-:Y:S05]  /*aa20*/  @!P6 HFMA2.BF16_V2 R133, -RZ.H0_H0, RZ.H0_H0, -R161.H0_H0 ;  /* 0x200000ffff85e231 */ /* 0x010fea00003409a1 */
[----:B------:R-:W-:Y:S01]  /*aa30*/  @!P6 STL.S16 [R1+0x8], R133 ;  /* 0x000008850100e387 */ /* 0x000fe20000100600 */
[----:B------:R-:W-:Y:S03]  /*aa40*/  PRMT R138, R133, 0x7610, R138 ;  /* 0x00007610858a7816 */ /* 0x000fe6000000008a */
[----:B------:R-:W4:Y:S01]  /*aa50*/  LDSM.16.MT88.4 R132, [R179+0xc800] ;  /* 0x00c80000b384783b */ /* 0x000f220000004200 */
[----:B------:R-:W-:Y:S02]  /*aa60*/  @!P6 PRMT R161, R138, 0x5410, RZ ;  /* 0x000054108aa1e816 */ /* 0x000fe400000000ff */
[C---:B------:R-:W-:Y:S02]  /*aa70*/  ISETP.GE.U32.AND P6, PT, R205.reuse, R124, PT ;  /* 0x0000007ccd00720c */ /* 0x040fe40003fc6070 */
[--C-:B------:R-:W-:Y:S03]  /*aa80*/  SHF.R.U32.HI R138, RZ, 0x18, R140.reuse ;  /* 0x00000018ff8a7819 */ /* 0x100fe6000001168c */
[----:B------:R-:W5:Y:S08]  /*aa90*/  LDSM.16.MT88.4 R124, [R177+0xe800] ;  /* 0x00e80000b17c783b */ /* 0x000f700000004200 */
[----:B------:R-:W-:Y:S01]  /*aaa0*/  STG.E.U16 [R168.64+0x2], R161 ;  /* 0x000002a1a8007986 */ /* 0x000fe2000c101506 */
[----:B------:R-:W-:Y:S05]  /*aab0*/  @!P6 HFMA2.BF16_V2 R248, -RZ.H0_H0, RZ.H0_H0, -R165.H0_H0 ;  /* 0x200000fffff8e231 */ /* 0x000fea00003409a5 */
[----:B------:R-:W-:Y:S01]  /*aac0*/  @!P6 PRMT R165, R248, 0x5410, RZ ;  /* 0x00005410f8a5e816 */ /* 0x000fe200000000ff */
[C---:B----4-:R-:W-:Y:S07]  /*aad0*/  HMMA.16816.F32.BF16 R52, R120.reuse, R132, R52 ;  /* 0x000000847834723c */ /* 0x050fee0000041834 */
[----:B------:R-:W-:Y:S01]  /*aae0*/  SHF.R.U32.HI R133, RZ, 0x18, R117 ;  /* 0x00000018ff857819 */ /* 0x000fe20000011675 */
[C---:B------:R-:W-:Y:S01]  /*aaf0*/  HMMA.16816.F32.BF16 R56, R120.reuse, R134, R56 ;  /* 0x000000867838723c */ /* 0x040fe20000041838 */
[----:B------:R-:W-:Y:S02]  /*ab00*/  LOP3.LUT R132, R140, 0xff, RZ, 0xc0, !PT ;  /* 0x000000ff8c847812 */ /* 0x000fe400078ec0ff */
[C---:B------:R-:W-:Y:S02]  /*ab10*/  ISETP.GE.U32.AND P4, PT, R205.reuse, R133, PT ;  /* 0x00000085cd00720c */ /* 0x040fe40003f86070 */
[----:B------:R-:W-:Y:S02]  /*ab20*/  ISETP.GE.U32.AND P6, PT, R205, R132, PT ;  /* 0x00000084cd00720c */ /* 0x000fe40003fc6070 */
[----:B------:R-:W-:Y:S01]  /*ab30*/  LDSM.16.MT88.4 R132, [R180+0xe800] ;  /* 0x00e80000b484783b */ /* 0x000fe20000004200 */
[C---:B-----5:R-:W-:Y:S08]  /*ab40*/  HMMA.16816.F32.BF16 R60, R120.reuse, R124, R60 ;  /* 0x0000007c783c723c */ /* 0x060ff0000004183c */
[C---:B------:R-:W-:Y:S01]  /*ab50*/  HMMA.16816.F32.BF16 R64, R120.reuse, R126, R64 ;  /* 0x0000007e7840723c */ /* 0x040fe20000041840 */
[----:B------:R-:W-:Y:S03]  /*ab60*/  LDSM.16.MT88.4 R124, [R179+0xe800] ;  /* 0x00e80000b37c783b */ /* 0x000fe60000004200 */
[----:B------:R-:W-:Y:S05]  /*ab70*/  @!P4 HFMA2.BF16_V2 R251, -RZ.H0_H0, RZ.H0_H0, -R157.H0_H0 ;  /* 0x200000fffffbc231 */ /* 0x000fea000034099d */
[----:B------:R-:W-:Y:S03]  /*ab80*/  @!P4 PRMT R157, R251, 0x5410, RZ ;  /* 0x00005410fb9dc816 */ /* 0x000fe600000000ff */
[----:B--2---:R-:W-:Y:S05]  /*ab90*/  @!P5 HFMA2.BF16_V2 R214, -RZ.H0_H0, RZ.H0_H0, -R162.H0_H0 ;  /* 0x200000ffffd6d231 */ /* 0x004fea00003409a2 */
[----:B------:R-:W-:Y:S01]  /*aba0*/  PRMT R137, R214, 0x7610, R137 ;  /* 0x00007610d6897816 */ /* 0x000fe20000000089 */
[----:B------:R-:W-:Y:S03]  /*abb0*/  @!P5 STL.S16 [R1], R214 ;  /* 0x000000d60100d387 */ /* 0x000fe60000100600 */
[----:B------:R-:W-:Y:S02]  /*abc0*/  @!P5 PRMT R162, R137, 0x5410, RZ ;  /* 0x0000541089a2d816 */ /* 0x000fe400000000ff */
[----:B------:R1:W2:Y:S01]  /*abd0*/  LDL.S16 R137, [R1+0x4] ;  /* 0x0000040001897983 */ /* 0x0002a20000100600 */
[----:B------:R-:W-:Y:S03]  /*abe0*/  ISETP.GE.U32.AND P5, PT, R205, R129, PT ;  /* 0x00000081cd00720c */ /* 0x000fe60003fa6070 */
[----:B------:R-:W-:Y:S10]  /*abf0*/  STG.E.U16 [R170.64+0x10], R162 ;  /* 0x000010a2aa007986 */ /* 0x000ff4000c101506 */
[----:B------:R-:W-:Y:S05]  /*ac00*/  @!P5 HFMA2.BF16_V2 R246, -RZ.H0_H0, RZ.H0_H0, -R156.H0_H0 ;  /* 0x200000fffff6d231 */ /* 0x000fea000034099c */
[----:B------:R-:W-:Y:S01]  /*ac10*/  @!P5 PRMT R156, R246, 0x5410, RZ ;  /* 0x00005410f69cd816 */ /* 0x000fe200000000ff */
[----:B---3--:R-:W-:Y:S05]  /*ac20*/  @!P0 HFMA2.BF16_V2 R136, -RZ.H0_H0, RZ.H0_H0, -R163.H0_H0 ;  /* 0x200000ffff888231 */ /* 0x008fea00003409a3 */
[----:B------:R3:W-:Y:S01]  /*ac30*/  @!P0 STL.S16 [R1+0x14], R136 ;  /* 0x0000148801008387 */ /* 0x0007e20000100600 */
[----:B------:R-:W-:Y:S03]  /*ac40*/  PRMT R129, R136, 0x7610, R129 ;  /* 0x0000761088817816 */ /* 0x000fe60000000081 */
[----:B------:R1:W4:Y:S01]  /*ac50*/  LDL.S16 R172, [R1+0x10] ;  /* 0x0000100001ac7983 */ /* 0x0003220000100600 */
[----:B------:R-:W-:Y:S02]  /*ac60*/  @!P0 PRMT R163, R129, 0x5410, RZ ;  /* 0x0000541081a38816 */ /* 0x000fe400000000ff */
[C---:B------:R-:W-:Y:S02]  /*ac70*/  ISETP.GE.U32.AND P0, PT, R205.reuse, R128, PT ;  /* 0x00000080cd00720c */ /* 0x040fe40003f06070 */
[----:B------:R-:W5:Y:S08]  /*ac80*/  LDSM.16.MT88.4 R128, [R178+0xe800] ;  /* 0x00e80000b280783b */ /* 0x000f700000004200 */
[----:B------:R-:W-:Y:S03]  /*ac90*/  STG.E.U16 [R170.64+0x12], R163 ;  /* 0x000012a3aa007986 */ /* 0x000fe6000c101506 */
[----:B------:R-:W-:Y:S01]  /*aca0*/  @!P0 HFMA2.BF16_V2 R252, -RZ.H0_H0, RZ.H0_H0, -R155.H0_H0 ;  /* 0x200000fffffc8231 */ /* 0x000fe2000034099b */
[----:B------:R-:W-:Y:S01]  /*acb0*/  STG.E.U16 [R168.64+0x10], R165 ;  /* 0x000010a5a8007986 */ /* 0x000fe2000c101506 */
[----:B---3--:R-:W-:Y:S03]  /*acc0*/  SHF.R.U32.HI R136, RZ, 0x10, R117 ;  /* 0x00000010ff887819 */ /* 0x008fe60000011675 */
[----:B------:R-:W-:Y:S01]  /*acd0*/  STG.E.U16 [R168.64+0x12], R164 ;  /* 0x000012a4a8007986 */ /* 0x000fe2000c101506 */
[----:B------:R-:W-:Y:S02]  /*ace0*/  @!P0 PRMT R155, R252, 0x5410, RZ ;  /* 0x00005410fc9b8816 */ /* 0x000fe400000000ff */
[----:B------:R-:W-:Y:S01]  /*acf0*/  LOP3.LUT R117, R136, 0xff, RZ, 0xc0, !PT ;  /* 0x000000ff88757812 */ /* 0x000fe200078ec0ff */
[----:B------:R-:W-:Y:S03]  /*ad00*/  STG.E.U16 [R170.64+0x20], R156 ;  /* 0x0000209caa007986 */ /* 0x000fe6000c101506 */
[----:B------:R-:W-:Y:S01]  /*ad10*/  ISETP.GE.U32.AND P5, PT, R205, R117, PT ;  /* 0x00000075cd00720c */ /* 0x000fe20003fa6070 */
[----:B------:R-:W-:Y:S01]  /*ad20*/  STG.E.U16 [R170.64+0x22], R155 ;  /* 0x0000229baa007986 */ /* 0x000fe2000c101506 */
[----:B------:R-:W-:Y:S02]  /*ad30*/  LOP3.LUT R117, R140, 0xffff, RZ, 0xc0, !PT ;  /* 0x0000ffff8c757812 */ /* 0x000fe400078ec0ff */
[----:B------:R-:W-:Y:S01]  /*ad40*/  SHF.R.U32.HI R140, RZ, 0x10, R140 ;  /* 0x00000010ff8c7819 */ /* 0x000fe2000001168c */
[----:B------:R-:W-:Y:S01]  /*ad50*/  STG.E.U16 [R168.64+0x22], R157 ;  /* 0x0000229da8007986 */ /* 0x000fe2000c101506 */
[----:B------:R-:W-:Y:S04]  /*ad60*/  SHF.R.U32.HI R117, RZ, 0x8, R117 ;  /* 0x00000008ff757819 */ /* 0x000fe80000011675 */
[----:B------:R-:W-:Y:S04]  /*ad70*/  LOP3.LUT R117, R117, 0xffff, RZ, 0xc0, !PT ;  /* 0x0000ffff75757812 */ /* 0x000fe800078ec0ff */
[C---:B------:R-:W-:Y:S01]  /*ad80*/  ISETP.GE.U32.AND P0, PT, R205.reuse, R117, PT ;  /* 0x00000075cd00720c */ /* 0x040fe20003f06070 */
[C---:B-----5:R-:W-:Y:S01]  /*ad90*/  HMMA.16816.F32.BF16 R68, R120.reuse, R128, R68 ;  /* 0x000000807844723c */ /* 0x060fe20000041844 */
[----:B------:R-:W-:Y:S04]  /*ada0*/  LOP3.LUT R117, R140, 0xff, RZ, 0xc0, !PT ;  /* 0x000000ff8c757812 */ /* 0x000fe800078ec0ff */
[----:B------:R-:W-:Y:S03]  /*adb0*/  ISETP.GE.U32.AND P4, PT, R205, R117, PT ;  /* 0x00000075cd00720c */ /* 0x000fe60003f86070 */
[C---:B------:R-:W-:Y:S01]  /*adc0*/  HMMA.16816.F32.BF16 R72, R120.reuse, R130, R72 ;  /* 0x000000827848723c */ /* 0x040fe20000041848 */
[----:B------:R-:W3:Y:S03]  /*add0*/  LDSM.16.MT88.4 R128, [R177+0x10800] ;  /* 0x01080000b180783b */ /* 0x000ee60000004200 */
[----:B------:R-:W-:Y:S04]  /*ade0*/  @!P0 HFMA2.BF16_V2 R250, -RZ.H0_H0, RZ.H0_H0, -R151.H0_H0 ;  /* 0x200000fffffa8231 */ /* 0x000fe80000340997 */
[C---:B------:R-:W-:Y:S01]  /*adf0*/  HMMA.16816.F32.BF16 R76, R120.reuse, R132, R76 ;  /* 0x00000084784c723c */ /* 0x040fe2000004184c */
[----:B------:R-:W-:Y:S03]  /*ae00*/  @!P0 PRMT R151, R250, 0x5410, RZ ;  /* 0x00005410fa978816 */ /* 0x000fe600000000ff */
[----:B------:R-:W-:Y:S04]  /*ae10*/  @!P4 HFMA2.BF16_V2 R245, -RZ.H0_H0, RZ.H0_H0, -R153.H0_H0 ;  /* 0x200000fffff5c231 */ /* 0x000fe80000340999 */
[C---:B------:R-:W-:Y:S01]  /*ae20*/  HMMA.16816.F32.BF16 R80, R120.reuse, R134, R80 ;  /* 0x000000867850723c */ /* 0x040fe20000041850 */
[----:B------:R-:W5:Y:S03]  /*ae30*/  LDSM.16.MT88.4 R132, [R178+0x10800] ;  /* 0x01080000b284783b */ /* 0x000f660000004200 */
[----:B------:R-:W-:Y:S04]  /*ae40*/  @!P4 PRMT R153, R245, 0x5410, RZ ;  /* 0x00005410f599c816 */ /* 0x000fe800000000ff */
[C---:B------:R-:W-:Y:S08]  /*ae50*/  HMMA.16816.F32.BF16 R84, R120.reuse, R124, R84 ;  /* 0x0000007c7854723c */ /* 0x040ff00000041854 */
[C---:B------:R-:W-:Y:S01]  /*ae60*/  HMMA.16816.F32.BF16 R88, R120.reuse, R126, R88 ;  /* 0x0000007e7858723c */ /* 0x040fe20000041858 */
[----:B------:R-:W-:Y:S07]  /*ae70*/  LDSM.16.MT88.4 R124, [R179+0x10800] ;  /* 0x01080000b37c783b */ /* 0x000fee0000004200 */
[C---:B---3--:R-:W-:Y:S07]  /*ae80*/  HMMA.16816.F32.BF16 R92, R120.reuse, R128, R92 ;  /* 0x00000080785c723c */ /* 0x048fee000004185c */
[----:B------:R-:W-:Y:S01]  /*ae90*/  FFMA.FTZ R128, R0, R209, R207 ;  /* 0x000000d100807223 */ /* 0x000fe200000100cf */
[C---:B------:R-:W-:Y:S01]  /*aea0*/  HMMA.16816.F32.BF16 R96, R120.reuse, R130, R96 ;  /* 0x000000827860723c */ /* 0x040fe20000041860 */
[----:B------:R-:W-:Y:S03]  /*aeb0*/  MUFU.EX2 R209, R24 ;  /* 0x0000001800d17308 */ /* 0x000fe60000000800 */
[----:B------:R-:W-:Y:S02]  /*aec0*/  FFMA.FTZ R129, R30, c[0x0][0x23c], -R118 ;  /* 0x00008f001e817a23 */ /* 0x000fe40000010876 */
[----:B------:R-:W-:Y:S02]  /*aed0*/  FADD.FTZ R128, R219, R128 ;  /* 0x00000080db807221 */ /* 0x000fe40000010000 */
[C---:B-----5:R-:W-:Y:S01]  /*aee0*/  HMMA.16816.F32.BF16 R100, R120.reuse, R132, R100 ;  /* 0x000000847864723c */ /* 0x060fe20000041864 */
[----:B------:R-:W-:Y:S02]  /*aef0*/  FFMA.FTZ R131, R31, c[0x0][0x23c], -R118 ;  /* 0x00008f001f837a23 */ /* 0x000fe40000010876 */
[----:B------:R-:W-:Y:S01]  /*af00*/  MUFU.EX2 R207, R26 ;  /* 0x0000001a00cf7308 */ /* 0x000fe20000000800 */
[----:B------:R-:W-:Y:S03]  /*af10*/  FADD.FTZ R128, R225, R128 ;  /* 0x00000080e1807221 */ /* 0x000fe60000010000 */
[--C-:B------:R-:W-:Y:S01]  /*af20*/  FFMA.FTZ R132, R28, c[0x0][0x23c], -R166.reuse ;  /* 0x00008f001c847a23 */ /* 0x100fe200000108a6 */
[C---:B------:R-:W-:Y:S01]  /*af30*/  HMMA.16816.F32.BF16 R104, R120.reuse, R134, R104 ;  /* 0x000000867868723c */ /* 0x040fe20000041868 */
[----:B------:R-:W-:Y:S02]  /*af40*/  FFMA.FTZ R133, R29, c[0x0][0x23c], -R166 ;  /* 0x00008f001d857a23 */ /* 0x000fe400000108a6 */
[----:B------:R-:W-:Y:S01]  /*af50*/  LDSM.16.MT88.4 R28, [R178+0xd000] ;  /* 0x00d00000b21c783b */ /* 0x000fe20000004200 */
[----:B--2---:R-:W-:Y:S07]  /*af60*/  @!P5 HFMA2.BF16_V2 R137, -RZ.H0_H0, RZ.H0_H0, -R158.H0_H0 ;  /* 0x200000ffff89d231 */ /* 0x004fee000034099e */
[----:B------:R2:W-:Y:S01]  /*af70*/  @!P5 STL.S16 [R1+0x4], R137 ;  /* 0x000004890100d387 */ /* 0x0005e20000100600 */
[----:B------:R-:W-:Y:S04]  /*af80*/  PRMT R141, R137, 0x7610, R141 ;  /* 0x00007610898d7816 */ /* 0x000fe8000000008d */
[----:B------:R-:W-:Y:S02]  /*af90*/  @!P5 PRMT R158, R141, 0x5410, RZ ;  /* 0x000054108d9ed816 */ /* 0x000fe400000000ff */
[----:B------:R-:W-:Y:S03]  /*afa0*/  ISETP.GE.U32.AND P5, PT, R205, R138, PT ;  /* 0x0000008acd00720c */ /* 0x000fe60003fa6070 */
[----:B------:R-:W-:Y:S04]  /*afb0*/  STG.E.U16 [R168.64+0x20], R158 ;  /* 0x0000209ea8007986 */ /* 0x000fe8000c101506 */
[----:B------:R-:W-:Y:S06]  /*afc0*/  STG.E.U16 [R170.64+0x32], R151 ;  /* 0x00003297aa007986 */ /* 0x000fec000c101506 */
[----:B------:R-:W-:Y:S01]  /*afd0*/  @!P5 HFMA2.BF16_V2 R244, -RZ.H0_H0, RZ.H0_H0, -R154.H0_H0 ;  /* 0x200000fffff4d231 */ /* 0x000fe2000034099a */
[----:B--2---:R-:W-:Y:S04]  /*afe0*/  IMAD.WIDE.U32 R136, R167, -0x326172a9, RZ ;  /* 0xcd9e8d57a7887825 */ /* 0x004fe800078e00ff */
[----:B------:R-:W-:Y:S01]  /*aff0*/  @!P5 PRMT R154, R244, 0x5410, RZ ;  /* 0x00005410f49ad816 */ /* 0x000fe200000000ff */
[----:B------:R-:W-:Y:S01]  /*b000*/  IMAD.MOV.U32 R167, RZ, RZ, R212 ;  /* 0x000000ffffa77224 */ /* 0x000fe200078e00d4 */
[----:B------:R-:W-:Y:S01]  /*b010*/  LOP3.LUT R138, R137, R146, R203, 0x96, !PT ;  /* 0x00000092898a7212 */ /* 0x000fe200078e96cb */
[----:B------:R-:W-:Y:S01]  /*b020*/  MUFU.EX2 R212, R22 ;  /* 0x0000001600d47308 */ /* 0x000fe20000000800 */
[----:B------:R-:W-:Y:S02]  /*b030*/  LOP3.LUT R0, R136, 0xffff, RZ, 0xc0, !PT ;  /* 0x0000ffff88007812 */ /* 0x000fe400078ec0ff */
[----:B------:R-:W-:Y:S02]  /*b040*/  LOP3.LUT R117, R138, 0xff, RZ, 0xc0, !PT ;  /* 0x000000ff8a757812 */ /* 0x000fe400078ec0ff */
[----:B------:R-:W-:Y:S04]  /*b050*/  SHF.R.U32.HI R0, RZ, 0x8, R0 ;  /* 0x00000008ff007819 */ /* 0x000fe80000011600 */
[----:B------:R-:W-:Y:S01]  /*b060*/  LOP3.LUT R0, R0, 0xffff, RZ, 0xc0, !PT ;  /* 0x0000ffff00007812 */ /* 0x000fe200078ec0ff */
[----:B----4-:R-:W-:Y:S05]  /*b070*/  @!P6 HFMA2.BF16_V2 R172, -RZ.H0_H0, RZ.H0_H0, -R152.H0_H0 ;  /* 0x200000fffface231 */ /* 0x010fea0000340998 */
[----:B------:R2:W-:Y:S01]  /*b080*/  @!P6 STL.S16 [R1+0x10], R172 ;  /* 0x000010ac0100e387 */ /* 0x0005e20000100600 */
[----:B------:R-:W-:Y:S04]  /*b090*/  PRMT R139, R172, 0x7610, R139 ;  /* 0x00007610ac8b7816 */ /* 0x000fe8000000008b */
[----:B------:R-:W-:Y:S02]  /*b0a0*/  @!P6 PRMT R152, R139, 0x5410, RZ ;  /* 0x000054108b98e816 */ /* 0x000fe400000000ff */
[C---:B------:R-:W-:Y:S01]  /*b0b0*/  ISETP.GE.U32.AND P6, PT, R205.reuse, R117, PT ;  /* 0x00000075cd00720c */ /* 0x040fe20003fc6070 */
[----:B------:R-:W-:Y:S01]  /*b0c0*/  FFMA.FTZ R117, R20, c[0x0][0x23c], -R166 ;  /* 0x00008f0014757a23 */ /* 0x000fe200000108a6 */
[----:B------:R-:W-:Y:S01]  /*b0d0*/  LOP3.LUT R20, R138, 0xffff, RZ, 0xc0, !PT ;  /* 0x0000ffff8a147812 */ /* 0x000fe200078ec0ff */
[----:B------:R-:W-:Y:S01]  /*b0e0*/  STG.E.U16 [R170.64+0x30], R152 ;  /* 0x00003098aa007986 */ /* 0x000fe2000c101506 */
[----:B------:R-:W-:Y:S01]  /*b0f0*/  LOP3.LUT R139, R136, 0xff, RZ, 0xc0, !PT ;  /* 0x000000ff888b7812 */ /* 0x000fe200078ec0ff */
[----:B------:R3:W-:Y:S01]  /*b100*/  MUFU.EX2 R214, R117 ;  /* 0x0000007500d67308 */ /* 0x0007e20000000800 */
[----:B------:R-:W-:Y:S01]  /*b110*/  SHF.R.U32.HI R20, RZ, 0x8, R20 ;  /* 0x00000008ff147819 */ /* 0x000fe20000011614 */
[----:B------:R-:W-:Y:S03]  /*b120*/  STG.E.U16 [R168.64+0x30], R153 ;  /* 0x00003099a8007986 */ /* 0x000fe6000c101506 */
[----:B------:R-:W-:Y:S01]  /*b130*/  LOP3.LUT R20, R20, 0xffff, RZ, 0xc0, !PT ;  /* 0x0000ffff14147812 */ /* 0x000fe200078ec0ff */
[----:B------:R-:W-:Y:S03]  /*b140*/  STG.E.U16 [R168.64+0x32], R154 ;  /* 0x0000329aa8007986 */ /* 0x000fe6000c101506 */
[----:B------:R-:W-:Y:S02]  /*b150*/  ISETP.GE.U32.AND P0, PT, R205, R20, PT ;  /* 0x00000014cd00720c */ /* 0x000fe40003f06070 */
[----:B------:R-:W-:Y:S01]  /*b160*/  LOP3.LUT R20, R136, 0xffff, RZ, 0xc0, !PT ;  /* 0x0000ffff88147812 */ /* 0x000fe200078ec0ff */
[----:B--2---:R-:W-:Y:S02]  /*b170*/  IMAD.MOV.U32 R172, RZ, RZ, R213 ;  /* 0x000000ffffac7224 */ /* 0x004fe400078e00d5 */
[----:B------:R-:W2:Y:S01]  /*b180*/  MUFU.EX2 R213, R21 ;  /* 0x0000001500d57308 */ /* 0x000ea20000000800 */
[----:B------:R-:W-:Y:S04]  /*b190*/  SHF.R.U32.HI R20, RZ, 0x8, R20 ;  /* 0x00000008ff147819 */ /* 0x000fe80000011614 */
[----:B------:R-:W-:Y:S01]  /*b1a0*/  PRMT R141, R139, 0x5410, R20 ;  /* 0x000054108b8d7816 */ /* 0x000fe20000000014 */
[----:B------:R-:W-:Y:S01]  /*b1b0*/  FFMA.FTZ R139, R2, R208, R206 ;  /* 0x000000d0028b7223 */ /* 0x000fe200000100ce */
[----:B------:R-:W-:Y:S02]  /*b1c0*/  SHF.R.U32.HI R20, RZ, 0x10, R136 ;  /* 0x00000010ff147819 */ /* 0x000fe40000011688 */
[----:B---3--:R-:W-:Y:S01]  /*b1d0*/  LOP3.LUT R117, R137, R146, R203, 0x96, !PT ;  /* 0x0000009289757212 */ /* 0x008fe200078e96cb */
[----:B------:R-:W-:Y:S01]  /*b1e0*/  IMAD.MOV.U32 R203, RZ, RZ, R210 ;  /* 0x000000ffffcb7224 */ /* 0x000fe200078e00d2 */
[----:B------:R-:W-:Y:S01]  /*b1f0*/  SHF.R.U32.HI R2, RZ, 0x18, R138 ;  /* 0x00000018ff027819 */ /* 0x000fe2000001168a */
[----:B------:R3:W4:Y:S01]  /*b200*/  MUFU.EX2 R210, R23 ;  /* 0x0000001700d27308 */ /* 0x0007220000000800 */
[----:B------:R-:W-:Y:S01]  /*b210*/  LOP3.LUT R20, R20, 0xff, RZ, 0xc0, !PT ;  /* 0x000000ff14147812 */ /* 0x000fe200078ec0ff */
[--C-:B------:R-:W-:Y:S01]  /*b220*/  FFMA.FTZ R137, R32, c[0x0][0x23c], -R166.reuse ;  /* 0x00008f0020897a23 */ /* 0x100fe200000108a6 */
[----:B------:R-:W-:Y:S01]  /*b230*/  ISETP.GE.U32.AND P5, PT, R205, R2, PT ;  /* 0x00000002cd00720c */ /* 0x000fe20003fa6070 */
[----:B------:R-:W-:Y:S01]  /*b240*/  FFMA.FTZ R166, R33, c[0x0][0x23c], -R166 ;  /* 0x00008f0021a67a23 */ /* 0x000fe200000108a6 */
[----:B------:R-:W-:Y:S02]  /*b250*/  SHF.R.U32.HI R138, RZ, 0x10, R138 ;  /* 0x00000010ff8a7819 */ /* 0x000fe4000001168a */
[----:B------:R-:W-:Y:S02]  /*b260*/  SHF.R.U32.HI R24, RZ, 0x10, R117 ;  /* 0x00000010ff187819 */ /* 0x000fe40000011675 */
[----:B------:R-:W-:Y:S01]  /*b270*/  LOP3.LUT R138, R138, 0xff, RZ, 0xc0, !PT ;  /* 0x000000ff8a8a7812 */ /* 0x000fe200078ec0ff */
[----:B------:R-:W5:Y:S01]  /*b280*/  MUFU.EX2 R208, R25 ;  /* 0x0000001900d07308 */ /* 0x000f620000000800 */
[----:B------:R-:W-:Y:S02]  /*b290*/  LOP3.LUT R26, R117, 0xff, RZ, 0xc0, !PT ;  /* 0x000000ff751a7812 */ /* 0x000fe400078ec0ff */
[----:B--2---:R-:W-:Y:S02]  /*b2a0*/  F2FP.BF16.PACK_AB R150, R213, R214 ;  /* 0x000000d6d596723e */ /* 0x004fe400000010ff */
[----:B------:R-:W-:Y:S02]  /*b2b0*/  LOP3.LUT R21, R136, 0xff, RZ, 0xc0, !PT ;  /* 0x000000ff88157812 */ /* 0x000fe400078ec0ff */
[C---:B------:R-:W-:Y:S01]  /*b2c0*/  PRMT R149, R150.reuse, 0x7632, R149 ;  /* 0x0000763296957816 */ /* 0x040fe20000000095 */
[----:B------:R-:W-:Y:S01]  /*b2d0*/  @!P6 HFMA2.BF16_V2 R238, -RZ.H0_H0, RZ.H0_H0, -R150.H0_H0 ;  /* 0x200000ffffeee231 */ /* 0x000fe20000340996 */
[----:B------:R-:W-:Y:S01]  /*b2e0*/  ISETP.GE.U32.AND P4, PT, R205, R21, PT ;  /* 0x00000015cd00720c */ /* 0x000fe20003f86070 */
[----:B------:R-:W-:Y:S01]  /*b2f0*/  MUFU.EX2 R166, R166 ;  /* 0x000000a600a67308 */ /* 0x000fe20000000800 */
[----:B------:R-:W-:Y:S01]  /*b300*/  SHF.R.U32.HI R21, RZ, 0x18, R136 ;  /* 0x00000018ff157819 */ /* 0x000fe20000011688 */
[----:B------:R-:W-:Y:S01]  /*b310*/  @!P0 HFMA2.BF16_V2 R241, -RZ.H0_H0, RZ.H0_H0, -R149.H0_H0 ;  /* 0x200000fffff18231 */ /* 0x000fe20000340995 */
[----:B------:R-:W-:Y:S02]  /*b320*/  PRMT R2, R150, 0x5410, R149 ;  /* 0x0000541096027816 */ /* 0x000fe40000000095 */
[----:B------:R-:W-:Y:S02]  /*b330*/  PRMT R140, R20, 0x5410, R21 ;  /* 0x00005410148c7816 */ /* 0x000fe40000000015 */
[----:B------:R-:W-:Y:S01]  /*b340*/  @!P0 PRMT R149, R241, 0x5410, RZ ;  /* 0x00005410f1958816 */ /* 0x000fe200000000ff */
[----:B---3--:R-:W2:Y:S01]  /*b350*/  LDSM.16.MT88.4 R20, [R180+0x10800] ;  /* 0x01080000b414783b */ /* 0x008ea20000004200 */
[----:B------:R-:W-:Y:S01]  /*b360*/  ISETP.GE.U32.AND P0, PT, R205, R0, PT ;  /* 0x00000000cd00720c */ /* 0x000fe20003f06070 */
[----:B------:R-:W-:Y:S01]  /*b370*/  FFMA.FTZ R0, R27, c[0x0][0x23c], -R118 ;  /* 0x00008f001b007a23 */ /* 0x000fe20000010876 */
[----:B------:R-:W-:Y:S02]  /*b380*/  @!P6 PRMT R150, R238, 0x5410, RZ ;  /* 0x00005410ee96e816 */ /* 0x000fe400000000ff */
[----:B------:R-:W-:Y:S01]  /*b390*/  ISETP.GE.U32.AND P6, PT, R205, R138, PT ;  /* 0x0000008acd00720c */ /* 0x000fe20003fc6070 */
[----:B------:R3:W1:Y:S01]  /*b3a0*/  MUFU.EX2 R206, R0 ;  /* 0x0000000000ce7308 */ /* 0x0006620000000800 */
[----:B----4-:R-:W-:Y:S01]  /*b3b0*/  F2FP.BF16.PACK_AB R148, R210, R212 ;  /* 0x000000d4d294723e */ /* 0x010fe200000010ff */
[----:B------:R-:W-:Y:S01]  /*b3c0*/  STG.E.U16 [R170.64+0x40], R150 ;  /* 0x00004096aa007986 */ /* 0x000fe2000c101506 */
[----:B------:R-:W-:Y:S01]  /*b3d0*/  SHF.R.U32.HI R27, RZ, 0x10, R136 ;  /* 0x00000010ff1b7819 */ /* 0x000fe20000011688 */
[----:B------:R-:W-:Y:S01]  /*b3e0*/  IMAD.MOV.U32 R138, RZ, RZ, R172 ;  /* 0x000000ffff8a7224 */ /* 0x000fe200078e00ac */
[----:B------:R-:W-:Y:S01]  /*b3f0*/  LOP3.LUT R24, R24, 0xff, RZ, 0xc0, !PT ;  /* 0x000000ff18187812 */ /* 0x000fe200078ec0ff */
[----:B------:R-:W-:Y:S01]  /*b400*/  STG.E.U16 [R170.64+0x42], R149 ;  /* 0x00004295aa007986 */ /* 0x000fe2000c101506 */
[----:B------:R-:W-:Y:S02]  /*b410*/  LOP3.LUT R27, R27, 0xff, RZ, 0xc0, !PT ;  /* 0x000000ff1b1b7812 */ /* 0x000fe400078ec0ff */
[----:B------:R-:W-:Y:S01]  /*b420*/  PRMT R147, R148, 0x7632, R147 ;  /* 0x0000763294937816 */ /* 0x000fe20000000093 */
[----:B------:R-:W-:Y:S01]  /*b430*/  MUFU.EX2 R172, R131 ;  /* 0x0000008300ac7308 */ /* 0x000fe20000000800 */
[----:B-----5:R-:W-:Y:S01]  /*b440*/  F2FP.BF16.PACK_AB R143, R208, R209 ;  /* 0x000000d1d08f723e */ /* 0x020fe200000010ff */
[----:B------:R-:W-:Y:S01]  /*b450*/  @!P6 HFMA2.BF16_V2 R249, -RZ.H0_H0, RZ.H0_H0, -R148.H0_H0 ;  /* 0x200000fffff9e231 */ /* 0x000fe20000340994 */
[----:B------:R-:W-:Y:S01]  /*b460*/  SHF.R.U32.HI R136, RZ, 0x18, R136 ;  /* 0x00000018ff887819 */ /* 0x000fe20000011688 */
[----:B------:R-:W-:Y:S01]  /*b470*/  @!P5 HFMA2.BF16_V2 R243, -RZ.H0_H0, RZ.H0_H0, -R147.H0_H0 ;  /* 0x200000fffff3d231 */ /* 0x000fe20000340993 */
[----:B------:R-:W-:Y:S01]  /*b480*/  PRMT R144, R143, 0x7632, R144 ;  /* 0x000076328f907816 */ /* 0x000fe20000000090 */
[----:B------:R-:W-:Y:S04]  /*b490*/  @!P4 HFMA2.BF16_V2 R242, -RZ.H0_H0, RZ.H0_H0, -R143.H0_H0 ;  /* 0x200000fffff2c231 */ /* 0x000fe8000034098f */
[----:B------:R-:W-:Y:S01]  /*b4a0*/  @!P0 HFMA2.BF16_V2 R235, -RZ.H0_H0, RZ.H0_H0, -R144.H0_H0 ;  /* 0x200000ffffeb8231 */ /* 0x000fe20000340990 */
[----:B---3--:R-:W-:Y:S02]  /*b4b0*/  LOP3.LUT R0, R117, 0xffff, RZ, 0xc0, !PT ;  /* 0x0000ffff75007812 */ /* 0x008fe400078ec0ff */
[----:B------:R-:W-:Y:S02]  /*b4c0*/  SHF.R.U32.HI R117, RZ, 0x18, R117 ;  /* 0x00000018ff757819 */ /* 0x000fe40000011675 */
[----:B------:R-:W-:Y:S02]  /*b4d0*/  SHF.R.U32.HI R25, RZ, 0x8, R0 ;  /* 0x00000008ff197819 */ /* 0x000fe40000011600 */
[----:B------:R-:W-:Y:S01]  /*b4e0*/  PRMT R32, R24, 0x5410, R117 ;  /* 0x0000541018207816 */ /* 0x000fe20000000075 */
[--C-:B------:R-:W-:Y:S01]  /*b4f0*/  FFMA.FTZ R117, R34, c[0x0][0x23c], -R118.reuse ;  /* 0x00008f0022757a23 */ /* 0x100fe20000010876 */
[----:B------:R-:W-:Y:S01]  /*b500*/  PRMT R33, R26, 0x5410, R25 ;  /* 0x000054101a217816 */ /* 0x000fe20000000019 */
[----:B------:R-:W-:Y:S01]  /*b510*/  FFMA.FTZ R118, R35, c[0x0][0x23c], -R118 ;  /* 0x00008f0023767a23 */ /* 0x000fe20000010876 */
[C---:B--2---:R-:W-:Y:S01]  /*b520*/  HMMA.16816.F32.BF16 R12, R120.reuse, R20, R12 ;  /* 0x00000014780c723c */ /* 0x044fe2000004180c */
[----:B------:R-:W-:Y:S01]  /*b530*/  PRMT R0, R148, 0x5410, R147 ;  /* 0x0000541094007816 */ /* 0x000fe20000000093 */
[----:B------:R2:W-:Y:S01]  /*b540*/  MUFU.EX2 R159, R117 ;  /* 0x00000075009f7308 */ /* 0x0005e20000000800 */
[----:B------:R-:W-:Y:S02]  /*b550*/  @!P6 PRMT R148, R249, 0x5410, RZ ;  /* 0x00005410f994e816 */ /* 0x000fe400000000ff */
[C---:B------:R-:W-:Y:S02]  /*b560*/  ISETP.GE.U32.AND P6, PT, R205.reuse, R27, PT ;  /* 0x0000001bcd00720c */ /* 0x040fe40003fc6070 */
[----:B------:R-:W3:Y:S01]  /*b570*/  LDSM.16.MT88.4 R24, [R177+0xd000] ;  /* 0x00d00000b118783b */ /* 0x000ee20000004200 */
[C---:B------:R-:W-:Y:S01]  /*b580*/  HMMA.16816.F32.BF16 R108, R120.reuse, R22, R108 ;  /* 0x00000016786c723c */ /* 0x040fe2000004186c */
[----:B------:R-:W-:Y:S03]  /*b590*/  FADD.FTZ R20, R226, R139 ;  /* 0x0000008be2147221 */ /* 0x000fe60000010000 */
[----:B------:R-:W-:Y:S01]  /*b5a0*/  PRMT R139, R205, 0x7054, R205 ;  /* 0x00007054cd8b7816 */ /* 0x000fe200000000cd */
[----:B------:R-:W-:Y:S01]  /*b5b0*/  FADD.FTZ R130, R224, R20 ;  /* 0x00000014e0827221 */ /* 0x000fe20000010000 */
[----:B-1----:R-:W-:Y:S01]  /*b5c0*/  F2FP.BF16.PACK_AB R146, R206, R207 ;  /* 0x000000cfce92723e */ /* 0x002fe200000010ff */
[----:B------:R-:W-:Y:S01]  /*b5d0*/  STG.E.U16 [R168.64+0x40], R148 ;  /* 0x00004094a8007986 */ /* 0x000fe2000c101506 */
[C---:B------:R-:W-:Y:S01]  /*b5e0*/  HMMA.16816.F32.BF16 R16, R120.reuse, R124, R16 ;  /* 0x0000007c7810723c */ /* 0x040fe20000041810 */
[--C-:B------:R-:W-:Y:S01]  /*b5f0*/  HSET2.LE.AND R21, R32, R139.reuse, PT ;  /* 0x0000008b20157233 */ /* 0x100fe20003803000 */
[----:B------:R-:W-:Y:S02]  /*b600*/  MUFU.EX2 R118, R118 ;  /* 0x0000007600767308 */ /* 0x000fe40000000800 */
[--C-:B------:R-:W-:Y:S01]  /*b610*/  HSET2.LE.AND R22, R141, R139.reuse, PT ;  /* 0x0000008b8d167233 */ /* 0x100fe20003803000 */
[----:B------:R-:W-:Y:S01]  /*b620*/  PRMT R145, R146, 0x7632, R145 ;  /* 0x0000763292917816 */ /* 0x000fe20000000091 */
[--C-:B------:R-:W-:Y:S01]  /*b630*/  HSET2.LE.AND R20, R33, R139.reuse, PT ;  /* 0x0000008b21147233 */ /* 0x100fe20003803000 */
[----:B------:R-:W-:Y:S01]  /*b640*/  LOP3.LUT R21, R21, R0, RZ, 0xc0, !PT ;  /* 0x0000000015157212 */ /* 0x000fe200078ec0ff */
[----:B------:R-:W-:Y:S01]  /*b650*/  HMMA.16816.F32.BF16 R112, R120, R126, R112 ;  /* 0x0000007e7870723c */ /* 0x000fe20000041870 */
[----:B------:R-:W-:Y:S01]  /*b660*/  PRMT R0, R143, 0x5410, R144 ;  /* 0x000054108f007816 */ /* 0x000fe20000000090 */
[----:B------:R-:W1:Y:S02]  /*b670*/  LDSM.16.MT88.4 R32, [R180+0xd000] ;  /* 0x00d00000b420783b */ /* 0x000e640000004200 */
[----:B------:R-:W-:Y:S01]  /*b680*/  HSET2.LE.AND R23, R140, R139, PT ;  /* 0x0000008b8c177233 */ /* 0x000fe20003803000 */
[----:B------:R-:W-:Y:S01]  /*b690*/  LOP3.LUT R22, R22, R0, RZ, 0xc0, !PT ;  /* 0x0000000016167212 */ /* 0x000fe200078ec0ff */
[----:B------:R-:W-:Y:S01]  /*b6a0*/  IMAD.MOV.U32 R226, RZ, RZ, R138 ;  /* 0x000000ffffe27224 */ /* 0x000fe200078e008a */
[----:B------:R-:W-:Y:S01]  /*b6b0*/  PRMT R0, R146, 0x5410, R145 ;  /* 0x0000541092007816 */ /* 0x000fe20000000091 */
[----:B------:R-:W-:Y:S01]  /*b6c0*/  @!P6 HFMA2.BF16_V2 R237, -RZ.H0_H0, RZ.H0_H0, -R146.H0_H0 ;  /* 0x200000ffffede231 */ /* 0x000fe20000340992 */
[----:B------:R-:W-:Y:S01]  /*b6d0*/  LOP3.LUT R20, R20, R2, RZ, 0xc0, !PT ;  /* 0x0000000214147212 */ /* 0x000fe200078ec0ff */
[----:B------:R-:W4:Y:S02]  /*b6e0*/  LDSM.16.MT88.4 R120, [R179+0xd000] ;  /* 0x00d00000b378783b */ /* 0x000f240000004200 */
[----:B------:R-:W-:Y:S01]  /*b6f0*/  LOP3.LUT R23, R23, R0, RZ, 0xc0, !PT ;  /* 0x0000000017177212 */ /* 0x000fe200078ec0ff */
[----:B------:R-:W-:Y:S01]  /*b700*/  FADD.FTZ R2, R203, R130 ;  /* 0x00000082cb027221 */ /* 0x000fe20000010000 */
[----:B------:R-:W-:Y:S01]  /*b710*/  @!P4 PRMT R143, R242, 0x5410, RZ ;  /* 0x00005410f28fc816 */ /* 0x000fe200000000ff */
[----:B------:R-:W-:Y:S01]  /*b720*/  MUFU.EX2 R203, R132 ;  /* 0x0000008400cb7308 */ /* 0x000fe20000000800 */
[----:B------:R-:W-:Y:S02]  /*b730*/  @!P5 PRMT R147, R243, 0x5410, RZ ;  /* 0x00005410f393d816 */ /* 0x000fe400000000ff */
[----:B------:R-:W5:Y:S01]  /*b740*/  LDSM.16.MT88.4 R124, [R177+0xf000] ;  /* 0x00f00000b17c783b */ /* 0x000f620000004200 */
[----:B------:R-:W-:Y:S02]  /*b750*/  @!P0 PRMT R144, R235, 0x5410, RZ ;  /* 0x00005410eb908816 */ /* 0x000fe400000000ff */
[----:B------:R-:W-:Y:S01]  /*b760*/  @!P6 PRMT R146, R237, 0x5410, RZ ;  /* 0x00005410ed92e816 */ /* 0x000fe200000000ff */
[C---:B---3--:R-:W-:Y:S01]  /*b770*/  HMMA.16816.F32.BF16 R4, R20.reuse, R24, R4 ;  /* 0x000000181404723c */ /* 0x048fe20000041804 */
[----:B------:R-:W-:Y:S03]  /*b780*/  ISETP.GE.U32.AND P5, PT, R205, R136, PT ;  /* 0x00000088cd00720c */ /* 0x000fe60003fa6070 */
[----:B------:R-:W-:Y:S04]  /*b790*/  STG.E.U16 [R168.64+0x42], R147 ;  /* 0x00004293a8007986 */ /* 0x000fe8000c101506 */
[----:B------:R-:W-:Y:S01]  /*b7a0*/  STG.E.U16 [R170.64+0x50], R143 ;  /* 0x0000508faa007986 */ /* 0x000fe2000c101506 */
[C---:B------:R-:W-:Y:S03]  /*b7b0*/  HMMA.16816.F32.BF16 R8, R20.reuse, R26, R8 ;  /* 0x0000001a1408723c */ /* 0x040fe60000041808 */
[----:B------:R-:W3:Y:S02]  /*b7c0*/  LDSM.16.MT88.4 R24, [R178+0xf000] ;  /* 0x00f00000b218783b */ /* 0x000ee40000004200 */
[----:B------:R-:W-:Y:S03]  /*b7d0*/  @!P5 HFMA2.BF16_V2 R234, -RZ.H0_H0, RZ.H0_H0, -R145.H0_H0 ;  /* 0x200000ffffead231 */ /* 0x000fe60000340991 */
[C---:B------:R-:W-:Y:S03]  /*b7e0*/  HMMA.16816.F32.BF16 R36, R20.reuse, R28, R36 ;  /* 0x0000001c1424723c */ /* 0x040fe60000041824 */
[----:B------:R-:W-:Y:S01]  /*b7f0*/  STG.E.U16 [R170.64+0x52], R144 ;  /* 0x00005290aa007986 */ /* 0x000fe2000c101506 */
[----:B------:R-:W-:Y:S03]  /*b800*/  @!P5 PRMT R145, R234, 0x5410, RZ ;  /* 0x00005410ea91d816 */ /* 0x000fe600000000ff */
[----:B------:R-:W-:Y:S01]  /*b810*/  STG.E.U16 [R168.64+0x50], R146 ;  /* 0x00005092a8007986 */ /* 0x000fe2000c101506 */
[C---:B------:R-:W-:Y:S03]  /*b820*/  HMMA.16816.F32.BF16 R40, R20.reuse, R30, R40 ;  /* 0x0000001e1428723c */ /* 0x040fe60000041828 */
[----:B------:R-:W2:Y:S05]  /*b830*/  LDSM.16.MT88.4 R28, [R180+0xf000] ;  /* 0x00f00000b41c783b */ /* 0x000eaa0000004200 */
[C---:B-1----:R-:W-:Y:S03]  /*b840*/  HMMA.16816.F32.BF16 R44, R20.reuse, R32, R44 ;  /* 0x00000020142c723c */ /* 0x042fe6000004182c */
[----:B------:R-:W-:Y:S05]  /*b850*/  STG.E.U16 [R168.64+0x52], R145 ;  /* 0x00005291a8007986 */ /* 0x000fea000c101506 */
[C---:B------:R-:W-:Y:S01]  /*b860*/  HMMA.16816.F32.BF16 R48, R20.reuse, R34, R48 ;  /* 0x000000221430723c */ /* 0x040fe20000041830 */
[----:B------:R-:W1:Y:S07]  /*b870*/  LDSM.16.MT88.4 R32, [R179+0xf000] ;  /* 0x00f00000b320783b */ /* 0x000e6e0000004200 */
[C---:B----4-:R-:W-:Y:S07]  /*b880*/  HMMA.16816.F32.BF16 R52, R20.reuse, R120, R52 ;  /* 0x000000781434723c */ /* 0x050fee0000041834 */
[----:B------:R-:W-:Y:S01]  /*b890*/  FADD.FTZ R120, R167, R128 ;  /* 0x00000080a7787221 */ /* 0x000fe20000010000 */
[C---:B------:R-:W-:Y:S01]  /*b8a0*/  HMMA.16816.F32.BF16 R56, R20.reuse, R122, R56 ;  /* 0x0000007a1438723c */ /* 0x040fe20000041838 */
[----:B------:R-:W-:Y:S03]  /*b8b0*/  MUFU.EX2 R167, R137 ;  /* 0x0000008900a77308 */ /* 0x000fe60000000800 */
[----:B------:R-:W-:Y:S03]  /*b8c0*/  FADD.FTZ R120, R211, R120 ;  /* 0x00000078d3787221 */ /* 0x000fe60000010000 */
[----:B------:R-:W-:Y:S01]  /*b8d0*/  IMAD.WIDE.U32 R122, R175, -0x2daee0ad, RZ ;  /* 0xd2511f53af7a7825 */ /* 0x000fe200078e00ff */
[C---:B-----5:R-:W-:Y:S03]  /*b8e0*/  HMMA.16816.F32.BF16 R60, R20.reuse, R124, R60 ;  /* 0x0000007c143c723c */ /* 0x060fe6000004183c */
[----:B------:R-:W4:Y:S01]  /*b8f0*/  MUFU.EX2 R175, R129 ;  /* 0x0000008100af7308 */ /* 0x000f220000000800 */
[----:B------:R-:W-:Y:S01]  /*b900*/  FADD.FTZ R136, R215, R120 ;  /* 0x00000078d7887221 */ /* 0x000fe20000010000 */
[----:B------:R-:W-:Y:S02]  /*b910*/  LOP3.LUT R0, R123, R174, R173, 0x96, !PT ;  /* 0x000000ae7b007212 */ /* 0x000fe400078e96ad */
[----:B------:R-:W-:Y:S01]  /*b920*/  FADD.FTZ R124, R204, R2 ;  /* 0x00000002cc7c7221 */ /* 0x000fe20000010000 */
[C---:B------:R-:W-:Y:S01]  /*b930*/  HMMA.16816.F32.BF16 R64, R20.reuse, R126, R64 ;  /* 0x0000007e1440723c */ /* 0x040fe20000041840 */
[----:B------:R-:W-:Y:S03]  /*b940*/  FADD.FTZ R160, R217, R136 ;  /* 0x00000088d9a07221 */ /* 0x000fe60000010000 */
[----:B------:R-:W-:Y:S01]  /*b950*/  FADD.FTZ R128, R216, R124 ;  /* 0x0000007cd8807221 */ /* 0x000fe20000010000 */
[----:B------:R-:W5:Y:S01]  /*b960*/  MUFU.EX2 R204, R133 ;  /* 0x0000008500cc7308 */ /* 0x000f620000000800 */
[----:B------:R-:W-:Y:S01]  /*b970*/  LDSM.16.MT88.4 R124, [R177+0xd800] ;  /* 0x00d80000b17c783b */ /* 0x000fe20000004200 */
[----:B------:R-:W-:Y:S01]  /*b980*/  LOP3.LUT R2, R0, 0xff, RZ, 0xc0, !PT ;  /* 0x000000ff00027812 */ /* 0x000fe200078ec0ff */
[C---:B---3--:R-:W-:Y:S01]  /*b990*/  HMMA.16816.F32.BF16 R68, R20.reuse, R24, R68 ;  /* 0x000000181444723c */ /* 0x048fe20000041844 */
[----:B------:R-:W-:Y:S02]  /*b9a0*/  FADD.FTZ R161, R218, R128 ;  /* 0x00000080daa17221 */ /* 0x000fe40000010000 */
[C---:B------:R-:W-:Y:S02]  /*b9b0*/  ISETP.GE.U32.AND P4, PT, R205.reuse, R2, PT ;  /* 0x00000002cd00720c */ /* 0x040fe40003f86070 */
[----:B------:R-:W-:Y:S02]  /*b9c0*/  LOP3.LUT R2, R0, 0xffff, RZ, 0xc0, !PT ;  /* 0x0000ffff00027812 */ /* 0x000fe400078ec0ff */
[----:B--2---:R-:W-:Y:S01]  /*b9d0*/  SHF.R.U32.HI R117, RZ, 0x18, R122 ;  /* 0x00000018ff757819 */ /* 0x004fe2000001167a */
[C---:B------:R-:W-:Y:S01]  /*b9e0*/  HMMA.16816.F32.BF16 R72, R20.reuse, R26, R72 ;  /* 0x0000001a1448723c */ /* 0x040fe20000041848 */
[----:B------:R-:W2:Y:S03]  /*b9f0*/  LDSM.16.MT88.4 R24, [R177+0x11000] ;  /* 0x01100000b118783b */ /* 0x000ea60000004200 */
[----:B----4-:R-:W-:Y:S02]  /*ba00*/  F2FP.BF16.PACK_AB R140, R172, R175 ;  /* 0x000000afac8c723e */ /* 0x010fe400000010ff */
[----:B------:R-:W-:Y:S02]  /*ba10*/  SHF.R.U32.HI R2, RZ, 0x8, R2 ;  /* 0x00000008ff027819 */ /* 0x000fe40000011602 */
[C---:B------:R-:W-:Y:S01]  /*ba20*/  HMMA.16816.F32.BF16 R76, R20.reuse, R28, R76 ;  /* 0x0000001c144c723c */ /* 0x040fe2000004184c */
[----:B------:R-:W-:Y:S03]  /*ba30*/  LDSM.16.MT88.4 R128, [R180+0xd800] ;  /* 0x00d80000b480783b */ /* 0x000fe60000004200 */
[----:B------:R-:W-:Y:S02]  /*ba40*/  PRMT R119, R140, 0x7632, R119 ;  /* 0x000076328c777816 */ /* 0x000fe40000000077 */
[----:B-----5:R-:W-:Y:S02]  /*ba50*/  F2FP.BF16.PACK_AB R142, R204, R203 ;  /* 0x000000cbcc8e723e */ /* 0x020fe400000010ff */
[C---:B------:R-:W-:Y:S01]  /*ba60*/  HMMA.16816.F32.BF16 R80, R20.reuse, R30, R80 ;  /* 0x0000001e1450723c */ /* 0x040fe20000041850 */
[----:B------:R-:W3:Y:S03]  /*ba70*/  LDSM.16.MT88.4 R28, [R178+0x11000] ;  /* 0x01100000b21c783b */ /* 0x000ee60000004200 */
[----:B------:R-:W-:Y:S01]  /*ba80*/  @!P4 HFMA2.BF16_V2 R236, -RZ.H0_H0, RZ.H0_H0, -R142.H0_H0 ;  /* 0x200000ffffecc231 */ /* 0x000fe2000034098e */
[----:B------:R-:W-:Y:S02]  /*ba90*/  PRMT R141, R142, 0x7632, R141 ;  /* 0x000076328e8d7816 */ /* 0x000fe4000000008d */
[----:B------:R-:W-:Y:S01]  /*baa0*/  PRMT R120, R140, 0x5410, R119 ;  /* 0x000054108c787816 */ /* 0x000fe20000000077 */
[C---:B-1----:R-:W-:Y:S01]  /*bab0*/  HMMA.16816.F32.BF16 R84, R20.reuse, R32, R84 ;  /* 0x000000201454723c */ /* 0x042fe20000041854 */
[----:B------:R-:W-:Y:S03]  /*bac0*/  LDSM.16.MT88.4 R132, [R179+0xd800] ;  /* 0x00d80000b384783b */ /* 0x000fe60000004200 */
[----:B------:R-:W-:Y:S02]  /*bad0*/  PRMT R121, R142, 0x5410, R141 ;  /* 0x000054108e797816 */ /* 0x000fe4000000008d */
[----:B------:R-:W-:Y:S02]  /*bae0*/  @!P4 PRMT R142, R236, 0x5410, RZ ;  /* 0x00005410ec8ec816 */ /* 0x000fe400000000ff */
[C---:B------:R-:W-:Y:S01]  /*baf0*/  HMMA.16816.F32.BF16 R88, R20.reuse, R34, R88 ;  /* 0x000000221458723c */ /* 0x040fe20000041858 */
[----:B------:R-:W1:Y:S03]  /*bb00*/  LDSM.16.MT88.4 R32, [R180+0x11000] ;  /* 0x01100000b420783b */ /* 0x000e660000004200 */
[----:B------:R-:W-:Y:S04]  /*bb10*/  LOP3.LUT R2, R2, 0xffff, RZ, 0xc0, !PT ;  /* 0x0000ffff02027812 */ /* 0x000fe800078ec0ff */
[C---:B------:R-:W-:Y:S01]  /*bb20*/  ISETP.GE.U32.AND P0, PT, R205.reuse, R2, PT ;  /* 0x00000002cd00720c */ /* 0x040fe20003f06070 */
[C---:B--2---:R-:W-:Y:S01]  /*bb30*/  HMMA.16816.F32.BF16 R92, R20.reuse, R24, R92 ;  /* 0x00000018145c723c */ /* 0x044fe2000004185c */
[----:B------:R-:W-:Y:S02]  /*bb40*/  STG.E.U16 [R170.64+0x60], R142 ;  /* 0x0000608eaa007986 */ /* 0x000fe4000c101506 */
[--C-:B------:R-:W-:Y:S04]  /*bb50*/  SHF.R.U32.HI R2, RZ, 0x18, R0.reuse ;  /* 0x00000018ff027819 */ /* 0x100fe80000011600 */
[C---:B------:R-:W-:Y:S01]  /*bb60*/  ISETP.GE.U32.AND P6, PT, R205.reuse, R2, PT ;  /* 0x00000002cd00720c */ /* 0x040fe20003fc6070 */
[C---:B------:R-:W-:Y:S01]  /*bb70*/  HMMA.16816.F32.BF16 R96, R20.reuse, R26, R96 ;  /* 0x0000001a1460723c */ /* 0x040fe20000041860 */
[----:B------:R-:W2:Y:S03]  /*bb80*/  LDSM.16.MT88.4 R24, [R179+0x11000] ;  /* 0x01100000b318783b */ /* 0x000ea60000004200 */
[C---:B------:R-:W-:Y:S01]  /*bb90*/  LOP3.LUT R2, R122.reuse, 0xff, RZ, 0xc0, !PT ;  /* 0x000000ff7a027812 */ /* 0x040fe200078ec0ff */
[----:B------:R-:W-:Y:S03]  /*bba0*/  @!P0 HFMA2.BF16_V2 R240, -RZ.H0_H0, RZ.H0_H0, -R141.H0_H0 ;  /* 0x200000fffff08231 */ /* 0x000fe6000034098d */
[C---:B---3--:R-:W-:Y:S01]  /*bbb0*/  HMMA.16816.F32.BF16 R100, R20.reuse, R28, R100 ;  /* 0x0000001c1464723c */ /* 0x048fe20000041864 */
[C---:B------:R-:W-:Y:S03]  /*bbc0*/  ISETP.GE.U32.AND P5, PT, R205.reuse, R2, PT ;  /* 0x00000002cd00720c */ /* 0x040fe60003fa6070 */
[----:B------:R-:W-:Y:S01]  /*bbd0*/  SHF.R.U32.HI R2, RZ, 0x10, R0 ;  /* 0x00000010ff027819 */ /* 0x000fe20000011600 */
[----:B------:R-:W-:Y:S01]  /*bbe0*/  @!P6 HFMA2.BF16_V2 R232, -RZ.H0_H0, RZ.H0_H0, -R119.H0_H0 ;  /* 0x200000ffffe8e231 */ /* 0x000fe20000340977 */
[----:B------:R-:W-:Y:S02]  /*bbf0*/  LOP3.LUT R0, R122, 0xffff, RZ, 0xc0, !PT ;  /* 0x0000ffff7a007812 */ /* 0x000fe400078ec0ff */
[C---:B------:R-:W-:Y:S01]  /*bc00*/  HMMA.16816.F32.BF16 R104, R20.reuse, R30, R104 ;  /* 0x0000001e1468723c */ /* 0x040fe20000041868 */
[----:B------:R-:W-:Y:S03]  /*bc10*/  LOP3.LUT R2, R2, 0xff, RZ, 0xc0, !PT ;  /* 0x000000ff02027812 */ /* 0x000fe600078ec0ff */
[----:B------:R-:W-:Y:S02]  /*bc20*/  SHF.R.U32.HI R0, RZ, 0x8, R0 ;  /* 0x00000008ff007819 */ /* 0x000fe40000011600 */
[C---:B------:R-:W-:Y:S02]  /*bc30*/  ISETP.GE.U32.AND P4, PT, R205.reuse, R2, PT ;  /* 0x00000002cd00720c */ /* 0x040fe40003f86070 */
[C---:B-1----:R-:W-:Y:S01]  /*bc40*/  HMMA.16816.F32.BF16 R12, R20.reuse, R32, R12 ;  /* 0x00000020140c723c */ /* 0x042fe2000004180c */
[----:B------:R-:W-:Y:S03]  /*bc50*/  LOP3.LUT R2, R0, 0xffff, RZ, 0xc0, !PT ;  /* 0x0000ffff00027812 */ /* 0x000fe600078ec0ff */
[----:B------:R-:W-:Y:S02]  /*bc60*/  @!P0 PRMT R141, R240, 0x5410, RZ ;  /* 0x00005410f08d8816 */ /* 0x000fe400000000ff */
[----:B------:R-:W-:Y:S02]  /*bc70*/  ISETP.GE.U32.AND P0, PT, R205, R2, PT ;  /* 0x00000002cd00720c */ /* 0x000fe40003f06070 */
[C---:B------:R-:W-:Y:S01]  /*bc80*/  HMMA.16816.F32.BF16 R108, R20.reuse, R34, R108 ;  /* 0x00000022146c723c */ /* 0x040fe2000004186c */
[--C-:B------:R-:W-:Y:S01]  /*bc90*/  SHF.R.U32.HI R2, RZ, 0x10, R122.reuse ;  /* 0x00000010ff027819 */ /* 0x100fe2000001167a */
[----:B------:R-:W1:Y:S02]  /*bca0*/  LDSM.16.MT88.4 R32, [R178+0xd800] ;  /* 0x00d80000b220783b */ /* 0x000e640000004200 */
[----:B------:R-:W-:Y:S01]  /*bcb0*/  @!P4 HFMA2.BF16_V2 R233, -RZ.H0_H0, RZ.H0_H0, -R140.H0_H0 ;  /* 0x200000ffffe9c231 */ /* 0x000fe2000034098c */
[----:B------:R-:W-:Y:S02]  /*bcc0*/  LOP3.LUT R2, R2, 0xff, RZ, 0xc0, !PT ;  /* 0x000000ff02027812 */ /* 0x000fe400078ec0ff */
[C---:B------:R-:W-:Y:S01]  /*bcd0*/  LOP3.LUT R28, R122.reuse, 0xffff, RZ, 0xc0, !PT ;  /* 0x0000ffff7a1c7812 */ /* 0x040fe200078ec0ff */
[C---:B--2---:R-:W-:Y:S02]  /*bce0*/  HMMA.16816.F32.BF16 R16, R20.reuse, R24, R16 ;  /* 0x000000181410723c */ /* 0x044fe40000041810 */
[----:B------:R-:W-:Y:S02]  /*bcf0*/  STG.E.U16 [R170.64+0x62], R141 ;  /* 0x0000628daa007986 */ /* 0x000fe4000c101506 */
[----:B------:R-:W-:Y:S02]  /*bd00*/  @!P4 PRMT R140, R233, 0x5410, RZ ;  /* 0x00005410e98cc816 */ /* 0x000fe400000000ff */
[----:B------:R-:W-:Y:S02]  /*bd10*/  ISETP.GE.U32.AND P4, PT, R205, R2, PT ;  /* 0x00000002cd00720c */ /* 0x000fe40003f86070 */
[--C-:B------:R-:W-:Y:S01]  /*bd20*/  SHF.R.U32.HI R2, RZ, 0x10, R122.reuse ;  /* 0x00000010ff027819 */ /* 0x100fe2000001167a */
[----:B------:R-:W-:Y:S03]  /*bd30*/  HMMA.16816.F32.BF16 R112, R20, R26, R112 ;  /* 0x0000001a1470723c */ /* 0x000fe60000041870 */
[----:B------:R-:W-:Y:S01]  /*bd40*/  LOP3.LUT R0, R123, R174, R173, 0x96, !PT ;  /* 0x000000ae7b007212 */ /* 0x000fe200078e96ad */
[----:B------:R-:W-:Y:S01]  /*bd50*/  LDSM.16.MT88.4 R24, [R178+0xf800] ;  /* 0x00f80000b218783b */ /* 0x000fe20000004200 */
[----:B------:R-:W-:Y:S02]  /*bd60*/  SHF.R.U32.HI R29, RZ, 0x18, R122 ;  /* 0x00000018ff1d7819 */ /* 0x000fe4000001167a */
[----:B------:R-:W-:Y:S02]  /*bd70*/  LOP3.LUT R122, R122, 0xff, RZ, 0xc0, !PT ;  /* 0x000000ff7a7a7812 */ /* 0x000fe400078ec0ff */
[----:B------:R-:W-:Y:S03]  /*bd80*/  LOP3.LUT R2, R2, 0xff, RZ, 0xc0, !PT ;  /* 0x000000ff02027812 */ /* 0x000fe600078ec0ff */
[----:B------:R-:W-:Y:S01]  /*bd90*/  STG.E.U16 [R168.64+0x60], R140 ;  /* 0x0000608ca8007986 */ /* 0x000fe2000c101506 */
[----:B------:R-:W-:Y:S02]  /*bda0*/  SHF.R.U32.HI R28, RZ, 0x8, R28 ;  /* 0x00000008ff1c7819 */ /* 0x000fe4000001161c */
[----:B------:R-:W-:Y:S02]  /*bdb0*/  PRMT R31, R2, 0x5410, R117 ;  /* 0x00005410021f7816 */ /* 0x000fe40000000075 */
[----:B------:R-:W-:Y:S02]  /*bdc0*/  PRMT R122, R122, 0x5410, R28 ;  /* 0x000054107a7a7816 */ /* 0x000fe4000000001c */
[----:B------:R-:W-:Y:S01]  /*bdd0*/  LOP3.LUT R2, R0, 0xffff, RZ, 0xc0, !PT ;  /* 0x0000ffff00027812 */ /* 0x000fe200078ec0ff */
[--C-:B------:R-:W-:Y:S01]  /*bde0*/  HSET2.LE.AND R31, R31, R139.reuse, PT ;  /* 0x0000008b1f1f7233 */ /* 0x100fe20003803000 */
[--C-:B------:R-:W-:Y:S02]  /*bdf0*/  SHF.R.U32.HI R28, RZ, 0x10, R0.reuse ;  /* 0x00000010ff1c7819 */ /* 0x100fe40000011600 */
[----:B------:R-:W-:Y:S02]  /*be00*/  @!P6 PRMT R119, R232, 0x5410, RZ ;  /* 0x00005410e877e816 */ /* 0x000fe400000000ff */
[----:B------:R-:W-:Y:S02]  /*be10*/  ISETP.GE.U32.AND P6, PT, R205, R29, PT ;  /* 0x0000001dcd00720c */ /* 0x000fe40003fc6070 */
[----:B------:R-:W-:Y:S01]  /*be20*/  LOP3.LUT R28, R28, 0xff, RZ, 0xc0, !PT ;  /* 0x000000ff1c1c7812 */ /* 0x000fe200078ec0ff */
[----:B------:R-:W-:Y:S01]  /*be30*/  STG.E.U16 [R168.64+0x62], R119 ;  /* 0x00006277a8007986 */ /* 0x000fe2000c101506 */
[----:B------:R-:W-:Y:S02]  /*be40*/  LOP3.LUT R30, R0, 0xff, RZ, 0xc0, !PT ;  /* 0x000000ff001e7812 */ /* 0x000fe400078ec0ff */
[----:B------:R-:W-:Y:S02]  /*be50*/  SHF.R.U32.HI R29, RZ, 0x18, R0 ;  /* 0x00000018ff1d7819 */ /* 0x000fe40000011600 */
[----:B------:R-:W-:Y:S02]  /*be60*/  SHF.R.U32.HI R0, RZ, 0x8, R2 ;  /* 0x00000008ff007819 */ /* 0x000fe40000011602 */
[----:B------:R-:W-:Y:S02]  /*be70*/  F2FP.BF16.PACK_AB R2, R166, R167 ;  /* 0x000000a7a602723e */ /* 0x000fe400000010ff */
[--C-:B------:R-:W-:Y:S02]  /*be80*/  PRMT R30, R30, 0x5410, R0.reuse ;  /* 0x000054101e1e7816 */ /* 0x100fe40000000000 */
[----:B------:R-:W-:Y:S01]  /*be90*/  PRMT R29, R28, 0x5410, R29 ;  /* 0x000054101c1d7816 */ /* 0x000fe2000000001d */
[----:B------:R-:W-:Y:S01]  /*bea0*/  @!P5 HFMA2.BF16_V2 R228, -RZ.H0_H0, RZ.H0_H0, -R2.H0_H0 ;  /* 0x200000ffffe4d231 */ /* 0x000fe20000340902 */
[----:B------:R-:W-:Y:S01]  /*beb0*/  PRMT R0, R2, 0x7632, R0 ;  /* 0x0000763202007816 */ /* 0x000fe20000000000 */
[--C-:B------:R-:W-:Y:S01]  /*bec0*/  HSET2.LE.AND R28, R30, R139.reuse, PT ;  /* 0x0000008b1e1c7233 */ /* 0x100fe20003803000 */
[----:B------:R-:W-:Y:S01]  /*bed0*/  F2FP.BF16.PACK_AB R117, R118, R159 ;  /* 0x0000009f7675723e */ /* 0x000fe200000010ff */
[--C-:B------:R-:W-:Y:S01]  /*bee0*/  HSET2.LE.AND R29, R29, R139.reuse, PT ;  /* 0x0000008b1d1d7233 */ /* 0x100fe20003803000 */
[----:B------:R-:W-:Y:S01]  /*bef0*/  PRMT R20, R2, 0x5410, R0 ;  /* 0x0000541002147816 */ /* 0x000fe20000000000 */
[----:B------:R-:W-:Y:S01]  /*bf00*/  HSET2.LE.AND R30, R122, R139, PT ;  /* 0x0000008b7a1e7233 */ /* 0x000fe20003803000 */
[----:B------:R-:W-:Y:S01]  /*bf10*/  LOP3.LUT R31, R31, R117, RZ, 0xc0, !PT ;  /* 0x000000751f1f7212 */ /* 0x000fe200078ec0ff */
[----:B------:R-:W-:Y:S01]  /*bf20*/  LDSM.16.MT88.4 R136, [R180+0xf800] ;  /* 0x00f80000b488783b */ /* 0x000fe20000004200 */
[----:B------:R-:W-:Y:S01]  /*bf30*/  LOP3.LUT R28, R28, R121, RZ, 0xc0, !PT ;  /* 0x000000791c1c7212 */ /* 0x000fe200078ec0ff */
[----:B------:R-:W-:Y:S01]  /*bf40*/  @!P0 HFMA2.BF16_V2 R231, -RZ.H0_H0, RZ.H0_H0, -R0.H0_H0 ;  /* 0x200000ffffe78231 */ /* 0x000fe20000340900 */
[----:B------:R-:W-:Y:S01]  /*bf50*/  LOP3.LUT R30, R30, R20, RZ, 0xc0, !PT ;  /* 0x000000141e1e7212 */ /* 0x000fe200078ec0ff */
[--C-:B------:R-:W-:Y:S01]  /*bf60*/  @!P4 HFMA2.BF16_V2 R230, -RZ.H0_H0, RZ.H0_H0, -R117.reuse.H0_H0 ;  /* 0x200000ffffe6c231 */ /* 0x100fe20000340975 */
[----:B------:R-:W-:Y:S01]  /*bf70*/  LOP3.LUT R29, R29, R120, RZ, 0xc0, !PT ;  /* 0x000000781d1d7212 */ /* 0x000fe200078ec0ff */
[----:B------:R-:W-:Y:S01]  /*bf80*/  @!P6 HFMA2.BF16_V2 R229, -RZ.H0_H0, RZ.H0_H0, -R117.H1_H1 ;  /* 0x200000ffffe5e231 */ /* 0x000fe20000360975 */
[----:B------:R-:W-:Y:S01]  /*bf90*/  @!P0 PRMT R0, R231, 0x5410, RZ ;  /* 0x00005410e7008816 */ /* 0x000fe200000000ff */
[----:B------:R-:W2:Y:S01]  /*bfa0*/  LDSM.16.MT88.4 R20, [R177+0xf800] ;  /* 0x00f80000b114783b */ /* 0x000ea20000004200 */
[----:B------:R-:W-:Y:S03]  /*bfb0*/  @!P5 PRMT R2, R228, 0x5410, RZ ;  /* 0x00005410e402d816 */ /* 0x000fe600000000ff */
[C---:B------:R-:W-:Y:S04]  /*bfc0*/  HMMA.16816.F32.BF16 R120, R28.reuse, R124, R4 ;  /* 0x0000007c1c78723c */ /* 0x040fe80000041804 */
[----:B------:R-:W3:Y:S04]  /*bfd0*/  LDSM.16.MT88.4 R4, [R179+0xf800] ;  /* 0x00f80000b304783b */ /* 0x000ee80000004200 */
[C---:B------:R-:W-:Y:S04]  /*bfe0*/  HMMA.16816.F32.BF16 R124, R28.reuse, R126, R8 ;  /* 0x0000007e1c7c723c */ /* 0x040fe80000041808 */
[----:B------:R-:W4:Y:S04]  /*bff0*/  LDSM.16.MT88.4 R8, [R177+0x11800] ;  /* 0x01180000b108783b */ /* 0x000f280000004200 */
[C---:B-1----:R-:W-:Y:S04]  /*c000*/  HMMA.16816.F32.BF16 R36, R28.reuse, R32, R36 ;  /* 0x000000201c24723c */ /* 0x042fe80000041824 */
[----:B------:R1:W-:Y:S04]  /*c010*/  STG.E.U16 [R170.64+0x72], R0 ;  /* 0x00007200aa007986 */ /* 0x0003e8000c101506 */
[C---:B------:R-:W-:Y:S01]  /*c020*/  HMMA.16816.F32.BF16 R40, R28.reuse, R34, R40 ;  /* 0x000000221c28723c */ /* 0x040fe20000041828 */
[----:B------:R-:W5:Y:S07]  /*c030*/  LDSM.16.MT88.4 R32, [R178+0x11800] ;  /* 0x01180000b220783b */ /* 0x000f6e0000004200 */
[C---:B------:R-:W-:Y:S01]  /*c040*/  HMMA.16816.F32.BF16 R44, R28.reuse, R128, R44 ;  /* 0x000000801c2c723c */ /* 0x040fe2000004182c */
[----:B------:R1:W-:Y:S07]  /*c050*/  STG.E.U16 [R170.64+0x70], R2 ;  /* 0x00007002aa007986 */ /* 0x0003ee000c101506 */
[C---:B------:R-:W-:Y:S08]  /*c060*/  HMMA.16816.F32.BF16 R48, R28.reuse, R130, R48 ;  /* 0x000000821c30723c */ /* 0x040ff00000041830 */
[C---:B------:R-:W-:Y:S08]  /*c070*/  HMMA.16816.F32.BF16 R52, R28.reuse, R132, R52 ;  /* 0x000000841c34723c */ /* 0x040ff00000041834 */
[C---:B------:R-:W-:Y:S08]  /*c080*/  HMMA.16816.F32.BF16 R56, R28.reuse, R134, R56 ;  /* 0x000000861c38723c */ /* 0x040ff00000041838 */
[C---:B--2---:R-:W-:Y:S07]  /*c090*/  HMMA.16816.F32.BF16 R60, R28.reuse, R20, R60 ;  /* 0x000000141c3c723c */ /* 0x044fee000004183c */
[----:B------:R-:W-:Y:S01]  /*c0a0*/  @P6 PRMT R20, R117, 0x7632, R20 ;  /* 0x0000763275146816 */ /* 0x000fe20000000014 */
[C---:B------:R-:W-:Y:S01]  /*c0b0*/  HMMA.16816.F32.BF16 R64, R28.reuse, R22, R64 ;  /* 0x000000161c40723c */ /* 0x040fe20000041840 */
[----:B------:R-:W-:Y:S02]  /*c0c0*/  @!P4 PRMT R117, R230, 0x5410, RZ ;  /* 0x00005410e675c816 */ /* 0x000fe400000000ff */
[----:B------:R-:W-:Y:S01]  /*c0d0*/  ISETP.GT.AND P4, PT, R202, RZ, PT ;  /* 0x000000ffca00720c */ /* 0x000fe20003f84270 */
[----:B------:R-:W-:Y:S01]  /*c0e0*/  FADD.FTZ R21, R226, R161 ;  /* 0x000000a1e2157221 */ /* 0x000fe20000010000 */
[----:B------:R-:W-:Y:S01]  /*c0f0*/  @!P6 PRMT R20, R229, 0x5410, RZ ;  /* 0x00005410e514e816 */ /* 0x000fe200000000ff */
[----:B------:R2:W-:Y:S01]  /*c100*/  STG.E.U16 [R168.64+0x70], R117 ;  /* 0x00007075a8007986 */ /* 0x0005e2000c101506 */
[----:B------:R-:W-:Y:S01]  /*c110*/  FADD.FTZ R23, R227, R160 ;  /* 0x000000a0e3177221 */ /* 0x000fe20000010000 */
[C---:B------:R-:W-:Y:S01]  /*c120*/  HMMA.16816.F32.BF16 R68, R28.reuse, R24, R68 ;  /* 0x000000181c44723c */ /* 0x040fe20000041844 */
[----:B------:R-:W-:Y:S01]  /*c130*/  FADD.FTZ R22, R214, R21 ;  /* 0x00000015d6167221 */ /* 0x000fe20000010000 */
[----:B------:R-:W-:Y:S02]  /*c140*/  STG.E.U16 [R168.64+0x72], R20 ;  /* 0x00007214a8007986 */ /* 0x000fe4000c101506 */
[----:B------:R-:W-:Y:S02]  /*c150*/  FADD.FTZ R21, R212, R23 ;  /* 0x00000017d4157221 */ /* 0x000fe40000010000 */
[----:B------:R-:W-:Y:S02]  /*c160*/  FADD.FTZ R22, R213, R22 ;  /* 0x00000016d5167221 */ /* 0x000fe40000010000 */
[C---:B------:R-:W-:Y:S01]  /*c170*/  HMMA.16816.F32.BF16 R72, R28.reuse, R26, R72 ;  /* 0x0000001a1c48723c */ /* 0x040fe20000041848 */
[----:B------:R-:W-:Y:S03]  /*c180*/  FADD.FTZ R21, R210, R21 ;  /* 0x00000015d2157221 */ /* 0x000fe60000010000 */
[----:B------:R-:W-:Y:S02]  /*c190*/  FADD.FTZ R22, R209, R22 ;  /* 0x00000016d1167221 */ /* 0x000fe40000010000 */
[----:B------:R-:W-:Y:S02]  /*c1a0*/  FADD.FTZ R21, R207, R21 ;  /* 0x00000015cf157221 */ /* 0x000fe40000010000 */
[C---:B------:R-:W-:Y:S01]  /*c1b0*/  HMMA.16816.F32.BF16 R76, R28.reuse, R136, R76 ;  /* 0x000000881c4c723c */ /* 0x040fe2000004184c */
[----:B------:R-:W-:Y:S03]  /*c1c0*/  FADD.FTZ R22, R208, R22 ;  /* 0x00000016d0167221 */ /* 0x000fe60000010000 */
[----:B------:R-:W-:Y:S02]  /*c1d0*/  FADD.FTZ R21, R206, R21 ;  /* 0x00000015ce157221 */ /* 0x000fe40000010000 */
[----:B------:R-:W-:Y:S01]  /*c1e0*/  FADD.FTZ R22, R203, R22 ;  /* 0x00000016cb167221 */ /* 0x000fe20000010000 */
[----:B------:R-:W-:Y:S01]  /*c1f0*/  IADD3 R203, P0, R170, -0x80, RZ ;  /* 0xffffff80aacb7810 */ /* 0x000fe20007f1e0ff */
[C---:B------:R-:W-:Y:S01]  /*c200*/  HMMA.16816.F32.BF16 R80, R28.reuse, R138, R80 ;  /* 0x0000008a1c50723c */ /* 0x040fe20000041850 */
[----:B-1----:R-:W-:Y:S03]  /*c210*/  FADD.FTZ R0, R175, R21 ;  /* 0x00000015af007221 */ /* 0x002fe60000010000 */
[----:B------:R-:W-:Y:S01]  /*c220*/  FADD.FTZ R2, R204, R22 ;  /* 0x00000016cc027221 */ /* 0x000fe20000010000 */
[----:B------:R-:W-:Y:S01]  /*c230*/  IADD3.X R119, R171, -0x1, RZ, P0, !PT ;  /* 0xffffffffab777810 */ /* 0x000fe200007fe4ff */
[----:B------:R-:W-:Y:S02]  /*c240*/  FADD.FTZ R0, R172, R0 ;  /* 0x00000000ac007221 */ /* 0x000fe40000010000 */
[C---:B---3--:R-:W-:Y:S01]  /*c250*/  HMMA.16816.F32.BF16 R84, R28.reuse, R4, R84 ;  /* 0x000000041c54723c */ /* 0x048fe20000041854 */
[----:B------:R-:W-:Y:S03]  /*c260*/  FADD.FTZ R2, R167, R2 ;  /* 0x00000002a7027221 */ /* 0x000fe60000010000 */
[----:B------:R-:W-:Y:S01]  /*c270*/  FADD.FTZ R159, R159, R0 ;  /* 0x000000009f9f7221 */ /* 0x000fe20000010000 */
[----:B------:R-:W-:Y:S01]  /*c280*/  IADD3 R0, R202, -0x1, RZ ;  /* 0xffffffffca007810 */ /* 0x000fe20007ffe0ff */
[----:B------:R-:W-:Y:S02]  /*c290*/  FADD.FTZ R208, R166, R2 ;  /* 0x00000002a6d07221 */ /* 0x000fe40000010000 */
[C---:B------:R-:W-:Y:S01]  /*c2a0*/  HMMA.16816.F32.BF16 R88, R28.reuse, R6, R88 ;  /* 0x000000061c58723c */ /* 0x040fe20000041858 */
[----:B------:R-:W1:Y:S03]  /*c2b0*/  LDSM.16.MT88.4 R4, [R180+0x11800] ;  /* 0x01180000b404783b */ /* 0x000e660000004200 */
[----:B------:R-:W-:Y:S02]  /*c2c0*/  FADD.FTZ R209, R118, R159 ;  /* 0x0000009f76d17221 */ /* 0x000fe40000010000 */
[----:B------:R-:W-:Y:S02]  /*c2d0*/  IMAD.MOV.U32 R202, RZ, RZ, R0 ;  /* 0x000000ffffca7224 */ /* 0x000fe400078e0000 */
[C---:B----4-:R-:W-:Y:S01]  /*c2e0*/  HMMA.16816.F32.BF16 R92, R28.reuse, R8, R92 ;  /* 0x000000081c5c723c */ /* 0x050fe2000004185c */
[----:B--2---:R-:W-:Y:S03]  /*c2f0*/  IMAD.MOV.U32 R117, RZ, RZ, R3 ;  /* 0x000000ffff757224 */ /* 0x004fe600078e0003 */
[----:B------:R-:W-:Y:S04]  /*c300*/  IMAD.MOV.U32 R0, RZ, RZ, R116 ;  /* 0x000000ffff007224 */ /* 0x000fe800078e0074 */
[C---:B------:R-:W-:Y:S01]  /*c310*/  HMMA.16816.F32.BF16 R96, R28.reuse, R10, R96 ;  /* 0x0000000a1c60723c */ /* 0x040fe20000041860 */
[----:B------:R-:W2:Y:S07]  /*c320*/  LDSM.16.MT88.4 R8, [R179+0x11800] ;  /* 0x01180000b308783b */ /* 0x000eae0000004200 */
[C---:B-----5:R-:W-:Y:S08]  /*c330*/  HMMA.16816.F32.BF16 R100, R28.reuse, R32, R100 ;  /* 0x000000201c64723c */ /* 0x060ff00000041864 */
[C---:B------:R-:W-:Y:S08]  /*c340*/  HMMA.16816.F32.BF16 R104, R28.reuse, R34, R104 ;  /* 0x000000221c68723c */ /* 0x040ff00000041868 */
[C---:B-1----:R-:W-:Y:S08]  /*c350*/  HMMA.16816.F32.BF16 R128, R28.reuse, R4, R12 ;  /* 0x000000041c80723c */ /* 0x042ff0000004180c */
[C---:B------:R-:W-:Y:S08]  /*c360*/  HMMA.16816.F32.BF16 R108, R28.reuse, R6, R108 ;  /* 0x000000061c6c723c */ /* 0x040ff0000004186c */
[C---:B--2---:R-:W-:Y:S08]  /*c370*/  HMMA.16816.F32.BF16 R132, R28.reuse, R8, R16 ;  /* 0x000000081c84723c */ /* 0x044ff00000041810 */
[----:B------:R-:W-:Y:S01]  /*c380*/  HMMA.16816.F32.BF16 R112, R28, R10, R112 ;  /* 0x0000000a1c70723c */ /* 0x000fe20000041870 */
[----:B------:R-:W-:-:S07]  /*c390*/  @P4 BRA `(.L_x_752) ;  /* 0xffffbc3000004947 */ /* 0x000fce000383ffff */
.L_x_751:
[----:B-1----:R-:W2:Y:S01]  /*c3a0*/  LDL.LU R143, [R1+0x60] ;  /* 0x00006000018f7983 */ /* 0x002ea20000300800 */
[----:B------:R-:W-:-:S03]  /*c3b0*/  MOV R6, 0x3f800000 ;  /* 0x3f80000000067802 */ /* 0x000fc60000000f00 */
[----:B------:R-:W1:Y:S04]  /*c3c0*/  SHFL.BFLY PT, R2, R208, 0x2, 0x1f ;  /* 0x0c401f00d0027f89 */ /* 0x000e6800000e0000 */
[----:B------:R-:W3:Y:S04]  /*c3d0*/  SHFL.BFLY PT, R0, R209, 0x2, 0x1f ;  /* 0x0c401f00d1007f89 */ /* 0x000ee800000e0000 */
[----:B------:R-:W4:Y:S01]  /*c3e0*/  S2R R141, SR_TID.X ;  /* 0x00000000008d7919 */ /* 0x000f220000002100 */
[----:B-1----:R-:W-:Y:S02]  /*c3f0*/  FADD.FTZ R2, R2, R208 ;  /* 0x000000d002027221 */ /* 0x002fe40000010000 */
[----:B---3--:R-:W-:-:S03]  /*c400*/  FADD.FTZ R0, R0, R209 ;  /* 0x000000d100007221 */ /* 0x008fc60000010000 */
[----:B------:R-:W1:Y:S01]  /*c410*/  SHFL.BFLY PT, R5, R2, 0x1, 0x1f ;  /* 0x0c201f0002057f89 */ /* 0x000e6200000e0000 */
[----:B----4-:R-:W-:-:S03]  /*c420*/  SHF.R.S32.HI R142, RZ, 0x1f, R141 ;  /* 0x0000001fff8e7819 */ /* 0x010fc6000001148d */
[----:B------:R-:W3:Y:S01]  /*c430*/  SHFL.BFLY PT, R4, R0, 0x1, 0x1f ;  /* 0x0c201f0000047f89 */ /* 0x000ee200000e0000 */
[CC--:B------:R-:W-:Y:S02]  /*c440*/  LEA.HI R8, R142.reuse, R141.reuse, RZ, 0x2 ;  /* 0x0000008d8e087211 */ /* 0x0c0fe400078f10ff */
[----:B------:R-:W-:Y:S02]  /*c450*/  LEA.HI R140, R142, R141, RZ, 0x5 ;  /* 0x0000008d8e8c7211 */ /* 0x000fe400078f28ff */
[----:B------:R-:W-:Y:S01]  /*c460*/  SHF.R.S32.HI R7, RZ, 0x1f, R8 ;  /* 0x0000001fff077819 */ /* 0x000fe20000011408 */
[----:B-1----:R-:W-:Y:S01]  /*c470*/  FADD.FTZ R117, R2, R5 ;  /* 0x0000000502757221 */ /* 0x002fe20000010000 */
[----:B------:R-:W-:Y:S01]  /*c480*/  MOV R2, 0x3f800000 ;  /* 0x3f80000000027802 */ /* 0x000fe20000000f00 */
[----:B---3--:R-:W-:-:S03]  /*c490*/  FADD.FTZ R118, R0, R4 ;  /* 0x0000000400767221 */ /* 0x008fc60000010000 */
[----:B------:R-:W-:Y:S02]  /*c4a0*/  FSETP.NE.FTZ.AND P4, PT, R117, RZ, PT ;  /* 0x000000ff7500720b */ /* 0x000fe40003f95000 */
[----:B------:R-:W-:Y:S02]  /*c4b0*/  SHF.R.S32.HI R0, RZ, 0x2, R8 ;  /* 0x00000002ff007819 */ /* 0x000fe40000011408 */
[----:B------:R-:W-:Y:S02]  /*c4c0*/  FSETP.NE.FTZ.AND P3, PT, R118, RZ, PT ;  /* 0x000000ff7600720b */ /* 0x000fe40003f75000 */
[----:B------:R-:W-:Y:S02]  /*c4d0*/  LEA.HI R7, R7, R0, RZ, 0x3 ;  /* 0x0000000007077211 */ /* 0x000fe400078f18ff */
[----:B------:R-:W-:Y:S02]  /*c4e0*/  LOP3.LUT R8, R8, 0x3ffffffc, RZ, 0xc0, !PT ;  /* 0x3ffffffc08087812 */ /* 0x000fe400078ec0ff */
[----:B------:R-:W-:-:S02]  /*c4f0*/  LOP3.LUT R7, R7, 0xfffffff8, RZ, 0xc0, !PT ;  /* 0xfffffff807077812 */ /* 0x000fc400078ec0ff */
[----:B------:R-:W-:Y:S01]  /*c500*/  IADD3 R8, -R8, R141, RZ ;  /* 0x0000008d08087210 */ /* 0x000fe20007ffe1ff */
[----:B------:R-:W1:Y:S01]  /*c510*/  @P4 MUFU.RCP R2, R117 ;  /* 0x0000007500024308 */ /* 0x000e620000001000 */
[----:B------:R-:W-:-:S07]  /*c520*/  IADD3 R14, R0, -R7, RZ ;  /* 0x80000007000e7210 */ /* 0x000fce0007ffe0ff */
[----:B------:R-:W3:Y:S01]  /*c530*/  @P3 MUFU.RCP R6, R118 ;  /* 0x0000007600063308 */ /* 0x000ee20000001000 */
[----:B-1----:R-:W-:-:S04]  /*c540*/  FMUL.FTZ R2, R2, c[0x0][0x2dc] ;  /* 0x0000b70002027a20 */ /* 0x002fc80000410000 */
[C---:B------:R-:W-:Y:S02]  /*c550*/  FMUL.FTZ R13, R2.reuse, R37 ;  /* 0x00000025020d7220 */ /* 0x040fe40000410000 */
[C---:B------:R-:W-:Y:S02]  /*c560*/  FMUL.FTZ R68, R2.reuse, R68 ;  /* 0x0000004402447220 */ /* 0x040fe40000410000 */
[----:B------:R-:W-:Y:S02]  /*c570*/  FMUL.FTZ R37, R2, R69 ;  /* 0x0000004502257220 */ /* 0x000fe40000410000 */
[----:B---3--:R-:W-:Y:S02]  /*c580*/  FMUL.FTZ R0, R6, c[0x0][0x2dc] ;  /* 0x0000b70006007a20 */ /* 0x008fe40000410000 */
[C---:B------:R-:W-:Y:S01]  /*c590*/  FMUL.FTZ R136, R2.reuse, R120 ;  /* 0x0000007802887220 */ /* 0x040fe20000410000 */
[----:B------:R-:W-:Y:S01]  /*c5a0*/  F2FP.BF16.PACK_AB R37, R37, R68 ;  /* 0x000000442525723e */ /* 0x000fe200000010ff */
[C---:B------:R-:W-:Y:S01]  /*c5b0*/  FMUL.FTZ R11, R2.reuse, R41 ;  /* 0x00000029020b7220 */ /* 0x040fe20000410000 */
[----:B------:R1:W5:Y:S01]  /*c5c0*/  LDL R68, [R1+0x7c] ;  /* 0x00007c0001447983 */ /* 0x0003620000100800 */
[----:B------:R-:W-:-:S02]  /*c5d0*/  FMUL.FTZ R19, R2, R45 ;  /* 0x0000002d02137220 */ /* 0x000fc40000410000 */
[C---:B------:R-:W-:Y:S02]  /*c5e0*/  FMUL.FTZ R124, R2.reuse, R124 ;  /* 0x0000007c027c7220 */ /* 0x040fe40000410000 */
[C---:B------:R-:W-:Y:S02]  /*c5f0*/  FMUL.FTZ R7, R2.reuse, R125 ;  /* 0x0000007d02077220 */ /* 0x040fe40000410000 */
[C---:B------:R-:W-:Y:S02]  /*c600*/  FMUL.FTZ R120, R2.reuse, R40 ;  /* 0x0000002802787220 */ /* 0x040fe40000410000 */
[C---:B------:R-:W-:Y:S01]  /*c610*/  FMUL.FTZ R119, R2.reuse, R44 ;  /* 0x0000002c02777220 */ /* 0x040fe20000410000 */
[----:B------:R-:W-:Y:S01]  /*c620*/  F2FP.BF16.PACK_AB R7, R7, R124 ;  /* 0x0000007c0707723e */ /* 0x000fe200000010ff */
[C---:B------:R-:W-:Y:S01]  /*c630*/  FMUL.FTZ R48, R2.reuse, R48 ;  /* 0x0000003002307220 */ /* 0x040fe20000410000 */
[----:B------:R-:W-:Y:S01]  /*c640*/  F2FP.BF16.PACK_AB R11, R11, R120 ;  /* 0x000000780b0b723e */ /* 0x000fe200000010ff */
[----:B------:R-:W-:-:S02]  /*c650*/  FMUL.FTZ R17, R2, R49 ;  /* 0x0000003102117220 */ /* 0x000fc40000410000 */
[C---:B------:R-:W-:Y:S02]  /*c660*/  FMUL.FTZ R52, R2.reuse, R52 ;  /* 0x0000003402347220 */ /* 0x040fe40000410000 */
[C---:B------:R-:W-:Y:S02]  /*c670*/  FMUL.FTZ R45, R2.reuse, R53 ;  /* 0x00000035022d7220 */ /* 0x040fe40000410000 */
[C---:B------:R-:W-:Y:S02]  /*c680*/  FMUL.FTZ R56, R2.reuse, R56 ;  /* 0x0000003802387220 */ /* 0x040fe40000410000 */
[C---:B------:R-:W-:Y:S01]  /*c690*/  FMUL.FTZ R57, R2.reuse, R57 ;  /* 0x0000003902397220 */ /* 0x040fe20000410000 */
[----:B------:R-:W-:Y:S01]  /*c6a0*/  F2FP.BF16.PACK_AB R45, R45, R52 ;  /* 0x000000342d2d723e */ /* 0x000fe200000010ff */
[C---:B------:R-:W-:Y:S02]  /*c6b0*/  FMUL.FTZ R60, R2.reuse, R60 ;  /* 0x0000003c023c7220 */ /* 0x040fe40000410000 */
[----:B------:R-:W-:-:S02]  /*c6c0*/  FMUL.FTZ R41, R2, R61 ;  /* 0x0000003d02297220 */ /* 0x000fc40000410000 */
[C---:B------:R-:W-:Y:S02]  /*c6d0*/  FMUL.FTZ R64, R2.reuse, R64 ;  /* 0x0000004002407220 */ /* 0x040fe40000410000 */
[C---:B------:R-:W-:Y:S01]  /*c6e0*/  FMUL.FTZ R65, R2.reuse, R65 ;  /* 0x0000004102417220 */ /* 0x040fe20000410000 */
[----:B------:R-:W-:Y:S01]  /*c6f0*/  F2FP.BF16.PACK_AB R41, R41, R60 ;  /* 0x0000003c2929723e */ /* 0x000fe200000010ff */
[C---:B------:R-:W-:Y:S02]  /*c700*/  FMUL.FTZ R72, R2.reuse, R72 ;  /* 0x0000004802487220 */ /* 0x040fe40000410000 */
[C---:B------:R-:W-:Y:S02]  /*c710*/  FMUL.FTZ R35, R2.reuse, R73 ;  /* 0x0000004902237220 */ /* 0x040fe40000410000 */
        /* <DEDUP_REMOVED lines=25> */
[C---:B------:R-:W-:Y:S02]  /*c8b0*/  FMUL.FTZ R129, R2.reuse, R129 ;  /* 0x0000008102817220 */ /* 0x040fe40000410000 */
[C---:B------:R-:W-:Y:S02]  /*c8c0*/  FMUL.FTZ R108, R2.reuse, R108 ;  /* 0x0000006c026c7220 */ /* 0x040fe40000410000 */
[C---:B------:R-:W-:Y:S02]  /*c8d0*/  FMUL.FTZ R109, R2.reuse, R109 ;  /* 0x0000006d026d7220 */ /* 0x040fe40000410000 */
[----:B------:R-:W-:-:S02]  /*c8e0*/  FMUL.FTZ R132, R2, R132 ;  /* 0x0000008402847220 */ /* 0x000fc40000410000 */
[C---:B------:R-:W-:Y:S02]  /*c8f0*/  FMUL.FTZ R133, R2.reuse, R133 ;  /* 0x0000008502857220 */ /* 0x040fe40000410000 */
[C---:B------:R-:W-:Y:S02]  /*c900*/  FMUL.FTZ R112, R2.reuse, R112 ;  /* 0x0000007002707220 */ /* 0x040fe40000410000 */
[----:B------:R-:W-:Y:S02]  /*c910*/  FMUL.FTZ R113, R2, R113 ;  /* 0x0000007102717220 */ /* 0x000fe40000410000 */
[C---:B------:R-:W-:Y:S02]  /*c920*/  FMUL.FTZ R9, R0.reuse, R38 ;  /* 0x0000002600097220 */ /* 0x040fe40000410000 */
[C---:B------:R-:W-:Y:S01]  /*c930*/  FMUL.FTZ R6, R0.reuse, R42 ;  /* 0x0000002a00067220 */ /* 0x040fe20000410000 */
[----:B------:R-:W-:Y:S01]  /*c940*/  F2FP.BF16.PACK_AB R52, R113, R112 ;  /* 0x000000707134723e */ /* 0x000fe200000010ff */
        /* <DEDUP_REMOVED lines=10> */
[----:B------:R-:W-:Y:S01]  /*c9f0*/  FMUL.FTZ R50, R0, R50 ;  /* 0x0000003200327220 */ /* 0x000fe20000410000 */
[----:B------:R-:W-:Y:S01]  /*ca00*/  F2FP.BF16.PACK_AB R12, R12, R9 ;  /* 0x000000090c0c723e */ /* 0x000fe200000010ff */
[----:B------:R-:W-:Y:S01]  /*ca10*/  FMUL.FTZ R54, R0, R54 ;  /* 0x0000003600367220 */ /* 0x000fe20000410000 */
[----:B------:R-:W-:Y:S01]  /*ca20*/  F2FP.BF16.PACK_AB R10, R10, R6 ;  /* 0x000000060a0a723e */ /* 0x000fe200000010ff */
[C---:B------:R-:W-:Y:S01]  /*ca30*/  FMUL.FTZ R44, R0.reuse, R55 ;  /* 0x00000037002c7220 */ /* 0x040fe20000410000 */
[----:B------:R-:W-:Y:S01]  /*ca40*/  MOV R6, 0x20 ;  /* 0x0000002000067802 */ /* 0x000fe20000000f00 */
[C---:B------:R-:W-:Y:S01]  /*ca50*/  FMUL.FTZ R58, R0.reuse, R58 ;  /* 0x0000003a003a7220 */ /* 0x040fe20000410000 */
[----:B------:R-:W-:Y:S01]  /*ca60*/  F2FP.BF16.PACK_AB R9, R19, R119 ;  /* 0x000000771309723e */ /* 0x000fe200000010ff */
[----:B------:R-:W-:Y:S01]  /*ca70*/  FMUL.FTZ R42, R0, R59 ;  /* 0x0000003b002a7220 */ /* 0x000fe20000410000 */
[----:B------:R-:W-:Y:S01]  /*ca80*/  F2FP.BF16.PACK_AB R44, R44, R54 ;  /* 0x000000362c2c723e */ /* 0x000fe200000010ff */
[C---:B------:R-:W-:Y:S01]  /*ca90*/  FMUL.FTZ R62, R0.reuse, R62 ;  /* 0x0000003e003e7220 */ /* 0x040fe20000410000 */
[----:B------:R-:W-:Y:S01]  /*caa0*/  F2FP.BF16.PACK_AB R19, R105, R104 ;  /* 0x000000686913723e */ /* 0x000fe200000010ff */
[----:B------:R-:W-:Y:S01]  /*cab0*/  FMUL.FTZ R40, R0, R63 ;  /* 0x0000003f00287220 */ /* 0x000fe20000410000 */
[----:B------:R-:W-:Y:S01]  /*cac0*/  F2FP.BF16.PACK_AB R42, R42, R58 ;  /* 0x0000003a2a2a723e */ /* 0x000fe200000010ff */
[C---:B------:R-:W-:Y:S01]  /*cad0*/  FMUL.FTZ R66, R0.reuse, R66 ;  /* 0x0000004200427220 */ /* 0x040fe20000410000 */
[----:B------:R-:W3:Y:S01]  /*cae0*/  S2R R65, SR_CTAID.X ;  /* 0x0000000000417919 */ /* 0x000ee20000002500 */
[----:B------:R-:W-:Y:S01]  /*caf0*/  FMUL.FTZ R38, R0, R67 ;  /* 0x0000004300267220 */ /* 0x000fe20000410000 */
[----:B------:R-:W-:Y:S01]  /*cb00*/  F2FP.BF16.PACK_AB R40, R40, R62 ;  /* 0x0000003e2828723e */ /* 0x000fe200000010ff */
[C---:B------:R-:W-:Y:S01]  /*cb10*/  FMUL.FTZ R70, R0.reuse, R70 ;  /* 0x0000004600467220 */ /* 0x040fe20000410000 */
[----:B------:R-:W4:Y:S01]  /*cb20*/  S2R R64, SR_CTAID.Z ;  /* 0x0000000000407919 */ /* 0x000f220000002700 */
[----:B------:R-:W-:Y:S01]  /*cb30*/  FMUL.FTZ R74, R0, R74 ;  /* 0x0000004a004a7220 */ /* 0x000fe20000410000 */
[----:B------:R-:W-:Y:S01]  /*cb40*/  F2FP.BF16.PACK_AB R38, R38, R66 ;  /* 0x000000422626723e */ /* 0x000fe200000010ff */
[----:B------:R-:W-:-:S02]  /*cb50*/  FMUL.FTZ R34, R0, R75 ;  /* 0x0000004b00227220 */ /* 0x000fc40000410000 */
[C---:B------:R-:W-:Y:S02]  /*cb60*/  FMUL.FTZ R78, R0.reuse, R78 ;  /* 0x0000004e004e7220 */ /* 0x040fe40000410000 */
        /* <DEDUP_REMOVED lines=30> */
[C---:B------:R-:W-:Y:S01]  /*cd50*/  FMUL.FTZ R53, R0.reuse, R135 ;  /* 0x0000008700357220 */ /* 0x040fe20000410000 */
[----:B------:R-:W-:Y:S01]  /*cd60*/  F2FP.BF16.PACK_AB R49, R49, R110 ;  /* 0x0000006e3131723e */ /* 0x000fe200000010ff */
[----:B------:R-:W-:-:S03]  /*cd70*/  FMUL.FTZ R114, R0, R114 ;  /* 0x0000007200727220 */ /* 0x000fc60000410000 */
[----:B------:R-:W-:Y:S02]  /*cd80*/  F2FP.BF16.PACK_AB R53, R53, R134 ;  /* 0x000000863535723e */ /* 0x000fe400000010ff */
[----:B--2---:R-:W-:-:S04]  /*cd90*/  ISETP.NE.AND P0, PT, R143, -0x1, PT ;  /* 0xffffffff8f00780c */ /* 0x004fc80003f05270 */
[----:B------:R-:W-:-:S05]  /*cda0*/  R2P PR, R14, 0x6 ;  /* 0x000000060e007804 */ /* 0x000fca0000000000 */
[----:B------:R-:W-:-:S04]  /*cdb0*/  SEL R6, R6, 0xffffffe0, !P1 ;  /* 0xffffffe006067807 */ /* 0x000fc80004800000 */
[----:B------:R-:W-:-:S04]  /*cdc0*/  @P0 IMAD.WIDE.U32 R4, R143, c[0x0][0x1e8], RZ ;  /* 0x00007a008f040a25 */ /* 0x000fc800078e00ff */
[----:B------:R-:W-:Y:S01]  /*cdd0*/  @P0 IMAD R138, R143, c[0x0][0x1ec], R5 ;  /* 0x00007b008f8a0a24 */ /* 0x000fe200078e0205 */
[----:B------:R-:W-:Y:S02]  /*cde0*/  SHF.R.S32.HI R5, RZ, 0x5, R140 ;  /* 0x00000005ff057819 */ /* 0x000fe4000001148c */
[----:B------:R-:W-:Y:S01]  /*cdf0*/  @P0 MOV R137, R4 ;  /* 0x0000000400890202 */ /* 0x000fe20000000f00 */
[----:B------:R-:W-:Y:S01]  /*ce00*/  FMUL.FTZ R4, R0, R123 ;  /* 0x0000007b00047220 */ /* 0x000fe20000410000 */
[----:B------:R-:W-:Y:S01]  /*ce10*/  LEA R139, R5, R8, 0x9 ;  /* 0x00000008058b7211 */ /* 0x000fe200078e48ff */
[C---:B------:R-:W-:Y:S02]  /*ce20*/  FMUL.FTZ R5, R2.reuse, R121 ;  /* 0x0000007902057220 */ /* 0x040fe40000410000 */
[----:B------:R-:W-:Y:S01]  /*ce30*/  FMUL.FTZ R121, R2, R36 ;  /* 0x0000002402797220 */ /* 0x000fe20000410000 */
        /* <DEDUP_REMOVED lines=9> */
[----:B------:R-:W-:Y:S01]  /*ced0*/  FMUL.FTZ R51, R0, R115 ;  /* 0x0000007300337220 */ /* 0x000fe20000410000 */
[----:B------:R-:W-:-:S02]  /*cee0*/  SHF.L.U32 R0, R14, 0x6, RZ ;  /* 0x000000060e007819 */ /* 0x000fc400000006ff */
[----:B------:R-:W-:Y:S02]  /*cef0*/  ISETP.NE.U32.AND P5, PT, R2, 0x1, PT ;  /* 0x000000010200780c */ /* 0x000fe40003fa5070 */
[----:B------:R-:W-:Y:S02]  /*cf00*/  LOP3.LUT R0, R0, 0x1c0, RZ, 0xc0, !PT ;  /* 0x000001c000007812 */ /* 0x000fe400078ec0ff */
[----:B------:R-:W-:Y:S02]  /*cf10*/  MOV R14, 0x40 ;  /* 0x00000040000e7802 */ /* 0x000fe40000000f00 */
[----:B------:R-:W-:Y:S02]  /*cf20*/  LEA.HI R0, R0, R0, RZ, 0x1d ;  /* 0x0000000000007211 */ /* 0x000fe400078fe8ff */
[----:B------:R-:W-:Y:S02]  /*cf30*/  F2FP.BF16.PACK_AB R8, R8, R126 ;  /* 0x0000007e0808723e */ /* 0x000fe400000010ff */
[----:B------:R-:W-:-:S02]  /*cf40*/  LEA R0, R139, R0, 0x1 ;  /* 0x000000008b007211 */ /* 0x000fc400078e08ff */
[----:B------:R-:W-:Y:S02]  /*cf50*/  SEL R14, R14, 0xffffffc0, !P2 ;  /* 0xffffffc00e0e7807 */ /* 0x000fe40005000000 */
[----:B------:R-:W-:Y:S02]  /*cf60*/  SHF.L.U32 R0, R0, 0x1, RZ ;  /* 0x0000000100007819 */ /* 0x000fe400000006ff */
[----:B------:R-:W-:Y:S02]  /*cf70*/  F2FP.BF16.PACK_AB R46, R46, R50 ;  /* 0x000000322e2e723e */ /* 0x000fe400000010ff */
[C---:B------:R-:W-:Y:S01]  /*cf80*/  IADD3 R2, R0.reuse, -0x10, RZ ;  /* 0xfffffff000027810 */ /* 0x040fe20007ffe0ff */
[----:B------:R2:W-:Y:S01]  /*cf90*/  STS [R0], R5 ;  /* 0x0000000500007388 */ /* 0x0005e20000000800 */
[----:B------:R-:W-:Y:S02]  /*cfa0*/  @P5 IADD3 R2, R0, 0x10, RZ ;  /* 0x0000001000025810 */ /* 0x000fe40007ffe0ff */
[----:B------:R-:W-:Y:S01]  /*cfb0*/  F2FP.BF16.PACK_AB R36, R36, R70 ;  /* 0x000000462424723e */ /* 0x000fe200000010ff */
[----:B------:R1:W-:Y:S01]  /*cfc0*/  STS [R0+0x400], R4 ;  /* 0x0004000400007388 */ /* 0x0003e20000000800 */
[----:B------:R-:W-:-:S02]  /*cfd0*/  F2FP.BF16.PACK_AB R50, R109, R108 ;  /* 0x0000006c6d32723e */ /* 0x000fc400000010ff */
[----:B------:R-:W-:Y:S01]  /*cfe0*/  F2FP.BF16.PACK_AB R51, R51, R114 ;  /* 0x000000723333723e */ /* 0x000fe200000010ff */
[----:B------:R3:W-:Y:S04]  /*cff0*/  STS [R2+0x400], R8 ;  /* 0x0004000802007388 */ /* 0x0007e80000000800 */
[----:B------:R4:W-:Y:S01]  /*d000*/  STS [R2], R7 ;  /* 0x0000000702007388 */ /* 0x0009e20000000800 */
[----:B--2---:R-:W-:Y:S02]  /*d010*/  IADD3 R5, R0, R6, RZ ;  /* 0x0000000600057210 */ /* 0x004fe40007ffe0ff */
[----:B-1----:R-:W-:-:S03]  /*d020*/  IADD3 R4, R6, R2, RZ ;  /* 0x0000000206047210 */ /* 0x002fc60007ffe0ff */
[----:B------:R-:W-:Y:S01]  /*d030*/  STS [R5], R13 ;  /* 0x0000000d05007388 */ /* 0x000fe20000000800 */
[----:B---3--:R-:W-:-:S03]  /*d040*/  IADD3 R8, R0, R14, RZ ;  /* 0x0000000e00087210 */ /* 0x008fc60007ffe0ff */
[----:B------:R1:W-:Y:S01]  /*d050*/  STS [R5+0x400], R12 ;  /* 0x0004000c05007388 */ /* 0x0003e20000000800 */
[-C--:B------:R-:W-:Y:S02]  /*d060*/  IADD3 R6, R4, R14.reuse, RZ ;  /* 0x0000000e04067210 */ /* 0x080fe40007ffe0ff */
[----:B----4-:R-:W-:Y:S01]  /*d070*/  IADD3 R7, R5, R14, RZ ;  /* 0x0000000e05077210 */ /* 0x010fe20007ffe0ff */
[----:B------:R2:W-:Y:S04]  /*d080*/  STS [R4], R11 ;  /* 0x0000000b04007388 */ /* 0x0005e80000000800 */
[----:B------:R-:W-:Y:S04]  /*d090*/  STS [R4+0x400], R10 ;  /* 0x0004000a04007388 */ /* 0x000fe80000000800 */
[----:B------:R3:W-:Y:S04]  /*d0a0*/  STS [R8], R9 ;  /* 0x0000000908007388 */ /* 0x0007e80000000800 */
[----:B------:R-:W-:Y:S01]  /*d0b0*/  STS [R8+0x400], R15 ;  /* 0x0004000f08007388 */ /* 0x000fe20000000800 */
[----:B-1----:R-:W-:Y:S01]  /*d0c0*/  @P4 MUFU.LG2 R12, R117 ;  /* 0x00000075000c4308 */ /* 0x002fe20000000c00 */
[----:B--2---:R-:W1:Y:S01]  /*d0d0*/  LDC.U8 R11, c[0x0][0x328] ;  /* 0x0000ca00ff0b7b82 */ /* 0x004e620000000000 */
[----:B---3--:R-:W-:-:S07]  /*d0e0*/  IADD3 R9, R14, R2, RZ ;  /* 0x000000020e097210 */ /* 0x008fce0007ffe0ff */
[----:B------:R-:W2:Y:S01]  /*d0f0*/  LDC.U8 R10, c[0x0][0x329] ;  /* 0x0000ca40ff0a7b82 */ /* 0x000ea20000000000 */
[----:B------:R-:W3:Y:S04]  /*d100*/  S2R R14, SR_CTAID.Y ;  /* 0x00000000000e7919 */ /* 0x000ee80000002600 */
[----:B------:R-:W-:Y:S04]  /*d110*/  STS [R9], R47 ;  /* 0x0000002f09007388 */ /* 0x000fe80000000800 */
[----:B------:R-:W-:Y:S04]  /*d120*/  STS [R9+0x400], R46 ;  /* 0x0004002e09007388 */ /* 0x000fe80000000800 */
[----:B------:R-:W-:Y:S01]  /*d130*/  STS [R7], R45 ;  /* 0x0000002d07007388 */ /* 0x000fe20000000800 */
[----:B-1----:R-:W-:-:S03]  /*d140*/  ISETP.NE.AND P5, PT, R11, RZ, PT ;  /* 0x000000ff0b00720c */ /* 0x002fc60003fa5270 */
[----:B------:R-:W-:Y:S04]  /*d150*/  STS [R7+0x400], R44 ;  /* 0x0004002c07007388 */ /* 0x000fe80000000800 */
[----:B------:R-:W-:Y:S01]  /*d160*/  STS [R6], R43 ;  /* 0x0000002b06007388 */ /* 0x000fe20000000800 */
[----:B--2---:R-:W-:-:S03]  /*d170*/  ISETP.NE.AND P2, PT, R10, RZ, PT ;  /* 0x000000ff0a00720c */ /* 0x004fc60003f45270 */
[----:B------:R-:W-:Y:S01]  /*d180*/  STS [R6+0x400], R42 ;  /* 0x0004002a06007388 */ /* 0x000fe20000000800 */
[----:B------:R-:W-:-:S03]  /*d190*/  ISETP.NE.OR P1, PT, R10, RZ, !P5 ;  /* 0x000000ff0a00720c */ /* 0x000fc60006f25670 */
        /* <DEDUP_REMOVED lines=19> */
[----:B------:R2:W-:Y:S04]  /*d2d0*/  STS [R2+0x4400], R22 ;  /* 0x0044001602007388 */ /* 0x0005e80000000800 */
[----:B------:R-:W-:Y:S04]  /*d2e0*/  STS [R5+0x4000], R21 ;  /* 0x0040001505007388 */ /* 0x000fe80000000800 */
[----:B------:R-:W-:Y:S04]  /*d2f0*/  STS [R5+0x4400], R20 ;  /* 0x0044001405007388 */ /* 0x000fe80000000800 */
[----:B------:R-:W-:Y:S04]  /*d300*/  STS [R4+0x4000], R19 ;  /* 0x0040001304007388 */ /* 0x000fe80000000800 */
[----:B------:R-:W-:Y:S01]  /*d310*/  STS [R4+0x4400], R18 ;  /* 0x0044001204007388 */ /* 0x000fe20000000800 */
[----:B-1----:R-:W-:-:S03]  /*d320*/  @!P2 MOV R0, c[0x0][0x214] ;  /* 0x000085000000aa02 */ /* 0x002fc60000000f00 */
[----:B------:R-:W-:Y:S04]  /*d330*/  STS [R8+0x4000], R17 ;  /* 0x0040001108007388 */ /* 0x000fe80000000800 */
[----:B------:R1:W-:Y:S01]  /*d340*/  STS [R8+0x4400], R16 ;  /* 0x0044001008007388 */ /* 0x0003e20000000800 */
[----:B--2---:R-:W-:-:S03]  /*d350*/  @P2 MOV R2, c[0x0][0x210] ;  /* 0x0000840000022a02 */ /* 0x004fc60000000f00 */
[----:B------:R-:W-:Y:S02]  /*d360*/  STS [R9+0x4000], R50 ;  /* 0x0040003209007388 */ /* 0x000fe40000000800 */
[----:B------:R-:W-:Y:S01]  /*d370*/  @P2 IMAD R2, R2, c[0x0][0x214], RZ ;  /* 0x0000850002022a24 */ /* 0x000fe200078e02ff */
[----:B------:R-:W-:Y:S01]  /*d380*/  @!P2 SEL R2, R0, c[0x0][0x234], !P5 ;  /* 0x00008d000002aa07 */ /* 0x000fe20006800000 */
[----:B------:R-:W-:Y:S01]  /*d390*/  STS [R9+0x4400], R49 ;  /* 0x0044003109007388 */ /* 0x000fe20000000800 */
[----:B---3--:R-:W-:-:S03]  /*d3a0*/  @!P1 IMAD R0, R14, c[0x0][0x214], RZ ;  /* 0x000085000e009a24 */ /* 0x008fc600078e02ff */
[----:B------:R-:W-:Y:S01]  /*d3b0*/  STS [R7+0x4000], R48 ;  /* 0x0040003007007388 */ /* 0x000fe20000000800 */
[----:B------:R-:W2:Y:S01]  /*d3c0*/  @P3 MUFU.LG2 R10, R118 ;  /* 0x00000076000a3308 */ /* 0x000ea20000000c00 */
[----:B------:R-:W-:Y:S02]  /*d3d0*/  @!P1 SEL R0, R0, R143, !P0 ;  /* 0x0000008f00009207 */ /* 0x000fe40004000000 */
[----:B------:R3:W-:Y:S04]  /*d3e0*/  STS [R7+0x4400], R53 ;  /* 0x0044003507007388 */ /* 0x0007e80000000800 */
[----:B------:R-:W-:Y:S04]  /*d3f0*/  STS [R6+0x4000], R52 ;  /* 0x0040003406007388 */ /* 0x000fe80000000800 */
[----:B------:R4:W-:Y:S04]  /*d400*/  STS [R6+0x4400], R51 ;  /* 0x0044003306007388 */ /* 0x0009e80000000800 */
[----:B------:R-:W-:Y:S01]  /*d410*/  BAR.SYNC.DEFER_BLOCKING 0x0 ;  /* 0x0000000000007b1d */ /* 0x000fe20000010000 */
[----:B-1----:R-:W-:Y:S01]  /*d420*/  LOP3.LUT R8, R140, 0xffffffe0, RZ, 0xc0, !PT ;  /* 0xffffffe08c087812 */ /* 0x002fe200078ec0ff */
[----:B------:R-:W-:-:S03]  /*d430*/  CS2R R4, SRZ ;  /* 0x0000000000047805 */ /* 0x000fc6000001ff00 */
[----:B------:R-:W-:Y:S02]  /*d440*/  IADD3 R8, R141, -R8, RZ ;  /* 0x800000088d087210 */ /* 0x000fe40007ffe0ff */
[----:B---3--:R-:W-:Y:S01]  /*d450*/  @P2 MOV R7, 0x1 ;  /* 0x0000000100072802 */ /* 0x008fe20000000f00 */
[----:B------:R1:W3:Y:S04]  /*d460*/  LDS.128 R24, [R199] ;  /* 0x00000000c7187984 */ /* 0x0002e80000000c00 */
        /* <DEDUP_REMOVED lines=11> */
[----:B------:R-:W-:Y:S01]  /*d520*/  @!P2 IMAD R7, R2, c[0x0][0x1c0], RZ ;  /* 0x000070000207aa24 */ /* 0x000fe200078e02ff */
[----:B----4-:R-:W-:-:S02]  /*d530*/  @P2 MOV R6, c[0x0][0x210] ;  /* 0x0000840000062a02 */ /* 0x010fc40000000f00 */
[----:B------:R-:W-:Y:S01]  /*d540*/  @!P2 MOV R6, 0x1 ;  /* 0x000000010006a802 */ /* 0x000fe20000000f00 */
[----:B------:R-:W-:Y:S01]  /*d550*/  IMAD R7, R14, R7, RZ ;  /* 0x000000070e077224 */ /* 0x000fe200078e02ff */
[----:B------:R-:W-:Y:S02]  /*d560*/  @!P0 SHF.R.S32.HI R9, RZ, 0x1f, R14 ;  /* 0x0000001fff098819 */ /* 0x000fe4000001140e */
[----:B------:R-:W-:Y:S02]  /*d570*/  @!P1 SHF.R.S32.HI R5, RZ, 0x1f, R0 ;  /* 0x0000001fff059819 */ /* 0x000fe40000011400 */
[----:B------:R-:W-:Y:S02]  /*d580*/  LOP3.LUT P5, RZ, R8, 0x3, RZ, 0xc0, !PT ;  /* 0x0000000308ff7812 */ /* 0x000fe400078ac0ff */
[----:B------:R-:W-:Y:S02]  /*d590*/  SEL R7, R7, RZ, P1 ;  /* 0x000000ff07077207 */ /* 0x000fe40000800000 */
[----:B------:R-:W-:Y:S01]  /*d5a0*/  @!P1 MOV R4, R0 ;  /* 0x0000000000049202 */ /* 0x000fe20000000f00 */
[----:B------:R-:W-:-:S02]  /*d5b0*/  IMAD R0, R65, R6, RZ ;  /* 0x0000000641007224 */ /* 0x000fc400078e02ff */
[----:B------:R-:W-:Y:S02]  /*d5c0*/  @!P0 IMAD R9, R9, c[0x0][0x1e0], RZ ;  /* 0x0000780009098a24 */ /* 0x000fe400078e02ff */
[----:B------:R-:W-:Y:S01]  /*d5d0*/  IMAD R2, R64, R2, R7 ;  /* 0x0000000240027224 */ /* 0x000fe200078e0207 */
[----:B------:R-:W-:Y:S01]  /*d5e0*/  SHF.L.U32 R0, R0, 0x6, RZ ;  /* 0x0000000600007819 */ /* 0x000fe200000006ff */
[C---:B------:R-:W-:Y:S02]  /*d5f0*/  @!P0 IMAD R13, R14.reuse, c[0x0][0x1e4], R9 ;  /* 0x000079000e0d8a24 */ /* 0x040fe400078e0209 */
[----:B------:R-:W-:Y:S01]  /*d600*/  @!P0 IMAD.WIDE.U32 R14, R14, c[0x0][0x1e0], RZ ;  /* 0x000078000e0e8a25 */ /* 0x000fe200078e00ff */
[----:B------:R-:W-:Y:S01]  /*d610*/  IADD3 R4, P2, P1, R0, R4, R2 ;  /* 0x0000000400047210 */ /* 0x000fe2000795e002 */
[----:B------:R-:W-:Y:S01]  /*d620*/  BSSY B0, `(.L_x_755) ;  /* 0x000001e000007945 */ /* 0x000fe20003800000 */
[----:B------:R-:W-:Y:S01]  /*d630*/  SHF.R.S32.HI R0, RZ, 0x1f, R0 ;  /* 0x0000001fff007819 */ /* 0x000fe20000011400 */
[----:B--2---:R-:W-:Y:S01]  /*d640*/  @P3 FMUL.FTZ R7, R10, 0.69314718246459960938 ;  /* 0x3f3172180a073820 */ /* 0x004fe20000410000 */
[----:B------:R-:W-:Y:S01]  /*d650*/  SHF.R.S32.HI R2, RZ, 0x1f, R2 ;  /* 0x0000001fff027819 */ /* 0x000fe20000011402 */
[----:B------:R-:W-:Y:S01]  /*d660*/  @P4 FMUL.FTZ R8, R12, 0.69314718246459960938 ;  /* 0x3f3172180c084820 */ /* 0x000fe20000410000 */
[----:B------:R-:W-:Y:S01]  /*d670*/  MOV R11, 0x7f800000 ;  /* 0x7f800000000b7802 */ /* 0x000fe20000000f00 */
[----:B------:R-:W-:Y:S01]  /*d680*/  @P3 FFMA.FTZ R11, R3, c[0x0][0x238], R7 ;  /* 0x00008e00030b3a23 */ /* 0x000fe20000010007 */
[----:B------:R-:W-:Y:S01]  /*d690*/  MOV R9, 0x7f800000 ;  /* 0x7f80000000097802 */ /* 0x000fe20000000f00 */
[----:B------:R-:W-:Y:S01]  /*d6a0*/  @P4 FFMA.FTZ R9, R116, c[0x0][0x238], R8 ;  /* 0x00008e0074094a23 */ /* 0x000fe20000010008 */
[----:B------:R-:W-:-:S02]  /*d6b0*/  @!P0 MOV R137, R14 ;  /* 0x0000000e00898202 */ /* 0x000fc40000000f00 */
[----:B------:R-:W-:Y:S02]  /*d6c0*/  @!P0 IADD3 R138, R15, R13, RZ ;  /* 0x0000000d0f8a8210 */ /* 0x000fe40007ffe0ff */
[----:B------:R-:W-:Y:S01]  /*d6d0*/  IADD3.X R3, R0, R5, R2, P2, P1 ;  /* 0x0000000500037210 */ /* 0x000fe200017e2402 */
[----:B------:R-:W-:Y:S05]  /*d6e0*/  @P5 BRA `(.L_x_756) ;  /* 0x0000011000005947 */ /* 0x000fea0003800000 */
[----:B---3--:R-:W2:Y:S01]  /*d6f0*/  LDL.LU R66, [R1+0x84] ;  /* 0x0000840001427983 */ /* 0x008ea20000300800 */
[----:B-----5:R-:W-:Y:S01]  /*d700*/  IMAD R2, R65, -0x40, R68 ;  /* 0xffffffc041027824 */ /* 0x020fe200078e0244 */
[----:B--2---:R-:W-:-:S04]  /*d710*/  IADD3 R0, R66, 0x8, RZ ;  /* 0x0000000842007810 */ /* 0x004fc80007ffe0ff */
        /* <DEDUP_REMOVED lines=14> */
.L_x_756:
[----:B---3--:R-:W-:Y:S05]  /*d800*/  BSYNC B0 ;  /* 0x0000000000007941 */ /* 0x008fea0003800000 */
.L_x_755:
[----:B------:R-:W3:Y:S04]  /*d810*/  LDL.64 R66, [R1+0x30] ;  /* 0x0000300001427983 */ /* 0x000ee80000100a00 */
[----:B------:R4:W5:Y:S04]  /*d820*/  LDL R15, [R1+0x40] ;  /* 0x00004000010f7983 */ /* 0x0009680000100800 */
[----:B------:R4:W5:Y:S01]  /*d830*/  LDL R14, [R1+0x44] ;  /* 0x00004400010e7983 */ /* 0x0009620000100800 */
[----:B------:R-:W-:Y:S01]  /*d840*/  LEA.HI R13, R142, R141, RZ, 0x3 ;  /* 0x0000008d8e0d7211 */ /* 0x000fe200078f18ff */
[----:B-----5:R-:W-:Y:S01]  /*d850*/  IMAD R12, R65, -0x40, R68 ;  /* 0xffffffc0410c7824 */ /* 0x020fe200078e0244 */
[----:B--2---:R-:W-:Y:S01]  /*d860*/  SHF.R.S32.HI R3, RZ, 0x1f, R64 ;  /* 0x0000001fff037819 */ /* 0x004fe20000011440 */
[----:B------:R-:W2:Y:S01]  /*d870*/  S2R R6, SR_TID.X ;  /* 0x0000000000067919 */ /* 0x000ea20000002100 */
[----:B------:R-:W-:Y:S03]  /*d880*/  BSSY B0, `(.L_x_757) ;  /* 0x000001e000007945 */ /* 0x000fe60003800000 */
[----:B------:R-:W1:Y:S01]  /*d890*/  S2R R7, SR_CTAID.X ;  /* 0x0000000000077919 */ /* 0x000e620000002500 */
[----:B------:R-:W-:Y:S01]  /*d8a0*/  IMAD R3, R3, c[0x0][0x1f0], RZ ;  /* 0x00007c0003037a24 */ /* 0x000fe200078e02ff */
[----:B--2---:R-:W-:-:S04]  /*d8b0*/  SHF.R.S32.HI R2, RZ, 0x1f, R6 ;  /* 0x0000001fff027819 */ /* 0x004fc80000011406 */
[----:B------:R-:W-:-:S04]  /*d8c0*/  LEA.HI R2, R2, R6, RZ, 0x3 ;  /* 0x0000000602027211 */ /* 0x000fc800078f18ff */
[----:B------:R-:W-:Y:S02]  /*d8d0*/  SHF.R.S32.HI R2, RZ, 0x3, R2 ;  /* 0x00000003ff027819 */ /* 0x000fe40000011402 */
[----:B---3--:R-:W-:Y:S02]  /*d8e0*/  IADD3 R4, P0, R66, R137, RZ ;  /* 0x0000008942047210 */ /* 0x008fe40007f1e0ff */
[----:B------:R-:W-:-:S05]  /*d8f0*/  SHF.R.S32.HI R0, RZ, 0x1f, R66 ;  /* 0x0000001fff007819 */ /* 0x000fca0000011442 */
[----:B------:R-:W-:Y:S01]  /*d900*/  IMAD.X R5, R0, 0x1, R138, P0 ;  /* 0x0000000100057824 */ /* 0x000fe200000e068a */
[----:B------:R-:W-:-:S03]  /*d910*/  SHF.R.S32.HI R0, RZ, 0x3, R13 ;  /* 0x00000003ff007819 */ /* 0x000fc6000001140d */
[----:B------:R-:W-:Y:S01]  /*d920*/  IMAD.WIDE.U32 R10, R64, c[0x0][0x1f0], R4 ;  /* 0x00007c00400a7a25 */ /* 0x000fe200078e0004 */
[----:B------:R-:W-:-:S03]  /*d930*/  ISETP.GE.AND P0, PT, R0, R12, PT ;  /* 0x0000000c0000720c */ /* 0x000fc60003f06270 */
[----:B------:R-:W-:Y:S01]  /*d940*/  IMAD R0, R64, c[0x0][0x1f4], R3 ;  /* 0x00007d0040007a24 */ /* 0x000fe200078e0203 */
[----:B------:R-:W-:-:S03]  /*d950*/  SHF.R.S32.HI R3, RZ, 0x1f, R2 ;  /* 0x0000001fff037819 */ /* 0x000fc60000011402 */
[----:B------:R-:W-:Y:S02]  /*d960*/  IMAD.IADD R9, R11, 0x1, R0 ;  /* 0x000000010b097824 */ /* 0x000fe400078e0200 */
[----:B-1----:R-:W-:-:S04]  /*d970*/  IMAD.WIDE R2, R7, 0x40, R2 ;  /* 0x0000004007027825 */ /* 0x002fc800078e0202 */
[----:B------:R-:W-:Y:S05]  /*d980*/  @P0 BRA `(.L_x_758) ;  /* 0x000000d000000947 */ /* 0x000fea0003800000 */
[----:B----4-:R-:W-:Y:S01]  /*d990*/  IMAD R0, R3, c[0x0][0x1e8], RZ ;  /* 0x00007a0003007a24 */ /* 0x010fe200078e02ff */
        /* <DEDUP_REMOVED lines=12> */
.L_x_758:
[----:B----4-:R-:W-:Y:S05]  /*da60*/  BSYNC B0 ;  /* 0x0000000000007941 */ /* 0x010fea0003800000 */
.L_x_757:
[----:B------:R-:W-:Y:S01]  /*da70*/  LEA.HI.SX32 R0, R13, 0x10, 0x1d ;  /* 0x000000100d007811 */ /* 0x000fe200078feaff */
        /* <DEDUP_REMOVED lines=19> */
.L_x_760:
[----:B------:R-:W-:Y:S05]  /*dbb0*/  BSYNC B0 ;  /* 0x0000000000007941 */ /* 0x000fea0003800000 */
.L_x_759:
        /* <DEDUP_REMOVED lines=20> */
.L_x_762:
[----:B------:R-:W-:Y:S05]  /*dd00*/  BSYNC B0 ;  /* 0x0000000000007941 */ /* 0x000fea0003800000 */
.L_x_761:
[----:B------:R-:W-:-:S04]  /*dd10*/  LEA.HI.SX32 R0, R13, 0x30, 0x1d ;  /* 0x000000300d007811 */ /* 0x000fc800078feaff */
[----:B------:R-:W-:-:S13]  /*dd20*/  ISETP.GE.AND P0, PT, R0, R12, PT ;  /* 0x0000000c0000720c */ /* 0x000fda0003f06270 */
[----:B------:R-:W-:Y:S05]  /*dd30*/  @P0 EXIT ;  /* 0x000000000000094d */ /* 0x000fea0003800000 */
[----:B------:R-:W-:Y:S02]  /*dd40*/  IADD3 R0, P0, R2, 0x30, RZ ;  /* 0x0000003002007810 */ /* 0x000fe40007f1e0ff */
[----:B------:R-:W-:-:S03]  /*dd50*/  ISETP.GE.AND P1, PT, R66, c[0x0][0x220], PT ;  /* 0x0000880042007a0c */ /* 0x000fc60003f26270 */
[----:B------:R-:W-:Y:S01]  /*dd60*/  IMAD.X R2, RZ, RZ, R3, P0 ;  /* 0x000000ffff027224 */ /* 0x000fe200000e0603 */
[----:B------:R-:W-:Y:S02]  /*dd70*/  MOV R3, R9 ;  /* 0x0000000900037202 */ /* 0x000fe40000000f00 */
[----:B------:R-:W-:Y:S01]  /*dd80*/  ISETP.GE.AND P0, PT, R15, c[0x0][0x220], PT ;  /* 0x000088000f007a0c */ /* 0x000fe20003f06270 */
[----:B------:R-:W-:Y:S02]  /*dd90*/  IMAD R6, R2, c[0x0][0x1e8], RZ ;  /* 0x00007a0002067a24 */ /* 0x000fe400078e02ff */
[----:B------:R-:W-:-:S04]  /*dda0*/  IMAD.MOV.U32 R2, RZ, RZ, R10 ;  /* 0x000000ffff027224 */ /* 0x000fc800078e000a */
[----:B-1----:R-:W-:-:S04]  /*ddb0*/  IMAD.WIDE.U32 R4, R0, c[0x0][0x1e8], R2 ;  /* 0x00007a0000047a25 */ /* 0x002fc800078e0002 */
[----:B------:R-:W-:Y:S01]  /*ddc0*/  IMAD R0, R0, c[0x0][0x1ec], R6 ;  /* 0x00007b0000007a24 */ /* 0x000fe200078e0206 */
[----:B------:R-:W-:-:S03]  /*ddd0*/  LEA R2, P2, R4, c[0x0][0x1d0], 0x1 ;  /* 0x0000740004027a11 */ /* 0x000fc600078408ff */
        /* <DEDUP_REMOVED lines=8> */
.L_x_721:
[----:B------:R-:W3:Y:S04]  /*de60*/  LDL.LU R9, [R1+0x60] ;  /* 0x0000600001097983 */ /* 0x000ee80000300800 */
[----:B------:R-:W4:Y:S01]  /*de70*/  LDL.LU R12, [R1+0x7c] ;  /* 0x00007c00010c7983 */ /* 0x000f220000300800 */
[----:B------:R-:W1:Y:S01]  /*de80*/  LDC.U8 R3, c[0x0][0x329] ;  /* 0x0000ca40ff037b82 */ /* 0x000e620000000000 */
[----:B------:R-:W-:Y:S01]  /*de90*/  LEA.HI R10, R17, R38, RZ, 0x3 ;  /* 0x00000026110a7211 */ /* 0x000fe200078f18ff */
[----:B------:R-:W-:Y:S03]  /*dea0*/  BSSY B0, `(.L_x_763) ;  /* 0x0000045000007945 */ /* 0x000fe60003800000 */
[----:B------:R-:W-:-:S02]  /*deb0*/  LOP3.LUT R8, R10, 0xfffffff8, RZ, 0xc0, !PT ;  /* 0xfffffff80a087812 */ /* 0x000fc400078ec0ff */
[----:B------:R-:W-:Y:S01]  /*dec0*/  SHF.R.S32.HI R10, RZ, 0x3, R10 ;  /* 0x00000003ff0a7819 */ /* 0x000fe2000001140a */
[----:B------:R-:W5:Y:S02]  /*ded0*/  LDC.U8 R2, c[0x0][0x328] ;  /* 0x0000ca00ff027b82 */ /* 0x000f640000000000 */
[----:B------:R-:W-:Y:S01]  /*dee0*/  IMAD.IADD R20, R38, 0x1, -R8 ;  /* 0x0000000126147824 */ /* 0x000fe200078e0a08 */
[----:B------:R-:W-:Y:S02]  /*def0*/  SHF.R.S32.HI R8, RZ, 0x1f, R25 ;  /* 0x0000001fff087819 */ /* 0x000fe40000011419 */
[----:B------:R-:W-:Y:S01]  /*df00*/  SHF.R.S32.HI R11, RZ, 0x1f, R10 ;  /* 0x0000001fff0b7819 */ /* 0x000fe2000001140a */
[----:B------:R-:W-:Y:S02]  /*df10*/  IMAD.SHL.U32 R14, R20, 0x8, RZ ;  /* 0x00000008140e7824 */ /* 0x000fe400078e00ff */
[----:B------:R-:W-:-:S03]  /*df20*/  IMAD R8, R8, c[0x0][0x1f0], RZ ;  /* 0x00007c0008087a24 */ /* 0x000fc600078e02ff */
[C---:B------:R-:W-:Y:S01]  /*df30*/  IADD3 R24, R14.reuse, 0x40, RZ ;  /* 0x000000400e187810 */ /* 0x040fe20007ffe0ff */
[----:B------:R-:W-:Y:S01]  /*df40*/  IMAD R8, R25, c[0x0][0x1f4], R8 ;  /* 0x00007d0019087a24 */ /* 0x000fe200078e0208 */
[----:B------:R-:W-:Y:S02]  /*df50*/  IADD3 R23, R14, 0x80, RZ ;  /* 0x000000800e177810 */ /* 0x000fe40007ffe0ff */
[----:B-1----:R-:W-:Y:S02]  /*df60*/  ISETP.NE.AND P1, PT, R3, RZ, PT ;  /* 0x000000ff0300720c */ /* 0x002fe40003f25270 */
[----:B-----5:R-:W-:-:S04]  /*df70*/  ISETP.NE.AND P3, PT, R2, RZ, PT ;  /* 0x000000ff0200720c */ /* 0x020fc80003f65270 */
[----:B------:R-:W-:-:S07]  /*df80*/  ISETP.EQ.AND P3, PT, R3, RZ, P3 ;  /* 0x000000ff0300720c */ /* 0x000fce0001f62270 */
[----:B------:R-:W-:Y:S01]  /*df90*/  @P1 IMAD.MOV.U32 R0, RZ, RZ, c[0x0][0x210] ;  /* 0x00008400ff001624 */ /* 0x000fe200078e00ff */
[----:B------:R-:W-:Y:S01]  /*dfa0*/  @!P1 ISETP.NE.AND P0, PT, R2, RZ, PT ;  /* 0x000000ff0200920c */ /* 0x000fe20003f05270 */
[----:B------:R-:W-:Y:S02]  /*dfb0*/  @!P1 IMAD.MOV.U32 R2, RZ, RZ, c[0x0][0x214] ;  /* 0x00008500ff029624 */ /* 0x000fe400078e00ff */
[----:B------:R-:W-:Y:S02]  /*dfc0*/  @P1 IMAD R0, R0, c[0x0][0x214], RZ ;  /* 0x0000850000001a24 */ /* 0x000fe400078e02ff */
[----:B--2---:R-:W-:Y:S01]  /*dfd0*/  @P1 IMAD.MOV.U32 R4, RZ, RZ, 0x1 ;  /* 0x00000001ff041424 */ /* 0x004fe200078e00ff */
[----:B------:R-:W-:-:S05]  /*dfe0*/  @!P1 SEL R0, R2, c[0x0][0x234], !P0 ;  /* 0x00008d0002009a07 */ /* 0x000fca0004000000 */
[----:B------:R-:W-:Y:S01]  /*dff0*/  @!P1 IMAD R4, R0, c[0x0][0x1c0], RZ ;  /* 0x0000700000049a24 */ /* 0x000fe200078e02ff */
[C---:B---3--:R-:W-:Y:S02]  /*e000*/  ISETP.NE.AND P2, PT, R9.reuse, -0x1, PT ;  /* 0xffffffff0900780c */ /* 0x048fe40003f45270 */
[----:B------:R-:W-:Y:S02]  /*e010*/  ISETP.NE.OR P0, PT, R9, -0x1, !P3 ;  /* 0xffffffff0900780c */ /* 0x000fe40005f05670 */
[----:B----4-:R-:W-:-:S09]  /*e020*/  IADD3 R15, -R27, R12, RZ ;  /* 0x0000000c1b0f7210 */ /* 0x010fd20007ffe1ff */
[----:B------:R-:W-:Y:S01]  /*e030*/  @P2 IMAD.WIDE.U32 R2, R9, c[0x0][0x1e8], RZ ;  /* 0x00007a0009022a25 */ /* 0x000fe200078e00ff */
[----:B------:R-:W-:-:S03]  /*e040*/  @!P2 SHF.R.S32.HI R5, RZ, 0x1f, R19 ;  /* 0x0000001fff05a819 */ /* 0x000fc60000011413 */
[----:B------:R-:W-:Y:S02]  /*e050*/  @P2 IMAD R7, R9, c[0x0][0x1ec], R3 ;  /* 0x00007b0009072a24 */ /* 0x000fe400078e0203 */
[----:B------:R-:W-:Y:S02]  /*e060*/  @!P2 IMAD R6, R5, c[0x0][0x1e0], RZ ;  /* 0x000078000506aa24 */ /* 0x000fe400078e02ff */
[C---:B------:R-:W-:Y:S02]  /*e070*/  IMAD R3, R19.reuse, R4, RZ ;  /* 0x0000000413037224 */ /* 0x040fe400078e02ff */
[----:B------:R-:W-:-:S03]  /*e080*/  @!P2 IMAD.WIDE.U32 R4, R19, c[0x0][0x1e0], RZ ;  /* 0x000078001304aa25 */ /* 0x000fc600078e00ff */
[----:B------:R-:W-:Y:S01]  /*e090*/  SEL R3, R3, RZ, !P3 ;  /* 0x000000ff03037207 */ /* 0x000fe20005800000 */
[C---:B------:R-:W-:Y:S01]  /*e0a0*/  @!P0 IMAD R9, R19.reuse, c[0x0][0x214], RZ ;  /* 0x0000850013098a24 */ /* 0x040fe200078e02ff */
[----:B------:R-:W-:Y:S01]  /*e0b0*/  @!P2 MOV R2, R4 ;  /* 0x000000040002a202 */ /* 0x000fe20000000f00 */
[----:B------:R-:W-:Y:S02]  /*e0c0*/  @!P2 IMAD R6, R19, c[0x0][0x1e4], R6 ;  /* 0x000079001306aa24 */ /* 0x000fe400078e0206 */
[----:B------:R-:W-:Y:S01]  /*e0d0*/  @P1 IMAD.MOV.U32 R19, RZ, RZ, c[0x0][0x210] ;  /* 0x00008400ff131624 */ /* 0x000fe200078e00ff */
[----:B------:R1:W-:Y:S01]  /*e0e0*/  @!P0 STL [R1+0x60], R9 ;  /* 0x0000600901008387 */ /* 0x0003e20000100800 */
[----:B------:R-:W-:Y:S01]  /*e0f0*/  @!P2 IMAD.IADD R7, R5, 0x1, R6 ;  /* 0x000000010507a824 */ /* 0x000fe200078e0206 */
[----:B------:R-:W-:Y:S01]  /*e100*/  IADD3 R4, P0, R14, R2, RZ ;  /* 0x000000020e047210 */ /* 0x000fe20007f1e0ff */
[----:B------:R-:W-:Y:S01]  /*e110*/  IMAD R6, R25, R0, R3 ;  /* 0x0000000019067224 */ /* 0x000fe200078e0203 */
[----:B------:R-:W-:Y:S01]  /*e120*/  ISETP.GE.AND P2, PT, R10, R15, PT ;  /* 0x0000000f0a00720c */ /* 0x000fe20003f46270 */
[----:B------:R-:W-:Y:S01]  /*e130*/  @!P3 CS2R R2, SRZ ;  /* 0x000000000002b805 */ /* 0x000fe2000001ff00 */
[----:B------:R-:W-:Y:S01]  /*e140*/  @!P1 IMAD.MOV.U32 R19, RZ, RZ, 0x1 ;  /* 0x00000001ff139424 */ /* 0x000fe200078e00ff */
[----:B------:R-:W-:-:S02]  /*e150*/  @P3 SHF.R.S32.HI R3, RZ, 0x1f, R9 ;  /* 0x0000001fff033819 */ /* 0x000fc40000011409 */
[----:B------:R-:W-:Y:S01]  /*e160*/  @P3 MOV R2, R9 ;  /* 0x0000000900023202 */ /* 0x000fe20000000f00 */
[----:B------:R-:W-:Y:S01]  /*e170*/  IMAD R0, R27, R19, RZ ;  /* 0x000000131b007224 */ /* 0x000fe200078e02ff */
[----:B------:R-:W-:-:S04]  /*e180*/  LEA.HI.X.SX32 R5, R14, R7, 0x1, P0 ;  /* 0x000000070e057211 */ /* 0x000fc800000f0eff */
[----:B------:R-:W-:Y:S01]  /*e190*/  IADD3 R22, P1, P0, R0, R2, R6 ;  /* 0x0000000200167210 */ /* 0x000fe2000783e006 */
[----:B------:R-:W-:Y:S01]  /*e1a0*/  IMAD.WIDE.U32 R12, R25, c[0x0][0x1f0], R4 ;  /* 0x00007c00190c7a25 */ /* 0x000fe200078e0004 */
[----:B------:R-:W-:Y:S02]  /*e1b0*/  SHF.R.S32.HI R4, RZ, 0x1f, R0 ;  /* 0x0000001fff047819 */ /* 0x000fe40000011400 */
[----:B------:R-:W-:-:S04]  /*e1c0*/  SHF.R.S32.HI R0, RZ, 0x1f, R6 ;  /* 0x0000001fff007819 */ /* 0x000fc80000011406 */
[----:B------:R-:W-:Y:S01]  /*e1d0*/  IADD3.X R21, R4, R3, R0, P1, P0 ;  /* 0x0000000304157210 */ /* 0x000fe20000fe0400 */
[----:B-1----:R-:W1:Y:S02]  /*e1e0*/  S2R R9, SR_CTAID.X ;  /* 0x0000000000097919 */ /* 0x002e640000002500 */
[----:B-1----:R-:W-:-:S04]  /*e1f0*/  IMAD.WIDE R6, R9, 0x40, R10 ;  /* 0x0000004009067825 */ /* 0x002fc800078e020a */
[----:B------:R-:W-:Y:S01]  /*e200*/  IMAD.IADD R9, R8, 0x1, R13 ;  /* 0x0000000108097824 */ /* 0x000fe200078e020d */
        /* <DEDUP_REMOVED lines=14> */
.L_x_764:
[----:B------:R-:W-:Y:S05]  /*e2f0*/  BSYNC B0 ;  /* 0x0000000000007941 */ /* 0x000fea0003800000 */
.L_x_763:
[----:B------:R-:W-:Y:S01]  /*e300*/  IADD3 R18, R10, 0x10, RZ ;  /* 0x000000100a127810 */ /* 0x000fe20007ffe0ff */
[----:B------:R-:W-:Y:S03]  /*e310*/  BSSY B0, `(.L_x_765) ;  /* 0x0000013000007945 */ /* 0x000fe60003800000 */
[----:B------:R-:W-:-:S13]  /*e320*/  ISETP.GE.AND P0, PT, R18, R15, PT ;  /* 0x0000000f1200720c */ /* 0x000fda0003f06270 */
[----:B------:R-:W-:Y:S05]  /*e330*/  @P0 BRA `(.L_x_766) ;  /* 0x0000010000000947 */ /* 0x000fea0003800000 */
[----:B------:R-:W-:Y:S01]  /*e340*/  IADD3 R0, P0, R6, 0x10, RZ ;  /* 0x0000001006007810 */ /* 0x000fe20007f1e0ff */
[----:B------:R-:W-:Y:S01]  /*e350*/  IMAD.MOV.U32 R4, RZ, RZ, R12 ;  /* 0x000000ffff047224 */ /* 0x000fe200078e000c */
[----:B------:R-:W-:Y:S02]  /*e360*/  MOV R5, R9 ;  /* 0x0000000900057202 */ /* 0x000fe40000000f00 */
[----:B------:R-:W-:Y:S01]  /*e370*/  ISETP.GE.AND P2, PT, R14, c[0x0][0x220], PT ;  /* 0x000088000e007a0c */ /* 0x000fe20003f46270 */
[----:B-1----:R-:W-:Y:S01]  /*e380*/  IMAD.X R2, RZ, RZ, R7, P0 ;  /* 0x000000ffff027224 */ /* 0x002fe200000e0607 */
        /* <DEDUP_REMOVED lines=11> */
.L_x_766:
[----:B------:R-:W-:Y:S05]  /*e440*/  BSYNC B0 ;  /* 0x0000000000007941 */ /* 0x000fea0003800000 */
.L_x_765:
        /* <DEDUP_REMOVED lines=20> */
.L_x_768:
[----:B------:R-:W-:Y:S05]  /*e590*/  BSYNC B0 ;  /* 0x0000000000007941 */ /* 0x000fea0003800000 */
.L_x_767:
        /* <DEDUP_REMOVED lines=20> */
.L_x_770:
[----:B------:R-:W-:Y:S05]  /*e6e0*/  BSYNC B0 ;  /* 0x0000000000007941 */ /* 0x000fea0003800000 */
.L_x_769:
[----:B------:R-:W-:-:S04]  /*e6f0*/  ISETP.NE.AND P6, PT, R20, RZ, PT ;  /* 0x000000ff1400720c */ /* 0x000fc80003fc5270 */
[-C--:B------:R-:W-:Y:S02]  /*e700*/  ISETP.GE.OR P5, PT, R10, R15.reuse, P6 ;  /* 0x0000000f0a00720c */ /* 0x080fe400037a6670 */
[-C--:B------:R-:W-:Y:S02]  /*e710*/  ISETP.GE.OR P4, PT, R18, R15.reuse, P6 ;  /* 0x0000000f1200720c */ /* 0x080fe40003786670 */
[-C--:B------:R-:W-:Y:S02]  /*e720*/  ISETP.GE.OR P3, PT, R16, R15.reuse, P6 ;  /* 0x0000000f1000720c */ /* 0x080fe40003766670 */
[----:B------:R-:W-:-:S07]  /*e730*/  ISETP.GE.OR P6, PT, R17, R15, P6 ;  /* 0x0000000f1100720c */ /* 0x000fce00037c6670 */
[-C--:B------:R-:W-:Y:S02]  /*e740*/  @!P5 IMAD R0, R10, R19.reuse, RZ ;  /* 0x000000130a00d224 */ /* 0x080fe400078e02ff */
[-C--:B-1----:R-:W-:Y:S02]  /*e750*/  @!P4 IMAD R3, R18, R19.reuse, RZ ;  /* 0x000000131203c224 */ /* 0x082fe400078e02ff */
[----:B------:R-:W-:Y:S01]  /*e760*/  @!P3 IMAD R5, R16, R19, RZ ;  /* 0x000000131005b224 */ /* 0x000fe200078e02ff */
[CC--:B------:R-:W-:Y:S02]  /*e770*/  @!P5 IADD3 R2, P0, R0.reuse, R22.reuse, RZ ;  /* 0x000000160002d210 */ /* 0x0c0fe40007f1e0ff */
        /* <DEDUP_REMOVED lines=18> */
[----:B-1----:R-:W-:-:S05]  /*e8a0*/  IMAD R0, R17, R19, RZ ;  /* 0x0000001311007224 */ /* 0x002fca00078e02ff */
[----:B------:R-:W-:-:S04]  /*e8b0*/  IADD3 R3, P0, R0, R22, RZ ;  /* 0x0000001600037210 */ /* 0x000fc80007f1e0ff */
[----:B------:R-:W-:Y:S02]  /*e8c0*/  LEA.HI.X.SX32 R0, R0, R21, 0x1, P0 ;  /* 0x0000001500007211 */ /* 0x000fe400000f0eff */
[----:B------:R-:W-:-:S04]  /*e8d0*/  LEA R2, P0, R3, c[0x0][0x200], 0x2 ;  /* 0x0000800003027a11 */ /* 0x000fc800078010ff */
[----:B------:R-:W-:Y:S01]  /*e8e0*/  LEA.HI.X R3, R3, c[0x0][0x204], R0, 0x2, P0 ;  /* 0x0000810003037a11 */ /* 0x000fe200000f1400 */
[----:B------:R-:W-:-:S05]  /*e8f0*/  IMAD.MOV.U32 R0, RZ, RZ, 0x7f800000 ;  /* 0x7f800000ff007424 */ /* 0x000fca00078e00ff */
[----:B------:R-:W-:Y:S01]  /*e900*/  STG.E [R2.64], R0 ;  /* 0x0000000002007986 */ /* 0x000fe2000c101906 */
[----:B------:R-:W-:Y:S05]  /*e910*/  EXIT ;  /* 0x000000000000794d */ /* 0x000fea0003800000 */
.L_x_771:
        /* <DEDUP_REMOVED lines=14> */
.L_x_1291:


//--------------------- .text._ZN5flash16flash_fwd_kernelI23Flash_fwd_kernel_traitsILi192ELi64ELi64ELi4ELb0ELb0EN7cutlass10bfloat16_tE19Flash_kernel_traitsILi192ELi64ELi64ELi4ES3_EELb0ELb0ELb0ELb0ELb0ELb0ELb1ELb0EEEvNS_16Flash_fwd_paramsE --------------------------
	.section	.text._ZN5flash16flash_fwd_kernelI23Flash_fwd_kernel_traitsILi192ELi64ELi64ELi4ELb0ELb0EN7cutlass10bfloat16_tE19Flash_kernel_traitsILi192ELi64ELi64ELi4ES3_EELb0ELb0ELb0ELb0ELb0ELb0ELb1ELb0EEEvNS_16Flash_fwd_paramsE,"ax",@progbits
	.sectioninfo	@"SHI_REGISTERS=255"
	.align	128
        .global         _ZN5flash16flash_fwd_kernelI23Flash_fwd_kernel_traitsILi192ELi64ELi64ELi4ELb0ELb0EN7cutlass10bfloat16_tE19Flash_kernel_traitsILi192ELi64ELi64ELi4ES3_EELb0ELb0ELb0ELb0ELb0ELb0ELb1ELb0EEEvNS_16Flash_fwd_paramsE
        .type           _ZN5flash16flash_fwd_kernelI23Flash_fwd_kernel_traitsILi192ELi64ELi64ELi4ELb0ELb0EN7cutlass10bfloat16_tE19Flash_kernel_traitsILi192ELi64ELi64ELi4ES3_EELb0ELb0ELb0ELb0ELb0ELb0ELb1ELb0EEEvNS_16Flash_fwd_paramsE,@function
        .size           _ZN5flash16flash_fwd_kernelI23Flash_fwd_kernel_traitsILi192ELi64ELi64ELi4ELb0ELb0EN7cutlass10bfloat16_tE19Flash_kernel_traitsILi192ELi64ELi64ELi4ES3_EELb0ELb0ELb0ELb0ELb0ELb0ELb1ELb0EEEvNS_16Flash_fwd_paramsE,(.L_x_1292 - _ZN5flash16flash_fwd_kernelI23Flash_fwd_kernel_traitsILi192ELi64ELi64ELi4ELb0ELb0EN7cutlass10bfloat16_tE19Flash_kernel_traitsILi192ELi64ELi64ELi4ES3_EELb0ELb0ELb0ELb0ELb0ELb0ELb1ELb0EEEvNS_16Flash_fwd_paramsE)
        .other          _ZN5flash16flash_fwd_kernelI23Flash_fwd_kernel_traitsILi192ELi64ELi64ELi4ELb0ELb0EN7cutlass10bfloat16_tE19Flash_kernel_traitsILi192ELi64ELi64ELi4ES3_EELb0ELb0ELb0ELb0ELb0ELb0ELb1ELb0EEEvNS_16Flash_fwd_paramsE,@"STO_CUDA_ENTRY STV_DEFAULT"
_ZN5flash16flash_fwd_kernelI23Flash_fwd_kernel_traitsILi192ELi64ELi64ELi4ELb0ELb0EN7cutlass10bfloat16_tE19Flash_kernel_traitsILi192ELi64ELi64ELi4ES3_EELb0ELb0ELb0ELb0ELb0ELb0ELb1ELb0EEEvNS_16Flash_fwd_paramsE:
.text._ZN5flash16flash_fwd_kernelI23Flash_fwd_kernel_traitsILi192ELi64ELi64ELi4ELb0ELb0EN7cutlass10bfloat16_tE19Flash_kernel_traitsILi192ELi64ELi64ELi4ES3_EELb0ELb0ELb0ELb0ELb0ELb0ELb1ELb0EEEvNS_16Flash_fwd_paramsE:
        /* <DEDUP_REMOVED lines=34> */
.L_x_772:
[----:B-1-34-:R-:W-:Y:S02]  /*0220*/  MOV R2, c[0x0][0x218] ;  /* 0x0000860000027a02 */ /* 0x01afe40000000f00 */
.L_x_773:
        /* <DEDUP_REMOVED lines=41> */
.L_x_775:
[----:B------:R-:W-:Y:S02]  /*04c0*/  IABS R7, c[0x0][0x1c8] ;  /* 0x0000720000077a13 */ /* 0x000fe40000000000 */
[----:B------:R-:W-:Y:S02]  /*04d0*/  SHF.R.S32.HI R25, RZ, 0x1f, R22 ;  /* 0x0000001fff197819 */ /* 0x000fe40000011416 */
        /* <DEDUP_REMOVED lines=19> */
[----:B------:R-:W-:-:S03]  /*0610*/  LOP3.LUT R2, R22, c[0x0][0x1c8], RZ, 0x3c, !PT ;  /* 0x0000720016027a12 */ /* 0x000fc600078e3cff */
[----:B------:R-:W-:Y:S01]  /*0620*/  @P0 IMAD.WIDE.U32 R10, R7, c[0x0][0x1a0], RZ ;  /* 0x00006800070a0a25 */ /* 0x000fe200078e00ff */
[----:B------:R-:W-:-:S03]  /*0630*/  ISETP.GE.AND P1, PT, R2, RZ, PT ;  /* 0x000000ff0200720c */ /* 0x000fc60003f26270 */
[----:B------:R-:W-:-:S04]  /*0640*/  @P0 IMAD R7, R7, c[0x0][0x1a4], R11 ;  /* 0x0000690007070a24 */ /* 0x000fc800078e020b */
        /* <DEDUP_REMOVED lines=14> */
.L_x_776:
        /* <DEDUP_REMOVED lines=19> */
[----:B------:R-:W-:Y:S01]  /*0860*/  LOP3.LUT R0, R213, 0x38, R224, 0xf8, !PT ;  /* 0x00000038d5007812 */ /* 0x000fe200078ef8e0 */
[----:B------:R-:W-:Y:S01]  /*0870*/  IMAD.IADD R205, R4, 0x1, -R205 ;  /* 0x0000000104cd7824 */ /* 0x000fe200078e0acd */
[----:B------:R-:W-:Y:S01]  /*0880*/  SHF.R.U32.HI R213, RZ, 0x3, R213 ;  /* 0x00000003ffd57819 */ /* 0x000fe200000116d5 */
[----:B------:R-:W-:Y:S01]  /*0890*/  IMAD R9, R27, c[0x0][0x198], RZ ;  /* 0x000066001b097a24 */ /* 0x000fe200078e02ff */
[----:B------:R-:W-:Y:S01]  /*08a0*/  SHF.R.S32.HI R4, RZ, 0x1f, R11 ;  /* 0x0000001fff047819 */ /* 0x000fe2000001140b */
[----:B------:R-:W-:Y:S01]  /*08b0*/  IMAD.WIDE R28, R212, 0x40, R26 ;  /* 0x00000040d41c7825 */ /* 0x000fe200078e021a */
[----:B------:R-:W-:Y:S02]  /*08c0*/  LOP3.LUT R213, R0, R213, RZ, 0x3c, !PT ;  /* 0x000000d500d57212 */ /* 0x000fe400078e3cff */
[----:B------:R-:W-:Y:S02]  /*08d0*/  LEA.HI R5, R4, R11, RZ, 0x3 ;  /* 0x0000000b04057211 */ /* 0x000fe400078f18ff */
[----:B------:R-:W-:-:S02]  /*08e0*/  LEA.HI R0, R21, R6, RZ, 0x6 ;  /* 0x0000000615007211 */ /* 0x000fc400078f30ff */
[--C-:B------:R-:W-:Y:S02]  /*08f0*/  SHF.R.S32.HI R225, RZ, 0x1f, R224.reuse ;  /* 0x0000001fffe17819 */ /* 0x100fe400000114e0 */
[----:B------:R-:W-:Y:S01]  /*0900*/  IADD3 R12, P0, R224, R12, RZ ;  /* 0x0000000ce00c7210 */ /* 0x000fe20007f1e0ff */
[----:B------:R-:W-:Y:S01]  /*0910*/  IMAD.SHL.U32 R0, R0, 0x8, RZ ;  /* 0x0000000800007824 */ /* 0x000fe200078e00ff */
[----:B------:R-:W-:Y:S01]  /*0920*/  LOP3.LUT R4, R5, 0xfffffff8, RZ, 0xc0, !PT ;  /* 0xfffffff805047812 */ /* 0x000fe200078ec0ff */
[----:B------:R-:W-:Y:S01]  /*0930*/  IMAD.WIDE.U32 R14, R26, c[0x0][0x198], R224 ;  /* 0x000066001a0e7a25 */ /* 0x000fe200078e00e0 */
[----:B------:R-:W-:Y:S02]  /*0940*/  IADD3 R215, R224, 0x40, RZ ;  /* 0x00000040e0d77810 */ /* 0x000fe40007ffe0ff */
[----:B------:R-:W-:Y:S01]  /*0950*/  LOP3.LUT R213, R213, 0xfffffe00, R0, 0xf8, !PT ;  /* 0xfffffe00d5d57812 */ /* 0x000fe200078ef800 */
[----:B------:R-:W-:Y:S01]  /*0960*/  IMAD.X R13, R225, 0x1, R13, P0 ;  /* 0x00000001e10d7824 */ /* 0x000fe200000e060d */
[----:B------:R-:W-:Y:S01]  /*0970*/  IADD3 R220, P0, R220, R14, RZ ;  /* 0x0000000edcdc7210 */ /* 0x000fe20007f1e0ff */
[----:B------:R-:W-:Y:S01]  /*0980*/  IMAD.IADD R4, R11, 0x1, -R4 ;  /* 0x000000010b047824 */ /* 0x000fe200078e0a04 */
[----:B------:R-:W-:Y:S01]  /*0990*/  IADD3 R214, R224, 0x80, RZ ;  /* 0x00000080e0d67810 */ /* 0x000fe20007ffe0ff */
[----:B------:R-:W-:-:S02]  /*09a0*/  IMAD R0, R26, c[0x0][0x19c], R9 ;  /* 0x000067001a007a24 */ /* 0x000fc400078e0209 */
[----:B------:R-:W-:Y:S01]  /*09b0*/  IMAD.WIDE.U32 R22, R22, c[0x0][0x1a8], R12 ;  /* 0x00006a0016167a25 */ /* 0x000fe200078e000c */
[C---:B------:R-:W-:Y:S02]  /*09c0*/  LOP3.LUT P2, RZ, R4.reuse, 0x4, RZ, 0xc0, !PT ;  /* 0x0000000404ff7812 */ /* 0x040fe4000784c0ff */
[----:B------:R-:W-:Y:S01]  /*09d0*/  LOP3.LUT P1, RZ, R4, 0x2, RZ, 0xc0, !PT ;  /* 0x0000000204ff7812 */ /* 0x000fe2000782c0ff */
[----:B------:R-:W-:Y:S01]  /*09e0*/  IMAD R11, R27, c[0x0][0x1a0], RZ ;  /* 0x000068001b0b7a24 */ /* 0x000fe200078e02ff */
[----:B------:R-:W-:Y:S01]  /*09f0*/  IADD3.X R221, R3, R15, R0, P0, !PT ;  /* 0x0000000f03dd7210 */ /* 0x000fe200007fe400 */
[----:B------:R-:W-:Y:S01]  /*0a00*/  IMAD.WIDE.U32 R12, R26, c[0x0][0x1a0], R224 ;  /* 0x000068001a0c7a25 */ /* 0x000fe200078e00e0 */
[----:B------:R-:W-:-:S03]  /*0a10*/  SHF.R.S32.HI R3, RZ, 0x1f, R218 ;  /* 0x0000001fff037819 */ /* 0x000fc600000114da */
[----:B------:R-:W-:Y:S01]  /*0a20*/  IMAD.SHL.U32 R4, R4, 0x40, RZ ;  /* 0x0000004004047824 */ /* 0x000fe200078e00ff */
[----:B------:R-:W-:Y:S01]  /*0a30*/  IADD3 R10, P0, R10, R12, RZ ;  /* 0x0000000c0a0a7210 */ /* 0x000fe20007f1e0ff */
[----:B------:R-:W-:Y:S02]  /*0a40*/  IMAD R0, R26, c[0x0][0x1a4], R11 ;  /* 0x000069001a007a24 */ /* 0x000fe400078e020b */
[----:B------:R-:W-:Y:S01]  /*0a50*/  IMAD.SHL.U32 R9, R205, 0x8, RZ ;  /* 0x00000008cd097824 */ /* 0x000fe200078e00ff */
[----:B------:R-:W-:Y:S01]  /*0a60*/  LOP3.LUT R4, R4, 0x1c0, RZ, 0xc0, !PT ;  /* 0x000001c004047812 */ /* 0x000fe200078ec0ff */
[----:B------:R-:W-:Y:S01]  /*0a70*/  IMAD.SHL.U32 R5, R5, 0x40, RZ ;  /* 0x0000004005057824 */ /* 0x000fe200078e00ff */
[----:B------:R-:W-:Y:S01]  /*0a80*/  IADD3.X R11, R7, R13, R0, P0, !PT ;  /* 0x0000000d070b7210 */ /* 0x000fe200007fe400 */
[C---:B------:R-:W-:Y:S01]  /*0a90*/  IMAD R223, R3.reuse, c[0x0][0x1b0], RZ ;  /* 0x00006c0003df7a24 */ /* 0x040fe200078e02ff */
[----:B------:R-:W-:Y:S01]  /*0aa0*/  LOP3.LUT R9, R4, 0x8, R9, 0xf8, !PT ;  /* 0x0000000804097812 */ /* 0x000fe200078ef809 */
[----:B------:R-:W-:Y:S01]  /*0ab0*/  IMAD R3, R3, c[0x0][0x1b8], RZ ;  /* 0x00006e0003037a24 */ /* 0x000fe200078e02ff */
[----:B------:R-:W-:Y:S01]  /*0ac0*/  ISETP.GE.AND P0, PT, R26, R207, PT ;  /* 0x000000cf1a00720c */ /* 0x000fe20003f06270 */
[C---:B------:R-:W-:Y:S01]  /*0ad0*/  IMAD R223, R218.reuse, c[0x0][0x1b4], R223 ;  /* 0x00006d00dadf7a24 */ /* 0x040fe200078e02df */
[----:B------:R-:W-:Y:S01]  /*0ae0*/  SHF.R.U32.HI R4, RZ, 0x3, R4 ;  /* 0x00000003ff047819 */ /* 0x000fe20000011604 */
[----:B------:R-:W-:-:S02]  /*0af0*/  IMAD R3, R218, c[0x0][0x1bc], R3 ;  /* 0x00006f00da037a24 */ /* 0x000fc400078e0203 */
        /* <DEDUP_REMOVED lines=43> */
.L_x_778:
[----:B------:R-:W-:Y:S05]  /*0db0*/  BSYNC B0 ;  /* 0x0000000000007941 */ /* 0x000fea0003800000 */
.L_x_777:
[----:B------:R-:W-:Y:S01]  /*0dc0*/  IADD3 R19, R26, 0x10, RZ ;  /* 0x000000101a137810 */ /* 0x000fe20007ffe0ff */
        /* <DEDUP_REMOVED lines=13> */
[C---:B-1----:R-:W-:Y:S01]  /*0ea0*/  @!P3 LEA R14, P4, R10.reuse, c[0x0][0x160], 0x1 ;  /* 0x000058000a0eba11 */ /* 0x042fe200078808ff */
        /* <DEDUP_REMOVED lines=22> */
.L_x_780:
[----:B------:R-:W-:Y:S05]  /*1010*/  BSYNC B0 ;  /* 0x0000000000007941 */ /* 0x000fea0003800000 */
.L_x_779:
        /* <DEDUP_REMOVED lines=37> */
.L_x_782:
[----:B------:R-:W-:Y:S05]  /*1270*/  BSYNC B0 ;  /* 0x0000000000007941 */ /* 0x000fea0003800000 */
.L_x_781:
[----:B-1----:R-:W-:Y:S01]  /*1280*/  IADD3 R15, R26, 0x30, RZ ;  /* 0x000000301a0f7810 */ /* 0x002fe20007ffe0ff */
        /* <DEDUP_REMOVED lines=39> */
.L_x_784:
[----:B------:R-:W-:Y:S05]  /*1500*/  BSYNC B0 ;  /* 0x0000000000007941 */ /* 0x000fea0003800000 */
.L_x_783:
[----:B------:R-:W-:Y:S01]  /*1510*/  LEA.HI.SX32 R4, R133, 0xffffffff, 0x1a ;  /* 0xffffffff85047811 */ /* 0x000fe200078fd2ff */
[----:B------:R-:W-:Y:S01]  /*1520*/  BSSY B0, `(.L_x_785) ;  /* 0x0000023000007945 */ /* 0x000fe20003800000 */
[----:B------:R-:W-:Y:S02]  /*1530*/  MOV R222, R220 ;  /* 0x000000dc00de7202 */ /* 0x000fe40000000f00 */
[----:B------:R-:W-:Y:S01]  /*1540*/  SHF.R.S32.HI R12, RZ, 0x1f, R4 ;  /* 0x0000001fff0c7819 */ /* 0x000fe20000011404 */
[C---:B------:R-:W-:Y:S02]  /*1550*/  IMAD R10, R4.reuse, -0x40, R99 ;  /* 0xffffffc0040a7824 */ /* 0x040fe400078e0263 */
[----:B-1----:R-:W-:Y:S02]  /*1560*/  IMAD R25, R3, R4, RZ ;  /* 0x0000000403197224 */ /* 0x002fe400078e02ff */
[----:B------:R-:W-:Y:S01]  /*1570*/  IMAD.WIDE.U32 R22, R4, R97, R222 ;  /* 0x0000006104167225 */ /* 0x000fe200078e00de */
[----:B------:R-:W-:-:S03]  /*1580*/  ISETP.GE.AND P0, PT, R26, R10, PT ;  /* 0x0000000a1a00720c */ /* 0x000fc60003f06270 */
[----:B------:R-:W-:-:S05]  /*1590*/  IMAD R25, R12, R97, R25 ;  /* 0x000000610c197224 */ /* 0x000fca00078e0219 */
        /* <DEDUP_REMOVED lines=27> */
.L_x_786:
[----:B------:R-:W-:Y:S05]  /*1750*/  BSYNC B0 ;  /* 0x0000000000007941 */ /* 0x000fea0003800000 */
.L_x_785:
        /* <DEDUP_REMOVED lines=32> */
.L_x_788:
[----:B------:R-:W-:Y:S05]  /*1960*/  BSYNC B0 ;  /* 0x0000000000007941 */ /* 0x000fea0003800000 */
.L_x_787:
[----:B------:R-:W-:Y:S01]  /*1970*/  ISETP.GE.AND P0, PT, R17, R10, PT ;  /* 0x0000000a1100720c */ /* 0x000fe20003f06270 */
[----:B------:R-:W-:-:S12]  /*1980*/  BSSY B0, `(.L_x_789) ;  /* 0x000001e000007945 */ /* 0x000fd80003800000 */
[----:B------:R-:W-:Y:S05]  /*1990*/  @P0 BRA `(.L_x_790) ;  /* 0x000001c000000947 */ /* 0x000fea0003800000 */
[----:B------:R-:W-:Y:S01]  /*19a0*/  ISETP.GE.AND P3, PT, R224, c[0x0][0x220], PT ;  /* 0x00008800e0007a0c */ /* 0x000fe20003f66270 */
[----:B------:R-:W-:Y:S01]  /*19b0*/  IMAD.MOV.U32 R8, RZ, RZ, c[0x0][0x19c] ;  /* 0x00006700ff087624 */ /* 0x000fe200078e00ff */
[----:B------:R-:W-:Y:S02]  /*19c0*/  ISETP.GE.AND P2, PT, R215, c[0x0][0x220], PT ;  /* 0x00008800d7007a0c */ /* 0x000fe40003f46270 */
[C---:B------:R-:W-:Y:S02]  /*19d0*/  LEA R9, P1, R11.reuse, R22, 0x5 ;  /* 0x000000160b097211 */ /* 0x040fe400078228ff */
[----:B------:R-:W-:Y:S02]  /*19e0*/  ISETP.GE.AND P0, PT, R214, c[0x0][0x220], PT ;  /* 0x00008800d6007a0c */ /* 0x000fe40003f06270 */
[----:B------:R-:W-:-:S05]  /*19f0*/  LEA.HI.X R8, R11, R25, R8, 0x5, P1 ;  /* 0x000000190b087211 */ /* 0x000fca00008f2c08 */
        /* <DEDUP_REMOVED lines=22> */
.L_x_790:
[----:B------:R-:W-:Y:S05]  /*1b60*/  BSYNC B0 ;  /* 0x0000000000007941 */ /* 0x000fea0003800000 */
.L_x_789:
        /* <DEDUP_REMOVED lines=9> */
[----:B------:R-:W-:-:S05]  /*1c00*/  IMAD.WIDE.U32 R24, R11, 0x30, R24 ;  /* 0x000000300b187825 */ /* 0x000fca00078e0018 */
[----:B------:R-:W-:Y:S02]  /*1c10*/  IADD3 R8, R25, UR4, RZ ;  /* 0x0000000419087c10 */ /* 0x000fe4000fffe0ff */
        /* <DEDUP_REMOVED lines=22> */
.L_x_792:
[----:B------:R-:W-:Y:S05]  /*1d80*/  BSYNC B0 ;  /* 0x0000000000007941 */ /* 0x000fea0003800000 */
.L_x_791:
[----:B------:R-:W0:Y:S01]  /*1d90*/  LDGDEPBAR ;  /* 0x00000000000079af */ /* 0x000e220000000000 */
[----:B------:R-:W-:Y:S01]  /*1da0*/  ISETP.GE.AND P1, PT, R26, R10, PT ;  /* 0x0000000a1a00720c */ /* 0x000fe20003f26270 */
[----:B------:R-:W-:Y:S01]  /*1db0*/  IMAD R9, R12, c[0x0][0x1a0], RZ ;  /* 0x000068000c097a24 */ /* 0x000fe200078e02ff */
[----:B------:R-:W-:Y:S01]  /*1dc0*/  BSSY B0, `(.L_x_793) ;  /* 0x0000025000007945 */ /* 0x000fe20003800000 */
[----:B------:R-:W-:-:S04]  /*1dd0*/  IMAD.WIDE.U32 R24, R4, c[0x0][0x1a0], RZ ;  /* 0x0000680004187a25 */ /* 0x000fc800078e00ff */
[----:B------:R-:W-:Y:S01]  /*1de0*/  IMAD R8, R4, c[0x0][0x1a4], R9 ;  /* 0x0000690004087a24 */ /* 0x000fe200078e0209 */
[----:B-1----:R-:W-:-:S04]  /*1df0*/  LEA R22, P0, R24, R218, 0x6 ;  /* 0x000000da18167211 */ /* 0x002fc800078030ff */
        /* <DEDUP_REMOVED lines=33> */
.L_x_794:
[----:B------:R-:W-:Y:S05]  /*2010*/  BSYNC B0 ;  /* 0x0000000000007941 */ /* 0x000fea0003800000 */
.L_x_793:
[----:B------:R-:W-:Y:S01]  /*2020*/  ISETP.GE.AND P0, PT, R19, R10, PT ;  /* 0x0000000a1300720c */ /* 0x000fe20003f06270 */
[----:B------:R-:W-:-:S12]  /*2030*/  BSSY B0, `(.L_x_795) ;  /* 0x0000022000007945 */ /* 0x000fd80003800000 */
        /* <DEDUP_REMOVED lines=8> */
[----:B--2---:R-:W-:-:S04]  /*20c0*/  IADD3 R9, P0, R22, R18, RZ ;  /* 0x0000001216097210 */ /* 0x004fc80007f1e0ff */
        /* <DEDUP_REMOVED lines=24> */
.L_x_796:
[----:B------:R-:W-:Y:S05]  /*2250*/  BSYNC B0 ;  /* 0x0000000000007941 */ /* 0x000fea0003800000 */
.L_x_795:
        /* <DEDUP_REMOVED lines=35> */
.L_x_798:
[----:B------:R-:W-:Y:S05]  /*2490*/  BSYNC B0 ;  /* 0x0000000000007941 */ /* 0x000fea0003800000 */
.L_x_797:
        /* <DEDUP_REMOVED lines=9> */
[----:B--2---:R-:W-:Y:S01]  /*2530*/  IMAD.MOV.U32 R9, RZ, RZ, c[0x0][0x1a0] ;  /* 0x00006800ff097624 */ /* 0x004fe200078e00ff */
        /* <DEDUP_REMOVED lines=28> */
.L_x_800:
[----:B------:R-:W-:Y:S05]  /*2700*/  BSYNC B0 ;  /* 0x0000000000007941 */ /* 0x000fea0003800000 */
.L_x_799:
[C---:B--2---:R-:W-:Y:S01]  /*2710*/  IMAD.SHL.U32 R8, R2.reuse, 0x40, RZ ;  /* 0x0000004002087824 */ /* 0x044fe200078e00ff */
[----:B------:R-:W-:Y:S01]  /*2720*/  R2P PR, R2, 0x6 ;  /* 0x0000000602007804 */ /* 0x000fe20000000000 */
[----:B------:R-:W-:Y:S01]  /*2730*/  IMAD.SHL.U32 R26, R26, 0x8, RZ ;  /* 0x000000081a1a7824 */ /* 0x000fe200078e00ff */
[----:B------:R-:W0:Y:S01]  /*2740*/  LDGDEPBAR ;  /* 0x00000000000079af */ /* 0x000e220000000000 */
[----:B------:R-:W-:Y:S01]  /*2750*/  IMAD R206, R11, 0x400, R0 ;  /* 0x000004000bce7824 */ /* 0x000fe200078e0200 */
[----:B------:R-:W-:-:S03]  /*2760*/  LOP3.LUT R9, R8, 0x1c0, RZ, 0xc0, !PT ;  /* 0x000001c008097812 */ /* 0x000fc600078ec0ff */
        /* <DEDUP_REMOVED lines=8> */
[----:B------:R-:W-:Y:S03]  /*27f0*/  LDSM.16.M88.4 R36, [R204] ;  /* 0x00000000cc24783b */ /* 0x000fe60000000200 */
[----:B------:R-:W-:Y:S01]  /*2800*/  IMAD R205, R205, 0x200, R8 ;  /* 0x00000200cdcd7824 */ /* 0x000fe200078e0208 */
[----:B------:R-:W-:Y:S03]  /*2810*/  LDSM.16.M88.4 R72, [R202] ;  /* 0x00000000ca48783b */ /* 0x000fe60000000200 */
[----:B------:R-:W-:Y:S01]  /*2820*/  IMAD.SHL.U32 R205, R205, 0x2, RZ ;  /* 0x00000002cdcd7824 */ /* 0x000fe200078e00ff */
[----:B------:R-:W-:Y:S04]  /*2830*/  LDSM.16.M88.4 R84, [R202+0x2000] ;  /* 0x00200000ca54783b */ /* 0x000fe80000000200 */
[----:B------:R-:W2:Y:S01]  /*2840*/  LDSM.16.M88.4 R20, [R205+0x6000] ;  /* 0x00600000cd14783b */ /* 0x000ea20000000200 */
        /* <DEDUP_REMOVED lines=8> */
[----:B------:R-:W1:Y:S01]  /*28d0*/  LDSM.16.M88.4 R16, [R203] ;  /* 0x00000000cb10783b */ /* 0x000e620000000200 */
[----:B------:R-:W-:-:S02]  /*28e0*/  IADD3 R194, R203, 0x1000, RZ ;  /* 0x00001000cbc27810 */ /* 0x000fc40007ffe0ff */
[----:B------:R-:W-:Y:S01]  /*28f0*/  IADD3 R193, R203, 0x1800, RZ ;  /* 0x00001800cbc17810 */ /* 0x000fe20007ffe0ff */
[----:B------:R-:W3:Y:S01]  /*2900*/  LDSM.16.M88.4 R28, [R205+0x7800] ;  /* 0x00780000cd1c783b */ /* 0x000ee20000000200 */
[----:B------:R-:W-:Y:S01]  /*2910*/  IMAD.IADD R199, R205, 0x1, R2 ;  /* 0x00000001cdc77824 */ /* 0x000fe200078e0202 */
[C---:B------:R-:W-:Y:S01]  /*2920*/  IADD3 R191, R203.reuse, 0x2000, RZ ;  /* 0x00002000cbbf7810 */ /* 0x040fe20007ffe0ff */
[----:B------:R-:W-:Y:S01]  /*2930*/  IMAD.IADD R192, R2, 0x1, R203 ;  /* 0x0000000102c07824 */ /* 0x000fe200078e02cb */
[----:B------:R-:W-:Y:S01]  /*2940*/  LDSM.16.M88.4 R52, [R203+0x800] ;  /* 0x00080000cb34783b */ /* 0x000fe20000000200 */
[C---:B------:R-:W-:Y:S02]  /*2950*/  IADD3 R190, R203.reuse, 0x2800, RZ ;  /* 0x00002800cbbe7810 */ /* 0x040fe40007ffe0ff */
[C---:B------:R-:W-:Y:S01]  /*2960*/  IADD3 R189, R203.reuse, 0x3000, RZ ;  /* 0x00003000cbbd7810 */ /* 0x040fe20007ffe0ff */
[----:B------:R-:W4:Y:S01]  /*2970*/  LDSM.16.M88.4 R24, [R199+0x6000] ;  /* 0x00600000c718783b */ /* 0x000f220000000200 */
[----:B------:R-:W-:-:S02]  /*2980*/  IADD3 R188, R203, 0x3800, RZ ;  /* 0x00003800cbbc7810 */ /* 0x000fc40007ffe0ff */
[C---:B------:R-:W-:Y:S01]  /*2990*/  IADD3 R187, R203.reuse, 0x4000, RZ ;  /* 0x00004000cbbb7810 */ /* 0x040fe20007ffe0ff */
[----:B------:R-:W3:Y:S01]  /*29a0*/  LDSM.16.M88.4 R48, [R203+0x1000] ;  /* 0x00100000cb30783b */ /* 0x000ee20000000200 */
[C---:B------:R-:W-:Y:S02]  /*29b0*/  IADD3 R186, R203.reuse, 0x4800, RZ ;  /* 0x00004800cbba7810 */ /* 0x040fe40007ffe0ff */
[C---:B------:R-:W-:Y:S01]  /*29c0*/  IADD3 R185, R203.reuse, 0x5000, RZ ;  /* 0x00005000cbb97810 */ /* 0x040fe20007ffe0ff */
[----:B------:R-:W3:Y:S01]  /*29d0*/  LDSM.16.M88.4 R40, [R203+0x1800] ;  /* 0x00180000cb28783b */ /* 0x000ee20000000200 */
[----:B------:R-:W-:-:S03]  /*29e0*/  IADD3 R184, R203, 0x5800, RZ ;  /* 0x00005800cbb87810 */ /* 0x000fc60007ffe0ff */
[----:B------:R-:W-:Y:S01]  /*29f0*/  LDSM.16.M88.4 R80, [R199+0x6800] ;  /* 0x00680000c750783b */ /* 0x000fe20000000200 */
[C---:B--2---:R-:W-:Y:S03]  /*2a00*/  HMMA.16816.F32.BF16 R8, R12.reuse, R20, RZ ;  /* 0x000000140c08723c */ /* 0x044fe600000418ff */
[----:B------:R-:W-:Y:S04]  /*2a10*/  LDSM.16.M88.4 R68, [R199+0x7000] ;  /* 0x00700000c744783b */ /* 0x000fe80000000200 */
[----:B------:R-:W-:Y:S01]  /*2a20*/  LDSM.16.M88.4 R64, [R199+0x7800] ;  /* 0x00780000c740783b */ /* 0x000fe20000000200 */
[C---:B------:R-:W-:Y:S03]  /*2a30*/  HMMA.16816.F32.BF16 R20, R12.reuse, R22, RZ ;  /* 0x000000160c14723c */ /* 0x040fe600000418ff */
[----:B------:R-:W-:Y:S04]  /*2a40*/  LDSM.16.M88.4 R92, [R205+0xa800] ;  /* 0x00a80000cd5c783b */ /* 0x000fe80000000200 */
[----:B------:R-:W-:Y:S01]  /*2a50*/  LDSM.16.M88.4 R88, [R199+0xa000] ;  /* 0x00a00000c758783b */ /* 0x000fe20000000200 */
[----:B-----5:R-:W-:Y:S08]  /*2a60*/  HMMA.16816.F32.BF16 R32, R12, R44, RZ ;  /* 0x0000002c0c20723c */ /* 0x020ff000000418ff */
[----:B-1----:R-:W-:Y:S08]  /*2a70*/  HMMA.16816.F32.BF16 R8, R36, R16, R8 ;  /* 0x000000102408723c */ /* 0x002ff00000041808 */
[C---:B------:R-:W-:Y:S08]  /*2a80*/  HMMA.16816.F32.BF16 R60, R12.reuse, R56, RZ ;  /* 0x000000380c3c723c */ /* 0x040ff000000418ff */
[C---:B------:R-:W-:Y:S08]  /*2a90*/  HMMA.16816.F32.BF16 R44, R12.reuse, R46, RZ ;  /* 0x0000002e0c2c723c */ /* 0x040ff000000418ff */
[C---:B------:R-:W-:Y:S08]  /*2aa0*/  HMMA.16816.F32.BF16 R56, R12.reuse, R58, RZ ;  /* 0x0000003a0c38723c */ /* 0x040ff000000418ff */
[----:B---3--:R-:W-:Y:S08]  /*2ab0*/  HMMA.16816.F32.BF16 R76, R12, R28, RZ ;  /* 0x0000001c0c4c723c */ /* 0x008ff000000418ff */
[----:B------:R-:W-:Y:S01]  /*2ac0*/  HMMA.16816.F32.BF16 R20, R36, R18, R20 ;  /* 0x000000122414723c */ /* 0x000fe20000041814 */
[----:B------:R-:W-:Y:S07]  /*2ad0*/  LDSM.16.M88.4 R16, [R192] ;  /* 0x00000000c010783b */ /* 0x000fee0000000200 */
[----:B------:R-:W-:Y:S01]  /*2ae0*/  HMMA.16816.F32.BF16 R12, R12, R30, RZ ;  /* 0x0000001e0c0c723c */ /* 0x000fe200000418ff */
[----:B------:R-:W1:Y:S07]  /*2af0*/  LDSM.16.M88.4 R28, [R201] ;  /* 0x00000000c91c783b */ /* 0x000e6e0000000200 */
[----:B----4-:R-:W-:Y:S08]  /*2b00*/  HMMA.16816.F32.BF16 R8, R72, R24, R8 ;  /* 0x000000184808723c */ /* 0x010ff00000041808 */
        /* <DEDUP_REMOVED lines=102> */
[----:B------:R-:W1:Y:S02]  /*3170*/  MUFU.TANH R2, R2 ;  /* 0x0000000200027308 */ /* 0x000e640000002400 */
[----:B------:R-:W4:Y:S03]  /*3180*/  LDSM.16.M88.4 R8, [R205+0xb800] ;  /* 0x00b80000cd08783b */ /* 0x000f260000000200 */
[----:B------:R-:W-:Y:S03]  /*3190*/  HMMA.16816.F32.BF16 R56, R68, R66, R56 ;  /* 0x000000424438723c */ /* 0x000fe60000041838 */
[----:B------:R-:W-:Y:S05]  /*31a0*/  MUFU.TANH R48, R48 ;  /* 0x0000003000307308 */ /* 0x000fea0000002400 */
[----:B--2---:R-:W-:Y:S01]  /*31b0*/  HMMA.16816.F32.BF16 R60, R40, R88, R60 ;  /* 0x00000058283c723c */ /* 0x004fe2000004183c */
[----:B------:R-:W-:-:S02]  /*31c0*/  FMUL.FTZ R65, R20, c[0x0][0x2ec] ;  /* 0x0000bb0014417a20 */ /* 0x000fc40000410000 */
[----:B------:R-:W2:Y:S05]  /*31d0*/  MUFU.TANH R64, R64 ;  /* 0x0000004000407308 */ /* 0x000eaa0000002400 */
[----:B---3--:R-:W-:Y:S03]  /*31e0*/  HMMA.16816.F32.BF16 R32, R28, R24, R32 ;  /* 0x000000181c20723c */ /* 0x008fe60000041820 */
[----:B------:R-:W3:Y:S05]  /*31f0*/  MUFU.TANH R49, R49 ;  /* 0x0000003100317308 */ /* 0x000eea0000002400 */
[C---:B-1----:R-:W-:Y:S03]  /*3200*/  HMMA.16816.F32.BF16 R76, R68.reuse, R36, R76 ;  /* 0x00000024444c723c */ /* 0x042fe6000004184c */
[----:B------:R-:W-:Y:S04]  /*3210*/  MUFU.TANH R65, R65 ;  /* 0x0000004100417308 */ /* 0x000fe80000002400 */
[----:B------:R-:W-:Y:S01]  /*3220*/  FMUL.FTZ R36, R22, c[0x0][0x2ec] ;  /* 0x0000bb0016247a20 */ /* 0x000fe20000410000 */
[----:B------:R-:W-:Y:S05]  /*3230*/  HMMA.16816.F32.BF16 R80, R68, R38, R80 ;  /* 0x000000264450723c */ /* 0x000fea0000041850 */
[----:B------:R-:W1:Y:S03]  /*3240*/  MUFU.TANH R36, R36 ;  /* 0x0000002400247308 */ /* 0x000e660000002400 */
[----:B------:R-:W-:Y:S07]  /*3250*/  HMMA.16816.F32.BF16 R56, R52, R50, R56 ;  /* 0x000000323438723c */ /* 0x000fee0000041838 */
[----:B------:R-:W-:Y:S01]  /*3260*/  FMUL.FTZ R50, R21, c[0x0][0x2ec] ;  /* 0x0000bb0015327a20 */ /* 0x000fe20000410000 */
[----:B----4-:R-:W-:Y:S05]  /*3270*/  HMMA.16816.F32.BF16 R60, R28, R12, R60 ;  /* 0x0000000c1c3c723c */ /* 0x010fea000004183c */
[----:B------:R-:W-:Y:S02]  /*3280*/  MUFU.TANH R50, R50 ;  /* 0x0000003200327308 */ /* 0x000fe40000002400 */
[----:B------:R-:W-:Y:S01]  /*3290*/  FMUL.FTZ R12, R23, c[0x0][0x2ec] ;  /* 0x0000bb00170c7a20 */ /* 0x000fe20000410000 */
[----:B-----5:R-:W-:Y:S01]  /*32a0*/  HMMA.16816.F32.BF16 R32, R16, R72, R32 ;  /* 0x000000481020723c */ /* 0x020fe20000041820 */
[----:B------:R-:W4:Y:S04]  /*32b0*/  LDSM.16.M88.4 R20, [R203+0x5800] ;  /* 0x00580000cb14783b */ /* 0x000f280000000200 */
[----:B------:R-:W5:Y:S03]  /*32c0*/  MUFU.TANH R12, R12 ;  /* 0x0000000c000c7308 */ /* 0x000f660000002400 */
[C---:B------:R-:W-:Y:S08]  /*32d0*/  HMMA.16816.F32.BF16 R76, R52.reuse, R8, R76 ;  /* 0x00000008344c723c */ /* 0x040ff0000004184c */
[----:B------:R-:W-:Y:S01]  /*32e0*/  HMMA.16816.F32.BF16 R80, R52, R10, R80 ;  /* 0x0000000a3450723c */ /* 0x000fe20000041850 */
[----:B------:R-:W-:Y:S07]  /*32f0*/  LDSM.16.M88.4 R8, [R192+0x5800] ;  /* 0x00580000c008783b */ /* 0x000fee0000000200 */
[----:B------:R-:W-:Y:S01]  /*3300*/  FMUL.FTZ R13, R32, c[0x0][0x2ec] ;  /* 0x0000bb00200d7a20 */ /* 0x000fe20000410000 */
[----:B------:R-:W-:Y:S01]  /*3310*/  HMMA.16816.F32.BF16 R44, R28, R26, R44 ;  /* 0x0000001a1c2c723c */ /* 0x000fe2000004182c */
[----:B------:R-:W-:Y:S01]  /*3320*/  FMUL.FTZ R37, R33, c[0x0][0x2ec] ;  /* 0x0000bb0021257a20 */ /* 0x000fe20000410000 */
[----:B------:R-:W-:Y:S01]  /*3330*/  LDSM.16.M88.4 R24, [R192+0x5000] ;  /* 0x00500000c018783b */ /* 0x000fe20000000200 */
[----:B------:R-:W-:-:S02]  /*3340*/  FMUL.FTZ R51, R34, c[0x0][0x2ec] ;  /* 0x0000bb0022337a20 */ /* 0x000fc40000410000 */
[----:B------:R-:W-:Y:S01]  /*3350*/  FMUL.FTZ R38, R35, c[0x0][0x2ec] ;  /* 0x0000bb0023267a20 */ /* 0x000fe20000410000 */
[----:B------:R-:W-:Y:S01]  /*3360*/  MUFU.TANH R13, R13 ;  /* 0x0000000d000d7308 */ /* 0x000fe20000002400 */
[----:B------:R-:W1:Y:S01]  /*3370*/  LDSM.16.M88.4 R32, [R199+0xb800] ;  /* 0x00b80000c720783b */ /* 0x000e620000000200 */
[----:B------:R-:W-:Y:S01]  /*3380*/  HMMA.16816.F32.BF16 R56, R40, R90, R56 ;  /* 0x0000005a2838723c */ /* 0x000fe20000041838 */
[----:B------:R-:W-:-:S05]  /*3390*/  DEPBAR.LE SB0, 0x0 ;  /* 0x000080000000791a */ /* 0x000fca0000000000 */
[----:B------:R-:W1:Y:S02]  /*33a0*/  MUFU.TANH R51, R51 ;  /* 0x0000003300337308 */ /* 0x000e640000002400 */
[C---:B----4-:R-:W-:Y:S06]  /*33b0*/  HMMA.16816.F32.BF16 R76, R40.reuse, R20, R76 ;  /* 0x00000014284c723c */ /* 0x050fec000004184c */
[----:B------:R-:W-:Y:S02]  /*33c0*/  MUFU.TANH R37, R37 ;  /* 0x0000002500257308 */ /* 0x000fe40000002400 */
[----:B------:R-:W-:Y:S06]  /*33d0*/  HMMA.16816.F32.BF16 R80, R40, R22, R80 ;  /* 0x000000162850723c */ /* 0x000fec0000041850 */
[----:B------:R-:W4:Y:S02]  /*33e0*/  MUFU.TANH R38, R38 ;  /* 0x0000002600267308 */ /* 0x000f240000002400 */
[----:B------:R-:W-:Y:S07]  /*33f0*/  HMMA.16816.F32.BF16 R56, R28, R14, R56 ;  /* 0x0000000e1c38723c */ /* 0x000fee0000041838 */
[----:B------:R-:W-:Y:S01]  /*3400*/  IMAD.SHL.U32 R15, R6, 0x2, RZ ;  /* 0x00000002060f7824 */ /* 0x000fe200078e00ff */
[----:B------:R-:W-:Y:S04]  /*3410*/  HMMA.16816.F32.BF16 R44, R16, R74, R44 ;  /* 0x0000004a102c723c */ /* 0x000fe8000004182c */
[----:B------:R-:W-:-:S04]  /*3420*/  LOP3.LUT R15, R15, 0x6, RZ, 0xc0, !PT ;  /* 0x000000060f0f7812 */ /* 0x000fc800078ec0ff */
[----:B-1----:R-:W-:Y:S01]  /*3430*/  HMMA.16816.F32.BF16 R76, R28, R32, R76 ;  /* 0x000000201c4c723c */ /* 0x002fe2000004184c */
[----:B------:R-:W-:-:S05]  /*3440*/  IMAD R4, R4, 0x40, R15 ;  /* 0x0000004004047824 */ /* 0x000fca00078e020f */
[C---:B------:R-:W-:Y:S02]  /*3450*/  IADD3 R6, R4.reuse, 0x1, RZ ;  /* 0x0000000104067810 */ /* 0x040fe40007ffe0ff */
[----:B------:R-:W-:Y:S01]  /*3460*/  HMMA.16816.F32.BF16 R80, R28, R34, R80 ;  /* 0x000000221c50723c */ /* 0x000fe20000041850 */
[-C--:B------:R-:W-:Y:S02]  /*3470*/  ISETP.GE.AND P1, PT, R4, R99.reuse, PT ;  /* 0x000000630400720c */ /* 0x080fe40003f26270 */
[-C--:B------:R-:W-:Y:S02]  /*3480*/  ISETP.GE.AND P4, PT, R6, R99.reuse, PT ;  /* 0x000000630600720c */ /* 0x080fe40003f86270 */
[----:B------:R-:W-:Y:S02]  /*3490*/  IADD3 R6, R4, 0x8, RZ ;  /* 0x0000000804067810 */ /* 0x000fe40007ffe0ff */
[----:B------:R-:W-:Y:S01]  /*34a0*/  FSEL R23, R2, -INF , !P1 ;  /* 0xff80000002177808 */ /* 0x000fe20004800000 */
[----:B------:R-:W-:Y:S01]  /*34b0*/  HMMA.16816.F32.BF16 R60, R16, R24, R60 ;  /* 0x00000018103c723c */ /* 0x000fe2000004183c */
[----:B------:R-:W-:Y:S01]  /*34c0*/  ISETP.GE.AND P0, PT, R6, R99, PT ;  /* 0x000000630600720c */ /* 0x000fe20003f06270 */
[----:B------:R-:W-:Y:S01]  /*34d0*/  FMUL.FTZ R20, R46, c[0x0][0x2ec] ;  /* 0x0000bb002e147a20 */ /* 0x000fe20000410000 */
[C---:B------:R-:W-:Y:S01]  /*34e0*/  IADD3 R6, R4.reuse, 0x10, RZ ;  /* 0x0000001004067810 */ /* 0x040fe20007ffe0ff */
[----:B------:R-:W-:Y:S01]  /*34f0*/  FMUL.FTZ R21, R47, c[0x0][0x2ec] ;  /* 0x0000bb002f157a20 */ /* 0x000fe20000410000 */
[----:B------:R-:W-:-:S02]  /*3500*/  IADD3 R2, R4, 0x20, RZ ;  /* 0x0000002004027810 */ /* 0x000fc40007ffe0ff */
[-C--:B------:R-:W-:Y:S01]  /*3510*/  ISETP.GE.AND P5, PT, R6, R99.reuse, PT ;  /* 0x000000630600720c */ /* 0x080fe20003fa6270 */
[C---:B------:R-:W-:Y:S01]  /*3520*/  HMMA.16816.F32.BF16 R56, R16.reuse, R26, R56 ;  /* 0x0000001a1038723c */ /* 0x040fe20000041838 */
[----:B------:R-:W-:Y:S01]  /*3530*/  IADD3 R6, R4, 0x18, RZ ;  /* 0x0000001804067810 */ /* 0x000fe20007ffe0ff */
[----:B------:R-:W-:Y:S01]  /*3540*/  FMUL.FTZ R24, R44, c[0x0][0x2ec] ;  /* 0x0000bb002c187a20 */ /* 0x000fe20000410000 */
[----:B--2---:R-:W-:Y:S01]  /*3550*/  FSEL R64, R64, -INF , !P4 ;  /* 0xff80000040407808 */ /* 0x004fe20006000000 */
[----:B------:R-:W-:Y:S01]  /*3560*/  FMUL.FTZ R25, R45, c[0x0][0x2ec] ;  /* 0x0000bb002d197a20 */ /* 0x000fe20000410000 */
[----:B------:R-:W-:Y:S01]  /*3570*/  ISETP.GE.AND P2, PT, R6, R99, PT ;  /* 0x000000630600720c */ /* 0x000fe20003f46270 */
[----:B------:R-:W-:Y:S01]  /*3580*/  MUFU.TANH R20, R20 ;  /* 0x0000001400147308 */ /* 0x000fe20000002400 */
[----:B------:R-:W-:Y:S01]  /*3590*/  IADD3 R6, R4, 0x19, RZ ;  /* 0x0000001904067810 */ /* 0x000fe20007ffe0ff */
[----:B------:R-:W-:Y:S01]  /*35a0*/  HMMA.16816.F32.BF16 R76, R16, R8, R76 ;  /* 0x00000008104c723c */ /* 0x000fe2000004184c */
[----:B------:R-:W-:-:S02]  /*35b0*/  FSEL R48, R48, -INF , !P4 ;  /* 0xff80000030307808 */ /* 0x000fc40006000000 */
[-C--:B------:R-:W-:Y:S02]  /*35c0*/  ISETP.GE.AND P4, PT, R2, R99.reuse, PT ;  /* 0x000000630200720c */ /* 0x080fe40003f86270 */
[----:B---3--:R-:W-:Y:S01]  /*35d0*/  FSEL R49, R49, -INF , !P1 ;  /* 0xff80000031317808 */ /* 0x008fe20004800000 */
[----:B------:R-:W-:Y:S01]  /*35e0*/  MUFU.TANH R24, R24 ;  /* 0x0000001800187308 */ /* 0x000fe20000002400 */
[----:B------:R-:W-:Y:S01]  /*35f0*/  IADD3 R8, R4, 0x9, RZ ;  /* 0x0000000904087810 */ /* 0x000fe20007ffe0ff */
[----:B------:R-:W-:Y:S01]  /*3600*/  HMMA.16816.F32.BF16 R80, R16, R10, R80 ;  /* 0x0000000a1050723c */ /* 0x000fe20000041850 */
[----:B------:R-:W-:Y:S01]  /*3610*/  FMUL.FTZ R60, R60, c[0x0][0x2ec] ;  /* 0x0000bb003c3c7a20 */ /* 0x000fe20000410000 */
[----:B------:R-:W-:Y:S01]  /*3620*/  IADD3 R2, R4, 0x21, RZ ;  /* 0x0000002104027810 */ /* 0x000fe20007ffe0ff */
[----:B------:R-:W-:Y:S01]  /*3630*/  FMUL.FTZ R62, R62, c[0x0][0x2ec] ;  /* 0x0000bb003e3e7a20 */ /* 0x000fe20000410000 */
[-C--:B------:R-:W-:Y:S01]  /*3640*/  ISETP.GE.AND P6, PT, R8, R99.reuse, PT ;  /* 0x000000630800720c */ /* 0x080fe20003fc6270 */
[----:B------:R-:W-:Y:S01]  /*3650*/  FMUL.FTZ R61, R61, c[0x0][0x2ec] ;  /* 0x0000bb003d3d7a20 */ /* 0x000fe20000410000 */
[----:B------:R-:W-:Y:S01]  /*3660*/  MUFU.TANH R167, R60 ;  /* 0x0000003c00a77308 */ /* 0x000fe20000002400 */
[-C--:B------:R-:W-:Y:S01]  /*3670*/  ISETP.GE.AND P1, PT, R6, R99.reuse, PT ;  /* 0x000000630600720c */ /* 0x080fe20003f26270 */
[----:B------:R-:W-:Y:S01]  /*3680*/  FMUL.FTZ R63, R63, c[0x0][0x2ec] ;  /* 0x0000bb003f3f7a20 */ /* 0x000fe20000410000 */
[----:B------:R-:W-:Y:S01]  /*3690*/  IADD3 R6, R4, 0x28, RZ ;  /* 0x0000002804067810 */ /* 0x000fe20007ffe0ff */
[----:B------:R-:W-:Y:S01]  /*36a0*/  FMUL.FTZ R56, R56, c[0x0][0x2ec] ;  /* 0x0000bb0038387a20 */ /* 0x000fe20000410000 */
[----:B------:R-:W-:Y:S01]  /*36b0*/  FSEL R36, R36, -INF , !P0 ;  /* 0xff80000024247808 */ /* 0x000fe20004000000 */
[----:B------:R-:W-:Y:S01]  /*36c0*/  FMUL.FTZ R57, R57, c[0x0][0x2ec] ;  /* 0x0000bb0039397a20 */ /* 0x000fe20000410000 */
[----:B------:R-:W-:Y:S01]  /*36d0*/  FSEL R65, R65, -INF , !P0 ;  /* 0xff80000041417808 */ /* 0x000fe20004000000 */
[----:B------:R-:W1:Y:S01]  /*36e0*/  MUFU.TANH R160, R62 ;  /* 0x0000003e00a07308 */ /* 0x000e620000002400 */
[-C--:B------:R-:W-:Y:S01]  /*36f0*/  ISETP.GE.AND P0, PT, R2, R99.reuse, PT ;  /* 0x000000630200720c */ /* 0x080fe20003f06270 */
[----:B------:R-:W-:Y:S01]  /*3700*/  FMUL.FTZ R58, R58, c[0x0][0x2ec] ;  /* 0x0000bb003a3a7a20 */ /* 0x000fe20000410000 */
[----:B-----5:R-:W-:Y:S01]  /*3710*/  FSEL R2, R12, -INF , !P6 ;  /* 0xff8000000c027808 */ /* 0x020fe20007000000 */
[----:B------:R-:W-:Y:S01]  /*3720*/  FMUL.FTZ R59, R59, c[0x0][0x2ec] ;  /* 0x0000bb003b3b7a20 */ /* 0x000fe20000410000 */
[----:B------:R-:W-:Y:S01]  /*3730*/  FSEL R17, R50, -INF , !P6 ;  /* 0xff80000032117808 */ /* 0x000fe20007000000 */
[----:B------:R-:W-:Y:S01]  /*3740*/  FMUL.FTZ R76, R76, c[0x0][0x2ec] ;  /* 0x0000bb004c4c7a20 */ /* 0x000fe20000410000 */
[-C--:B------:R-:W-:Y:S01]  /*3750*/  ISETP.GE.AND P6, PT, R6, R99.reuse, PT ;  /* 0x000000630600720c */ /* 0x080fe20003fc6270 */
[----:B------:R-:W-:Y:S01]  /*3760*/  MUFU.TANH R25, R25 ;  /* 0x0000001900197308 */ /* 0x000fe20000002400 */
[C---:B------:R-:W-:Y:S01]  /*3770*/  IADD3 R8, R4.reuse, 0x11, RZ ;  /* 0x0000001104087810 */ /* 0x040fe20007ffe0ff */
[----:B------:R-:W-:Y:S01]  /*3780*/  FMUL.FTZ R77, R77, c[0x0][0x2ec] ;  /* 0x0000bb004d4d7a20 */ /* 0x000fe20000410000 */
[----:B------:R-:W-:Y:S01]  /*3790*/  IADD3 R6, R4, 0x29, RZ ;  /* 0x0000002904067810 */ /* 0x000fe20007ffe0ff */
[----:B------:R-:W-:Y:S01]  /*37a0*/  FMUL.FTZ R78, R78, c[0x0][0x2ec] ;  /* 0x0000bb004e4e7a20 */ /* 0x000fe20000410000 */
[----:B------:R-:W-:Y:S01]  /*37b0*/  FSEL R14, R51, -INF , !P5 ;  /* 0xff800000330e7808 */ /* 0x000fe20006800000 */
[----:B------:R-:W-:Y:S01]  /*37c0*/  FMUL.FTZ R79, R79, c[0x0][0x2ec] ;  /* 0x0000bb004f4f7a20 */ /* 0x000fe20000410000 */
[----:B------:R-:W-:Y:S01]  /*37d0*/  FSEL R15, R13, -INF , !P5 ;  /* 0xff8000000d0f7808 */ /* 0x000fe20006800000 */
[----:B------:R-:W2:Y:S01]  /*37e0*/  MUFU.TANH R21, R21 ;  /* 0x0000001500157308 */ /* 0x000ea20000002400 */
[-C--:B------:R-:W-:Y:S01]  /*37f0*/  ISETP.GE.AND P3, PT, R8, R99.reuse, PT ;  /* 0x000000630800720c */ /* 0x080fe20003f66270 */
[----:B------:R-:W-:Y:S01]  /*3800*/  FMUL.FTZ R80, R80, c[0x0][0x2ec] ;  /* 0x0000bb0050507a20 */ /* 0x000fe20000410000 */
[----:B------:R-:W-:Y:S01]  /*3810*/  ISETP.GE.AND P5, PT, R6, R99, PT ;  /* 0x000000630600720c */ /* 0x000fe20003fa6270 */
[----:B------:R-:W-:Y:S01]  /*3820*/  FMUL.FTZ R82, R82, c[0x0][0x2ec] ;  /* 0x0000bb0052527a20 */ /* 0x000fe20000410000 */
[----:B------:R-:W-:Y:S01]  /*3830*/  IADD3 R6, R4, 0x30, RZ ;  /* 0x0000003004067810 */ /* 0x000fe20007ffe0ff */
[----:B------:R-:W-:Y:S01]  /*3840*/  FMUL.FTZ R81, R81, c[0x0][0x2ec] ;  /* 0x0000bb0051517a20 */ /* 0x000fe20000410000 */
[----:B----4-:R-:W-:Y:S01]  /*3850*/  FSEL R12, R38, -INF , !P3 ;  /* 0xff800000260c7808 */ /* 0x010fe20005800000 */
[----:B------:R-:W-:Y:S01]  /*3860*/  MUFU.TANH R159, R61 ;  /* 0x0000003d009f7308 */ /* 0x000fe20000002400 */
[----:B------:R-:W-:Y:S01]  /*3870*/  FMUL.FTZ R83, R83, c[0x0][0x2ec] ;  /* 0x0000bb0053537a20 */ /* 0x000fe20000410000 */
[----:B------:R-:W-:-:S02]  /*3880*/  FSEL R13, R37, -INF , !P3 ;  /* 0xff800000250d7808 */ /* 0x000fc40005800000 */
[----:B-1----:R-:W-:Y:S02]  /*3890*/  FSEL R160, R160, -INF , !P4 ;  /* 0xff800000a0a07808 */ /* 0x002fe40006000000 */
[----:B------:R-:W-:Y:S02]  /*38a0*/  FSEL R167, R167, -INF , !P4 ;  /* 0xff800000a7a77808 */ /* 0x000fe40006000000 */
[----:B------:R-:W1:Y:S01]  /*38b0*/  MUFU.TANH R170, R63 ;  /* 0x0000003f00aa7308 */ /* 0x000e620000002400 */
[----:B------:R-:W-:Y:S02]  /*38c0*/  ISETP.GE.AND P3, PT, R6, R99, PT ;  /* 0x000000630600720c */ /* 0x000fe40003f66270 */
[----:B------:R-:W-:Y:S02]  /*38d0*/  ISETP.GE.AND P4, PT, R99, 0x41, PT ;  /* 0x000000416300780c */ /* 0x000fe40003f86270 */
[----:B------:R-:W-:Y:S02]  /*38e0*/  IADD3 R6, R4, 0x31, RZ ;  /* 0x0000003104067810 */ /* 0x000fe40007ffe0ff */
[----:B------:R-:W-:Y:S01]  /*38f0*/  FSEL R10, R20, -INF , !P2 ;  /* 0xff800000140a7808 */ /* 0x000fe20005000000 */
[----:B------:R-:W3:Y:S01]  /*3900*/  MUFU.TANH R165, R56 ;  /* 0x0000003800a57308 */ /* 0x000ee20000002400 */
[----:B------:R-:W-:-:S02]  /*3910*/  FSEL R11, R24, -INF , !P2 ;  /* 0xff800000180b7808 */ /* 0x000fc40005000000 */
[----:B------:R-:W-:Y:S02]  /*3920*/  ISETP.GE.AND P2, PT, R6, R99, PT ;  /* 0x000000630600720c */ /* 0x000fe40003f46270 */
[C---:B------:R-:W-:Y:S02]  /*3930*/  IADD3 R6, R4.reuse, 0x38, RZ ;  /* 0x0000003804067810 */ /* 0x040fe40007ffe0ff */
[----:B------:R-:W-:Y:S01]  /*3940*/  IADD3 R4, R4, 0x39, RZ ;  /* 0x0000003904047810 */ /* 0x000fe20007ffe0ff */
[----:B------:R-:W4:Y:S01]  /*3950*/  MUFU.TANH R161, R57 ;  /* 0x0000003900a17308 */ /* 0x000f220000002400 */
[----:B--2---:R-:W-:Y:S02]  /*3960*/  FSEL R8, R21, -INF , !P1 ;  /* 0xff80000015087808 */ /* 0x004fe40004800000 */
[----:B------:R-:W-:Y:S02]  /*3970*/  FSEL R9, R25, -INF , !P1 ;  /* 0xff80000019097808 */ /* 0x000fe40004800000 */
[----:B-1----:R-:W-:-:S02]  /*3980*/  FSEL R170, R170, -INF , !P0 ;  /* 0xff800000aaaa7808 */ /* 0x002fc40004000000 */
[----:B------:R-:W-:Y:S01]  /*3990*/  FSEL R159, R159, -INF , !P0 ;  /* 0xff8000009f9f7808 */ /* 0x000fe20004000000 */
[----:B------:R-:W1:Y:S01]  /*39a0*/  MUFU.TANH R162, R58 ;  /* 0x0000003a00a27308 */ /* 0x000e620000002400 */
[-C--:B------:R-:W-:Y:S02]  /*39b0*/  ISETP.GE.AND P1, PT, R6, R99.reuse, PT ;  /* 0x000000630600720c */ /* 0x080fe40003f26270 */
[----:B------:R-:W-:Y:S02]  /*39c0*/  ISETP.GE.AND P0, PT, R4, R99, PT ;  /* 0x000000630400720c */ /* 0x000fe40003f06270 */
[----:B---3--:R-:W-:-:S03]  /*39d0*/  FSEL R165, R165, -INF , !P6 ;  /* 0xff800000a5a57808 */ /* 0x008fc60007000000 */
[----:B------:R-:W2:Y:S01]  /*39e0*/  MUFU.TANH R168, R59 ;  /* 0x0000003b00a87308 */ /* 0x000ea20000002400 */
[----:B----4-:R-:W-:-:S07]  /*39f0*/  FSEL R161, R161, -INF , !P5 ;  /* 0xff800000a1a17808 */ /* 0x010fce0006800000 */
        /* <DEDUP_REMOVED lines=34> */
[----:B------:R-:W-:Y:S02]  /*3c20*/  @!P1 LEA R26, P0, R18, c[0x0][0x168], 0x1 ;  /* 0x00005a00121a9a11 */ /* 0x000fe400078008ff */
        /* <DEDUP_REMOVED lines=16> */
[C---:B------:R-:W-:Y:S02]  /*3d30*/  @!P1 LEA R24, P0, R3.reuse, c[0x0][0x168], 0x1 ;  /* 0x00005a0003189a11 */ /* 0x040fe400078008ff */
[----:B------:R-:W-:Y:S01]  /*3d40*/  IADD3 R19, P5, R210, R3, RZ ;  /* 0x00000003d2137210 */ /* 0x000fe20007fbe0ff */
[----:B------:R1:W-:Y:S01]  /*3d50*/  @P1 STS.128 [R213+0xa000], RZ ;  /* 0x00a000ffd5001388 */ /* 0x0003e20000000c00 */
[----:B------:R-:W-:-:S02]  /*3d60*/  @!P2 LEA.HI.X R33, R3, c[0x0][0x16c], R4, 0x1, P6 ;  /* 0x00005b000321aa11 */ /* 0x000fc400030f0c04 */
[--C-:B------:R-:W-:Y:S01]  /*3d70*/  @!P1 LEA.HI.X R25, R3, c[0x0][0x16c], R4.reuse, 0x1, P0 ;  /* 0x00005b0003199a11 */ /* 0x100fe200000f0c04 */
[----:B------:R-:W-:Y:S01]  /*3d80*/  IMAD.X R4, R209, 0x1, R4, P5 ;  /* 0x00000001d1047824 */ /* 0x000fe200028e0604 */
[----:B------:R-:W-:Y:S01]  /*3d90*/  @!PT LDS RZ, [RZ] ;  /* 0x00000000fffff984 */ /* 0x000fe20000000800 */
[----:B------:R-:W-:Y:S01]  /*3da0*/  @!PT LDS RZ, [RZ] ;  /* 0x00000000fffff984 */ /* 0x000fe20000000800 */
[----:B------:R-:W-:Y:S01]  /*3db0*/  @!PT LDS RZ, [RZ] ;  /* 0x00000000fffff984 */ /* 0x000fe20000000800 */
[----:B------:R4:W-:Y:S01]  /*3dc0*/  @!P1 LDGSTS.E.BYPASS.LTC128B.128 [R213+0xa000], [R26.64+0x100] ;  /* 0x0a0001001ad59fae */ /* 0x0009e2000b901d46 */
[----:B------:R-:W-:-:S03]  /*3dd0*/  @!P1 LEA R18, P0, R19, c[0x0][0x168], 0x1 ;  /* 0x00005a0013129a11 */ /* 0x000fc600078008ff */
[----:B------:R1:W-:Y:S01]  /*3de0*/  @P3 STS.128 [R213+0x6800], RZ ;  /* 0x006800ffd5003388 */ /* 0x0003e20000000c00 */
[----:B--2---:R-:W-:-:S03]  /*3df0*/  @!P3 LEA R20, P6, R19, c[0x0][0x168], 0x1 ;  /* 0x00005a001314ba11 */ /* 0x004fc600078c08ff */
[----:B------:R-:W-:Y:S01]  /*3e00*/  @!PT LDS RZ, [RZ] ;  /* 0x00000000fffff984 */ /* 0x000fe20000000800 */
[----:B------:R-:W-:Y:S01]  /*3e10*/  @!PT LDS RZ, [RZ] ;  /* 0x00000000fffff984 */ /* 0x000fe20000000800 */
[----:B------:R-:W-:Y:S01]  /*3e20*/  @!PT LDS RZ, [RZ] ;  /* 0x00000000fffff984 */ /* 0x000fe20000000800 */
[----:B------:R2:W-:Y:S01]  /*3e30*/  @!P3 LDGSTS.E.BYPASS.LTC128B.128 [R213+0x6800], [R28.64] ;  /* 0x068000001cd5bfae */ /* 0x0005e2000b901d46 */
[----:B------:R-:W-:-:S03]  /*3e40*/  @!P3 LEA.HI.X R21, R19, c[0x0][0x16c], R4, 0x1, P6 ;  /* 0x00005b001315ba11 */ /* 0x000fc600030f0c04 */
[----:B------:R1:W-:Y:S01]  /*3e50*/  @P2 STS.128 [R213+0x8800], RZ ;  /* 0x008800ffd5002388 */ /* 0x0003e20000000c00 */
[----:B------:R-:W-:-:S03]  /*3e60*/  IADD3 R3, P6, R210, R19, RZ ;  /* 0x00000013d2037210 */ /* 0x000fc60007fde0ff */
        /* <DEDUP_REMOVED lines=9> */
[----:B----4-:R-:W-:-:S03]  /*3f00*/  @!P2 LEA R26, P5, R19, c[0x0][0x168], 0x1 ;  /* 0x00005a00131aaa11 */ /* 0x010fc600078a08ff */
[----:B------:R1:W-:Y:S01]  /*3f10*/  @P3 STS.128 [R213+0x7000], RZ ;  /* 0x007000ffd5003388 */ /* 0x0003e20000000c00 */
[C-C-:B------:R-:W-:Y:S02]  /*3f20*/  @!P2 LEA.HI.X R27, R19.reuse, c[0x0][0x16c], R4.reuse, 0x1, P5 ;  /* 0x00005b00131baa11 */ /* 0x140fe400028f0c04 */
[--C-:B------:R-:W-:Y:S01]  /*3f30*/  @!P1 LEA.HI.X R19, R19, c[0x0][0x16c], R4.reuse, 0x1, P0 ;  /* 0x00005b0013139a11 */ /* 0x100fe200000f0c04 */
[----:B------:R-:W-:Y:S01]  /*3f40*/  IMAD.X R4, R209, 0x1, R4, P6 ;  /* 0x00000001d1047824 */ /* 0x000fe200030e0604 */
[C---:B---3--:R-:W-:Y:S01]  /*3f50*/  @!P2 LEA R30, P0, R3.reuse, c[0x0][0x168], 0x1 ;  /* 0x00005a00031eaa11 */ /* 0x048fe200078008ff */
[----:B------:R-:W-:Y:S01]  /*3f60*/  @!PT LDS RZ, [RZ] ;  /* 0x00000000fffff984 */ /* 0x000fe20000000800 */
[----:B------:R-:W-:Y:S01]  /*3f70*/  @!PT LDS RZ, [RZ] ;  /* 0x00000000fffff984 */ /* 0x000fe20000000800 */
[----:B------:R-:W-:Y:S01]  /*3f80*/  @!PT LDS RZ, [RZ] ;  /* 0x00000000fffff984 */ /* 0x000fe20000000800 */
[----:B------:R1:W-:Y:S01]  /*3f90*/  @!P3 LDGSTS.E.BYPASS.LTC128B.128 [R213+0x7000], [R20.64] ;  /* 0x0700000014d5bfae */ /* 0x0003e2000b901d46 */
[C---:B--2---:R-:W-:Y:S02]  /*3fa0*/  @!P3 LEA R28, P5, R3.reuse, c[0x0][0x168], 0x1 ;  /* 0x00005a00031cba11 */ /* 0x044fe400078a08ff */
        /* <DEDUP_REMOVED lines=30> */
.L_x_803:
[----:B------:R-:W-:Y:S05]  /*4190*/  BSYNC B0 ;  /* 0x0000000000007941 */ /* 0x000fea0003800000 */
.L_x_802:
[----:B------:R-:W0:Y:S02]  /*41a0*/  LDGDEPBAR ;  /* 0x00000000000079af */ /* 0x000e240000000000 */
.L_x_801:
[----:B------:R-:W-:Y:S02]  /*41b0*/  FMNMX.FTZ R6, R23, R48, !PT ;  /* 0x0000003017067209 */ /* 0x000fe40007810000 */
[----:B-1----:R-:W-:Y:S02]  /*41c0*/  FMNMX.FTZ R21, R49, R64, !PT ;  /* 0x0000004031157209 */ /* 0x002fe40007810000 */
        /* <DEDUP_REMOVED lines=304> */
[----:B------:R-:W-:Y:S01]  /*54d0*/  ISETP.GE.AND P4, PT, R224, c[0x0][0x220], PT ;  /* 0x00008800e0007a0c */ /* 0x000fe20003f86270 */
[----:B------:R-:W-:Y:S01]  /*54e0*/  IMAD.MOV.U32 R135, RZ, RZ, R132 ;  /* 0x000000ffff877224 */ /* 0x000fe200078e0084 */
[----:B------:R-:W-:Y:S01]  /*54f0*/  ISETP.GE.AND P3, PT, R215, c[0x0][0x220], PT ;  /* 0x00008800d7007a0c */ /* 0x000fe20003f66270 */
[----:B------:R-:W-:Y:S01]  /*5500*/  USHF.L.U64.HI UR5, UR4, 0x4, UR5 ;  /* 0x0000000404057899 */ /* 0x000fe20008010205 */
[----:B------:R-:W-:Y:S01]  /*5510*/  ISETP.GE.AND P2, PT, R214, c[0x0][0x220], PT ;  /* 0x00008800d6007a0c */ /* 0x000fe20003f46270 */
[----:B------:R-:W-:-:S02]  /*5520*/  USHF.L.U32 UR4, UR4, 0x4, URZ ;  /* 0x0000000404047899 */ /* 0x000fc4000800063f */
[----:B------:R-:W-:Y:S01]  /*5530*/  ULDC.64 UR6, c[0x0][0x118] ;  /* 0x0000460000067ab9 */ /* 0x000fe20000000a00 */
[----:B------:R-:W-:Y:S05]  /*5540*/  BRA `(.L_x_805) ;  /* 0x0000064000007947 */ /* 0x000fea0003800000 */
.L_x_807:
[----:B------:R1:W-:Y:S01]  /*5550*/  @P4 STS.128 [R213+0x6000], RZ ;  /* 0x006000ffd5004388 */ /* 0x0003e20000000c00 */
[----:B------:R-:W-:Y:S04]  /*5560*/  IADD3 R2, R217, -0x1, RZ ;  /* 0xffffffffd9027810 */ /* 0x000fe80007ffe0ff */
[----:B------:R-:W-:Y:S01]  /*5570*/  SHF.R.S32.HI R3, RZ, 0x1f, R2 ;  /* 0x0000001fff037819 */ /* 0x000fe20000011402 */
[----:B------:R-:W-:Y:S04]  /*5580*/  IMAD.WIDE.U32 R4, R2, c[0x0][0x198], RZ ;  /* 0x0000660002047a25 */ /* 0x000fe800078e00ff */
[----:B------:R-:W-:Y:S01]  /*5590*/  IMAD R3, R3, c[0x0][0x198], RZ ;  /* 0x0000660003037a24 */ /* 0x000fe200078e02ff */
[----:B------:R-:W-:Y:S03]  /*55a0*/  LEA R7, P0, R4, R220, 0x6 ;  /* 0x000000dc04077211 */ /* 0x000fe600078030ff */
[----:B------:R-:W-:Y:S01]  /*55b0*/  IMAD R3, R2, c[0x0][0x19c], R3 ;  /* 0x0000670002037a24 */ /* 0x000fe200078e0203 */
[----:B------:R-:W-:Y:S03]  /*55c0*/  @!P3 LEA R8, P6, R7, c[0x0][0x168], 0x1 ;  /* 0x00005a000708ba11 */ /* 0x000fe600078c08ff */
[----:B------:R-:W-:Y:S01]  /*55d0*/  IMAD.IADD R3, R5, 0x1, R3 ;  /* 0x0000000105037824 */ /* 0x000fe200078e0203 */
[----:B------:R-:W-:Y:S04]  /*55e0*/  IADD3 R5, P1, R210, R7, RZ ;  /* 0x00000007d2057210 */ /* 0x000fe80007f3e0ff */
[----:B------:R-:W-:Y:S02]  /*55f0*/  LEA.HI.X R4, R4, R223, R3, 0x6, P0 ;  /* 0x000000df04047211 */ /* 0x000fe400000f3403 */
[C---:B------:R-:W-:Y:S02]  /*5600*/  @!P4 LEA R10, P0, R7.reuse, c[0x0][0x168], 0x1 ;  /* 0x00005a00070aca11 */ /* 0x040fe400078008ff */
[--C-:B------:R-:W-:Y:S01]  /*5610*/  @!P3 LEA.HI.X R9, R7, c[0x0][0x16c], R4.reuse, 0x1, P6 ;  /* 0x00005b000709ba11 */ /* 0x100fe200030f0c04 */
[--C-:B------:R-:W-:Y:S01]  /*5620*/  IMAD.X R2, R209, 0x1, R4.reuse, P1 ;  /* 0x00000001d1027824 */ /* 0x100fe200008e0604 */
[C-C-:B------:R-:W-:Y:S02]  /*5630*/  @!P4 LEA.HI.X R11, R7.reuse, c[0x0][0x16c], R4.reuse, 0x1, P0 ;  /* 0x00005b00070bca11 */ /* 0x140fe400000f0c04 */
[----:B------:R-:W-:Y:S02]  /*5640*/  @!P2 LEA R6, P1, R7, c[0x0][0x168], 0x1 ;  /* 0x00005a000706aa11 */ /* 0x000fe400078208ff */
[----:B------:R-:W-:Y:S01]  /*5650*/  @!P3 LEA R14, P6, R5, c[0x0][0x168], 0x1 ;  /* 0x00005a00050eba11 */ /* 0x000fe200078c08ff */
[----:B------:R-:W-:Y:S01]  /*5660*/  @!PT LDS RZ, [RZ] ;  /* 0x00000000fffff984 */ /* 0x000fe20000000800 */
[----:B------:R-:W-:Y:S01]  /*5670*/  @!PT LDS RZ, [RZ] ;  /* 0x00000000fffff984 */ /* 0x000fe20000000800 */
[----:B------:R-:W-:Y:S01]  /*5680*/  @!PT LDS RZ, [RZ] ;  /* 0x00000000fffff984 */ /* 0x000fe20000000800 */
[----:B------:R1:W-:Y:S01]  /*5690*/  @!P4 LDGSTS.E.BYPASS.LTC128B.128 [R213+0x6000], [R10.64] ;  /* 0x060000000ad5cfae */ /* 0x0003e2000b901d46 */
[----:B------:R-:W-:Y:S02]  /*56a0*/  @!P2 LEA.HI.X R7, R7, c[0x0][0x16c], R4, 0x1, P1 ;  /* 0x00005b000707aa11 */ /* 0x000fe400008f0c04 */
[C---:B------:R-:W-:Y:S01]  /*56b0*/  @!P4 LEA R18, P1, R5.reuse, c[0x0][0x168], 0x1 ;  /* 0x00005a000512ca11 */ /* 0x040fe200078208ff */
[----:B------:R1:W-:Y:S01]  /*56c0*/  @P3 STS.128 [R213+0x8000], RZ ;  /* 0x008000ffd5003388 */ /* 0x0003e20000000c00 */
[C-C-:B------:R-:W-:Y:S02]  /*56d0*/  @!P3 LEA.HI.X R15, R5.reuse, c[0x0][0x16c], R2.reuse, 0x1, P6 ;  /* 0x00005b00050fba11 */ /* 0x140fe400030f0c02 */
[--C-:B------:R-:W-:Y:S01]  /*56e0*/  @!P4 LEA.HI.X R19, R5, c[0x0][0x16c], R2.reuse, 0x1, P1 ;  /* 0x00005b000513ca11 */ /* 0x100fe200008f0c02 */
[----:B------:R-:W-:Y:S01]  /*56f0*/  @!PT LDS RZ, [RZ] ;  /* 0x00000000fffff984 */ /* 0x000fe20000000800 */
[----:B------:R-:W-:Y:S01]  /*5700*/  @!PT LDS RZ, [RZ] ;  /* 0x00000000fffff984 */ /* 0x000fe20000000800 */
[----:B------:R-:W-:Y:S01]  /*5710*/  @!PT LDS RZ, [RZ] ;  /* 0x00000000fffff984 */ /* 0x000fe20000000800 */
[----:B------:R1:W-:Y:S01]  /*5720*/  @!P3 LDGSTS.E.BYPASS.LTC128B.128 [R213+0x8000], [R8.64+0x80] ;  /* 0x0800008008d5bfae */ /* 0x0003e2000b901d46 */
[C---:B------:R-:W-:Y:S03]  /*5730*/  IADD3 R3, P0, R210.reuse, R5, RZ ;  /* 0x00000005d2037210 */ /* 0x040fe60007f1e0ff */
[----:B------:R1:W-:Y:S01]  /*5740*/  @P2 STS.128 [R213+0xa000], RZ ;  /* 0x00a000ffd5002388 */ /* 0x0003e20000000c00 */
[----:B------:R-:W-:Y:S01]  /*5750*/  @!P4 LEA R16, P1, R3, c[0x0][0x168], 0x1 ;  /* 0x00005a000310ca11 */ /* 0x000fe200078208ff */
[--C-:B------:R-:W-:Y:S01]  /*5760*/  IMAD.X R4, R209, 0x1, R2.reuse, P0 ;  /* 0x00000001d1047824 */ /* 0x100fe200000e0602 */
[----:B------:R-:W-:Y:S01]  /*5770*/  @!P2 LEA R12, P0, R5, c[0x0][0x168], 0x1 ;  /* 0x00005a00050caa11 */ /* 0x000fe200078008ff */
[----:B------:R-:W-:Y:S01]  /*5780*/  @!PT LDS RZ, [RZ] ;  /* 0x00000000fffff984 */ /* 0x000fe20000000800 */
[----:B------:R-:W-:Y:S01]  /*5790*/  @!PT LDS RZ, [RZ] ;  /* 0x00000000fffff984 */ /* 0x000fe20000000800 */
[----:B------:R-:W-:Y:S01]  /*57a0*/  @!PT LDS RZ, [RZ] ;  /* 0x00000000fffff984 */ /* 0x000fe20000000800 */
[----:B------:R1:W-:Y:S01]  /*57b0*/  @!P2 LDGSTS.E.BYPASS.LTC128B.128 [R213+0xa000], [R6.64+0x100] ;  /* 0x0a00010006d5afae */ /* 0x0003e2000b901d46 */
[----:B------:R-:W-:Y:S02]  /*57c0*/  @!P3 LEA R22, P6, R3, c[0x0][0x168], 0x1 ;  /* 0x00005a000316ba11 */ /* 0x000fe400078c08ff */
[----:B------:R-:W-:Y:S01]  /*57d0*/  @!P2 LEA.HI.X R13, R5, c[0x0][0x16c], R2, 0x1, P0 ;  /* 0x00005b00050daa11 */ /* 0x000fe200000f0c02 */
[----:B------:R1:W-:Y:S01]  /*57e0*/  @P4 STS.128 [R213+0x6800], RZ ;  /* 0x006800ffd5004388 */ /* 0x0003e20000000c00 */
[C-C-:B------:R-:W-:Y:S02]  /*57f0*/  @!P4 LEA.HI.X R17, R3.reuse, c[0x0][0x16c], R4.reuse, 0x1, P1 ;  /* 0x00005b000311ca11 */ /* 0x140fe400008f0c04 */
[C-C-:B------:R-:W-:Y:S01]  /*5800*/  @!P3 LEA.HI.X R23, R3.reuse, c[0x0][0x16c], R4.reuse, 0x1, P6 ;  /* 0x00005b000317ba11 */ /* 0x140fe200030f0c04 */
[----:B------:R-:W-:Y:S01]  /*5810*/  @!PT LDS RZ, [RZ] ;  /* 0x00000000fffff984 */ /* 0x000fe20000000800 */
[----:B------:R-:W-:Y:S01]  /*5820*/  @!PT LDS RZ, [RZ] ;  /* 0x00000000fffff984 */ /* 0x000fe20000000800 */
[----:B------:R-:W-:Y:S01]  /*5830*/  @!PT LDS RZ, [RZ] ;  /* 0x00000000fffff984 */ /* 0x000fe20000000800 */
[----:B------:R1:W-:Y:S01]  /*5840*/  @!P4 LDGSTS.E.BYPASS.LTC128B.128 [R213+0x6800], [R18.64] ;  /* 0x0680000012d5cfae */ /* 0x0003e2000b901d46 */
[C---:B------:R-:W-:Y:S02]  /*5850*/  @!P2 LEA R20, P1, R3.reuse, c[0x0][0x168], 0x1 ;  /* 0x00005a000314aa11 */ /* 0x040fe400078208ff */
[----:B------:R-:W-:Y:S01]  /*5860*/  IADD3 R2, P0, R210, R3, RZ ;  /* 0x00000003d2027210 */ /* 0x000fe20007f1e0ff */
[----:B------:R1:W-:Y:S01]  /*5870*/  @P3 STS.128 [R213+0x8800], RZ ;  /* 0x008800ffd5003388 */ /* 0x0003e20000000c00 */
[--C-:B------:R-:W-:Y:S02]  /*5880*/  @!P2 LEA.HI.X R21, R3, c[0x0][0x16c], R4.reuse, 0x1, P1 ;  /* 0x00005b000315aa11 */ /* 0x100fe400008f0c04 */
[C---:B------:R-:W-:Y:S01]  /*5890*/  @!P4 LEA R24, P6, R2.reuse, c[0x0][0x168], 0x1 ;  /* 0x00005a000218ca11 */ /* 0x040fe200078c08ff */
[----:B------:R-:W-:Y:S01]  /*58a0*/  @!PT LDS RZ, [RZ] ;  /* 0x00000000fffff984 */ /* 0x000fe20000000800 */
[----:B------:R-:W-:Y:S01]  /*58b0*/  @!PT LDS RZ, [RZ] ;  /* 0x00000000fffff984 */ /* 0x000fe20000000800 */
[----:B------:R-:W-:Y:S01]  /*58c0*/  @!PT LDS RZ, [RZ] ;  /* 0x00000000fffff984 */ /* 0x000fe20000000800 */
[----:B------:R1:W-:Y:S01]  /*58d0*/  @!P3 LDGSTS.E.BYPASS.LTC128B.128 [R213+0x8800], [R14.64+0x80] ;  /* 0x088000800ed5bfae */ /* 0x0003e2000b901d46 */
[C---:B------:R-:W-:Y:S01]  /*58e0*/  @!P3 LEA R26, P1, R2.reuse, c[0x0][0x168], 0x1 ;  /* 0x00005a00021aba11 */ /* 0x040fe200078208ff */
[----:B------:R-:W-:Y:S01]  /*58f0*/  IMAD.X R3, R209, 0x1, R4, P0 ;  /* 0x00000001d1037824 */ /* 0x000fe200000e0604 */
[C---:B------:R-:W-:Y:S01]  /*5900*/  @!P2 LEA R4, P0, R2.reuse, c[0x0][0x168], 0x1 ;  /* 0x00005a000204aa11 */ /* 0x040fe200078008ff */
[----:B------:R1:W-:Y:S03]  /*5910*/  @P2 STS.128 [R213+0xa800], RZ ;  /* 0x00a800ffd5002388 */ /* 0x0003e60000000c00 */
[C-C-:B------:R-:W-:Y:S01]  /*5920*/  @!P4 LEA.HI.X R25, R2.reuse, c[0x0][0x16c], R3.reuse, 0x1, P6 ;  /* 0x00005b000219ca11 */ /* 0x140fe200030f0c03 */
        /* <DEDUP_REMOVED lines=38> */
.L_x_805:
[----:B------:R-:W-:Y:S04]  /*5b90*/  DEPBAR.LE SB0, 0x0 ;  /* 0x000080000000791a */ /* 0x000fe80000000000 */
[----:B------:R-:W-:Y:S01]  /*5ba0*/  BAR.SYNC.DEFER_BLOCKING 0x0 ;  /* 0x0000000000007b1d */ /* 0x000fe20000010000 */
[----:B------:R-:W-:Y:S01]  /*5bb0*/  SHF.R.S32.HI R133, RZ, 0x1f, R217 ;  /* 0x0000001fff857819 */ /* 0x000fe200000114d9 */
[----:B------:R-:W-:Y:S04]  /*5bc0*/  IMAD.WIDE.U32 R230, R217, c[0x0][0x1a0], RZ ;  /* 0x00006800d9e67a25 */ /* 0x000fe800078e00ff */
[----:B------:R-:W-:Y:S01]  /*5bd0*/  IMAD R133, R133, c[0x0][0x1a0], RZ ;  /* 0x0000680085857a24 */ /* 0x000fe200078e02ff */
[C---:B------:R-:W-:Y:S03]  /*5be0*/  LEA R3, P1, R230.reuse, R218, 0x6 ;  /* 0x000000dae6037211 */ /* 0x040fe600078230ff */
[----:B------:R-:W-:Y:S01]  /*5bf0*/  IMAD R133, R217, c[0x0][0x1a4], R133 ;  /* 0x00006900d9857a24 */ /* 0x000fe200078e0285 */
[----:B------:R-:W-:Y:S04]  /*5c00*/  @!P4 LEA R240, P0, R3, c[0x0][0x170], 0x1 ;  /* 0x00005c0003f0ca11 */ /* 0x000fe800078008ff */
[----:B------:R-:W-:Y:S02]  /*5c10*/  IADD3 R133, R231, R133, RZ ;  /* 0x00000085e7857210 */ /* 0x000fe40007ffe0ff */
[C---:B------:R-:W-:Y:S02]  /*5c20*/  IADD3 R231, P5, R3.reuse, UR4, RZ ;  /* 0x0000000403e77c10 */ /* 0x040fe4000ffbe0ff */
[----:B------:R-:W-:Y:S02]  /*5c30*/  LEA.HI.X R132, R230, R208, R133, 0x6, P1 ;  /* 0x000000d0e6847211 */ /* 0x000fe400008f3485 */
[C---:B------:R-:W-:Y:S02]  /*5c40*/  @!P3 LEA R236, P1, R3.reuse, c[0x0][0x170], 0x1 ;  /* 0x00005c0003ecba11 */ /* 0x040fe400078208ff */
[C-C-:B------:R-:W-:Y:S01]  /*5c50*/  @!P4 LEA.HI.X R241, R3.reuse, c[0x0][0x174], R132.reuse, 0x1, P0 ;  /* 0x00005d0003f1ca11 */ /* 0x140fe200000f0c84 */
[----:B------:R-:W-:Y:S01]  /*5c60*/  @P4 STS.128 [R213+0xc000], RZ ;  /* 0x00c000ffd5004388 */ /* 0x000fe20000000c00 */
        /* <DEDUP_REMOVED lines=8> */
[----:B------:R-:W-:Y:S02]  /*5cf0*/  IADD3.X R132, R132, UR5, RZ, P5, !PT ;  /* 0x0000000584847c10 */ /* 0x000fe4000affe4ff */
        /* <DEDUP_REMOVED lines=8> */
[----:B------:R2:W-:Y:S01]  /*5d80*/  @!P3 LDGSTS.E.BYPASS.LTC128B.128 [R213+0xe000], [R236.64+0x80] ;  /* 0x0e000080ecd5bfae */ /* 0x0005e2000b901d46 */
[C---:B------:R-:W-:Y:S02]  /*5d90*/  IADD3 R133, P5, R231.reuse, UR4, RZ ;  /* 0x00000004e7857c10 */ /* 0x040fe4000ffbe0ff */
[----:B------:R-:W-:Y:S02]  /*5da0*/  @!P2 LEA.HI.X R231, R231, c[0x0][0x174], R132, 0x1, P0 ;  /* 0x00005d00e7e7aa11 */ /* 0x000fe400000f0c84 */
[C---:B------:R-:W-:Y:S01]  /*5db0*/  @!P4 LEA R250, P1, R133.reuse, c[0x0][0x170], 0x1 ;  /* 0x00005c0085faca11 */ /* 0x040fe200078208ff */
[----:B------:R-:W-:Y:S01]  /*5dc0*/  @P2 STS.128 [R213+0x10000], RZ ;  /* 0x010000ffd5002388 */ /* 0x000fe20000000c00 */
[----:B------:R-:W-:Y:S02]  /*5dd0*/  IADD3.X R132, R132, UR5, RZ, P5, !PT ;  /* 0x0000000584847c10 */ /* 0x000fe4000affe4ff */
[C---:B------:R-:W-:Y:S02]  /*5de0*/  @!P3 LEA R246, P0, R133.reuse, c[0x0][0x170], 0x1 ;  /* 0x00005c0085f6ba11 */ /* 0x040fe400078008ff */
[C-C-:B------:R-:W-:Y:S01]  /*5df0*/  @!P4 LEA.HI.X R251, R133.reuse, c[0x0][0x174], R132.reuse, 0x1, P1 ;  /* 0x00005d0085fbca11 */ /* 0x140fe200008f0c84 */
[----:B------:R-:W-:Y:S01]  /*5e00*/  @!PT LDS RZ, [RZ] ;  /* 0x00000000fffff984 */ /* 0x000fe20000000800 */
[----:B------:R-:W-:Y:S01]  /*5e10*/  @!PT LDS RZ, [RZ] ;  /* 0x00000000fffff984 */ /* 0x000fe20000000800 */
[----:B------:R-:W-:Y:S01]  /*5e20*/  @!PT LDS RZ, [RZ] ;  /* 0x00000000fffff984 */ /* 0x000fe20000000800 */
[----:B------:R3:W-:Y:S01]  /*5e30*/  @!P2 LDGSTS.E.BYPASS.LTC128B.128 [R213+0x10000], [R234.64+0x100] ;  /* 0x10000100ead5afae */ /* 0x0007e2000b901d46 */
[C-C-:B------:R-:W-:Y:S02]  /*5e40*/  @!P3 LEA.HI.X R247, R133.reuse, c[0x0][0x174], R132.reuse, 0x1, P0 ;  /* 0x00005d0085f7ba11 */ /* 0x140fe400000f0c84 */
[C---:B------:R-:W-:Y:S02]  /*5e50*/  @!P2 LEA R244, P5, R133.reuse, c[0x0][0x170], 0x1 ;  /* 0x00005c0085f4aa11 */ /* 0x040fe400078a08ff */
[C---:B------:R-:W-:Y:S01]  /*5e60*/  IADD3 R3, P6, R133.reuse, UR4, RZ ;  /* 0x0000000485037c10 */ /* 0x040fe2000ffde0ff */
[----:B------:R-:W-:Y:S01]  /*5e70*/  @P4 STS.128 [R213+0xc800], RZ ;  /* 0x00c800ffd5004388 */ /* 0x000fe20000000c00 */
[----:B------:R-:W-:Y:S02]  /*5e80*/  @!P2 LEA.HI.X R245, R133, c[0x0][0x174], R132, 0x1, P5 ;  /* 0x00005d0085f5aa11 */ /* 0x000fe400028f0c84 */
[----:B------:R-:W-:Y:S02]  /*5e90*/  IADD3.X R2, R132, UR5, RZ, P6, !PT ;  /* 0x0000000584027c10 */ /* 0x000fe4000b7fe4ff */
[C---:B------:R-:W-:Y:S01]  /*5ea0*/  @!P4 LEA R248, P6, R3.reuse, c[0x0][0x170], 0x1 ;  /* 0x00005c0003f8ca11 */ /* 0x040fe200078c08ff */
[----:B------:R-:W-:Y:S01]  /*5eb0*/  @!PT LDS RZ, [RZ] ;  /* 0x00000000fffff984 */ /* 0x000fe20000000800 */
[----:B------:R-:W-:Y:S01]  /*5ec0*/  @!PT LDS RZ, [RZ] ;  /* 0x00000000fffff984 */ /* 0x000fe20000000800 */
[----:B------:R-:W-:Y:S01]  /*5ed0*/  @!PT LDS RZ, [RZ] ;  /* 0x00000000fffff984 */ /* 0x000fe20000000800 */
[----:B------:R4:W-:Y:S01]  /*5ee0*/  @!P4 LDGSTS.E.BYPASS.LTC128B.128 [R213+0xc800], [R238.64] ;  /* 0x0c800000eed5cfae */ /* 0x0009e2000b901d46 */
[C---:B------:R-:W-:Y:S02]  /*5ef0*/  @!P3 LEA R242, P1, R3.reuse, c[0x0][0x170], 0x1 ;  /* 0x00005c0003f2ba11 */ /* 0x040fe400078208ff */
[C-C-:B------:R-:W-:Y:S02]  /*5f00*/  @!P4 LEA.HI.X R249, R3.reuse, c[0x0][0x174], R2.reuse, 0x1, P6 ;  /* 0x00005d0003f9ca11 */ /* 0x140fe400030f0c02 */
[C-C-:B------:R-:W-:Y:S01]  /*5f10*/  @!P3 LEA.HI.X R243, R3.reuse, c[0x0][0x174], R2.reuse, 0x1, P1 ;  /* 0x00005d0003f3ba11 */ /* 0x140fe200008f0c02 */
[----:B------:R-:W-:Y:S01]  /*5f20*/  @P3 STS.128 [R213+0xe800], RZ ;  /* 0x00e800ffd5003388 */ /* 0x000fe20000000c00 */
[----:B-1----:R-:W-:Y:S02]  /*5f30*/  @!P2 LEA R240, P0, R3, c[0x0][0x170], 0x1 ;  /* 0x00005c0003f0aa11 */ /* 0x002fe400078008ff */
[----:B------:R-:W-:Y:S02]  /*5f40*/  ISETP.GT.AND P5, PT, R217, RZ, PT ;  /* 0x000000ffd900720c */ /* 0x000fe40003fa4270 */
[----:B------:R-:W-:Y:S01]  /*5f50*/  @!P2 LEA.HI.X R241, R3, c[0x0][0x174], R2, 0x1, P0 ;  /* 0x00005d0003f1aa11 */ /* 0x000fe200000f0c02 */
        /* <DEDUP_REMOVED lines=225> */
[----:B-----5:R-:W-:Y:S02]  /*6d70*/  FMUL.FTZ R230, R28, c[0x0][0x2ec] ;  /* 0x0000bb001ce67a20 */ /* 0x020fe40000410000 */
        /* <DEDUP_REMOVED lines=37> */
.L_x_806:
        /* <DEDUP_REMOVED lines=67> */
[--C-:B------:R-:W-:Y:S01]  /*7400*/  FFMA.FTZ R172, R182, c[0x0][0x23c], -R145.reuse ;  /* 0x00008f00b6ac7a23 */ /* 0x100fe20000010891 */
[----:B------:R-:W-:Y:S01]  /*7410*/  LDSM.16.MT88.4 R164, [R200+0x11800] ;  /* 0x01180000c8a4783b */ /* 0x000fe20000004200 */
        /* <DEDUP_REMOVED lines=339> */
.L_x_804:
[----:B------:R-:W1:Y:S01]  /*8950*/  SHFL.BFLY PT, R2, R229, 0x2, 0x1f ;  /* 0x0c401f00e5027f89 */ /* 0x000e6200000e0000 */
[----:B------:R-:W-:Y:S01]  /*8960*/  ISETP.NE.AND P0, PT, R211, -0x1, PT ;  /* 0xffffffffd300780c */ /* 0x000fe20003f05270 */
[----:B------:R-:W-:Y:S01]  /*8970*/  ULDC.64 UR4, c[0x0][0x118] ;  /* 0x0000460000047ab9 */ /* 0x000fe20000000a00 */
[----:B------:R-:W-:Y:S01]  /*8980*/  MOV R7, 0x3f800000 ;  /* 0x3f80000000077802 */ /* 0x000fe20000000f00 */
[----:B------:R-:W2:Y:S01]  /*8990*/  SHFL.BFLY PT, R0, R227, 0x2, 0x1f ;  /* 0x0c401f00e3007f89 */ /* 0x000ea200000e0000 */
[----:B------:R-:W-:Y:S01]  /*89a0*/  MOV R8, 0x3f800000 ;  /* 0x3f80000000087802 */ /* 0x000fe20000000f00 */
[----:B------:R-:W-:Y:S01]  /*89b0*/  BSSY B0, `(.L_x_808) ;  /* 0x0000144000007945 */ /* 0x000fe20003800000 */
        /* <DEDUP_REMOVED lines=48> */
[----:B------:R-:W-:Y:S01]  /*8cc0*/  IADD3 R14, -R14, R9, RZ ;  /* 0x000000090e0e7210 */ /* 0x000fe20007ffe1ff */
[C---:B------:R-:W-:Y:S01]  /*8cd0*/  FMUL.FTZ R101, R7.reuse, R101 ;  /* 0x0000006507657220 */ /* 0x040fe20000410000 */
[----:B------:R-:W-:Y:S01]  /*8ce0*/  LOP3.LUT R12, R12, 0xfffffff8, RZ, 0xc0, !PT ;  /* 0xfffffff80c0c7812 */ /* 0x000fe200078ec0ff */
[----:B------:R-:W-:Y:S01]  /*8cf0*/  FMUL.FTZ R36, R7, R36 ;  /* 0x0000002407247220 */ /* 0x000fe20000410000 */
[----:B------:R-:W-:Y:S01]  /*8d00*/  F2FP.BF16.PACK_AB R112, R113, R112 ;  /* 0x000000707170723e */ /* 0x000fe200000010ff */
[----:B------:R-:W-:Y:S01]  /*8d10*/  FMUL.FTZ R37, R7, R37 ;  /* 0x0000002507257220 */ /* 0x000fe20000410000 */
[----:B------:R-:W-:Y:S01]  /*8d20*/  IADD3 R12, R13, -R12, RZ ;  /* 0x8000000c0d0c7210 */ /* 0x000fe20007ffe0ff */
[C---:B------:R-:W-:Y:S01]  /*8d30*/  FMUL.FTZ R40, R7.reuse, R40 ;  /* 0x0000002807287220 */ /* 0x040fe20000410000 */
[----:B------:R-:W-:Y:S01]  /*8d40*/  LEA.HI R13, R10, R9, RZ, 0x5 ;  /* 0x000000090a0d7211 */ /* 0x000fe200078f28ff */
[C---:B------:R-:W-:Y:S01]  /*8d50*/  FMUL.FTZ R41, R7.reuse, R41 ;  /* 0x0000002907297220 */ /* 0x040fe20000410000 */
[C---:B------:R-:W-:Y:S01]  /*8d60*/  SHF.L.U32 R15, R12.reuse, 0x6, RZ ;  /* 0x000000060c0f7819 */ /* 0x040fe200000006ff */
[C---:B------:R-:W-:Y:S01]  /*8d70*/  FMUL.FTZ R44, R7.reuse, R44 ;  /* 0x0000002c072c7220 */ /* 0x040fe20000410000 */
[----:B------:R-:W-:Y:S01]  /*8d80*/  SHF.R.S32.HI R11, RZ, 0x5, R13 ;  /* 0x00000005ff0b7819 */ /* 0x000fe2000001140d */
[----:B------:R-:W-:Y:S01]  /*8d90*/  FMUL.FTZ R45, R7, R45 ;  /* 0x0000002d072d7220 */ /* 0x000fe20000410000 */
[----:B------:R-:W-:Y:S01]  /*8da0*/  LOP3.LUT R15, R15, 0x1c0, RZ, 0xc0, !PT ;  /* 0x000001c00f0f7812 */ /* 0x000fe200078ec0ff */
[C---:B------:R-:W-:Y:S01]  /*8db0*/  FMUL.FTZ R48, R7.reuse, R48 ;  /* 0x0000003007307220 */ /* 0x040fe20000410000 */
[----:B------:R-:W-:Y:S01]  /*8dc0*/  LOP3.LUT R16, R12, 0x1, RZ, 0xc0, !PT ;  /* 0x000000010c107812 */ /* 0x000fe200078ec0ff */
[----:B------:R-:W-:Y:S01]  /*8dd0*/  FMUL.FTZ R49, R7, R49 ;  /* 0x0000003107317220 */ /* 0x000fe20000410000 */
[----:B------:R-:W-:Y:S01]  /*8de0*/  LEA R14, R11, R14, 0x9 ;  /* 0x0000000e0b0e7211 */ /* 0x000fe200078e48ff */
[----:B------:R-:W-:Y:S01]  /*8df0*/  FMUL.FTZ R52, R7, R52 ;  /* 0x0000003407347220 */ /* 0x000fe20000410000 */
[----:B------:R-:W-:Y:S01]  /*8e00*/  LEA.HI R15, R15, R15, RZ, 0x1d ;  /* 0x0000000f0f0f7211 */ /* 0x000fe200078fe8ff */
[C---:B------:R-:W-:Y:S01]  /*8e10*/  FMUL.FTZ R53, R7.reuse, R53 ;  /* 0x0000003507357220 */ /* 0x040fe20000410000 */
[----:B------:R-:W-:Y:S01]  /*8e20*/  ISETP.NE.U32.AND P3, PT, R16, 0x1, PT ;  /* 0x000000011000780c */ /* 0x000fe20003f65070 */
[C---:B------:R-:W-:Y:S01]  /*8e30*/  FMUL.FTZ R56, R7.reuse, R56 ;  /* 0x0000003807387220 */ /* 0x040fe20000410000 */
[----:B------:R-:W-:Y:S01]  /*8e40*/  LEA R14, R14, R15, 0x1 ;  /* 0x0000000f0e0e7211 */ /* 0x000fe200078e08ff */
[C---:B------:R-:W-:Y:S01]  /*8e50*/  FMUL.FTZ R57, R7.reuse, R57 ;  /* 0x0000003907397220 */ /* 0x040fe20000410000 */
[----:B------:R-:W-:Y:S01]  /*8e60*/  R2P PR, R12, 0x6 ;  /* 0x000000060c007804 */ /* 0x000fe20000000000 */
[C---:B------:R-:W-:Y:S01]  /*8e70*/  FMUL.FTZ R60, R7.reuse, R60 ;  /* 0x0000003c073c7220 */ /* 0x040fe20000410000 */
[----:B------:R-:W-:Y:S01]  /*8e80*/  SHF.L.U32 R15, R14, 0x1, RZ ;  /* 0x000000010e0f7819 */ /* 0x000fe200000006ff */
[C---:B------:R-:W-:Y:S01]  /*8e90*/  FMUL.FTZ R61, R7.reuse, R61 ;  /* 0x0000003d073d7220 */ /* 0x040fe20000410000 */
[----:B------:R-:W-:Y:S01]  /*8ea0*/  MOV R12, 0x20 ;  /* 0x00000020000c7802 */ /* 0x000fe20000000f00 */
[----:B------:R-:W-:Y:S01]  /*8eb0*/  FMUL.FTZ R64, R7, R64 ;  /* 0x0000004007407220 */ /* 0x000fe20000410000 */
[----:B------:R-:W-:Y:S01]  /*8ec0*/  IADD3 R17, R15, -0x10, RZ ;  /* 0xfffffff00f117810 */ /* 0x000fe20007ffe0ff */
[C---:B------:R-:W-:Y:S01]  /*8ed0*/  FMUL.FTZ R65, R7.reuse, R65 ;  /* 0x0000004107417220 */ /* 0x040fe20000410000 */
[----:B------:R-:W-:Y:S01]  /*8ee0*/  SEL R12, R12, 0xffffffe0, !P1 ;  /* 0xffffffe00c0c7807 */ /* 0x000fe20004800000 */
[----:B------:R-:W-:Y:S01]  /*8ef0*/  FMUL.FTZ R68, R7, R68 ;  /* 0x0000004407447220 */ /* 0x000fe20000410000 */
[----:B------:R-:W-:Y:S01]  /*8f00*/  @P3 IADD3 R17, R15, 0x10, RZ ;  /* 0x000000100f113810 */ /* 0x000fe20007ffe0ff */
        /* <DEDUP_REMOVED lines=39> */
[----:B------:R-:W-:Y:S01]  /*9180*/  F2FP.BF16.PACK_AB R80, R81, R80 ;  /* 0x000000505150723e */ /* 0x000fe200000010ff */
        /* <DEDUP_REMOVED lines=35> */
[----:B------:R-:W2:Y:S01]  /*93c0*/  S2R R65, SR_CTAID.X ;  /* 0x0000000000417919 */ /* 0x000ea20000002500 */
[C---:B------:R-:W-:Y:S01]  /*93d0*/  FMUL.FTZ R50, R8.reuse, R50 ;  /* 0x0000003208327220 */ /* 0x040fe20000410000 */
[----:B------:R-:W-:Y:S01]  /*93e0*/  F2FP.BF16.PACK_AB R46, R47, R46 ;  /* 0x0000002e2f2e723e */ /* 0x000fe200000010ff */
[C---:B------:R-:W-:Y:S01]  /*93f0*/  FMUL.FTZ R55, R8.reuse, R55 ;  /* 0x0000003708377220 */ /* 0x040fe20000410000 */
[----:B------:R-:W-:Y:S01]  /*9400*/  SHF.R.S32.HI R14, RZ, 0x1f, R11 ;  /* 0x0000001fff0e7819 */ /* 0x000fe2000001140b */
[C---:B------:R-:W-:Y:S01]  /*9410*/  FMUL.FTZ R54, R8.reuse, R54 ;  /* 0x0000003608367220 */ /* 0x040fe20000410000 */
[----:B------:R-:W-:Y:S01]  /*9420*/  F2FP.BF16.PACK_AB R50, R51, R50 ;  /* 0x000000323332723e */ /* 0x000fe200000010ff */
[----:B------:R-:W-:Y:S01]  /*9430*/  FMUL.FTZ R59, R8, R59 ;  /* 0x0000003b083b7220 */ /* 0x000fe20000410000 */
[----:B------:R-:W-:Y:S01]  /*9440*/  LEA.HI R14, R14, R11, RZ, 0x2 ;  /* 0x0000000b0e0e7211 */ /* 0x000fe200078f10ff */
[C---:B------:R-:W-:Y:S01]  /*9450*/  FMUL.FTZ R58, R8.reuse, R58 ;  /* 0x0000003a083a7220 */ /* 0x040fe20000410000 */
[----:B------:R-:W-:Y:S01]  /*9460*/  F2FP.BF16.PACK_AB R54, R55, R54 ;  /* 0x000000363736723e */ /* 0x000fe200000010ff */
[----:B------:R-:W-:Y:S01]  /*9470*/  FMUL.FTZ R63, R8, R63 ;  /* 0x0000003f083f7220 */ /* 0x000fe20000410000 */
[----:B------:R-:W-:Y:S01]  /*9480*/  LOP3.LUT R14, R14, 0xffffffc, RZ, 0xc0, !PT ;  /* 0x0ffffffc0e0e7812 */ /* 0x000fe200078ec0ff */
[C---:B------:R-:W-:Y:S01]  /*9490*/  FMUL.FTZ R62, R8.reuse, R62 ;  /* 0x0000003e083e7220 */ /* 0x040fe20000410000 */
[----:B------:R-:W-:Y:S01]  /*94a0*/  F2FP.BF16.PACK_AB R58, R59, R58 ;  /* 0x0000003a3b3a723e */ /* 0x000fe200000010ff */
[----:B------:R-:W-:Y:S01]  /*94b0*/  FMUL.FTZ R67, R8, R67 ;  /* 0x0000004308437220 */ /* 0x000fe20000410000 */
[----:B------:R-:W-:Y:S01]  /*94c0*/  IADD3 R14, -R14, R11, RZ ;  /* 0x0000000b0e0e7210 */ /* 0x000fe20007ffe1ff */
        /* <DEDUP_REMOVED lines=28> */
[----:B-1----:R-:W-:Y:S01]  /*9690*/  @P5 FMUL.FTZ R67, R4, 0.69314718246459960938 ;  /* 0x3f31721804435820 */ /* 0x002fe20000410000 */
[----:B------:R-:W-:Y:S01]  /*96a0*/  F2FP.BF16.PACK_AB R99, R99, R8 ;  /* 0x000000086363723e */ /* 0x000fe200000010ff */
[----:B----4-:R-:W-:Y:S01]  /*96b0*/  @P4 FMUL.FTZ R4, R2, 0.69314718246459960938 ;  /* 0x3f31721802044820 */ /* 0x010fe20000410000 */
[----:B------:R-:W-:Y:S01]  /*96c0*/  SEL R8, R7, 0xffffffc0, !P2 ;  /* 0xffffffc007087807 */ /* 0x000fe20005000000 */
[----:B------:R-:W-:Y:S01]  /*96d0*/  STS [R21], R116 ;  /* 0x0000007415007388 */ /* 0x000fe20000000800 */
[----:B------:R-:W1:Y:S01]  /*96e0*/  LDC.U8 R7, c[0x0][0x329] ;  /* 0x0000ca40ff077b82 */ /* 0x000e620000000000 */
[----:B------:R-:W-:Y:S01]  /*96f0*/  @P4 FFMA.FTZ R11, R3, c[0x0][0x238], R4 ;  /* 0x00008e00030b4a23 */ /* 0x000fe20000010004 */
[----:B------:R-:W-:Y:S01]  /*9700*/  IADD3 R23, R15, R8, RZ ;  /* 0x000000080f177210 */ /* 0x000fe20007ffe0ff */
[----:B------:R-:W-:Y:S01]  /*9710*/  STS [R21+0x400], R118 ;  /* 0x0004007615007388 */ /* 0x000fe20000000800 */
[----:B------:R-:W-:-:S02]  /*9720*/  IADD3 R25, R8, R17, RZ ;  /* 0x0000001108197210 */ /* 0x000fc40007ffe0ff */
[-C--:B------:R-:W-:Y:S01]  /*9730*/  IADD3 R27, R19, R8.reuse, RZ ;  /* 0x00000008131b7210 */ /* 0x080fe20007ffe0ff */
[----:B------:R-:W-:Y:S01]  /*9740*/  STS [R23], R112 ;  /* 0x0000007017007388 */ /* 0x000fe20000000800 */
[----:B------:R-:W-:Y:S02]  /*9750*/  IADD3 R29, R21, R8, RZ ;  /* 0x00000008151d7210 */ /* 0x000fe40007ffe0ff */
[----:B------:R-:W3:Y:S01]  /*9760*/  LDC.U8 R8, c[0x0][0x328] ;  /* 0x0000ca00ff087b82 */ /* 0x000ee20000000000 */
[----:B------:R-:W-:Y:S04]  /*9770*/  STS [R23+0x400], R114 ;  /* 0x0004007217007388 */ /* 0x000fe80000000800 */
[----:B------:R-:W-:Y:S04]  /*9780*/  STS [R25], R108 ;  /* 0x0000006c19007388 */ /* 0x000fe80000000800 */
[----:B------:R-:W-:Y:S04]  /*9790*/  STS [R25+0x400], R110 ;  /* 0x0004006e19007388 */ /* 0x000fe80000000800 */
[----:B------:R-:W-:Y:S01]  /*97a0*/  STS [R27], R104 ;  /* 0x000000681b007388 */ /* 0x000fe20000000800 */
[----:B-1----:R-:W-:-:S03]  /*97b0*/  ISETP.NE.AND P1, PT, R7, RZ, PT ;  /* 0x000000ff0700720c */ /* 0x002fc60003f25270 */
[----:B------:R-:W-:Y:S04]  /*97c0*/  STS [R27+0x400], R106 ;  /* 0x0004006a1b007388 */ /* 0x000fe80000000800 */
[----:B------:R-:W-:Y:S01]  /*97d0*/  STS [R29], R100 ;  /* 0x000000641d007388 */ /* 0x000fe20000000800 */
[----:B---3--:R-:W-:-:S03]  /*97e0*/  ISETP.NE.AND P2, PT, R8, RZ, PT ;  /* 0x000000ff0800720c */ /* 0x008fc60003f45270 */
[----:B------:R-:W-:Y:S02]  /*97f0*/  STS [R29+0x400], R102 ;  /* 0x000400661d007388 */ /* 0x000fe40000000800 */
[----:B------:R-:W-:Y:S02]  /*9800*/  @!P1 MOV R8, c[0x0][0x214] ;  /* 0x0000850000089a02 */ /* 0x000fe40000000f00 */
[----:B------:R-:W-:Y:S01]  /*9810*/  STS [R15+0x2000], R36 ;  /* 0x002000240f007388 */ /* 0x000fe20000000800 */
[----:B------:R-:W-:Y:S02]  /*9820*/  ISETP.NE.OR P3, PT, R7, RZ, !P2 ;  /* 0x000000ff0700720c */ /* 0x000fe40005765670 */
[----:B------:R-:W-:Y:S01]  /*9830*/  @P1 MOV R7, c[0x0][0x210] ;  /* 0x0000840000071a02 */ /* 0x000fe20000000f00 */
[----:B------:R-:W-:Y:S04]  /*9840*/  STS [R15+0x2400], R38 ;  /* 0x002400260f007388 */ /* 0x000fe80000000800 */
[----:B------:R-:W-:Y:S01]  /*9850*/  STS [R17+0x2000], R40 ;  /* 0x0020002811007388 */ /* 0x000fe20000000800 */
[----:B------:R-:W-:Y:S01]  /*9860*/  @P1 IMAD R7, R7, c[0x0][0x214], RZ ;  /* 0x0000850007071a24 */ /* 0x000fe200078e02ff */
[----:B------:R-:W-:-:S02]  /*9870*/  @!P1 SEL R7, R8, c[0x0][0x234], !P2 ;  /* 0x00008d0008079a07 */ /* 0x000fc40005000000 */
[----:B------:R-:W-:Y:S02]  /*9880*/  STS [R17+0x2400], R42 ;  /* 0x0024002a11007388 */ /* 0x000fe40000000800 */
[----:B------:R-:W-:Y:S02]  /*9890*/  @!P3 IMAD R12, R0, c[0x0][0x214], RZ ;  /* 0x00008500000cba24 */ /* 0x000fe400078e02ff */
[----:B------:R-:W-:Y:S03]  /*98a0*/  STS [R19+0x2000], R44 ;  /* 0x0020002c13007388 */ /* 0x000fe60000000800 */
[----:B------:R-:W-:Y:S01]  /*98b0*/  @!P3 SEL R211, R12, R211, !P0 ;  /* 0x000000d30cd3b207 */ /* 0x000fe20004000000 */
[----:B------:R-:W-:Y:S01]  /*98c0*/  STS [R19+0x2400], R46 ;  /* 0x0024002e13007388 */ /* 0x000fe20000000800 */
[----:B------:R-:W-:Y:S01]  /*98d0*/  @P1 IMAD.MOV.U32 R12, RZ, RZ, c[0x0][0x210] ;  /* 0x00008400ff0c1624 */ /* 0x000fe200078e00ff */
[----:B------:R-:W-:-:S02]  /*98e0*/  @!P1 MOV R12, 0x1 ;  /* 0x00000001000c9802 */ /* 0x000fc40000000f00 */
        /* <DEDUP_REMOVED lines=17> */
[----:B-1----:R-:W-:-:S02]  /*9a00*/  CS2R R68, SRZ ;  /* 0x0000000000447805 */ /* 0x002fc4000001ff00 */
[----:B------:R-:W-:Y:S01]  /*9a10*/  @!P3 MOV R68, R211 ;  /* 0x000000d30044b202 */ /* 0x000fe20000000f00 */
[----:B------:R4:W-:Y:S01]  /*9a20*/  STS [R21+0x4400], R82 ;  /* 0x0044005215007388 */ /* 0x0009e20000000800 */
[----:B---3--:R-:W-:Y:S01]  /*9a30*/  @P1 MOV R15, 0x1 ;  /* 0x00000001000f1802 */ /* 0x008fe20000000f00 */
[----:B------:R-:W-:Y:S01]  /*9a40*/  @!P1 IMAD R15, R7, c[0x0][0x1c0], RZ ;  /* 0x00007000070f9a24 */ /* 0x000fe200078e02ff */
[----:B------:R-:W-:Y:S01]  /*9a50*/  @!P3 SHF.R.S32.HI R69, RZ, 0x1f, R211 ;  /* 0x0000001fff45b819 */ /* 0x000fe200000114d3 */
[----:B------:R4:W-:Y:S02]  /*9a60*/  STS [R23+0x4000], R84 ;  /* 0x0040005417007388 */ /* 0x0009e40000000800 */
[----:B------:R-:W-:Y:S01]  /*9a70*/  IMAD R15, R0, R15, RZ ;  /* 0x0000000f000f7224 */ /* 0x000fe200078e02ff */
[----:B------:R-:W-:Y:S01]  /*9a80*/  LOP3.LUT R0, R13, 0xffffffe0, RZ, 0xc0, !PT ;  /* 0xffffffe00d007812 */ /* 0x000fe200078ec0ff */
[----:B------:R4:W-:Y:S03]  /*9a90*/  STS [R23+0x4400], R86 ;  /* 0x0044005617007388 */ /* 0x0009e60000000800 */
[----:B------:R-:W-:Y:S01]  /*9aa0*/  IADD3 R0, -R0, R9, RZ ;  /* 0x0000000900007210 */ /* 0x000fe20007ffe1ff */
[----:B------:R4:W-:Y:S01]  /*9ab0*/  STS [R25+0x4000], R88 ;  /* 0x0040005819007388 */ /* 0x0009e20000000800 */
[----:B------:R-:W-:-:S02]  /*9ac0*/  SEL R15, R15, RZ, P3 ;  /* 0x000000ff0f0f7207 */ /* 0x000fc40001800000 */
[----:B------:R-:W-:Y:S01]  /*9ad0*/  SHF.R.S32.HI R13, RZ, 0x1f, R0 ;  /* 0x0000001fff0d7819 */ /* 0x000fe20000011400 */
[----:B------:R4:W-:Y:S01]  /*9ae0*/  STS [R25+0x4400], R90 ;  /* 0x0044005a19007388 */ /* 0x0009e20000000800 */
[----:B------:R-:W-:Y:S02]  /*9af0*/  LOP3.LUT P0, RZ, R0, 0x3, RZ, 0xc0, !PT ;  /* 0x0000000300ff7812 */ /* 0x000fe4000780c0ff */
[----:B------:R-:W-:Y:S01]  /*9b00*/  LEA.HI R13, R13, R0, RZ, 0x2 ;  /* 0x000000000d0d7211 */ /* 0x000fe200078f10ff */
[----:B------:R4:W-:Y:S01]  /*9b10*/  STS [R27+0x4000], R92 ;  /* 0x0040005c1b007388 */ /* 0x0009e20000000800 */
[----:B--2---:R-:W-:Y:S02]  /*9b20*/  IMAD R0, R65, R12, RZ ;  /* 0x0000000c41007224 */ /* 0x004fe400078e02ff */
[----:B------:R-:W-:Y:S01]  /*9b30*/  SHF.R.S32.HI R13, RZ, 0x2, R13 ;  /* 0x00000002ff0d7819 */ /* 0x000fe2000001140d */
[----:B------:R4:W-:Y:S02]  /*9b40*/  STS [R27+0x4400], R94 ;  /* 0x0044005e1b007388 */ /* 0x0009e40000000800 */
[----:B------:R-:W-:-:S02]  /*9b50*/  SHF.L.U32 R0, R0, 0x6, RZ ;  /* 0x0000000600007819 */ /* 0x000fc400000006ff */
[----:B------:R4:W-:Y:S01]  /*9b60*/  STS [R29+0x4000], R96 ;  /* 0x004000601d007388 */ /* 0x0009e20000000800 */
[----:B------:R-:W-:Y:S02]  /*9b70*/  LEA R13, R14, R13, 0x4 ;  /* 0x0000000d0e0d7211 */ /* 0x000fe400078e20ff */
[----:B------:R-:W-:Y:S01]  /*9b80*/  SHF.R.S32.HI R2, RZ, 0x1f, R0 ;  /* 0x0000001fff027819 */ /* 0x000fe20000011400 */
[----:B------:R4:W-:Y:S04]  /*9b90*/  STS [R29+0x4400], R99 ;  /* 0x004400631d007388 */ /* 0x0009e80000000800 */
[----:B------:R-:W-:Y:S06]  /*9ba0*/  BAR.SYNC.DEFER_BLOCKING 0x0 ;  /* 0x0000000000007b1d */ /* 0x000fec0000010000 */
[----:B------:R-:W1:Y:S04]  /*9bb0*/  S2R R8, SR_CTAID.Z ;  /* 0x0000000000087919 */ /* 0x000e680000002700 */
[----:B------:R4:W2:Y:S04]  /*9bc0*/  LDS.128 R56, [R213] ;  /* 0x00000000d5387984 */ /* 0x0008a80000000c00 */
[----:B------:R4:W3:Y:S01]  /*9bd0*/  LDS.128 R52, [R213+0x800] ;  /* 0x00080000d5347984 */ /* 0x0008e20000000c00 */
[----:B-1----:R-:W-:Y:S01]  /*9be0*/  IMAD R15, R8, R7, R15 ;  /* 0x00000007080f7224 */ /* 0x002fe200078e020f */
[----:B------:R-:W-:-:S02]  /*9bf0*/  MOV R7, 0x7f800000 ;  /* 0x7f80000000077802 */ /* 0x000fc40000000f00 */
[----:B------:R4:W1:Y:S01]  /*9c00*/  LDS.128 R48, [R213+0x1000] ;  /* 0x00100000d5307984 */ /* 0x0008620000000c00 */
[----:B------:R-:W-:Y:S01]  /*9c10*/  @P5 FFMA.FTZ R7, R132, c[0x0][0x238], R67 ;  /* 0x00008e0084075a23 */ /* 0x000fe20000010043 */
[--C-:B------:R-:W-:Y:S02]  /*9c20*/  IADD3 R0, P2, P1, R0, R68, R15.reuse ;  /* 0x0000004400007210 */ /* 0x100fe4000795e00f */
[----:B------:R4:W1:Y:S01]  /*9c30*/  LDS.128 R44, [R213+0x1800] ;  /* 0x00180000d52c7984 */ /* 0x0008620000000c00 */
[----:B------:R-:W-:-:S03]  /*9c40*/  SHF.R.S32.HI R15, RZ, 0x1f, R15 ;  /* 0x0000001fff0f7819 */ /* 0x000fc6000001140f */
[----:B------:R4:W1:Y:S01]  /*9c50*/  LDS.128 R40, [R213+0x2000] ;  /* 0x00200000d5287984 */ /* 0x0008620000000c00 */
[----:B------:R-:W-:-:S03]  /*9c60*/  IADD3.X R2, R2, R69, R15, P2, P1 ;  /* 0x0000004502027210 */ /* 0x000fc600017e240f */
        /* <DEDUP_REMOVED lines=8> */
[----:B--23--:R-:W-:Y:S01]  /*9cf0*/  IMAD R4, R65, -0x40, R216 ;  /* 0xffffffc041047824 */ /* 0x00cfe200078e02d8 */
        /* <DEDUP_REMOVED lines=15> */
.L_x_809:
[----:B--23--:R-:W-:Y:S05]  /*9df0*/  BSYNC B0 ;  /* 0x0000000000007941 */ /* 0x00cfea0003800000 */
.L_x_808:
[----:B------:R-:W2:Y:S01]  /*9e00*/  S2R R0, SR_TID.X ;  /* 0x0000000000007919 */ /* 0x000ea20000002100 */
[----:B------:R-:W-:Y:S01]  /*9e10*/  LEA.HI R9, R10, R9, RZ, 0x3 ;  /* 0x000000090a097211 */ /* 0x000fe200078f18ff */
[----:B------:R-:W-:Y:S01]  /*9e20*/  IMAD R65, R65, -0x40, R216 ;  /* 0xffffffc041417824 */ /* 0x000fe200078e02d8 */
[----:B------:R-:W-:Y:S01]  /*9e30*/  IADD3 R10, P0, R224, R6, RZ ;  /* 0x00000006e00a7210 */ /* 0x000fe20007f1e0ff */
[----:B------:R-:W-:Y:S01]  /*9e40*/  BSSY B0, `(.L_x_810) ;  /* 0x000001d000007945 */ /* 0x000fe20003800000 */
[----:B------:R-:W-:Y:S02]  /*9e50*/  SHF.R.S32.HI R2, RZ, 0x1f, R224 ;  /* 0x0000001fff027819 */ /* 0x000fe400000114e0 */
[----:B------:R-:W-:-:S03]  /*9e60*/  SHF.R.S32.HI R4, RZ, 0x1f, R8 ;  /* 0x0000001fff047819 */ /* 0x000fc60000011408 */
[----:B------:R-:W-:Y:S01]  /*9e70*/  IMAD.X R11, R2, 0x1, R5, P0 ;  /* 0x00000001020b7824 */ /* 0x000fe200000e0605 */
[----:B------:R-:W-:Y:S01]  /*9e80*/  SHF.R.S32.HI R2, RZ, 0x3, R9 ;  /* 0x00000003ff027819 */ /* 0x000fe20000011409 */
[----:B------:R-:W-:Y:S02]  /*9e90*/  IMAD R5, R4, c[0x0][0x1f0], RZ ;  /* 0x00007c0004057a24 */ /* 0x000fe400078e02ff */
[----:B------:R-:W-:Y:S01]  /*9ea0*/  IMAD.WIDE.U32 R10, R8, c[0x0][0x1f0], R10 ;  /* 0x00007c00080a7a25 */ /* 0x000fe200078e000a */
[----:B------:R-:W-:-:S03]  /*9eb0*/  ISETP.GE.AND P0, PT, R2, R65, PT ;  /* 0x000000410200720c */ /* 0x000fc60003f06270 */
[----:B------:R-:W-:-:S04]  /*9ec0*/  IMAD R5, R8, c[0x0][0x1f4], R5 ;  /* 0x00007d0008057a24 */ /* 0x000fc800078e0205 */
[----:B------:R-:W-:Y:S01]  /*9ed0*/  IMAD.IADD R5, R11, 0x1, R5 ;  /* 0x000000010b057824 */ /* 0x000fe200078e0205 */
[----:B--2---:R-:W-:-:S04]  /*9ee0*/  SHF.R.S32.HI R3, RZ, 0x1f, R0 ;  /* 0x0000001fff037819 */ /* 0x004fc80000011400 */
[----:B------:R-:W-:-:S04]  /*9ef0*/  LEA.HI R3, R3, R0, RZ, 0x3 ;  /* 0x0000000003037211 */ /* 0x000fc800078f18ff */
[----:B------:R-:W-:-:S04]  /*9f00*/  SHF.R.S32.HI R6, RZ, 0x3, R3 ;  /* 0x00000003ff067819 */ /* 0x000fc80000011403 */
[----:B------:R-:W-:-:S05]  /*9f10*/  SHF.R.S32.HI R7, RZ, 0x1f, R6 ;  /* 0x0000001fff077819 */ /* 0x000fca0000011406 */
[----:B----4-:R-:W-:Y:S01]  /*9f20*/  IMAD.WIDE R212, R212, 0x40, R6 ;  /* 0x00000040d4d47825 */ /* 0x010fe200078e0206 */
        /* <DEDUP_REMOVED lines=14> */
.L_x_811:
[----:B------:R-:W-:Y:S05]  /*a010*/  BSYNC B0 ;  /* 0x0000000000007941 */ /* 0x000fea0003800000 */
.L_x_810:
[----:B------:R-:W-:Y:S01]  /*a020*/  LEA.HI.SX32 R0, R9, 0x10, 0x1d ;  /* 0x0000001009007811 */ /* 0x000fe200078feaff */
[----:B------:R-:W-:Y:S03]  /*a030*/  BSSY B0, `(.L_x_812) ;  /* 0x0000013000007945 */ /* 0x000fe60003800000 */
[----:B------:R-:W-:-:S13]  /*a040*/  ISETP.GE.AND P0, PT, R0, R65, PT ;  /* 0x000000410000720c */ /* 0x000fda0003f06270 */
[----:B------:R-:W-:Y:S05]  /*a050*/  @P0 BRA `(.L_x_813) ;  /* 0x0000010000000947 */ /* 0x000fea0003800000 */
[----:B------:R-:W-:Y:S01]  /*a060*/  IADD3 R2, P0, R212, 0x10, RZ ;  /* 0x00000010d4027810 */ /* 0x000fe20007f1e0ff */
[----:B--2---:R-:W-:Y:S01]  /*a070*/  IMAD.MOV.U32 R12, RZ, RZ, R10 ;  /* 0x000000ffff0c7224 */ /* 0x004fe200078e000a */
        /* <DEDUP_REMOVED lines=14> */
.L_x_813:
[----:B------:R-:W-:Y:S05]  /*a160*/  BSYNC B0 ;  /* 0x0000000000007941 */ /* 0x000fea0003800000 */
.L_x_812:
[----:B------:R-:W-:Y:S01]  /*a170*/  LEA.HI.SX32 R0, R9, 0x20, 0x1d ;  /* 0x0000002009007811 */ /* 0x000fe200078feaff */
[----:B------:R-:W-:Y:S03]  /*a180*/  BSSY B0, `(.L_x_814) ;  /* 0x0000013000007945 */ /* 0x000fe60003800000 */
[----:B------:R-:W-:-:S13]  /*a190*/  ISETP.GE.AND P0, PT, R0, R65, PT ;  /* 0x000000410000720c */ /* 0x000fda0003f06270 */
[----:B------:R-:W-:Y:S05]  /*a1a0*/  @P0 BRA `(.L_x_815) ;  /* 0x0000010000000947 */ /* 0x000fea0003800000 */
[----:B--2---:R-:W-:Y:S01]  /*a1b0*/  IADD3 R2, P0, R212, 0x20, RZ ;  /* 0x00000020d4027810 */ /* 0x004fe20007f1e0ff */
        /* <DEDUP_REMOVED lines=12> */
[----:B-1----:R1:W-:Y:S04]  /*a280*/  @!P2 STG.E.128 [R2.64], R48 ;  /* 0x000000300200a986 */ /* 0x0023e8000c101d04 */
[----:B------:R1:W-:Y:S04]  /*a290*/  @!P1 STG.E.128 [R2.64+0x80], R32 ;  /* 0x0000802002009986 */ /* 0x0003e8000c101d04 */
[----:B------:R1:W-:Y:S02]  /*a2a0*/  @!P0 STG.E.128 [R2.64+0x100], R16 ;  /* 0x0001001002008986 */ /* 0x0003e4000c101d04 */
.L_x_815:
[----:B------:R-:W-:Y:S05]  /*a2b0*/  BSYNC B0 ;  /* 0x0000000000007941 */ /* 0x000fea0003800000 */
.L_x_814:
        /* <DEDUP_REMOVED lines=9> */
[----:B-12---:R-:W-:Y:S01]  /*a350*/  IMAD R3, R212, c[0x0][0x1e8], RZ ;  /* 0x00007a00d4037a24 */ /* 0x006fe200078e02ff */
        /* <DEDUP_REMOVED lines=10> */
.L_x_774:
[----:B------:R-:W1:Y:S01]  /*a400*/  LDC.U8 R3, c[0x0][0x329] ;  /* 0x0000ca40ff037b82 */ /* 0x000e620000000000 */
[----:B------:R-:W-:Y:S01]  /*a410*/  ISETP.NE.AND P3, PT, R211, -0x1, PT ;  /* 0xffffffffd300780c */ /* 0x000fe20003f65270 */
[----:B------:R-:W-:Y:S01]  /*a420*/  CS2R R14, SRZ ;  /* 0x00000000000e7805 */ /* 0x000fe2000001ff00 */
[----:B------:R-:W-:Y:S01]  /*a430*/  SHF.R.S32.HI R7, RZ, 0x1f, R6 ;  /* 0x0000001fff077819 */ /* 0x000fe20000011406 */
[----:B------:R-:W-:Y:S01]  /*a440*/  ULDC.64 UR4, c[0x0][0x118] ;  /* 0x0000460000047ab9 */ /* 0x000fe20000000a00 */
[----:B------:R-:W-:Y:S01]  /*a450*/  IADD3 R216, -R207, R216, RZ ;  /* 0x000000d8cfd87210 */ /* 0x000fe20007ffe1ff */
[----:B------:R-:W-:Y:S01]  /*a460*/  BSSY B0, `(.L_x_816) ;  /* 0x0000040000007945 */ /* 0x000fe20003800000 */
[----:B------:R-:W-:Y:S01]  /*a470*/  LEA.HI R8, R7, R6, RZ, 0x3 ;  /* 0x0000000607087211 */ /* 0x000fe200078f18ff */
[----:B------:R-:W2:Y:S03]  /*a480*/  LDC.U8 R0, c[0x0][0x328] ;  /* 0x0000ca00ff007b82 */ /* 0x000ea60000000000 */
[----:B------:R-:W-:-:S02]  /*a490*/  LOP3.LUT R9, R8, 0xfffffff8, RZ, 0xc0, !PT ;  /* 0xfffffff808097812 */ /* 0x000fc400078ec0ff */
[----:B------:R-:W-:Y:S01]  /*a4a0*/  SHF.R.S32.HI R8, RZ, 0x3, R8 ;  /* 0x00000003ff087819 */ /* 0x000fe20000011408 */
[----:B------:R-:W-:-:S04]  /*a4b0*/  @P3 IMAD.WIDE.U32 R10, R211, c[0x0][0x1e8], RZ ;  /* 0x00007a00d30a3a25 */ /* 0x000fc800078e00ff */
[----:B------:R-:W-:-:S04]  /*a4c0*/  @!P3 IMAD.WIDE.U32 R12, R5, c[0x0][0x1e0], RZ ;  /* 0x00007800050cba25 */ /* 0x000fc800078e00ff */
[----:B------:R-:W-:Y:S01]  /*a4d0*/  IMAD.IADD R6, R6, 0x1, -R9 ;  /* 0x0000000106067824 */ /* 0x000fe200078e0a09 */
[----:B------:R-:W-:Y:S02]  /*a4e0*/  @!P3 MOV R10, R12 ;  /* 0x0000000c000ab202 */ /* 0x000fe40000000f00 */
[----:B-1----:R-:W-:Y:S02]  /*a4f0*/  ISETP.NE.AND P1, PT, R3, RZ, PT ;  /* 0x000000ff0300720c */ /* 0x002fe40003f25270 */
[----:B------:R-:W-:Y:S02]  /*a500*/  SHF.R.S32.HI R9, RZ, 0x1f, R8 ;  /* 0x0000001fff097819 */ /* 0x000fe40000011408 */
[----:B--2---:R-:W-:-:S03]  /*a510*/  ISETP.NE.AND P0, PT, R0, RZ, PT ;  /* 0x000000ff0000720c */ /* 0x004fc60003f05270 */
[----:B------:R-:W-:Y:S01]  /*a520*/  IMAD.WIDE R212, R212, 0x40, R8 ;  /* 0x00000040d4d47825 */ /* 0x000fe200078e0208 */
[----:B------:R-:W-:-:S03]  /*a530*/  ISETP.NE.OR P2, PT, R3, RZ, !P0 ;  /* 0x000000ff0300720c */ /* 0x000fc60004745670 */
[----:B------:R-:W-:Y:S02]  /*a540*/  @P3 IMAD R3, R211, c[0x0][0x1ec], R11 ;  /* 0x00007b00d3033a24 */ /* 0x000fe400078e020b */
[----:B------:R-:W-:Y:S02]  /*a550*/  @P1 IMAD.MOV.U32 R2, RZ, RZ, c[0x0][0x210] ;  /* 0x00008400ff021624 */ /* 0x000fe400078e00ff */
[----:B------:R-:W-:Y:S02]  /*a560*/  @!P1 IMAD.MOV.U32 R0, RZ, RZ, c[0x0][0x214] ;  /* 0x00008500ff009624 */ /* 0x000fe400078e00ff */
[----:B------:R-:W-:Y:S02]  /*a570*/  @P1 IMAD R2, R2, c[0x0][0x214], RZ ;  /* 0x0000850002021a24 */ /* 0x000fe400078e02ff */
[----:B------:R-:W-:Y:S01]  /*a580*/  @P1 IMAD.MOV.U32 R4, RZ, RZ, 0x1 ;  /* 0x00000001ff041424 */ /* 0x000fe200078e00ff */
[----:B------:R-:W-:Y:S02]  /*a590*/  @!P1 SEL R2, R0, c[0x0][0x234], !P0 ;  /* 0x00008d0000029a07 */ /* 0x000fe40004000000 */
[----:B------:R-:W-:-:S02]  /*a5a0*/  @!P3 SHF.R.S32.HI R0, RZ, 0x1f, R5 ;  /* 0x0000001fff00b819 */ /* 0x000fc40000011405 */
[----:B------:R-:W-:Y:S01]  /*a5b0*/  ISETP.NE.OR P0, PT, R211, -0x1, P2 ;  /* 0xffffffffd300780c */ /* 0x000fe20001705670 */
[----:B------:R-:W-:Y:S02]  /*a5c0*/  @!P1 IMAD R4, R2, c[0x0][0x1c0], RZ ;  /* 0x0000700002049a24 */ /* 0x000fe400078e02ff */
[----:B------:R-:W-:Y:S02]  /*a5d0*/  @!P3 IMAD R0, R0, c[0x0][0x1e0], RZ ;  /* 0x000078000000ba24 */ /* 0x000fe400078e02ff */
[C---:B------:R-:W-:Y:S02]  /*a5e0*/  IMAD R7, R5.reuse, R4, RZ ;  /* 0x0000000405077224 */ /* 0x040fe400078e02ff */
[----:B------:R-:W-:Y:S02]  /*a5f0*/  @!P3 IMAD R0, R5, c[0x0][0x1e4], R0 ;  /* 0x000079000500ba24 */ /* 0x000fe400078e0200 */
[----:B------:R-:W-:Y:S01]  /*a600*/  @P1 IMAD.MOV.U32 R4, RZ, RZ, c[0x0][0x210] ;  /* 0x00008400ff041624 */ /* 0x000fe200078e00ff */
[----:B------:R-:W-:Y:S01]  /*a610*/  SEL R7, R7, RZ, P2 ;  /* 0x000000ff07077207 */ /* 0x000fe20001000000 */
[----:B------:R-:W-:-:S02]  /*a620*/  @!P3 IMAD.IADD R3, R13, 0x1, R0 ;  /* 0x000000010d03b824 */ /* 0x000fc400078e0200 */
[----:B------:R-:W-:Y:S02]  /*a630*/  @!P0 IMAD R211, R5, c[0x0][0x214], RZ ;  /* 0x0000850005d38a24 */ /* 0x000fe400078e02ff */
[----:B------:R-:W-:Y:S02]  /*a640*/  IMAD.SHL.U32 R0, R6, 0x8, RZ ;  /* 0x0000000806007824 */ /* 0x000fe400078e00ff */
[----:B------:R-:W-:Y:S01]  /*a650*/  IMAD R5, R22, R2, R7 ;  /* 0x0000000216057224 */ /* 0x000fe200078e0207 */
[----:B------:R-:W-:Y:S01]  /*a660*/  SHF.R.S32.HI R7, RZ, 0x1f, R22 ;  /* 0x0000001fff077819 */ /* 0x000fe20000011416 */
[----:B------:R-:W-:Y:S01]  /*a670*/  @!P1 IMAD.MOV.U32 R4, RZ, RZ, 0x1 ;  /* 0x00000001ff049424 */ /* 0x000fe200078e00ff */
[----:B------:R-:W-:Y:S02]  /*a680*/  @!P2 SHF.R.S32.HI R15, RZ, 0x1f, R211 ;  /* 0x0000001fff0fa819 */ /* 0x000fe400000114d3 */
[----:B------:R-:W-:Y:S01]  /*a690*/  @!P2 MOV R14, R211 ;  /* 0x000000d3000ea202 */ /* 0x000fe20000000f00 */
[----:B------:R-:W-:Y:S01]  /*a6a0*/  IMAD R7, R7, c[0x0][0x1f0], RZ ;  /* 0x00007c0007077a24 */ /* 0x000fe200078e02ff */
[----:B------:R-:W-:Y:S01]  /*a6b0*/  IADD3 R10, P0, R0, R10, RZ ;  /* 0x0000000a000a7210 */ /* 0x000fe20007f1e0ff */
[----:B------:R-:W-:Y:S01]  /*a6c0*/  IMAD R12, R207, R4, RZ ;  /* 0x00000004cf0c7224 */ /* 0x000fe200078e02ff */
[----:B------:R-:W-:Y:S01]  /*a6d0*/  ISETP.GE.AND P2, PT, R8, R216, PT ;  /* 0x000000d80800720c */ /* 0x000fe20003f46270 */
[----:B------:R-:W-:Y:S01]  /*a6e0*/  IMAD R2, R22, c[0x0][0x1f4], R7 ;  /* 0x00007d0016027a24 */ /* 0x000fe200078e0207 */
[----:B------:R-:W-:-:S02]  /*a6f0*/  LEA.HI.X.SX32 R11, R0, R3, 0x1, P0 ;  /* 0x00000003000b7211 */ /* 0x000fc400000f0eff */
[--C-:B------:R-:W-:Y:S02]  /*a700*/  IADD3 R3, P1, P0, R12, R14, R5.reuse ;  /* 0x0000000e0c037210 */ /* 0x100fe4000783e005 */
[----:B------:R-:W-:Y:S01]  /*a710*/  SHF.R.S32.HI R5, RZ, 0x1f, R5 ;  /* 0x0000001fff057819 */ /* 0x000fe20000011405 */
[----:B------:R-:W-:Y:S01]  /*a720*/  IMAD.WIDE.U32 R22, R22, c[0x0][0x1f0], R10 ;  /* 0x00007c0016167a25 */ /* 0x000fe200078e000a */
[----:B------:R-:W-:Y:S02]  /*a730*/  SHF.R.S32.HI R10, RZ, 0x1f, R12 ;  /* 0x0000001fff0a7819 */ /* 0x000fe4000001140c */
        /* <DEDUP_REMOVED lines=18> */
.L_x_817:
[----:B------:R-:W-:Y:S05]  /*a860*/  BSYNC B0 ;  /* 0x0000000000007941 */ /* 0x000fea0003800000 */
.L_x_816:
        /* <DEDUP_REMOVED lines=20> */
.L_x_819:
[----:B------:R-:W-:Y:S05]  /*a9b0*/  BSYNC B0 ;  /* 0x0000000000007941 */ /* 0x000fea0003800000 */
.L_x_818:
        /* <DEDUP_REMOVED lines=20> */
.L_x_821:
[----:B------:R-:W-:Y:S05]  /*ab00*/  BSYNC B0 ;  /* 0x0000000000007941 */ /* 0x000fea0003800000 */
.L_x_820:
        /* <DEDUP_REMOVED lines=19> */
.L_x_823:
[----:B------:R-:W-:Y:S05]  /*ac40*/  BSYNC B0 ;  /* 0x0000000000007941 */ /* 0x000fea0003800000 */
.L_x_822:
        /* <DEDUP_REMOVED lines=35> */
.L_x_824:
        /* <DEDUP_REMOVED lines=16> */
.L_x_1292:


//--------------------- .text._ZN5flash16flash_fwd_kernelI23Flash_fwd_kernel_traitsILi192ELi64ELi64ELi4ELb0ELb0EN7cutlass10bfloat16_tE19Flash_kernel_traitsILi192ELi64ELi64ELi4ES3_EELb1ELb0ELb0ELb1ELb0ELb0ELb0ELb1EEEvNS_16Flash_fwd_paramsE --------------------------
	.section	.text._ZN5flash16flash_fwd_kernelI23Flash_fwd_kernel_traitsILi192ELi64ELi64ELi4ELb0ELb0EN7cutlass10bfloat16_tE19Flash_kernel_traitsILi192ELi64ELi64ELi4ES3_EELb1ELb0ELb0ELb1ELb0ELb0ELb0ELb1EEEvNS_16Flash_fwd_paramsE,"ax",@progbits
	.sectioninfo	@"SHI_REGISTERS=255"
	.align	128
        .global         _ZN5flash16flash_fwd_kernelI23Flash_fwd_kernel_traitsILi192ELi64ELi64ELi4ELb0ELb0EN7cutlass10bfloat16_tE19Flash_kernel_traitsILi192ELi64ELi64ELi4ES3_EELb1ELb0ELb0ELb1ELb0ELb0ELb0ELb1EEEvNS_16Flash_fwd_paramsE
        .type           _ZN5flash16flash_fwd_kernelI23Flash_fwd_kernel_traitsILi192ELi64ELi64ELi4ELb0ELb0EN7cutlass10bfloat16_tE19Flash_kernel_traitsILi192ELi64ELi64ELi4ES3_EELb1ELb0ELb0ELb1ELb0ELb0ELb0ELb1EEEvNS_16Flash_fwd_paramsE,@function
        .size           _ZN5flash16flash_fwd_kernelI23Flash_fwd_kernel_traitsILi192ELi64ELi64ELi4ELb0ELb0EN7cutlass10bfloat16_tE19Flash_kernel_traitsILi192ELi64ELi64ELi4ES3_EELb1ELb0ELb0ELb1ELb0ELb0ELb0ELb1EEEvNS_16Flash_fwd_paramsE,(.L_x_1293 - _ZN5flash16flash_fwd_kernelI23Flash_fwd_kernel_traitsILi192ELi64ELi64ELi4ELb0ELb0EN7cutlass10bfloat16_tE19Flash_kernel_traitsILi192ELi64ELi64ELi4ES3_EELb1ELb0ELb0ELb1ELb0ELb0ELb0ELb1EEEvNS_16Flash_fwd_paramsE)
        .other          _ZN5flash16flash_fwd_kernelI23Flash_fwd_kernel_traitsILi192ELi64ELi64ELi4ELb0ELb0EN7cutlass10bfloat16_tE19Flash_kernel_traitsILi192ELi64ELi64ELi4ES3_EELb1ELb0ELb0ELb1ELb0ELb0ELb0ELb1EEEvNS_16Flash_fwd_paramsE,@"STO_CUDA_ENTRY STV_DEFAULT"
_ZN5flash16flash_fwd_kernelI23Flash_fwd_kernel_traitsILi192ELi64ELi64ELi4ELb0ELb0EN7cutlass10bfloat16_tE19Flash_kernel_traitsILi192ELi64ELi64ELi4ES3_EELb1ELb0ELb0ELb1ELb0ELb0ELb0ELb1EEEvNS_16Flash_fwd_paramsE:
.text._ZN5flash16flash_fwd_kernelI23Flash_fwd_kernel_traitsILi192ELi64ELi64ELi4ELb0ELb0EN7cutlass10bfloat16_tE19Flash_kernel_traitsILi192ELi64ELi64ELi4ES3_EELb1ELb0ELb0ELb1ELb0ELb0ELb0ELb1EEEvNS_16Flash_fwd_paramsE:
[----:B------:R-:W-:-:S03]  /*0000*/  MOV R1, c[0x0][0x28] ;  /* 0x00000a0000017a02 */ /* 0x000fc60000000f00 */
[----:B------:R-:W-:Y:S01]  /*0010*/  ULDC.U8 UR4, c[0x0][0x304] ;  /* 0x0000c10000047ab9 */ /* 0x000fe20000000000 */
[----:B------:R-:W-:Y:S01]  /*0020*/  IADD3 R1, R1, -0xf0, RZ ;  /* 0xffffff1001017810 */ /* 0x000fe20007ffe0ff */
[----:B------:R-:W-:Y:S01]  /*0030*/  ULDC.64 UR18, c[0x0][0x2f0] ;  /* 0x0000bc0000127ab9 */ /* 0x000fe20000000a00 */
[----:B------:R-:W-:Y:S01]  /*0040*/  ISETP.NE.AND P2, PT, RZ, UR4, PT ;  /* 0x00000004ff007c0c */ /* 0x000fe2000bf45270 */
[----:B------:R-:W-:Y:S01]  /*0050*/  IMAD.U32 R2, RZ, RZ, UR18 ;  /* 0x00000012ff027e24 */ /* 0x000fe2000f8e00ff */
[----:B------:R-:W-:Y:S01]  /*0060*/  ULDC.64 UR16, c[0x0][0x118] ;  /* 0x0000460000107ab9 */ /* 0x000fe20000000a00 */
[----:B------:R-:W-:Y:S01]  /*0070*/  IMAD.U32 R3, RZ, RZ, UR19 ;  /* 0x00000013ff037e24 */ /* 0x000fe2000f8e00ff */
[----:B------:R-:W-:Y:S01]  /*0080*/  MOV R8, c[0x0][0x2fc] ;  /* 0x0000bf0000087a02 */ /* 0x000fe20000000f00 */
[----:B------:R-:W-:Y:S01]  /*0090*/  IMAD.MOV.U32 R7, RZ, RZ, c[0x0][0x2f8] ;  /* 0x0000be00ff077624 */ /* 0x000fe200078e00ff */
[----:B------:R-:W1:Y:S01]  /*00a0*/  S2UR UR10, SR_CTAID.X ;  /* 0x00000000000a79c3 */ /* 0x000e620000002500 */
[----:B------:R-:W2:Y:S01]  /*00b0*/  S2R R101, SR_TID.X ;  /* 0x0000000000657919 */ /* 0x000ea20000002100 */
[----:B------:R-:W-:-:S05]  /*00c0*/  ULDC.64 UR4, c[0x0][0x240] ;  /* 0x0000900000047ab9 */ /* 0x000fca0000000a00 */
[----:B------:R3:W4:Y:S02]  /*00d0*/  @P2 LDG.E.64 R4, [R2.64] ;  /* 0x0000001002042981 */ /* 0x000724000c1e1b00 */
[----:B---3--:R-:W-:Y:S02]  /*00e0*/  @P2 IMAD.MOV.U32 R2, RZ, RZ, R7 ;  /* 0x000000ffff022224 */ /* 0x008fe400078e0007 */
[----:B------:R-:W-:-:S06]  /*00f0*/  @P2 IMAD.MOV.U32 R3, RZ, RZ, R8 ;  /* 0x000000ffff032224 */ /* 0x000fcc00078e0008 */
[----:B------:R-:W3:Y:S01]  /*0100*/  @P2 LDG.E.64 R2, [R2.64] ;  /* 0x0000001002022981 */ /* 0x000ee2000c1e1b00 */
[----:B------:R-:W5:Y:S01]  /*0110*/  S2UR UR15, SR_CTAID.Y ;  /* 0x00000000000f79c3 */ /* 0x000f620000002600 */
[----:B------:R-:W-:Y:S02]  /*0120*/  UISETP.NE.U32.AND UP2, UPT, URZ, UR4, UPT ;  /* 0x000000043f00728c */ /* 0x000fe4000bf45070 */
[----:B------:R-:W-:Y:S02]  /*0130*/  UMOV UR20, 0x4 ;  /* 0x0000000400147882 */ /* 0x000fe40000000000 */
[----:B------:R-:W-:Y:S02]  /*0140*/  UISETP.NE.AND.EX UP2, UPT, URZ, UR5, UPT, UP2 ;  /* 0x000000053f00728c */ /* 0x000fe4000bf45320 */
[----:B------:R-:W-:Y:S01]  /*0150*/  ULDC.64 UR12, c[0x0][0x240] ;  /* 0x00009000000c7ab9 */ /* 0x000fe20000000a00 */
[----:B------:R-:W1:Y:S01]  /*0160*/  S2UR UR14, SR_CTAID.Z ;  /* 0x00000000000e79c3 */ /* 0x000e620000002700 */
[----:B------:R-:W-:-:S02]  /*0170*/  ULDC.64 UR4, c[0x0][0x250] ;  /* 0x0000940000047ab9 */ /* 0x000fc40000000a00 */
[----:B------:R-:W-:Y:S01]  /*0180*/  PLOP3.LUT P0, PT, PT, PT, UP2, 0x80, 0x0 ;  /* 0x000000000000781c */ /* 0x000fe20003f0f028 */
[----:B------:R-:W-:Y:S02]  /*0190*/  UISETP.NE.U32.AND UP0, UPT, URZ, UR4, UPT ;  /* 0x000000043f00728c */ /* 0x000fe4000bf05070 */
[----:B------:R-:W-:Y:S02]  /*01a0*/  ULDC.U8 UR8, c[0x0][0x312] ;  /* 0x0000c48000087ab9 */ /* 0x000fe40000000000 */
[----:B------:R-:W-:Y:S02]  /*01b0*/  UISETP.NE.AND UP3, UPT, UR8, URZ, UPT ;  /* 0x0000003f0800728c */ /* 0x000fe4000bf65270 */
[----:B------:R-:W-:-:S03]  /*01c0*/  UISETP.NE.AND.EX UP0, UPT, URZ, UR5, UPT, UP0 ;  /* 0x000000053f00728c */ /* 0x000fc6000bf05300 */
[----:B------:R-:W-:Y:S02]  /*01d0*/  ULDC.64 UR4, c[0x0][0x250] ;  /* 0x0000940000047ab9 */ /* 0x000fe40000000a00 */
[----:B-----5:R-:W-:Y:S02]  /*01e0*/  UIMAD.WIDE UR12, UR15, UR20, UR12 ;  /* 0x000000140f0c72a5 */ /* 0x020fe4000f8e020c */
[----:B-1----:R-:W-:-:S06]  /*01f0*/  ULOP3.LUT UR6, UR14, UR10, UR15, 0xfe, !UPT ;  /* 0x0000000a0e067292 */ /* 0x002fcc000f8efe0f */
[----:B--2---:R-:W-:Y:S01]  /*0200*/  LOP3.LUT P3, RZ, R101, UR6, RZ, 0xfc, !PT ;  /* 0x0000000665ff7c12 */ /* 0x004fe2000f86fcff */
[----:B------:R-:W-:Y:S02]  /*0210*/  ULDC.64 UR6, c[0x0][0x248] ;  /* 0x0000920000067ab9 */ /* 0x000fe40000000a00 */
[----:B------:R-:W-:-:S04]  /*0220*/  UISETP.EQ.U32.AND UP1, UPT, URZ, UR6, UPT ;  /* 0x000000063f00728c */ /* 0x000fc8000bf22070 */
[----:B------:R-:W-:Y:S02]  /*0230*/  UISETP.EQ.OR.EX UP1, UPT, URZ, UR7, !UP3, UP1 ;  /* 0x000000073f00728c */ /* 0x000fe4000df22710 */
[----:B------:R-:W-:Y:S02]  /*0240*/  @UP0 UIMAD.WIDE UR4, UR15, UR20, UR4 ;  /* 0x000000140f0402a5 */ /* 0x000fe4000f8e0204 */
[----:B------:R-:W-:Y:S02]  /*0250*/  ULDC.64 UR6, c[0x0][0x248] ;  /* 0x0000920000067ab9 */ /* 0x000fe40000000a00 */
[----:B------:R-:W-:Y:S01]  /*0260*/  @!P3 IMAD.MOV.U32 R10, RZ, RZ, c[0x0][0x308] ;  /* 0x0000c200ff0ab624 */ /* 0x000fe200078e00ff */
[----:B------:R-:W-:Y:S01]  /*0270*/  @!P3 MOV R11, c[0x0][0x30c] ;  /* 0x0000c300000bba02 */ /* 0x000fe20000000f00 */
[----:B------:R-:W-:Y:S01]  /*0280*/  UIMAD.WIDE UR6, UR15, UR20, UR6 ;  /* 0x000000140f0672a5 */ /* 0x000fe2000f8e0206 */
[----:B----4-:R-:W1:Y:S08]  /*0290*/  @P2 R2UR UR18, R4 ;  /* 0x00000000041223c2 */ /* 0x010e7000000e0000 */
[----:B------:R-:W2:Y:S01]  /*02a0*/  @P2 R2UR UR19, R5 ;  /* 0x00000000051323c2 */ /* 0x000ea200000e0000 */
[----:B-1----:R-:W-:-:S02]  /*02b0*/  IMAD.U32 R4, RZ, RZ, UR18 ;  /* 0x00000012ff047e24 */ /* 0x002fc4000f8e00ff */
[----:B--2---:R-:W-:Y:S01]  /*02c0*/  IMAD.U32 R5, RZ, RZ, UR19 ;  /* 0x00000013ff057e24 */ /* 0x004fe2000f8e00ff */
[----:B---3--:R-:W-:Y:S02]  /*02d0*/  @P2 IADD3 R7, P1, R2, c[0x0][0x300], RZ ;  /* 0x0000c00002072a10 */ /* 0x008fe40007f3e0ff */
[----:B------:R-:W-:Y:S02]  /*02e0*/  MOV R2, UR12 ;  /* 0x0000000c00027c02 */ /* 0x000fe40008000f00 */
[----:B------:R1:W-:Y:S01]  /*02f0*/  @!P3 STG.E.64 [R10.64], R4 ;  /* 0x000000040a00b986 */ /* 0x0003e2000c101b10 */
[----:B------:R-:W-:Y:S02]  /*0300*/  @P2 IMAD.X R8, RZ, RZ, R3, P1 ;  /* 0x000000ffff082224 */ /* 0x000fe400008e0603 */
[----:B------:R-:W-:Y:S01]  /*0310*/  IMAD.U32 R3, RZ, RZ, UR13 ;  /* 0x0000000dff037e24 */ /* 0x000fe2000f8e00ff */
[----:B------:R-:W-:Y:S01]  /*0320*/  PLOP3.LUT P1, PT, PT, PT, UP0, 0x80, 0x0 ;  /* 0x000000000000781c */ /* 0x000fe20003f2f008 */
[----:B-1----:R-:W-:Y:S01]  /*0330*/  @!P3 IMAD.MOV.U32 R4, RZ, RZ, R7 ;  /* 0x000000ffff04b224 */ /* 0x002fe200078e0007 */
[----:B------:R-:W-:-:S05]  /*0340*/  @!P3 MOV R5, R8 ;  /* 0x000000080005b202 */ /* 0x000fca0000000f00 */
[----:B------:R1:W-:Y:S04]  /*0350*/  @!P3 STG.E.64 [R10.64+0x8], R4 ;  /* 0x000008040a00b986 */ /* 0x0003e8000c101b10 */
[----:B------:R2:W3:Y:S04]  /*0360*/  @P0 LDG.E R9, [R2.64] ;  /* 0x0000001002090981 */ /* 0x0004e8000c1e1900 */
[----:B------:R2:W4:Y:S01]  /*0370*/  @P0 LDG.E R6, [R2.64+0x4] ;  /* 0x0000041002060981 */ /* 0x000522000c1e1900 */
[----:B------:R-:W-:Y:S01]  /*0380*/  PLOP3.LUT P2, PT, PT, PT, UP1, 0x80, 0x0 ;  /* 0x000000000000781c */ /* 0x000fe20003f4f018 */
[----:B-1----:R-:W-:-:S02]  /*0390*/  IMAD.U32 R4, RZ, RZ, UR4 ;  /* 0x00000004ff047e24 */ /* 0x002fc4000f8e00ff */
[----:B------:R-:W-:Y:S01]  /*03a0*/  IMAD.U32 R5, RZ, RZ, UR5 ;  /* 0x00000005ff057e24 */ /* 0x000fe2000f8e00ff */
[----:B--2---:R-:W-:Y:S01]  /*03b0*/  MOV R2, UR6 ;  /* 0x0000000600027c02 */ /* 0x004fe20008000f00 */
[----:B------:R-:W-:-:S03]  /*03c0*/  IMAD.U32 R3, RZ, RZ, UR7 ;  /* 0x00000007ff037e24 */ /* 0x000fc6000f8e00ff */
[----:B------:R-:W2:Y:S05]  /*03d0*/  @P1 LDG.E R4, [R4.64] ;  /* 0x0000001004041981 */ /* 0x000eaa000c1e1900 */
[----:B------:R-:W5:Y:S01]  /*03e0*/  @!P2 LDG.E R0, [R2.64] ;  /* 0x000000100200a981 */ /* 0x000f62000c1e1900 */
[----:B------:R-:W-:Y:S01]  /*03f0*/  UMOV UR9, 0xffffffff ;  /* 0xffffffff00097882 */ /* 0x000fe20000000000 */
[----:B------:R-:W1:Y:S01]  /*0400*/  LDC.U8 R106, c[0x0][0x2d8] ;  /* 0x0000b600ff6a7b82 */ /* 0x000e620000000000 */
[----:B------:R-:W-:Y:S02]  /*0410*/  UMOV UR23, URZ ;  /* 0x0000003f00177c82 */ /* 0x000fe40008000000 */
[----:B------:R-:W-:-:S05]  /*0420*/  UMOV UR25, 0xffffffff ;  /* 0xffffffff00197882 */ /* 0x000fca0000000000 */
[----:B---3--:R3:W1:Y:S08]  /*0430*/  @P0 R2UR UR9, R9 ;  /* 0x00000000090903c2 */ /* 0x00867000000e0000 */
[----:B----4-:R-:W1:Y:S01]  /*0440*/  @P0 R2UR UR13, R6 ;  /* 0x00000000060d03c2 */ /* 0x010e6200000e0000 */
[----:B------:R-:W-:-:S04]  /*0450*/  ISETP.NE.U32.AND P0, PT, RZ, c[0x0][0x248], PT ;  /* 0x00009200ff007a0c */ /* 0x000fc80003f05070 */
[----:B------:R-:W-:Y:S02]  /*0460*/  ISETP.NE.AND.EX P0, PT, RZ, c[0x0][0x24c], PT, P0 ;  /* 0x00009300ff007a0c */ /* 0x000fe40003f05300 */
[----:B---3--:R-:W-:-:S04]  /*0470*/  SHF.R.S32.HI R9, RZ, 0x1f, R101 ;  /* 0x0000001fff097819 */ /* 0x008fc80000011465 */
[----:B------:R-:W-:Y:S01]  /*0480*/  LEA.HI R12, R9, R101, RZ, 0x5 ;  /* 0x00000065090c7211 */ /* 0x000fe200078f28ff */
[----:B-1----:R-:W-:Y:S01]  /*0490*/  @UP2 UIADD3 UR13, UR13, -UR9, URZ ;  /* 0x800000090d0d2290 */ /* 0x002fe2000fffe03f */
[----:B--2---:R1:W2:Y:S06]  /*04a0*/  @P1 R2UR UR23, R4 ;  /* 0x00000000041713c2 */ /* 0x0042ac00000e0000 */
[----:B------:R-:W-:Y:S02]  /*04b0*/  @!UP2 ULDC UR13, c[0x0][0x214] ;  /* 0x00008500000daab9 */ /* 0x000fe40000000800 */
[----:B-----5:R1:W3:Y:S02]  /*04c0*/  @!P2 R2UR UR25, R0 ;  /* 0x000000000019a3c2 */ /* 0x0202e400000e0000 */
        /* <DEDUP_REMOVED lines=8> */
.L_x_825:
[----:B------:R-:W-:Y:S02]  /*0550*/  ULDC UR6, c[0x0][0x218] ;  /* 0x0000860000067ab9 */ /* 0x000fe40000000800 */
.L_x_826:
        /* <DEDUP_REMOVED lines=28> */
[----:B------:R-:W-:Y:S01]  /*0720*/  LOP3.LUT R0, R12, 0xffffffe0, RZ, 0xc0, !PT ;  /* 0xffffffe00c007812 */ /* 0x000fe200078ec0ff */
[----:B------:R-:W-:Y:S02]  /*0730*/  UISETP.NE.AND UP0, UPT, UR25, -0x1, UPT ;  /* 0xffffffff1900788c */ /* 0x000fe4000bf05270 */
[----:B------:R-:W-:Y:S02]  /*0740*/  ULDC.64 UR4, c[0x0][0x190] ;  /* 0x0000640000047ab9 */ /* 0x000fe40000000a00 */
[----:B------:R-:W-:Y:S01]  /*0750*/  ULDC.64 UR6, c[0x0][0x178] ;  /* 0x00005e0000067ab9 */ /* 0x000fe20000000a00 */
[----:B------:R-:W-:Y:S01]  /*0760*/  IMAD.IADD R20, R101, 0x1, -R0 ;  /* 0x0000000165147824 */ /* 0x000fe200078e0a00 */
[----:B------:R-:W-:-:S03]  /*0770*/  PLOP3.LUT P0, PT, PT, PT, UP0, 0x80, 0x0 ;  /* 0x000000000000781c */ /* 0x000fc60003f0f008 */
[----:B------:R-:W-:Y:S01]  /*0780*/  @!UP1 USHF.R.S32.HI UR24, URZ, 0x1f, UR15 ;  /* 0x0000001f3f189899 */ /* 0x000fe2000801140f */
[----:B------:R-:W-:Y:S01]  /*0790*/  SHF.R.S32.HI R0, RZ, 0x1f, R20 ;  /* 0x0000001fff007819 */ /* 0x000fe20000011414 */
[----:B------:R-:W-:Y:S02]  /*07a0*/  @UP1 UIMAD.WIDE.U32 UR26, UR9, UR4, URZ ;  /* 0x00000004091a12a5 */ /* 0x000fe4000f8e003f */
[----:B------:R-:W-:Y:S02]  /*07b0*/  @!UP1 UIMAD UR24, UR24, UR6, URZ ;  /* 0x00000006181892a4 */ /* 0x000fe4000f8e023f */
[----:B------:R-:W-:Y:S02]  /*07c0*/  @UP0 UIADD3 UR21, UR23, UR25, URZ ;  /* 0x0000001917150290 */ /* 0x000fe4000fffe03f */
[----:B------:R-:W-:Y:S02]  /*07d0*/  @UP1 UIMAD UR22, UR9, UR5, UR27 ;  /* 0x00000005091612a4 */ /* 0x000fe4000f8e021b */
[----:B------:R-:W-:-:S02]  /*07e0*/  @!UP1 UIMAD.WIDE.U32 UR30, UR15, UR6, URZ ;  /* 0x000000060f1e92a5 */ /* 0x000fc4000f8e003f */
[----:B------:R-:W-:Y:S02]  /*07f0*/  ULDC.64 UR4, c[0x0][0x198] ;  /* 0x0000660000047ab9 */ /* 0x000fe40000000a00 */
[----:B------:R-:W-:Y:S02]  /*0800*/  @UP0 UIMAD.WIDE.U32 UR28, UR21, UR4, URZ ;  /* 0x00000004151c02a5 */ /* 0x000fe4000f8e003f */
[----:B------:R-:W-:Y:S02]  /*0810*/  @!UP1 UIMAD UR4, UR15, UR7, UR24 ;  /* 0x000000070f0492a4 */ /* 0x000fe4000f8e0218 */
[----:B------:R-:W-:Y:S02]  /*0820*/  @UP0 UIMAD UR7, UR21, UR5, UR29 ;  /* 0x00000005150702a4 */ /* 0x000fe4000f8e021d */
[----:B------:R-:W-:Y:S02]  /*0830*/  ULDC UR24, c[0x0][0x1c0] ;  /* 0x0000700000187ab9 */ /* 0x000fe40000000800 */
[----:B------:R-:W-:-:S02]  /*0840*/  UIMAD UR24, UR15, UR24, UR14 ;  /* 0x000000180f1872a4 */ /* 0x000fc4000f8e020e */
[----:B------:R-:W-:Y:S02]  /*0850*/  ULDC UR5, c[0x0][0x224] ;  /* 0x0000890000057ab9 */ /* 0x000fe40000000800 */
[----:B------:R-:W-:Y:S02]  /*0860*/  UIMAD UR5, UR24, UR5, UR11 ;  /* 0x00000005180572a4 */ /* 0x000fe4000f8e020b */
[----:B------:R-:W-:Y:S02]  /*0870*/  USHF.L.U32 UR24, UR24, 0x5, URZ ;  /* 0x0000000518187899 */ /* 0x000fe4000800063f */
[----:B------:R-:W-:Y:S02]  /*0880*/  ULDC UR6, c[0x0][0x228] ;  /* 0x00008a0000067ab9 */ /* 0x000fe40000000800 */
[----:B------:R-:W-:Y:S02]  /*0890*/  UIMAD UR6, UR5, UR6, URZ ;  /* 0x00000006050672a4 */ /* 0x000fe4000f8e023f */
[----:B------:R-:W-:Y:S01]  /*08a0*/  IADD3 R107, P2, P1, R7, UR24, R20 ;  /* 0x00000018076b7c10 */ /* 0x000fe2000f95e014 */
[----:B------:R-:W-:-:S02]  /*08b0*/  USHF.R.S32.HI UR5, URZ, 0x1f, UR24 ;  /* 0x0000001f3f057899 */ /* 0x000fc40008011418 */
[----:B------:R-:W-:Y:S02]  /*08c0*/  USHF.R.S32.HI UR21, URZ, 0x1f, UR14 ;  /* 0x0000001f3f157899 */ /* 0x000fe4000801140e */
[----:B------:R1:W-:Y:S01]  /*08d0*/  STL [R1+0xcc], R107 ;  /* 0x0000cc6b01007387 */ /* 0x0003e20000100800 */
[----:B------:R-:W-:Y:S01]  /*08e0*/  @UP1 UMOV UR24, UR26 ;  /* 0x0000001a00181c82 */ /* 0x000fe20008000000 */
[----:B------:R-:W-:Y:S01]  /*08f0*/  IADD3.X R104, R8, UR5, R0, P2, P1 ;  /* 0x0000000508687c10 */ /* 0x000fe200097e2400 */
[----:B------:R-:W-:Y:S02]  /*0900*/  @!UP1 UIADD3 UR22, UR31, UR4, URZ ;  /* 0x000000041f169290 */ /* 0x000fe4000fffe03f */
[----:B------:R-:W-:Y:S01]  /*0910*/  @!UP1 UMOV UR24, UR30 ;  /* 0x0000001e00189c82 */ /* 0x000fe20008000000 */
[----:B------:R-:W-:Y:S05]  /*0920*/  @P0 BRA `(.L_x_828) ;  /* 0x000000d000000947 */ /* 0x000fea0003800000 */
[----:B------:R-:W-:Y:S02]  /*0930*/  USHF.R.S32.HI UR26, URZ, 0x1f, UR23 ;  /* 0x0000001f3f1a7899 */ /* 0x000fe40008011417 */
[----:B------:R-:W-:-:S02]  /*0940*/  ULDC.64 UR4, c[0x0][0x198] ;  /* 0x0000660000047ab9 */ /* 0x000fc40000000a00 */
[----:B------:R-:W-:Y:S02]  /*0950*/  UIMAD UR26, UR26, UR4, URZ ;  /* 0x000000041a1a72a4 */ /* 0x000fe4000f8e023f */
[----:B------:R-:W-:Y:S02]  /*0960*/  UIMAD.WIDE.U32 UR28, UR23, UR4, URZ ;  /* 0x00000004171c72a5 */ /* 0x000fe4000f8e003f */
[----:B------:R-:W-:Y:S02]  /*0970*/  UIMAD UR26, UR23, UR5, UR26 ;  /* 0x00000005171a72a4 */ /* 0x000fe4000f8e021a */
[----:B------:R-:W-:Y:S02]  /*0980*/  USHF.R.S32.HI UR7, URZ, 0x1f, UR15 ;  /* 0x0000001f3f077899 */ /* 0x000fe4000801140f */
[----:B------:R-:W-:Y:S02]  /*0990*/  ULDC.64 UR4, c[0x0][0x180] ;  /* 0x0000600000047ab9 */ /* 0x000fe40000000a00 */
[----:B------:R-:W-:-:S02]  /*09a0*/  UIADD3 UR27, UR29, UR26, URZ ;  /* 0x0000001a1d1b7290 */ /* 0x000fc4000fffe03f */
[----:B------:R-:W-:Y:S02]  /*09b0*/  UIMAD UR7, UR7, UR4, URZ ;  /* 0x00000004070772a4 */ /* 0x000fe4000f8e023f */
[----:B------:R-:W-:Y:S02]  /*09c0*/  UMOV UR26, UR28 ;  /* 0x0000001c001a7c82 */ /* 0x000fe40008000000 */
[----:B------:R-:W-:Y:S02]  /*09d0*/  UIMAD UR7, UR15, UR5, UR7 ;  /* 0x000000050f0772a4 */ /* 0x000fe4000f8e0207 */
[----:B------:R-:W-:-:S04]  /*09e0*/  UIMAD.WIDE.U32 UR28, UR15, UR4, UR26 ;  /* 0x000000040f1c72a5 */ /* 0x000fc8000f8e001a */
[----:B------:R-:W-:Y:S02]  /*09f0*/  UIADD3 UR7, UR29, UR7, URZ ;  /* 0x000000071d077290 */ /* 0x000fe4000fffe03f */
.L_x_828:
[----:B------:R-:W-:Y:S01]  /*0a00*/  IABS R4, c[0x0][0x1c8] ;  /* 0x0000720000047a13 */ /* 0x000fe20000000000 */
[----:B------:R-:W2:Y:S01]  /*0a10*/  S2R R5, SR_CTAID.Z ;  /* 0x0000000000057919 */ /* 0x000ea20000002700 */
[----:B------:R-:W-:Y:S02]  /*0a20*/  ULDC UR4, c[0x0][0x1c8] ;  /* 0x0000720000047ab9 */ /* 0x000fe40000000800 */
[----:B------:R-:W3:Y:S01]  /*0a30*/  I2F.RP R2, R4 ;  /* 0x0000000400027306 */ /* 0x000ee20000209400 */
[----:B------:R-:W-:Y:S02]  /*0a40*/  ULOP3.LUT UR4, UR14, UR4, URZ, 0x3c, !UPT ;  /* 0x000000040e047292 */ /* 0x000fe4000f8e3c3f */
[----:B------:R-:W-:-:S04]  /*0a50*/  @UP0 UIADD3 UR25, UR23, UR25, URZ ;  /* 0x0000001917190290 */ /* 0x000fc8000fffe03f */
[----:B------:R-:W-:Y:S01]  /*0a60*/  ISETP.LE.AND P1, PT, RZ, UR4, PT ;  /* 0x00000004ff007c0c */ /* 0x000fe2000bf23270 */
[----:B------:R-:W-:Y:S02]  /*0a70*/  ULDC.64 UR4, c[0x0][0x1a0] ;  /* 0x0000680000047ab9 */ /* 0x000fe40000000a00 */
[----:B------:R-:W-:-:S04]  /*0a80*/  @UP0 UIMAD.WIDE.U32 UR26, UR25, UR4, URZ ;  /* 0x00000004191a02a5 */ /* 0x000fc8000f8e003f */
[----:B------:R-:W-:Y:S01]  /*0a90*/  @UP0 UIMAD UR5, UR25, UR5, UR27 ;  /* 0x00000005190502a4 */ /* 0x000fe2000f8e021b */
[----:B---3--:R-:W3:Y:S01]  /*0aa0*/  MUFU.RCP R2, R2 ;  /* 0x0000000200027308 */ /* 0x008ee20000001000 */
[----:B--2---:R-:W-:Y:S02]  /*0ab0*/  IABS R5, R5 ;  /* 0x0000000500057213 */ /* 0x004fe40000000000 */
[----:B---3--:R-:W-:-:S05]  /*0ac0*/  IADD3 R2, R2, 0xffffffe, RZ ;  /* 0x0ffffffe02027810 */ /* 0x008fca0007ffe0ff */
[----:B------:R-:W2:Y:S02]  /*0ad0*/  F2I.FTZ.U32.TRUNC.NTZ R3, R2 ;  /* 0x0000000200037305 */ /* 0x000ea4000021f000 */
[----:B--2---:R-:W-:Y:S02]  /*0ae0*/  IMAD.MOV R0, RZ, RZ, -R3 ;  /* 0x000000ffff007224 */ /* 0x004fe400078e0a03 */
        /* <DEDUP_REMOVED lines=11> */
[----:B------:R-:W-:-:S13]  /*0ba0*/  ISETP.GE.U32.AND P3, PT, R2, R4, PT ;  /* 0x000000040200720c */ /* 0x000fda0003f66070 */
[----:B------:R-:W-:-:S05]  /*0bb0*/  @P3 IADD3 R0, R0, 0x1, RZ ;  /* 0x0000000100003810 */ /* 0x000fca0007ffe0ff */
[----:B------:R-:W-:-:S05]  /*0bc0*/  IMAD.MOV.U32 R6, RZ, RZ, R0 ;  /* 0x000000ffff067224 */ /* 0x000fca00078e0000 */
[----:B------:R-:W-:Y:S02]  /*0bd0*/  @!P1 IADD3 R6, -R6, RZ, RZ ;  /* 0x000000ff06069210 */ /* 0x000fe40007ffe1ff */
        /* <DEDUP_REMOVED lines=14> */
.L_x_829:
[CC--:B------:R-:W-:Y:S01]  /*0cc0*/  LEA.HI R0, R9.reuse, R101.reuse, RZ, 0x3 ;  /* 0x0000006509007211 */ /* 0x0c0fe200078f18ff */
[----:B------:R-:W2:Y:S01]  /*0cd0*/  S2R R18, SR_CTAID.Z ;  /* 0x0000000000127919 */ /* 0x000ea20000002700 */
[----:B------:R-:W-:Y:S01]  /*0ce0*/  LEA.HI R3, R9, R101, RZ, 0x4 ;  /* 0x0000006509037211 */ /* 0x000fe200078f20ff */
[----:B------:R-:W-:Y:S01]  /*0cf0*/  IMAD.MOV.U32 R25, RZ, RZ, 0x10 ;  /* 0x00000010ff197424 */ /* 0x000fe200078e00ff */
[----:B------:R-:W-:Y:S01]  /*0d00*/  SHF.R.S32.HI R16, RZ, 0x3, R0 ;  /* 0x00000003ff107819 */ /* 0x000fe20000011400 */
[----:B------:R-:W-:Y:S01]  /*0d10*/  IMAD.U32 R14, RZ, RZ, UR10 ;  /* 0x0000000aff0e7e24 */ /* 0x000fe2000f8e00ff */
[----:B------:R-:W-:Y:S01]  /*0d20*/  LOP3.LUT R0, R0, 0xfffffff8, RZ, 0xc0, !PT ;  /* 0xfffffff800007812 */ /* 0x000fe200078ec0ff */
[----:B------:R-:W-:Y:S01]  /*0d30*/  BSSY B0, `(.L_x_830) ;  /* 0x0000075000007945 */ /* 0x000fe20003800000 */
        /* <DEDUP_REMOVED lines=8> */
[----:B------:R-:W-:Y:S01]  /*0dc0*/  IMAD.WIDE R14, R14, 0x40, R16 ;  /* 0x000000400e0e7825 */ /* 0x000fe200078e0210 */
[----:B------:R-:W-:Y:S02]  /*0dd0*/  LOP3.LUT R2, R0, 0xfffffffe, RZ, 0xc0, !PT ;  /* 0xfffffffe00027812 */ /* 0x000fe400078ec0ff */
[----:B------:R-:W-:Y:S01]  /*0de0*/  LOP3.LUT R4, R7, 0x38, R114, 0xf8, !PT ;  /* 0x0000003807047812 */ /* 0x000fe200078ef872 */
[----:B------:R-:W-:Y:S01]  /*0df0*/  IMAD.IADD R0, R101, 0x1, -R3 ;  /* 0x0000000165007824 */ /* 0x000fe200078e0a03 */
[----:B------:R-:W-:Y:S01]  /*0e00*/  SHF.R.U32.HI R7, RZ, 0x3, R7 ;  /* 0x00000003ff077819 */ /* 0x000fe20000011607 */
[----:B------:R-:W-:Y:S01]  /*0e10*/  IMAD.IADD R23, R5, 0x1, -R2 ;  /* 0x0000000105177824 */ /* 0x000fe200078e0a02 */
[----:B------:R-:W-:-:S02]  /*0e20*/  LEA.HI R5, R9, R101, RZ, 0x6 ;  /* 0x0000006509057211 */ /* 0x000fc400078f30ff */
[----:B------:R-:W-:Y:S01]  /*0e30*/  SHF.R.S32.HI R2, RZ, 0x1f, R0 ;  /* 0x0000001fff027819 */ /* 0x000fe20000011400 */
[----:B------:R-:W-:Y:S01]  /*0e40*/  IMAD.SHL.U32 R8, R23, 0x8, RZ ;  /* 0x0000000817087824 */ /* 0x000fe200078e00ff */
[----:B------:R-:W-:Y:S01]  /*0e50*/  LOP3.LUT R7, R4, R7, RZ, 0x3c, !PT ;  /* 0x0000000704077212 */ /* 0x000fe200078e3cff */
[----:B------:R-:W-:Y:S01]  /*0e60*/  IMAD.SHL.U32 R5, R5, 0x8, RZ ;  /* 0x0000000805057824 */ /* 0x000fe200078e00ff */
[----:B------:R-:W-:Y:S02]  /*0e70*/  LEA.HI R11, R2, R0, RZ, 0x3 ;  /* 0x00000000020b7211 */ /* 0x000fe400078f18ff */
[----:B------:R-:W-:Y:S02]  /*0e80*/  SHF.R.S32.HI R115, RZ, 0x1f, R114 ;  /* 0x0000001fff737819 */ /* 0x000fe40000011472 */
[----:B------:R-:W-:Y:S02]  /*0e90*/  LOP3.LUT R4, R11, 0xfffffff8, RZ, 0xc0, !PT ;  /* 0xfffffff80b047812 */ /* 0x000fe400078ec0ff */
[----:B------:R-:W-:Y:S01]  /*0ea0*/  IADD3 R2, P0, R114, UR24, RZ ;  /* 0x0000001872027c10 */ /* 0x000fe2000ff1e0ff */
[----:B------:R3:W-:Y:S01]  /*0eb0*/  STL.64 [R1+0x58], R114 ;  /* 0x0000587201007387 */ /* 0x0007e20000100a00 */
[----:B------:R-:W-:Y:S01]  /*0ec0*/  LOP3.LUT R199, R7, 0xfffffe00, R5, 0xf8, !PT ;  /* 0xfffffe0007c77812 */ /* 0x000fe200078ef805 */
[----:B------:R-:W-:Y:S01]  /*0ed0*/  IMAD.IADD R0, R0, 0x1, -R4 ;  /* 0x0000000100007824 */ /* 0x000fe200078e0a04 */
[----:B------:R-:W-:Y:S01]  /*0ee0*/  IADD3.X R3, R115, UR22, RZ, P0, !PT ;  /* 0x0000001673037c10 */ /* 0x000fe200087fe4ff */
[C---:B------:R-:W-:Y:S01]  /*0ef0*/  IMAD R4, R17.reuse, c[0x0][0x198], RZ ;  /* 0x0000660011047a24 */ /* 0x040fe200078e02ff */
[----:B------:R-:W-:Y:S01]  /*0f00*/  SHF.R.S32.HI R103, RZ, 0x5, R12 ;  /* 0x00000005ff677819 */ /* 0x000fe2000001140c */
[----:B------:R-:W-:Y:S01]  /*0f10*/  IMAD R7, R17, c[0x0][0x1a0], RZ ;  /* 0x0000680011077a24 */ /* 0x000fe200078e02ff */
[----:B------:R-:W-:Y:S01]  /*0f20*/  LOP3.LUT P3, RZ, R0, 0x4, RZ, 0xc0, !PT ;  /* 0x0000000400ff7812 */ /* 0x000fe2000786c0ff */
[----:B--2---:R-:W-:Y:S01]  /*0f30*/  IMAD.WIDE.U32 R18, R18, c[0x0][0x1a8], R2 ;  /* 0x00006a0012127a25 */ /* 0x004fe200078e0002 */
[----:B------:R-:W-:Y:S01]  /*0f40*/  LOP3.LUT P2, RZ, R0, 0x2, RZ, 0xc0, !PT ;  /* 0x0000000200ff7812 */ /* 0x000fe2000784c0ff */
[----:B------:R-:W-:Y:S01]  /*0f50*/  USHF.R.S32.HI UR22, URZ, 0x6, UR8 ;  /* 0x000000063f167899 */ /* 0x000fe20008011408 */
[----:B------:R-:W-:Y:S01]  /*0f60*/  IADD3 R111, R114, 0x40, RZ ;  /* 0x00000040726f7810 */ /* 0x000fe20007ffe0ff */
[----:B------:R-:W-:Y:S01]  /*0f70*/  IMAD.SHL.U32 R0, R0, 0x40, RZ ;  /* 0x0000004000007824 */ /* 0x000fe200078e00ff */
[----:B------:R-:W-:Y:S01]  /*0f80*/  IADD3 R110, R114, 0x80, RZ ;  /* 0x00000080726e7810 */ /* 0x000fe20007ffe0ff */
[----:B------:R-:W-:-:S02]  /*0f90*/  IMAD R10, R16, c[0x0][0x19c], R4 ;  /* 0x00006700100a7a24 */ /* 0x000fc400078e0204 */
[----:B------:R-:W-:Y:S01]  /*0fa0*/  IMAD.WIDE.U32 R2, R16, c[0x0][0x1a0], R114 ;  /* 0x0000680010027a25 */ /* 0x000fe200078e0072 */
[----:B------:R-:W-:-:S03]  /*0fb0*/  LOP3.LUT R0, R0, 0x1c0, RZ, 0xc0, !PT ;  /* 0x000001c000007812 */ /* 0x000fc600078ec0ff */
[----:B------:R-:W-:Y:S01]  /*0fc0*/  IMAD.WIDE.U32 R4, R16, c[0x0][0x198], R114 ;  /* 0x0000660010047a25 */ /* 0x000fe200078e0072 */
[----:B------:R-:W-:Y:S02]  /*0fd0*/  LOP3.LUT R8, R0, 0x8, R8, 0xf8, !PT ;  /* 0x0000000800087812 */ /* 0x000fe400078ef808 */
[----:B------:R-:W-:Y:S01]  /*0fe0*/  IADD3 R2, P0, R2, UR26, RZ ;  /* 0x0000001a02027c10 */ /* 0x000fe2000ff1e0ff */
[----:B------:R-:W-:Y:S01]  /*0ff0*/  IMAD R9, R16, c[0x0][0x1a4], R7 ;  /* 0x0000690010097a24 */ /* 0x000fe200078e0207 */
[----:B------:R-:W-:Y:S01]  /*1000*/  SHF.R.U32.HI R7, RZ, 0x3, R0 ;  /* 0x00000003ff077819 */ /* 0x000fe20000011600 */
[----:B------:R-:W-:Y:S01]  /*1010*/  IMAD.SHL.U32 R199, R199, 0x2, RZ ;  /* 0x00000002c7c77824 */ /* 0x000fe200078e00ff */
[----:B------:R-:W-:Y:S02]  /*1020*/  SHF.R.S32.HI R0, RZ, 0x1f, R6 ;  /* 0x0000001fff007819 */ /* 0x000fe40000011406 */
[----:B------:R-:W-:Y:S02]  /*1030*/  IADD3 R4, P1, R4, UR28, RZ ;  /* 0x0000001c04047c10 */ /* 0x000fe4000ff3e0ff */
[----:B------:R-:W-:Y:S01]  /*1040*/  LOP3.LUT R8, R8, R7, RZ, 0x3c, !PT ;  /* 0x0000000708087212 */ /* 0x000fe200078e3cff */
[C---:B------:R-:W-:Y:S01]  /*1050*/  IMAD R7, R0.reuse, c[0x0][0x1b0], RZ ;  /* 0x00006c0000077a24 */ /* 0x040fe200078e02ff */
[----:B------:R-:W-:Y:S01]  /*1060*/  IADD3.X R3, R3, UR5, R9, P0, !PT ;  /* 0x0000000503037c10 */ /* 0x000fe200087fe409 */
[----:B------:R-:W-:Y:S01]  /*1070*/  IMAD R0, R0, c[0x0][0x1b8], RZ ;  /* 0x00006e0000007a24 */ /* 0x000fe200078e02ff */
[----:B------:R-:W-:Y:S01]  /*1080*/  IADD3.X R5, R5, UR7, R10, P1, !PT ;  /* 0x0000000705057c10 */ /* 0x000fe20008ffe40a */
[C---:B------:R-:W-:Y:S01]  /*1090*/  IMAD R9, R6.reuse, c[0x0][0x1b4], R7 ;  /* 0x00006d0006097a24 */ /* 0x040fe200078e0207 */
[----:B------:R-:W-:Y:S01]  /*10a0*/  SHF.R.S32.HI R10, RZ, 0x1f, R12 ;  /* 0x0000001fff0a7819 */ /* 0x000fe2000001140c */
[C---:B------:R-:W-:Y:S01]  /*10b0*/  IMAD R7, R6.reuse, c[0x0][0x1bc], R0 ;  /* 0x00006f0006077a24 */ /* 0x040fe200078e0200 */
[----:B------:R-:W-:Y:S01]  /*10c0*/  UIADD3 UR7, -UR11, UR13, URZ ;  /* 0x0000000d0b077290 */ /* 0x000fe2000fffe13f */
[----:B------:R-:W-:Y:S01]  /*10d0*/  IMAD.WIDE.U32 R28, R6, c[0x0][0x1b8], R2 ;  /* 0x00006e00061c7a25 */ /* 0x000fe200078e0002 */
[----:B------:R-:W-:Y:S01]  /*10e0*/  SHF.R.S32.HI R2, RZ, 0x1f, R20 ;  /* 0x0000001fff027819 */ /* 0x000fe20000011414 */
[----:B------:R-:W-:Y:S01]  /*10f0*/  ULDC.64 UR4, c[0x0][0x1a8] ;  /* 0x00006a0000047ab9 */ /* 0x000fe20000000a00 */
[----:B------:R-:W-:Y:S01]  /*1100*/  LEA.HI R0, R10, R103, RZ, 0x2 ;  /* 0x000000670a007211 */ /* 0x000fe200078f10ff */
[----:B------:R-:W-:Y:S01]  /*1110*/  IMAD.WIDE.U32 R30, R6, c[0x0][0x1b0], R4 ;  /* 0x00006c00061e7a25 */ /* 0x000fe200078e0004 */
[----:B------:R-:W-:Y:S01]  /*1120*/  LEA.HI R3, R2, R20, RZ, 0x2 ;  /* 0x0000001402037211 */ /* 0x000fe200078f10ff */
[----:B------:R-:W-:Y:S01]  /*1130*/  UIMAD UR4, UR21, UR4, URZ ;  /* 0x00000004150472a4 */ /* 0x000fe2000f8e023f */
[----:B------:R-:W-:Y:S01]  /*1140*/  LOP3.LUT R0, R0, 0xffffffc, RZ, 0xc0, !PT ;  /* 0x0ffffffc00007812 */ /* 0x000fe200078ec0ff */
[----:B------:R-:W-:Y:S01]  /*1150*/  IMAD.IADD R26, R29, 0x1, R7 ;  /* 0x000000011d1a7824 */ /* 0x000fe200078e0207 */
[----:B------:R-:W-:Y:S01]  /*1160*/  SHF.R.S32.HI R100, RZ, 0x2, R3 ;  /* 0x00000002ff647819 */ /* 0x000fe20000011403 */
[----:B------:R3:W-:Y:S01]  /*1170*/  STL.64 [R1+0x70], R30 ;  /* 0x0000701e01007387 */ /* 0x0007e20000100a00 */
[----:B------:R-:W-:Y:S01]  /*1180*/  IMAD.IADD R33, R31, 0x1, R9 ;  /* 0x000000011f217824 */ /* 0x000fe200078e0209 */
[----:B------:R-:W-:Y:S01]  /*1190*/  ISETP.GE.AND P0, PT, R16, UR7, PT ;  /* 0x0000000710007c0c */ /* 0x000fe2000bf06270 */
[----:B------:R-:W-:Y:S01]  /*11a0*/  IMAD.IADD R0, R103, 0x1, -R0 ;  /* 0x0000000167007824 */ /* 0x000fe200078e0a00 */
[----:B------:R3:W-:Y:S01]  /*11b0*/  STL.64 [R1+0x68], R28 ;  /* 0x0000681c01007387 */ /* 0x0007e20000100a00 */
[----:B------:R-:W-:Y:S01]  /*11c0*/  UIMAD UR5, UR14, UR5, UR4 ;  /* 0x000000050e0572a4 */ /* 0x000fe2000f8e0204 */
[----:B------:R-:W-:Y:S01]  /*11d0*/  IMAD.SHL.U32 R5, R11, 0x40, RZ ;  /* 0x000000400b057824 */ /* 0x000fe200078e00ff */
[----:B------:R-:W-:Y:S01]  /*11e0*/  SEL R4, R25, 0xfffffff0, !P2 ;  /* 0xfffffff019047807 */ /* 0x000fe20005000000 */
[----:B------:R-:W-:-:S02]  /*11f0*/  IMAD R21, R0, 0x10, R100 ;  /* 0x0000001000157824 */ /* 0x000fc400078e0264 */
[----:B------:R-:W-:Y:S01]  /*1200*/  IMAD.MOV.U32 R2, RZ, RZ, 0x20 ;  /* 0x00000020ff027424 */ /* 0x000fe200078e00ff */
[----:B------:R-:W-:Y:S02]  /*1210*/  IADD3 R13, R19, UR5, RZ ;  /* 0x00000005130d7c10 */ /* 0x000fe4000fffe0ff */
[----:B------:R3:W-:Y:S01]  /*1220*/  STL [R1+0xd0], R21 ;  /* 0x0000d01501007387 */ /* 0x0007e20000100800 */
[----:B------:R-:W-:Y:S02]  /*1230*/  LOP3.LUT R5, R8, 0xfffffe00, R5, 0xf8, !PT ;  /* 0xfffffe0008057812 */ /* 0x000fe400078ef805 */
[----:B------:R-:W-:Y:S01]  /*1240*/  SEL R2, R2, 0xffffffe0, !P3 ;  /* 0xffffffe002027807 */ /* 0x000fe20005800000 */
[----:B------:R3:W-:Y:S04]  /*1250*/  STL [R1+0x54], R111 ;  /* 0x0000546f01007387 */ /* 0x0007e80000100800 */
[----:B------:R3:W-:Y:S04]  /*1260*/  STL [R1+0x78], R110 ;  /* 0x0000786e01007387 */ /* 0x0007e80000100800 */
[----:B------:R3:W-:Y:S04]  /*1270*/  STL [R1+0x80], R26 ;  /* 0x0000801a01007387 */ /* 0x0007e80000100800 */
[----:B------:R3:W-:Y:S01]  /*1280*/  STL [R1+0x64], R33 ;  /* 0x0000642101007387 */ /* 0x0007e20000100800 */
        /* <DEDUP_REMOVED lines=31> */
.L_x_831:
[----:B------:R-:W-:Y:S05]  /*1480*/  BSYNC B0 ;  /* 0x0000000000007941 */ /* 0x000fea0003800000 */
.L_x_830:
[----:B------:R-:W-:Y:S01]  /*1490*/  LOP3.LUT R0, R3, 0x7ffffffc, RZ, 0xc0, !PT ;  /* 0x7ffffffc03007812 */ /* 0x000fe200078ec0ff */
[----:B------:R-:W-:Y:S01]  /*14a0*/  ULEA UR4, UR22, UR6, 0x6 ;  /* 0x0000000616047291 */ /* 0x000fe2000f8e303f */
[----:B------:R-:W-:Y:S01]  /*14b0*/  IADD3 R22, R16, 0x10, RZ ;  /* 0x0000001010167810 */ /* 0x000fe20007ffe0ff */
[----:B------:R-:W-:Y:S02]  /*14c0*/  BSSY B0, `(.L_x_832) ;  /* 0x000002c000007945 */ /* 0x000fe40003800000 */
[----:B------:R-:W-:Y:S01]  /*14d0*/  IMAD.IADD R0, R20, 0x1, -R0 ;  /* 0x0000000114007824 */ /* 0x000fe200078e0a00 */
[----:B------:R-:W-:Y:S01]  /*14e0*/  ISETP.GE.AND P1, PT, R22, UR7, PT ;  /* 0x0000000716007c0c */ /* 0x000fe2000bf26270 */
[----:B------:R-:W-:Y:S02]  /*14f0*/  UIADD3 UR4, UR4, -0x40, URZ ;  /* 0xffffffc004047890 */ /* 0x000fe4000fffe03f */
[----:B------:R-:W-:-:S04]  /*1500*/  IMAD.SHL.U32 R0, R0, 0x2, RZ ;  /* 0x0000000200007824 */ /* 0x000fc800078e00ff */
[----:B------:R-:W-:Y:S02]  /*1510*/  IMAD R0, R21, c[0x0][0x228], R0 ;  /* 0x00008a0015007a24 */ /* 0x000fe400078e0200 */
[----:B------:R-:W-:-:S03]  /*1520*/  IMAD.U32 R3, RZ, RZ, UR4 ;  /* 0x00000004ff037e24 */ /* 0x000fc6000f8e00ff */
[----:B------:R-:W-:Y:S02]  /*1530*/  IADD3 R200, P0, R0, UR4, RZ ;  /* 0x0000000400c87c10 */ /* 0x000fe4000ff1e0ff */
        /* <DEDUP_REMOVED lines=36> */
.L_x_833:
[----:B------:R-:W-:Y:S05]  /*1780*/  BSYNC B0 ;  /* 0x0000000000007941 */ /* 0x000fea0003800000 */
.L_x_832:
[----:B---3--:R-:W-:Y:S01]  /*1790*/  IADD3 R21, R16, 0x20, RZ ;  /* 0x0000002010157810 */ /* 0x008fe20007ffe0ff */
[----:B------:R-:W-:Y:S03]  /*17a0*/  BSSY B0, `(.L_x_834) ;  /* 0x0000024000007945 */ /* 0x000fe60003800000 */
[----:B------:R-:W-:-:S13]  /*17b0*/  ISETP.GE.AND P0, PT, R21, UR7, PT ;  /* 0x0000000715007c0c */ /* 0x000fda000bf06270 */
        /* <DEDUP_REMOVED lines=34> */
.L_x_835:
[----:B------:R-:W-:Y:S05]  /*19e0*/  BSYNC B0 ;  /* 0x0000000000007941 */ /* 0x000fea0003800000 */
.L_x_834:
        /* <DEDUP_REMOVED lines=41> */
.L_x_837:
[----:B------:R-:W-:Y:S05]  /*1c80*/  BSYNC B0 ;  /* 0x0000000000007941 */ /* 0x000fea0003800000 */
.L_x_836:
[----:B------:R-:W-:Y:S01]  /*1c90*/  IMAD.MOV.U32 R108, RZ, RZ, R32 ;  /* 0x000000ffff6c7224 */ /* 0x000fe200078e0020 */
[----:B------:R-:W-:Y:S01]  /*1ca0*/  UIADD3 UR24, UR22, -0x1, URZ ;  /* 0xffffffff16187890 */ /* 0x000fe2000fffe03f */
[----:B------:R-:W-:Y:S01]  /*1cb0*/  IMAD.MOV.U32 R109, RZ, RZ, R33 ;  /* 0x000000ffff6d7224 */ /* 0x000fe200078e0021 */
[----:B------:R-:W-:Y:S01]  /*1cc0*/  MOV R108, R30 ;  /* 0x0000001e006c7202 */ /* 0x000fe20000000f00 */
[----:B------:R-:W-:Y:S01]  /*1cd0*/  BSSY B0, `(.L_x_838) ;  /* 0x0000024000007945 */ /* 0x000fe20003800000 */
[----:B------:R-:W-:Y:S01]  /*1ce0*/  UIMAD UR23, UR24, -0x40, UR12 ;  /* 0xffffffc0181778a4 */ /* 0x000fe2000f8e020c */
[----:B------:R-:W-:Y:S01]  /*1cf0*/  MOV R105, UR26 ;  /* 0x0000001a00697c02 */ /* 0x000fe20008000f00 */
[----:B------:R-:W-:Y:S01]  /*1d00*/  USHF.R.S32.HI UR28, URZ, 0x1f, UR24 ;  /* 0x0000001f3f1c7899 */ /* 0x000fe20008011418 */
[----:B------:R3:W-:Y:S01]  /*1d10*/  STL.64 [R1+0x60], R108 ;  /* 0x0000606c01007387 */ /* 0x0007e20000100a00 */
[----:B------:R-:W-:Y:S02]  /*1d20*/  UIMAD UR5, UR25, UR24, URZ ;  /* 0x00000018190572a4 */ /* 0x000fe4000f8e023f */
[----:B------:R-:W-:Y:S01]  /*1d30*/  ISETP.GE.AND P0, PT, R16, UR23, PT ;  /* 0x0000001710007c0c */ /* 0x000fe2000bf06270 */
[----:B--2---:R-:W-:Y:S01]  /*1d40*/  IMAD.WIDE.U32 R6, R105, UR24, R108 ;  /* 0x0000001869067c25 */ /* 0x004fe2000f8e006c */
        /* <DEDUP_REMOVED lines=28> */
.L_x_839:
[----:B------:R-:W-:Y:S05]  /*1f10*/  BSYNC B0 ;  /* 0x0000000000007941 */ /* 0x000fea0003800000 */
.L_x_838:
        /* <DEDUP_REMOVED lines=33> */
.L_x_841:
[----:B------:R-:W-:Y:S05]  /*2130*/  BSYNC B0 ;  /* 0x0000000000007941 */ /* 0x000fea0003800000 */
.L_x_840:
[----:B------:R-:W-:Y:S01]  /*2140*/  ISETP.GE.AND P0, PT, R21, UR23, PT ;  /* 0x0000001715007c0c */ /* 0x000fe2000bf06270 */
[----:B------:R-:W-:-:S12]  /*2150*/  BSSY B0, `(.L_x_842) ;  /* 0x000001f000007945 */ /* 0x000fd80003800000 */
        /* <DEDUP_REMOVED lines=30> */
.L_x_843:
[----:B------:R-:W-:Y:S05]  /*2340*/  BSYNC B0 ;  /* 0x0000000000007941 */ /* 0x000fea0003800000 */
.L_x_842:
[----:B------:R-:W-:Y:S01]  /*2350*/  ISETP.GE.AND P0, PT, R20, UR23, PT ;  /* 0x0000001714007c0c */ /* 0x000fe2000bf06270 */
[----:B------:R-:W-:-:S12]  /*2360*/  BSSY B0, `(.L_x_844) ;  /* 0x0000021000007945 */ /* 0x000fd80003800000 */
        /* <DEDUP_REMOVED lines=32> */
.L_x_845:
[----:B------:R-:W-:Y:S05]  /*2570*/  BSYNC B0 ;  /* 0x0000000000007941 */ /* 0x000fea0003800000 */
.L_x_844:
        /* <DEDUP_REMOVED lines=16> */
[----:B--2---:R-:W-:Y:S01]  /*2680*/  IMAD.U32 R6, RZ, RZ, UR6 ;  /* 0x00000006ff067e24 */ /* 0x004fe2000f8e00ff */
[----:B------:R-:W2:Y:S01]  /*2690*/  @P0 MUFU.RCP R3, c[0x0][0x238] ;  /* 0x00008e0000030b08 */ /* 0x000ea20000001000 */
[----:B------:R-:W-:Y:S01]  /*26a0*/  ISETP.GE.AND P1, PT, R16, UR23, PT ;  /* 0x0000001710007c0c */ /* 0x000fe2000bf26270 */
[----:B------:R-:W-:Y:S02]  /*26b0*/  ULDC.64 UR4, c[0x0][0x1a0] ;  /* 0x0000680000047ab9 */ /* 0x000fe40000000a00 */
[----:B------:R-:W-:-:S05]  /*26c0*/  IMAD.U32 R7, RZ, RZ, UR7 ;  /* 0x00000007ff077e24 */ /* 0x000fca000f8e00ff */
[----:B------:R-:W2:Y:S01]  /*26d0*/  @P0 LDG.E R0, [R6.64] ;  /* 0x0000001006000981 */ /* 0x000ea2000c1e1900 */
        /* <DEDUP_REMOVED lines=11> */
[----:B--2---:R-:W-:-:S04]  /*2790*/  @P0 FMUL.FTZ R0, R0, R3 ;  /* 0x0000000300000220 */ /* 0x004fc80000410000 */
[----:B------:R2:W5:Y:S01]  /*27a0*/  @P0 R2UR UR6, R0 ;  /* 0x00000000000603c2 */ /* 0x00056200000e0000 */
[C---:B------:R-:W-:Y:S02]  /*27b0*/  LEA R6, P0, R8.reuse, R28, 0x6 ;  /* 0x0000001c08067211 */ /* 0x040fe400078030ff */
[----:B--2---:R-:W-:Y:S01]  /*27c0*/  MOV R0, UR4 ;  /* 0x0000000400007c02 */ /* 0x004fe20008000f00 */
[----:B------:R-:W-:Y:S02]  /*27d0*/  UMOV UR4, URZ ;  /* 0x0000003f00047c82 */ /* 0x000fe40008000000 */
[----:B-----5:R-:W-:Y:S01]  /*27e0*/  @UP1 UMOV UR4, UR6 ;  /* 0x0000000600041c82 */ /* 0x020fe20008000000 */
[----:B------:R-:W-:Y:S01]  /*27f0*/  LEA.HI.X R7, R8, R26, R0, 0x6, P0 ;  /* 0x0000001a08077211 */ /* 0x000fe200000f3400 */
[----:B------:R-:W-:Y:S05]  /*2800*/  @P1 BRA `(.L_x_847) ;  /* 0x0000019000001947 */ /* 0x000fea0003800000 */
[----:B----4-:R-:W-:Y:S02]  /*2810*/  ISETP.GE.AND P3, PT, R114, c[0x0][0x220], PT ;  /* 0x0000880072007a0c */ /* 0x010fe40003f66270 */
        /* <DEDUP_REMOVED lines=24> */
.L_x_847:
[----:B----4-:R-:W-:Y:S05]  /*29a0*/  BSYNC B0 ;  /* 0x0000000000007941 */ /* 0x010fea0003800000 */
.L_x_846:
        /* <DEDUP_REMOVED lines=35> */
.L_x_849:
[----:B------:R-:W-:Y:S05]  /*2be0*/  BSYNC B0 ;  /* 0x0000000000007941 */ /* 0x000fea0003800000 */
.L_x_848:
        /* <DEDUP_REMOVED lines=35> */
.L_x_851:
[----:B------:R-:W-:Y:S05]  /*2e20*/  BSYNC B0 ;  /* 0x0000000000007941 */ /* 0x000fea0003800000 */
.L_x_850:
[----:B------:R-:W-:Y:S01]  /*2e30*/  ISETP.GE.AND P0, PT, R20, UR23, PT ;  /* 0x0000001714007c0c */ /* 0x000fe2000bf06270 */
[----:B------:R-:W-:-:S12]  /*2e40*/  BSSY B0, `(.L_x_852) ;  /* 0x0000023000007945 */ /* 0x000fd80003800000 */
        /* <DEDUP_REMOVED lines=34> */
.L_x_853:
[----:B------:R-:W-:Y:S05]  /*3070*/  BSYNC B0 ;  /* 0x0000000000007941 */ /* 0x000fea0003800000 */
.L_x_852:
[C---:B------:R-:W-:Y:S01]  /*3080*/  IMAD.SHL.U32 R0, R24.reuse, 0x40, RZ ;  /* 0x0000004018007824 */ /* 0x040fe200078e00ff */
[----:B------:R-:W-:Y:S01]  /*3090*/  R2P PR, R24, 0x6 ;  /* 0x0000000618007804 */ /* 0x000fe20000000000 */
[----:B------:R-:W-:Y:S01]  /*30a0*/  IMAD.SHL.U32 R3, R16, 0x8, RZ ;  /* 0x0000000810037824 */ /* 0x000fe200078e00ff */
[----:B------:R-:W0:Y:S01]  /*30b0*/  LDGDEPBAR ;  /* 0x00000000000079af */ /* 0x000e220000000000 */
[----:B--2---:R-:W-:Y:S01]  /*30c0*/  IMAD.SHL.U32 R7, R101, 0x2, RZ ;  /* 0x0000000265077824 */ /* 0x004fe200078e00ff */
[----:B------:R-:W-:Y:S01]  /*30d0*/  LOP3.LUT R0, R0, 0x1c0, RZ, 0xc0, !PT ;  /* 0x000001c000007812 */ /* 0x000fe200078ec0ff */
[----:B------:R-:W-:Y:S01]  /*30e0*/  IMAD.U32 R6, RZ, RZ, UR12 ;  /* 0x0000000cff067e24 */ /* 0x000fe2000f8e00ff */
[----:B------:R-:W-:Y:S02]  /*30f0*/  UISETP.GE.AND UP0, UPT, UR12, 0x41, UPT ;  /* 0x000000410c00788c */ /* 0x000fe4000bf06270 */
[----:B------:R-:W-:Y:S02]  /*3100*/  LOP3.LUT R3, R0, 0x8, R3, 0xf8, !PT ;  /* 0x0000000800037812 */ /* 0x000fe400078ef803 */
[----:B------:R-:W-:-:S02]  /*3110*/  SHF.R.U32.HI R0, RZ, 0x3, R0 ;  /* 0x00000003ff007819 */ /* 0x000fc40000011600 */
[----:B------:R-:W-:Y:S02]  /*3120*/  LOP3.LUT R7, R7, 0x6, RZ, 0xc0, !PT ;  /* 0x0000000607077812 */ /* 0x000fe400078ec0ff */
[----:B------:R-:W-:Y:S01]  /*3130*/  LOP3.LUT R0, R3, R0, RZ, 0x3c, !PT ;  /* 0x0000000003007212 */ /* 0x000fe200078e3cff */
[----:B------:R-:W-:-:S04]  /*3140*/  IMAD R3, R103, 0x400, R5 ;  /* 0x0000040067037824 */ /* 0x000fc800078e0205 */
[----:B------:R-:W-:Y:S02]  /*3150*/  IMAD R0, R23, 0x200, R0 ;  /* 0x0000020017007824 */ /* 0x000fe400078e0200 */
[----:B------:R-:W-:Y:S02]  /*3160*/  IMAD.SHL.U32 R183, R3, 0x2, RZ ;  /* 0x0000000203b77824 */ /* 0x000fe400078e00ff */
[----:B------:R-:W-:Y:S02]  /*3170*/  IMAD.SHL.U32 R176, R0, 0x2, RZ ;  /* 0x0000000200b07824 */ /* 0x000fe400078e00ff */
[--C-:B------:R-:W-:Y:S01]  /*3180*/  IMAD R184, R4, 0x2, R183.reuse ;  /* 0x0000000204b87824 */ /* 0x100fe200078e02b7 */
[----:B------:R-:W-:Y:S01]  /*3190*/  LDSM.16.M88.4 R8, [R183] ;  /* 0x00000000b708783b */ /* 0x000fe20000000200 */
[----:B------:R-:W-:Y:S01]  /*31a0*/  IMAD R186, R2, 0x2, R183 ;  /* 0x0000000202ba7824 */ /* 0x000fe200078e02b7 */
[----:B------:R-:W-:Y:S01]  /*31b0*/  IADD3 R0, R176, 0x6000, RZ ;  /* 0x00006000b0007810 */ /* 0x000fe20007ffe0ff */
[----:B------:R-:W-:Y:S01]  /*31c0*/  IMAD R185, R2, 0x2, R184 ;  /* 0x0000000202b97824 */ /* 0x000fe200078e02b8 */
[----:B------:R-:W2:Y:S01]  /*31d0*/  LDSM.16.M88.4 R20, [R176+0x6000] ;  /* 0x00600000b014783b */ /* 0x000ea20000000200 */
[----:B------:R-:W-:Y:S01]  /*31e0*/  IADD3 R187, R176, 0x6020, RZ ;  /* 0x00006020b0bb7810 */ /* 0x000fe20007ffe0ff */
[----:B------:R-:W-:Y:S01]  /*31f0*/  IMAD.U32 R3, RZ, RZ, UR24 ;  /* 0x00000018ff037e24 */ /* 0x000fe2000f8e00ff */
[----:B------:R-:W-:Y:S01]  /*3200*/  @P1 IADD3 R187, R0, -0x20, RZ ;  /* 0xffffffe000bb1810 */ /* 0x000fe20007ffe0ff */
[----:B------:R-:W5:Y:S01]  /*3210*/  LDSM.16.M88.4 R32, [R176+0x6800] ;  /* 0x00680000b020783b */ /* 0x000f620000000200 */
[----:B------:R-:W-:-:S02]  /*3220*/  IMAD.MOV.U32 R0, RZ, RZ, 0x40 ;  /* 0x00000040ff007424 */ /* 0x000fc400078e00ff */
[----:B------:R-:W-:Y:S01]  /*3230*/  IMAD R3, R3, 0x40, R7 ;  /* 0x0000004003037824 */ /* 0x000fe200078e0207 */
[----:B------:R-:W1:Y:S01]  /*3240*/  LDSM.16.M88.4 R28, [R176+0x7000] ;  /* 0x00700000b01c783b */ /* 0x000e620000000200 */
[----:B------:R-:W-:Y:S02]  /*3250*/  IADD3 R198, R187, 0x800, RZ ;  /* 0x00000800bbc67810 */ /* 0x000fe40007ffe0ff */
[----:B------:R-:W-:Y:S01]  /*3260*/  SEL R0, R0, 0xffffffc0, !P2 ;  /* 0xffffffc000007807 */ /* 0x000fe20005000000 */
[----:B------:R-:W3:Y:S01]  /*3270*/  LDSM.16.M88.4 R24, [R176+0x7800] ;  /* 0x00780000b018783b */ /* 0x000ee20000000200 */
[----:B------:R-:W-:Y:S02]  /*3280*/  ISETP.GE.AND P2, PT, R3, UR12, PT ;  /* 0x0000000c03007c0c */ /* 0x000fe4000bf46270 */
[C---:B------:R-:W-:Y:S01]  /*3290*/  IADD3 R197, R187.reuse, 0x1000, RZ ;  /* 0x00001000bbc57810 */ /* 0x040fe20007ffe0ff */
[----:B------:R-:W-:Y:S01]  /*32a0*/  LDSM.16.M88.4 R12, [R184] ;  /* 0x00000000b80c783b */ /* 0x000fe20000000200 */
[----:B------:R-:W-:Y:S01]  /*32b0*/  IMAD.IADD R182, R176, 0x1, R0 ;  /* 0x00000001b0b67824 */ /* 0x000fe200078e0200 */
[----:B------:R-:W-:Y:S01]  /*32c0*/  IADD3 R196, R187, 0x1800, RZ ;  /* 0x00001800bbc47810 */ /* 0x000fe20007ffe0ff */
[----:B------:R-:W-:Y:S01]  /*32d0*/  IMAD.IADD R181, R0, 0x1, R187 ;  /* 0x0000000100b57824 */ /* 0x000fe200078e02bb */
[----:B------:R-:W4:Y:S01]  /*32e0*/  LDSM.16.M88.4 R36, [R187] ;  /* 0x00000000bb24783b */ /* 0x000f220000000200 */
[----:B------:R-:W-:Y:S01]  /*32f0*/  IMAD R0, R103, 0x10, R100 ;  /* 0x0000001067007824 */ /* 0x000fe200078e0264 */
[----:B------:R-:W-:-:S02]  /*3300*/  IADD3 R195, R187, 0x2000, RZ ;  /* 0x00002000bbc37810 */ /* 0x000fc40007ffe0ff */
[----:B------:R-:W1:Y:S01]  /*3310*/  LDSM.16.M88.4 R52, [R187+0x800] ;  /* 0x00080000bb34783b */ /* 0x000e620000000200 */
[C---:B------:R-:W-:Y:S02]  /*3320*/  IADD3 R194, R187.reuse, 0x2800, RZ ;  /* 0x00002800bbc27810 */ /* 0x040fe40007ffe0ff */
[----:B------:R-:W-:Y:S01]  /*3330*/  IADD3 R102, R0, UR11, RZ ;  /* 0x0000000b00667c10 */ /* 0x000fe2000fffe0ff */
[----:B------:R-:W1:Y:S01]  /*3340*/  LDSM.16.M88.4 R64, [R187+0x1000] ;  /* 0x00100000bb40783b */ /* 0x000e620000000200 */
[C---:B------:R-:W-:Y:S02]  /*3350*/  IADD3 R193, R187.reuse, 0x3000, RZ ;  /* 0x00003000bbc17810 */ /* 0x040fe40007ffe0ff */
[----:B------:R-:W-:Y:S01]  /*3360*/  IADD3 R0, R6, -UR13, R102 ;  /* 0x8000000d06007c10 */ /* 0x000fe2000fffe066 */
[----:B------:R-:W1:Y:S01]  /*3370*/  LDSM.16.M88.4 R56, [R187+0x1800] ;  /* 0x00180000bb38783b */ /* 0x000e620000000200 */
[C---:B------:R-:W-:Y:S02]  /*3380*/  IADD3 R192, R187.reuse, 0x3800, RZ ;  /* 0x00003800bbc07810 */ /* 0x040fe40007ffe0ff */
[C---:B------:R-:W-:Y:S01]  /*3390*/  IADD3 R191, R187.reuse, 0x4000, RZ ;  /* 0x00004000bbbf7810 */ /* 0x040fe20007ffe0ff */
[----:B------:R-:W-:Y:S01]  /*33a0*/  LDSM.16.M88.4 R80, [R182+0x6800] ;  /* 0x00680000b650783b */ /* 0x000fe20000000200 */
[----:B------:R-:W-:Y:S01]  /*33b0*/  IMAD.IADD R6, R0, 0x1, -R3 ;  /* 0x0000000100067824 */ /* 0x000fe200078e0a03 */
[----:B------:R-:W-:Y:S01]  /*33c0*/  IADD3 R190, R187, 0x4800, RZ ;  /* 0x00004800bbbe7810 */ /* 0x000fe20007ffe0ff */
[----:B--2---:R-:W-:Y:S01]  /*33d0*/  HMMA.16816.F32.BF16 R16, R8, R20, RZ ;  /* 0x000000140810723c */ /* 0x004fe200000418ff */
[----:B------:R-:W-:Y:S02]  /*33e0*/  LDSM.16.M88.4 R84, [R182+0x7800] ;  /* 0x00780000b654783b */ /* 0x000fe40000000200 */
[----:B------:R-:W-:-:S02]  /*33f0*/  IABS R6, R6 ;  /* 0x0000000600067213 */ /* 0x000fc40000000000 */
[C---:B------:R-:W-:Y:S01]  /*3400*/  IADD3 R189, R187.reuse, 0x5000, RZ ;  /* 0x00005000bbbd7810 */ /* 0x040fe20007ffe0ff */
[----:B------:R-:W-:Y:S01]  /*3410*/  LDSM.16.M88.4 R92, [R181] ;  /* 0x00000000b55c783b */ /* 0x000fe20000000200 */
[----:B------:R-:W-:Y:S01]  /*3420*/  IADD3 R188, R187, 0x5800, RZ ;  /* 0x00005800bbbc7810 */ /* 0x000fe20007ffe0ff */
[C---:B------:R-:W-:Y:S02]  /*3430*/  HMMA.16816.F32.BF16 R20, R8.reuse, R22, RZ ;  /* 0x000000160814723c */ /* 0x040fe400000418ff */
[----:B------:R-:W-:Y:S04]  /*3440*/  LDSM.16.M88.4 R88, [R181+0x1800] ;  /* 0x00180000b558783b */ /* 0x000fe80000000200 */
[----:B------:R-:W-:Y:S02]  /*3450*/  LDSM.16.M88.4 R96, [R176+0x9000] ;  /* 0x00900000b060783b */ /* 0x000fe40000000200 */
[C---:B-----5:R-:W-:Y:S02]  /*3460*/  HMMA.16816.F32.BF16 R40, R8.reuse, R32, RZ ;  /* 0x000000200828723c */ /* 0x060fe400000418ff */
[----:B------:R-:W-:Y:S06]  /*3470*/  STL [R1+0xc8], R102 ;  /* 0x0000c86601007387 */ /* 0x000fec0000100800 */
[C---:B------:R-:W-:Y:S08]  /*3480*/  HMMA.16816.F32.BF16 R44, R8.reuse, R34, RZ ;  /* 0x00000022082c723c */ /* 0x040ff000000418ff */
[C---:B-1----:R-:W-:Y:S08]  /*3490*/  HMMA.16816.F32.BF16 R48, R8.reuse, R28, RZ ;  /* 0x0000001c0830723c */ /* 0x042ff000000418ff */
[C---:B------:R-:W-:Y:S08]  /*34a0*/  HMMA.16816.F32.BF16 R60, R8.reuse, R30, RZ ;  /* 0x0000001e083c723c */ /* 0x040ff000000418ff */
[C---:B---3--:R-:W-:Y:S08]  /*34b0*/  HMMA.16816.F32.BF16 R76, R8.reuse, R24, RZ ;  /* 0x00000018084c723c */ /* 0x048ff000000418ff */
[----:B------:R-:W-:Y:S01]  /*34c0*/  HMMA.16816.F32.BF16 R72, R8, R26, RZ ;  /* 0x0000001a0848723c */ /* 0x000fe200000418ff */
[----:B------:R-:W-:Y:S07]  /*34d0*/  LDSM.16.M88.4 R8, [R186] ;  /* 0x00000000ba08783b */ /* 0x000fee0000000200 */
[C---:B----4-:R-:W-:Y:S01]  /*34e0*/  HMMA.16816.F32.BF16 R68, R12.reuse, R36, R16 ;  /* 0x000000240c44723c */ /* 0x050fe20000041810 */
[----:B------:R-:W-:Y:S07]  /*34f0*/  LDSM.16.M88.4 R16, [R185] ;  /* 0x00000000b910783b */ /* 0x000fee0000000200 */
[C---:B------:R-:W-:Y:S01]  /*3500*/  HMMA.16816.F32.BF16 R32, R12.reuse, R38, R20 ;  /* 0x000000260c20723c */ /* 0x040fe20000041814 */
[----:B------:R-:W1:Y:S07]  /*3510*/  LDSM.16.M88.4 R36, [R182+0x6000] ;  /* 0x00600000b624783b */ /* 0x000e6e0000000200 */
[C---:B------:R-:W-:Y:S01]  /*3520*/  HMMA.16816.F32.BF16 R28, R12.reuse, R52, R40 ;  /* 0x000000340c1c723c */ /* 0x040fe20000041828 */
[----:B------:R-:W2:Y:S07]  /*3530*/  LDSM.16.M88.4 R40, [R182+0x7000] ;  /* 0x00700000b628783b */ /* 0x000eae0000000200 */
[C---:B------:R-:W-:Y:S08]  /*3540*/  HMMA.16816.F32.BF16 R24, R12.reuse, R54, R44 ;  /* 0x000000360c18723c */ /* 0x040ff0000004182c */
[C---:B------:R-:W-:Y:S08]  /*3550*/  HMMA.16816.F32.BF16 R20, R12.reuse, R64, R48 ;  /* 0x000000400c14723c */ /* 0x040ff00000041830 */
[C---:B------:R-:W-:Y:S08]  /*3560*/  HMMA.16816.F32.BF16 R44, R12.reuse, R66, R60 ;  /* 0x000000420c2c723c */ /* 0x040ff0000004183c */
[C---:B------:R-:W-:Y:S01]  /*3570*/  HMMA.16816.F32.BF16 R52, R12.reuse, R56, R76 ;  /* 0x000000380c34723c */ /* 0x040fe2000004184c */
[----:B------:R-:W-:Y:S07]  /*3580*/  LDSM.16.M88.4 R76, [R181+0x1000] ;  /* 0x00100000b54c783b */ /* 0x000fee0000000200 */
[----:B------:R-:W-:Y:S01]  /*3590*/  HMMA.16816.F32.BF16 R64, R12, R58, R72 ;  /* 0x0000003a0c40723c */ /* 0x000fe20000041848 */
[----:B------:R-:W3:Y:S04]  /*35a0*/  LDSM.16.M88.4 R72, [R181+0x800] ;  /* 0x00080000b548783b */ /* 0x000ee80000000200 */
[----:B------:R-:W-:Y:S03]  /*35b0*/  LDSM.16.M88.4 R12, [R183+0x2000] ;  /* 0x00200000b70c783b */ /* 0x000fe60000000200 */
[C---:B-1----:R-:W-:Y:S08]  /*35c0*/  HMMA.16816.F32.BF16 R68, R8.reuse, R36, R68 ;  /* 0x000000240844723c */ /* 0x042ff00000041844 */
[C---:B------:R-:W-:Y:S08]  /*35d0*/  HMMA.16816.F32.BF16 R60, R8.reuse, R38, R32 ;  /* 0x00000026083c723c */ /* 0x040ff00000041820 */
[C---:B------:R-:W-:Y:S08]  /*35e0*/  HMMA.16816.F32.BF16 R56, R8.reuse, R80, R28 ;  /* 0x000000500838723c */ /* 0x040ff0000004181c */
[C---:B------:R-:W-:Y:S01]  /*35f0*/  HMMA.16816.F32.BF16 R48, R8.reuse, R82, R24 ;  /* 0x000000520830723c */ /* 0x040fe20000041818 */
[----:B------:R-:W1:Y:S07]  /*3600*/  LDSM.16.M88.4 R80, [R176+0x8000] ;  /* 0x00800000b050783b */ /* 0x000e6e0000000200 */
[C---:B--2---:R-:W-:Y:S08]  /*3610*/  HMMA.16816.F32.BF16 R32, R8.reuse, R40, R20 ;  /* 0x000000280820723c */ /* 0x044ff00000041814 */
[C---:B------:R-:W-:Y:S08]  /*3620*/  HMMA.16816.F32.BF16 R24, R8.reuse, R84, R52 ;  /* 0x000000540818723c */ /* 0x040ff00000041834 */
[C---:B------:R-:W-:Y:S01]  /*3630*/  HMMA.16816.F32.BF16 R20, R8.reuse, R86, R64 ;  /* 0x000000560814723c */ /* 0x040fe20000041840 */
[----:B------:R-:W2:Y:S04]  /*3640*/  LDSM.16.M88.4 R84, [R176+0x8800] ;  /* 0x00880000b054783b */ /* 0x000ea80000000200 */
[----:B------:R-:W4:Y:S03]  /*3650*/  LDSM.16.M88.4 R64, [R176+0x9800] ;  /* 0x00980000b040783b */ /* 0x000f260000000200 */
[----:B------:R-:W-:Y:S01]  /*3660*/  HMMA.16816.F32.BF16 R28, R8, R42, R44 ;  /* 0x0000002a081c723c */ /* 0x000fe2000004182c */
[----:B------:R-:W-:Y:S07]  /*3670*/  LDSM.16.M88.4 R8, [R184+0x2000] ;  /* 0x00200000b808783b */ /* 0x000fee0000000200 */
[C---:B------:R-:W-:Y:S01]  /*3680*/  HMMA.16816.F32.BF16 R36, R16.reuse, R92, R68 ;  /* 0x0000005c1024723c */ /* 0x040fe20000041844 */
[----:B------:R-:W5:Y:S07]  /*3690*/  LDSM.16.M88.4 R68, [R187+0x2000] ;  /* 0x00200000bb44783b */ /* 0x000f6e0000000200 */
[C---:B------:R-:W-:Y:S01]  /*36a0*/  HMMA.16816.F32.BF16 R40, R16.reuse, R94, R60 ;  /* 0x0000005e1028723c */ /* 0x040fe2000004183c */
[----:B------:R-:W-:Y:S07]  /*36b0*/  LDSM.16.M88.4 R92, [R181+0x3800] ;  /* 0x00380000b55c783b */ /* 0x000fee0000000200 */
[C---:B---3--:R-:W-:Y:S08]  /*36c0*/  HMMA.16816.F32.BF16 R52, R16.reuse, R72, R56 ;  /* 0x000000481034723c */ /* 0x048ff00000041838 */
[C---:B------:R-:W-:Y:S01]  /*36d0*/  HMMA.16816.F32.BF16 R44, R16.reuse, R74, R48 ;  /* 0x0000004a102c723c */ /* 0x040fe20000041830 */
[----:B------:R-:W-:Y:S07]  /*36e0*/  LDSM.16.M88.4 R72, [R182+0x8800] ;  /* 0x00880000b648783b */ /* 0x000fee0000000200 */
[C---:B------:R-:W-:Y:S08]  /*36f0*/  HMMA.16816.F32.BF16 R48, R16.reuse, R76, R32 ;  /* 0x0000004c1030723c */ /* 0x040ff00000041820 */
[C---:B------:R-:W-:Y:S01]  /*3700*/  HMMA.16816.F32.BF16 R28, R16.reuse, R78, R28 ;  /* 0x0000004e101c723c */ /* 0x040fe2000004181c */
[----:B------:R-:W3:Y:S07]  /*3710*/  LDSM.16.M88.4 R76, [R187+0x2800] ;  /* 0x00280000bb4c783b */ /* 0x000eee0000000200 */
[C---:B------:R-:W-:Y:S08]  /*3720*/  HMMA.16816.F32.BF16 R60, R16.reuse, R88, R24 ;  /* 0x00000058103c723c */ /* 0x040ff00000041818 */
[----:B------:R-:W-:Y:S01]  /*3730*/  HMMA.16816.F32.BF16 R24, R16, R90, R20 ;  /* 0x0000005a1018723c */ /* 0x000fe20000041814 */
[----:B------:R-:W-:Y:S04]  /*3740*/  LDSM.16.M88.4 R16, [R186+0x2000] ;  /* 0x00200000ba10783b */ /* 0x000fe80000000200 */
[----:B------:R-:W-:Y:S03]  /*3750*/  LDSM.16.M88.4 R88, [R181+0x3000] ;  /* 0x00300000b558783b */ /* 0x000fe60000000200 */
[C---:B-1----:R-:W-:Y:S08]  /*3760*/  HMMA.16816.F32.BF16 R20, R12.reuse, R80, R36 ;  /* 0x000000500c14723c */ /* 0x042ff00000041824 */
[C---:B------:R-:W-:Y:S01]  /*3770*/  HMMA.16816.F32.BF16 R32, R12.reuse, R82, R40 ;  /* 0x000000520c20723c */ /* 0x040fe20000041828 */
[----:B------:R-:W-:Y:S07]  /*3780*/  LDSM.16.M88.4 R80, [R187+0x3000] ;  /* 0x00300000bb50783b */ /* 0x000fee0000000200 */
[C---:B--2---:R-:W-:Y:S01]  /*3790*/  HMMA.16816.F32.BF16 R36, R12.reuse, R84, R52 ;  /* 0x000000540c24723c */ /* 0x044fe20000041834 */
[----:B------:R-:W-:Y:S07]  /*37a0*/  LDSM.16.M88.4 R52, [R187+0x3800] ;  /* 0x00380000bb34783b */ /* 0x000fee0000000200 */
[C---:B------:R-:W-:Y:S01]  /*37b0*/  HMMA.16816.F32.BF16 R40, R12.reuse, R86, R44 ;  /* 0x000000560c28723c */ /* 0x040fe2000004182c */
[----:B------:R-:W1:Y:S07]  /*37c0*/  LDSM.16.M88.4 R84, [R182+0x8000] ;  /* 0x00800000b654783b */ /* 0x000e6e0000000200 */
[C---:B------:R-:W-:Y:S08]  /*37d0*/  HMMA.16816.F32.BF16 R56, R12.reuse, R98, R28 ;  /* 0x000000620c38723c */ /* 0x040ff0000004181c */
[C---:B------:R-:W-:Y:S08]  /*37e0*/  HMMA.16816.F32.BF16 R48, R12.reuse, R96, R48 ;  /* 0x000000600c30723c */ /* 0x040ff00000041830 */
[C---:B----4-:R-:W-:Y:S08]  /*37f0*/  HMMA.16816.F32.BF16 R60, R12.reuse, R64, R60 ;  /* 0x000000400c3c723c */ /* 0x050ff0000004183c */
[----:B------:R-:W-:Y:S01]  /*3800*/  HMMA.16816.F32.BF16 R28, R12, R66, R24 ;  /* 0x000000420c1c723c */ /* 0x000fe20000041818 */
[----:B------:R-:W-:Y:S07]  /*3810*/  LDSM.16.M88.4 R64, [R181+0x2000] ;  /* 0x00200000b540783b */ /* 0x000fee0000000200 */
[C---:B-----5:R-:W-:Y:S08]  /*3820*/  HMMA.16816.F32.BF16 R12, R8.reuse, R68, R20 ;  /* 0x00000044080c723c */ /* 0x060ff00000041814 */
[C---:B------:R-:W-:Y:S01]  /*3830*/  HMMA.16816.F32.BF16 R24, R8.reuse, R70, R32 ;  /* 0x000000460818723c */ /* 0x040fe20000041820 */
[----:B------:R-:W2:Y:S07]  /*3840*/  LDSM.16.M88.4 R68, [R182+0x9000] ;  /* 0x00900000b644783b */ /* 0x000eae0000000200 */
[C---:B---3--:R-:W-:Y:S08]  /*3850*/  HMMA.16816.F32.BF16 R20, R8.reuse, R76, R36 ;  /* 0x0000004c0814723c */ /* 0x048ff00000041824 */
[----:B------:R-:W-:Y:S01]  /*3860*/  HMMA.16816.F32.BF16 R40, R8, R78, R40 ;  /* 0x0000004e0828723c */ /* 0x000fe20000041828 */
[----:B------:R-:W3:Y:S07]  /*3870*/  LDSM.16.M88.4 R76, [R182+0x9800] ;  /* 0x00980000b64c783b */ /* 0x000eee0000000200 */
[----:B-1----:R-:W-:Y:S01]  /*3880*/  HMMA.16816.F32.BF16 R44, R16, R84, R12 ;  /* 0x00000054102c723c */ /* 0x002fe2000004180c */
[----:B------:R-:W1:Y:S07]  /*3890*/  LDSM.16.M88.4 R12, [R185+0x2000] ;  /* 0x00200000b90c783b */ /* 0x000e6e0000000200 */
[C---:B------:R-:W-:Y:S08]  /*38a0*/  HMMA.16816.F32.BF16 R48, R8.reuse, R80, R48 ;  /* 0x000000500830723c */ /* 0x040ff00000041830 */
[C---:B------:R-:W-:Y:S01]  /*38b0*/  HMMA.16816.F32.BF16 R56, R8.reuse, R82, R56 ;  /* 0x000000520838723c */ /* 0x040fe20000041838 */
[----:B------:R-:W4:Y:S07]  /*38c0*/  LDSM.16.M88.4 R80, [R181+0x2800] ;  /* 0x00280000b550783b */ /* 0x000f2e0000000200 */
[C---:B------:R-:W-:Y:S08]  /*38d0*/  HMMA.16816.F32.BF16 R60, R8.reuse, R52, R60 ;  /* 0x00000034083c723c */ /* 0x040ff0000004183c */
[----:B------:R-:W-:Y:S01]  /*38e0*/  HMMA.16816.F32.BF16 R52, R8, R54, R28 ;  /* 0x000000360834723c */ /* 0x000fe2000004181c */
[----:B------:R-:W-:Y:S07]  /*38f0*/  LDSM.16.M88.4 R8, [R183+0x4000] ;  /* 0x00400000b708783b */ /* 0x000fee0000000200 */
[C---:B------:R-:W-:Y:S01]  /*3900*/  HMMA.16816.F32.BF16 R36, R16.reuse, R86, R24 ;  /* 0x000000561024723c */ /* 0x040fe20000041818 */
[----:B------:R-:W-:Y:S07]  /*3910*/  LDSM.16.M88.4 R84, [R176+0xb800] ;  /* 0x00b80000b054783b */ /* 0x000fee0000000200 */
[C---:B------:R-:W-:Y:S08]  /*3920*/  HMMA.16816.F32.BF16 R32, R16.reuse, R72, R20 ;  /* 0x000000481020723c */ /* 0x040ff00000041814 */
[C---:B------:R-:W-:Y:S01]  /*3930*/  HMMA.16816.F32.BF16 R28, R16.reuse, R74, R40 ;  /* 0x0000004a101c723c */ /* 0x040fe20000041828 */
[----:B------:R-:W5:Y:S07]  /*3940*/  LDSM.16.M88.4 R72, [R176+0xa000] ;  /* 0x00a00000b048783b */ /* 0x000f6e0000000200 */
[C---:B--2---:R-:W-:Y:S08]  /*3950*/  HMMA.16816.F32.BF16 R24, R16.reuse, R68, R48 ;  /* 0x000000441018723c */ /* 0x044ff00000041830 */
[C---:B------:R-:W-:Y:S01]  /*3960*/  HMMA.16816.F32.BF16 R20, R16.reuse, R70, R56 ;  /* 0x000000461014723c */ /* 0x040fe20000041838 */
[----:B------:R-:W-:Y:S07]  /*3970*/  LDSM.16.M88.4 R68, [R176+0xa800] ;  /* 0x00a80000b044783b */ /* 0x000fee0000000200 */
[C---:B---3--:R-:W-:Y:S01]  /*3980*/  HMMA.16816.F32.BF16 R56, R16.reuse, R76, R60 ;  /* 0x0000004c1038723c */ /* 0x048fe2000004183c */
[----:B------:R-:W2:Y:S07]  /*3990*/  LDSM.16.M88.4 R60, [R176+0xb000] ;  /* 0x00b00000b03c783b */ /* 0x000eae0000000200 */
[----:B------:R-:W-:Y:S01]  /*39a0*/  HMMA.16816.F32.BF16 R52, R16, R78, R52 ;  /* 0x0000004e1034723c */ /* 0x000fe20000041834 */
[----:B------:R-:W-:Y:S04]  /*39b0*/  LDSM.16.M88.4 R16, [R184+0x4000] ;  /* 0x00400000b810783b */ /* 0x000fe80000000200 */
[----:B------:R-:W3:Y:S03]  /*39c0*/  LDSM.16.M88.4 R76, [R187+0x4000] ;  /* 0x00400000bb4c783b */ /* 0x000ee60000000200 */
[C---:B-1----:R-:W-:Y:S08]  /*39d0*/  HMMA.16816.F32.BF16 R48, R12.reuse, R64, R44 ;  /* 0x000000400c30723c */ /* 0x042ff0000004182c */
[C---:B------:R-:W-:Y:S08]  /*39e0*/  HMMA.16816.F32.BF16 R44, R12.reuse, R66, R36 ;  /* 0x000000420c2c723c */ /* 0x040ff00000041824 */
[C---:B----4-:R-:W-:Y:S07]  /*39f0*/  HMMA.16816.F32.BF16 R40, R12.reuse, R80, R32 ;  /* 0x000000500c28723c */ /* 0x050fee0000041820 */
[C---:B------:R-:W-:Y:S01]  /*3a00*/  IADD3 R81, R3.reuse, 0x29, RZ ;  /* 0x0000002903517810 */ /* 0x040fe20007ffe0ff */
[----:B------:R-:W-:Y:S01]  /*3a10*/  HMMA.16816.F32.BF16 R32, R12, R88, R24 ;  /* 0x000000580c20723c */ /* 0x000fe20000041818 */
[----:B------:R-:W-:-:S07]  /*3a20*/  IADD3 R80, R3, 0x39, RZ ;  /* 0x0000003903507810 */ /* 0x000fce0007ffe0ff */
[C---:B------:R-:W-:Y:S08]  /*3a30*/  HMMA.16816.F32.BF16 R24, R12.reuse, R90, R20 ;  /* 0x0000005a0c18723c */ /* 0x040ff00000041814 */
[C---:B------:R-:W-:Y:S07]  /*3a40*/  HMMA.16816.F32.BF16 R36, R12.reuse, R82, R28 ;  /* 0x000000520c24723c */ /* 0x040fee000004181c */
[C---:B------:R-:W-:Y:S01]  /*3a50*/  IADD3 R82, R3.reuse, 0x9, RZ ;  /* 0x0000000903527810 */ /* 0x040fe20007ffe0ff */
[----:B------:R-:W-:Y:S01]  /*3a60*/  HMMA.16816.F32.BF16 R20, R12, R92, R56 ;  /* 0x0000005c0c14723c */ /* 0x000fe20000041838 */
[----:B------:R-:W-:-:S02]  /*3a70*/  IADD3 R83, R3, 0x31, RZ ;  /* 0x0000003103537810 */ /* 0x000fc40007ffe0ff */
[----:B------:R-:W-:-:S05]  /*3a80*/  ISETP.GE.AND P6, PT, R82, UR12, PT ;  /* 0x0000000c52007c0c */ /* 0x000fca000bfc6270 */
[----:B------:R-:W-:Y:S01]  /*3a90*/  HMMA.16816.F32.BF16 R12, R12, R94, R52 ;  /* 0x0000005e0c0c723c */ /* 0x000fe20000041834 */
[----:B------:R1:W4:Y:S01]  /*3aa0*/  I2F R94, R6 ;  /* 0x00000006005e7306 */ /* 0x0003220000201400 */
[----:B------:R-:W-:Y:S06]  /*3ab0*/  LDSM.16.M88.4 R52, [R187+0x4800] ;  /* 0x00480000bb34783b */ /* 0x000fec0000000200 */
[C---:B-----5:R-:W-:Y:S07]  /*3ac0*/  HMMA.16816.F32.BF16 R44, R8.reuse, R74, R44 ;  /* 0x0000004a082c723c */ /* 0x060fee000004182c */
[C---:B------:R-:W-:Y:S01]  /*3ad0*/  IADD3 R74, R3.reuse, 0x20, RZ ;  /* 0x00000020034a7810 */ /* 0x040fe20007ffe0ff */
[----:B------:R-:W-:Y:S01]  /*3ae0*/  HMMA.16816.F32.BF16 R28, R8, R72, R48 ;  /* 0x00000048081c723c */ /* 0x000fe20000041830 */
[----:B------:R-:W-:-:S06]  /*3af0*/  IADD3 R75, R3, 0x21, RZ ;  /* 0x00000021034b7810 */ /* 0x000fcc0007ffe0ff */
[C---:B------:R-:W-:Y:S01]  /*3b00*/  IADD3 R73, R3.reuse, 0x18, RZ ;  /* 0x0000001803497810 */ /* 0x040fe20007ffe0ff */
[----:B--2---:R-:W-:Y:S01]  /*3b10*/  HMMA.16816.F32.BF16 R56, R8, R60, R32 ;  /* 0x0000003c0838723c */ /* 0x004fe20000041820 */
[----:B------:R-:W2:Y:S01]  /*3b20*/  LDSM.16.M88.4 R32, [R187+0x5000] ;  /* 0x00500000bb20783b */ /* 0x000ea20000000200 */
[----:B------:R-:W-:Y:S02]  /*3b30*/  IADD3 R72, R3, 0x19, RZ ;  /* 0x0000001903487810 */ /* 0x000fe40007ffe0ff */
[----:B------:R-:W-:-:S04]  /*3b40*/  ISETP.GE.AND P3, PT, R73, UR12, PT ;  /* 0x0000000c49007c0c */ /* 0x000fc8000bf66270 */
[C---:B------:R-:W-:Y:S01]  /*3b50*/  HMMA.16816.F32.BF16 R64, R8.reuse, R62, R24 ;  /* 0x0000003e0840723c */ /* 0x040fe20000041818 */
[----:B------:R-:W-:Y:S07]  /*3b60*/  LDSM.16.M88.4 R24, [R182+0xa000] ;  /* 0x00a00000b618783b */ /* 0x000fee0000000200 */
[C---:B------:R-:W-:Y:S01]  /*3b70*/  HMMA.16816.F32.BF16 R60, R8.reuse, R84, R20 ;  /* 0x00000054083c723c */ /* 0x040fe20000041814 */
[----:B------:R-:W5:Y:S06]  /*3b80*/  LDSM.16.M88.4 R20, [R187+0x5800] ;  /* 0x00580000bb14783b */ /* 0x000f6c0000000200 */
[C---:B------:R-:W-:Y:S01]  /*3b90*/  IADD3 R85, R3.reuse, 0x8, RZ ;  /* 0x0000000803557810 */ /* 0x040fe20007ffe0ff */
[----:B------:R-:W-:Y:S01]  /*3ba0*/  HMMA.16816.F32.BF16 R48, R8, R86, R12 ;  /* 0x000000560830723c */ /* 0x000fe2000004180c */
[----:B------:R-:W2:Y:S01]  /*3bb0*/  LDSM.16.M88.4 R12, [R186+0x4000] ;  /* 0x00400000ba0c783b */ /* 0x000ea20000000200 */
[----:B------:R-:W-:-:S02]  /*3bc0*/  IADD3 R84, R3, 0x38, RZ ;  /* 0x0000003803547810 */ /* 0x000fc40007ffe0ff */
[C---:B-1----:R-:W-:Y:S01]  /*3bd0*/  IMAD.IADD R6, R0.reuse, 0x1, -R85 ;  /* 0x0000000100067824 */ /* 0x042fe200078e0a55 */
[----:B------:R-:W-:Y:S02]  /*3be0*/  ISETP.GE.AND P0, PT, R85, UR12, PT ;  /* 0x0000000c55007c0c */ /* 0x000fe4000bf06270 */
[----:B------:R-:W-:Y:S01]  /*3bf0*/  IADD3 R87, R3, 0x1, RZ ;  /* 0x0000000103577810 */ /* 0x000fe20007ffe0ff */
[----:B------:R-:W-:Y:S01]  /*3c00*/  HMMA.16816.F32.BF16 R40, R8, R68, R40 ;  /* 0x000000440828723c */ /* 0x000fe20000041828 */
[----:B------:R-:W-:Y:S02]  /*3c10*/  IABS R6, R6 ;  /* 0x0000000600067213 */ /* 0x000fe40000000000 */
[----:B------:R-:W-:Y:S01]  /*3c20*/  ISETP.GE.AND P1, PT, R87, UR12, PT ;  /* 0x0000000c57007c0c */ /* 0x000fe2000bf26270 */
[----:B------:R-:W-:-:S04]  /*3c30*/  IMAD.IADD R7, R0, 0x1, -R87 ;  /* 0x0000000100077824 */ /* 0x000fc800078e0a57 */
[----:B------:R-:W-:Y:S01]  /*3c40*/  HMMA.16816.F32.BF16 R68, R8, R70, R36 ;  /* 0x000000460844723c */ /* 0x000fe20000041824 */
[----:B------:R-:W-:-:S04]  /*3c50*/  IABS R7, R7 ;  /* 0x0000000700077213 */ /* 0x000fc80000000000 */
[----:B------:R1:W-:Y:S02]  /*3c60*/  I2F R92, R7 ;  /* 0x00000007005c7306 */ /* 0x0003e40000201400 */
[C---:B------:R-:W-:Y:S01]  /*3c70*/  IMAD.IADD R8, R0.reuse, 0x1, -R82 ;  /* 0x0000000100087824 */ /* 0x040fe200078e0a52 */
[C---:B---3--:R-:W-:Y:S07]  /*3c80*/  HMMA.16816.F32.BF16 R44, R16.reuse, R78, R44 ;  /* 0x0000004e102c723c */ /* 0x048fee000004182c */
[C---:B------:R-:W-:Y:S01]  /*3c90*/  IADD3 R79, R3.reuse, 0x10, RZ ;  /* 0x00000010034f7810 */ /* 0x040fe20007ffe0ff */
[C---:B------:R-:W-:Y:S01]  /*3ca0*/  HMMA.16816.F32.BF16 R36, R16.reuse, R76, R28 ;  /* 0x0000004c1024723c */ /* 0x040fe2000004181c */
[----:B------:R-:W-:Y:S01]  /*3cb0*/  IADD3 R78, R3, 0x11, RZ ;  /* 0x00000011034e7810 */ /* 0x000fe20007ffe0ff */
[----:B------:R-:W-:Y:S01]  /*3cc0*/  LDSM.16.M88.4 R28, [R182+0xa800] ;  /* 0x00a80000b61c783b */ /* 0x000fe20000000200 */
[----:B------:R-:W-:Y:S01]  /*3cd0*/  ISETP.GE.AND P5, PT, R79, UR12, PT ;  /* 0x0000000c4f007c0c */ /* 0x000fe2000bfa6270 */
[----:B-1----:R-:W-:Y:S01]  /*3ce0*/  IMAD.MOV.U32 R7, RZ, RZ, R6 ;  /* 0x000000ffff077224 */ /* 0x002fe200078e0006 */
[----:B------:R-:W-:Y:S01]  /*3cf0*/  IABS R6, R8 ;  /* 0x0000000800067213 */ /* 0x000fe20000000000 */
[----:B------:R-:W-:Y:S01]  /*3d00*/  IMAD.IADD R8, R0, 0x1, -R79 ;  /* 0x0000000100087824 */ /* 0x000fe200078e0a4f */
[C---:B------:R-:W-:Y:S01]  /*3d10*/  IADD3 R77, R3.reuse, 0x28, RZ ;  /* 0x00000028034d7810 */ /* 0x040fe20007ffe0ff */
[----:B------:R1:W-:Y:S01]  /*3d20*/  I2F R91, R7 ;  /* 0x00000007005b7306 */ /* 0x0003e20000201400 */
[----:B--2---:R-:W-:Y:S01]  /*3d30*/  HMMA.16816.F32.BF16 R56, R16, R32, R56 ;  /* 0x000000201038723c */ /* 0x004fe20000041838 */
[----:B------:R-:W-:-:S02]  /*3d40*/  IADD3 R76, R3, 0x30, RZ ;  /* 0x00000030034c7810 */ /* 0x000fc40007ffe0ff */
[----:B------:R-:W-:-:S05]  /*3d50*/  ISETP.GE.AND P4, PT, R78, UR12, PT ;  /* 0x0000000c4e007c0c */ /* 0x000fca000bf86270 */
[----:B------:R-:W-:Y:S01]  /*3d60*/  HMMA.16816.F32.BF16 R64, R16, R34, R64 ;  /* 0x000000221040723c */ /* 0x000fe20000041840 */
[----:B------:R-:W2:Y:S01]  /*3d70*/  LDSM.16.M88.4 R32, [R182+0xb000] ;  /* 0x00b00000b620783b */ /* 0x000ea20000000200 */
[----:B-1----:R-:W-:Y:S01]  /*3d80*/  IMAD.MOV.U32 R7, RZ, RZ, R6 ;  /* 0x000000ffff077224 */ /* 0x002fe200078e0006 */
[----:B------:R-:W-:Y:S01]  /*3d90*/  IABS R6, R8 ;  /* 0x0000000800067213 */ /* 0x000fe20000000000 */
[----:B------:R-:W-:-:S04]  /*3da0*/  IMAD.IADD R8, R0, 0x1, -R78 ;  /* 0x0000000100087824 */ /* 0x000fc800078e0a4e */
[C---:B-----5:R-:W-:Y:S01]  /*3db0*/  HMMA.16816.F32.BF16 R60, R16.reuse, R20, R60 ;  /* 0x00000014103c723c */ /* 0x060fe2000004183c */
[----:B------:R1:W-:Y:S07]  /*3dc0*/  I2F R96, R7 ;  /* 0x0000000700607306 */ /* 0x0003ee0000201400 */
[C---:B------:R-:W-:Y:S01]  /*3dd0*/  HMMA.16816.F32.BF16 R48, R16.reuse, R22, R48 ;  /* 0x000000161030723c */ /* 0x040fe20000041830 */
[----:B------:R-:W3:Y:S07]  /*3de0*/  LDSM.16.M88.4 R20, [R182+0xb800] ;  /* 0x00b80000b614783b */ /* 0x000eee0000000200 */
[----:B------:R-:W-:Y:S01]  /*3df0*/  HMMA.16816.F32.BF16 R40, R16, R52, R40 ;  /* 0x000000341028723c */ /* 0x000fe20000041828 */
[----:B-1----:R-:W-:Y:S01]  /*3e00*/  IMAD.MOV.U32 R7, RZ, RZ, R6 ;  /* 0x000000ffff077224 */ /* 0x002fe200078e0006 */
[----:B------:R-:W-:Y:S01]  /*3e10*/  IABS R6, R8 ;  /* 0x0000000800067213 */ /* 0x000fe20000000000 */
[----:B------:R-:W-:-:S02]  /*3e20*/  IMAD.IADD R8, R0, 0x1, -R74 ;  /* 0x0000000100087824 */ /* 0x000fc400078e0a4a */
[----:B------:R1:W-:Y:S03]  /*3e30*/  I2F R101, R7 ;  /* 0x0000000700657306 */ /* 0x0003e60000201400 */
[C---:B------:R-:W-:Y:S05]  /*3e40*/  HMMA.16816.F32.BF16 R36, R12.reuse, R24, R36 ;  /* 0x000000180c24723c */ /* 0x040fea0000041824 */
[----:B------:R5:W-:Y:S03]  /*3e50*/  I2F R97, R6 ;  /* 0x0000000600617306 */ /* 0x000be60000201400 */
[----:B------:R-:W-:Y:S01]  /*3e60*/  HMMA.16816.F32.BF16 R44, R12, R26, R44 ;  /* 0x0000001a0c2c723c */ /* 0x000fe2000004182c */
[----:B------:R-:W-:Y:S01]  /*3e70*/  LDSM.16.M88.4 R24, [R181+0x4000] ;  /* 0x00400000b518783b */ /* 0x000fe20000000200 */
[----:B-1----:R-:W-:-:S06]  /*3e80*/  IMAD.IADD R7, R0, 0x1, -R73 ;  /* 0x0000000100077824 */ /* 0x002fcc00078e0a49 */
[----:B------:R-:W-:Y:S01]  /*3e90*/  HMMA.16816.F32.BF16 R52, R16, R54, R68 ;  /* 0x000000361034723c */ /* 0x000fe20000041844 */
[----:B------:R-:W-:Y:S01]  /*3ea0*/  IABS R7, R7 ;  /* 0x0000000700077213 */ /* 0x000fe20000000000 */
[----:B-----5:R-:W-:-:S03]  /*3eb0*/  IMAD.IADD R6, R0, 0x1, -R72 ;  /* 0x0000000100067824 */ /* 0x020fc600078e0a48 */
[----:B------:R1:W-:Y:S02]  /*3ec0*/  I2F R100, R7 ;  /* 0x0000000700647306 */ /* 0x0003e40000201400 */
[----:B------:R-:W-:Y:S01]  /*3ed0*/  IMAD.IADD R16, R0, 0x1, -R83 ;  /* 0x0000000100107824 */ /* 0x000fe200078e0a53 */
[----:B--2---:R-:W-:Y:S01]  /*3ee0*/  HMMA.16816.F32.BF16 R56, R12, R32, R56 ;  /* 0x000000200c38723c */ /* 0x004fe20000041838 */
[----:B------:R-:W-:-:S07]  /*3ef0*/  IABS R6, R6 ;  /* 0x0000000600067213 */ /* 0x000fce0000000000 */
[----:B------:R-:W-:Y:S01]  /*3f00*/  HMMA.16816.F32.BF16 R64, R12, R34, R64 ;  /* 0x000000220c40723c */ /* 0x000fe20000041840 */
[----:B------:R-:W-:Y:S01]  /*3f10*/  LDSM.16.M88.4 R32, [R181+0x4800] ;  /* 0x00480000b520783b */ /* 0x000fe20000000200 */
[----:B-1----:R-:W-:Y:S01]  /*3f20*/  IMAD.MOV.U32 R7, RZ, RZ, R6 ;  /* 0x000000ffff077224 */ /* 0x002fe200078e0006 */
[----:B------:R-:W-:Y:S01]  /*3f30*/  IABS R6, R8 ;  /* 0x0000000800067213 */ /* 0x000fe20000000000 */
[----:B------:R-:W-:-:S04]  /*3f40*/  IMAD.IADD R8, R0, 0x1, -R75 ;  /* 0x0000000100087824 */ /* 0x000fc800078e0a4b */
[C---:B---3--:R-:W-:Y:S01]  /*3f50*/  HMMA.16816.F32.BF16 R68, R12.reuse, R20, R60 ;  /* 0x000000140c44723c */ /* 0x048fe2000004183c */
[----:B------:R1:W-:Y:S07]  /*3f60*/  I2F R102, R7 ;  /* 0x0000000700667306 */ /* 0x0003ee0000201400 */
[C---:B------:R-:W-:Y:S08]  /*3f70*/  HMMA.16816.F32.BF16 R40, R12.reuse, R28, R40 ;  /* 0x0000001c0c28723c */ /* 0x040ff00000041828 */
[C---:B------:R-:W-:Y:S01]  /*3f80*/  HMMA.16816.F32.BF16 R52, R12.reuse, R30, R52 ;  /* 0x0000001e0c34723c */ /* 0x040fe20000041834 */
[----:B-1----:R-:W-:Y:S01]  /*3f90*/  IMAD.MOV.U32 R7, RZ, RZ, R6 ;  /* 0x000000ffff077224 */ /* 0x002fe200078e0006 */
[----:B------:R-:W-:Y:S01]  /*3fa0*/  IABS R6, R8 ;  /* 0x0000000800067213 */ /* 0x000fe20000000000 */
[----:B------:R-:W-:Y:S01]  /*3fb0*/  IMAD.IADD R8, R0, 0x1, -R77 ;  /* 0x0000000100087824 */ /* 0x000fe200078e0a4d */
[----:B------:R-:W-:Y:S01]  /*3fc0*/  LDSM.16.M88.4 R28, [R181+0x5000] ;  /* 0x00500000b51c783b */ /* 0x000fe20000000200 */
[----:B------:R1:W-:Y:S03]  /*3fd0*/  I2F R98, R7 ;  /* 0x0000000700627306 */ /* 0x0003e60000201400 */
[----:B------:R-:W-:Y:S01]  /*3fe0*/  HMMA.16816.F32.BF16 R60, R12, R22, R48 ;  /* 0x000000160c3c723c */ /* 0x000fe20000041830 */
[----:B-1----:R-:W-:Y:S01]  /*3ff0*/  IMAD.MOV.U32 R7, RZ, RZ, R6 ;  /* 0x000000ffff077224 */ /* 0x002fe200078e0006 */
[----:B------:R-:W-:-:S02]  /*4000*/  IABS R6, R8 ;  /* 0x0000000800067213 */ /* 0x000fc40000000000 */
[----:B------:R-:W1:Y:S01]  /*4010*/  LDSM.16.M88.4 R8, [R185+0x4000] ;  /* 0x00400000b908783b */ /* 0x000e620000000200 */
[----:B------:R2:W-:Y:S08]  /*4020*/  I2F R99, R7 ;  /* 0x0000000700637306 */ /* 0x0005f00000201400 */
[----:B------:R3:W-:Y:S01]  /*4030*/  I2F R95, R6 ;  /* 0x00000006005f7306 */ /* 0x0007e20000201400 */
[----:B--2---:R-:W-:-:S05]  /*4040*/  IMAD.IADD R7, R0, 0x1, -R81 ;  /* 0x0000000100077824 */ /* 0x004fca00078e0a51 */
[----:B------:R-:W-:Y:S01]  /*4050*/  IABS R7, R7 ;  /* 0x0000000700077213 */ /* 0x000fe20000000000 */
[----:B---3--:R-:W-:-:S03]  /*4060*/  IMAD.IADD R6, R0, 0x1, -R76 ;  /* 0x0000000100067824 */ /* 0x008fc600078e0a4c */
[----:B------:R2:W-:Y:S02]  /*4070*/  I2F R93, R7 ;  /* 0x00000007005d7306 */ /* 0x0005e40000201400 */
[----:B------:R-:W-:Y:S01]  /*4080*/  IABS R6, R6 ;  /* 0x0000000600067213 */ /* 0x000fe20000000000 */
[----:B-1----:R-:W-:Y:S04]  /*4090*/  HMMA.16816.F32.BF16 R40, R8, R32, R40 ;  /* 0x000000200828723c */ /* 0x002fe80000041828 */
[----:B--2---:R-:W-:Y:S01]  /*40a0*/  IMAD.MOV.U32 R7, RZ, RZ, R6 ;  /* 0x000000ffff077224 */ /* 0x004fe200078e0006 */
[----:B------:R-:W-:Y:S01]  /*40b0*/  IABS R6, R16 ;  /* 0x0000001000067213 */ /* 0x000fe20000000000 */
[C---:B------:R-:W-:Y:S02]  /*40c0*/  IMAD.IADD R16, R0.reuse, 0x1, -R84 ;  /* 0x0000000100107824 */ /* 0x040fe400078e0a54 */
[----:B------:R1:W-:Y:S02]  /*40d0*/  I2F R90, R7 ;  /* 0x00000007005a7306 */ /* 0x0003e40000201400 */
[----:B-1----:R-:W-:Y:S01]  /*40e0*/  IMAD.MOV.U32 R7, RZ, RZ, R6 ;  /* 0x000000ffff077224 */ /* 0x002fe200078e0006 */
[----:B------:R-:W-:Y:S01]  /*40f0*/  IABS R6, R16 ;  /* 0x0000001000067213 */ /* 0x000fe20000000000 */
[C---:B------:R-:W-:Y:S01]  /*4100*/  IMAD.IADD R16, R0.reuse, 0x1, -R80 ;  /* 0x0000000100107824 */ /* 0x040fe200078e0a50 */
[----:B------:R-:W-:-:S03]  /*4110*/  IADD3 R0, R0, 0x8, RZ ;  /* 0x0000000800007810 */ /* 0x000fc60007ffe0ff */
[----:B------:R1:W-:Y:S02]  /*4120*/  I2F R89, R7 ;  /* 0x0000000700597306 */ /* 0x0003e40000201400 */
[C---:B------:R-:W-:Y:S02]  /*4130*/  IMAD.IADD R12, R0.reuse, 0x1, -R85 ;  /* 0x00000001000c7824 */ /* 0x040fe400078e0a55 */
[----:B-1----:R-:W-:Y:S01]  /*4140*/  IMAD.MOV.U32 R7, RZ, RZ, R6 ;  /* 0x000000ffff077224 */ /* 0x002fe200078e0006 */
[----:B------:R-:W-:Y:S02]  /*4150*/  IABS R6, R16 ;  /* 0x0000001000067213 */ /* 0x000fe40000000000 */
[C---:B------:R-:W-:Y:S01]  /*4160*/  HMMA.16816.F32.BF16 R16, R8.reuse, R24, R36 ;  /* 0x000000180810723c */ /* 0x040fe20000041824 */
[----:B------:R1:W-:Y:S07]  /*4170*/  I2F R88, R7 ;  /* 0x0000000700587306 */ /* 0x0003ee0000201400 */
[C---:B------:R-:W-:Y:S01]  /*4180*/  HMMA.16816.F32.BF16 R24, R8.reuse, R26, R44 ;  /* 0x0000001a0818723c */ /* 0x040fe2000004182c */
[----:B------:R2:W-:Y:S07]  /*4190*/  I2F R86, R6 ;  /* 0x0000000600567306 */ /* 0x0005ee0000201400 */
[----:B------:R-:W-:Y:S01]  /*41a0*/  HMMA.16816.F32.BF16 R44, R8, R34, R52 ;  /* 0x00000022082c723c */ /* 0x000fe20000041834 */
[----:B-1----:R-:W-:-:S05]  /*41b0*/  IMAD.IADD R7, R0, 0x1, -R3 ;  /* 0x0000000100077824 */ /* 0x002fca00078e0a03 */
[----:B------:R-:W-:Y:S02]  /*41c0*/  IABS R7, R7 ;  /* 0x0000000700077213 */ /* 0x000fe40000000000 */
[----:B----4-:R-:W-:Y:S01]  /*41d0*/  FFMA.FTZ R13, R94, -UR4, R16 ;  /* 0x800000045e0d7c23 */ /* 0x010fe20008010010 */
[C---:B------:R-:W-:Y:S01]  /*41e0*/  HMMA.16816.F32.BF16 R36, R8.reuse, R28, R56 ;  /* 0x0000001c0824723c */ /* 0x040fe20000041838 */
[----:B--2---:R-:W-:Y:S01]  /*41f0*/  IMAD.IADD R6, R0, 0x1, -R87 ;  /* 0x0000000100067824 */ /* 0x004fe200078e0a57 */
[----:B------:R1:W2:Y:S04]  /*4200*/  I2F R14, R7 ;  /* 0x00000007000e7306 */ /* 0x0002a80000201400 */
[----:B------:R-:W-:Y:S02]  /*4210*/  IABS R6, R6 ;  /* 0x0000000600067213 */ /* 0x000fe40000000000 */
[----:B------:R-:W-:Y:S03]  /*4220*/  HMMA.16816.F32.BF16 R28, R8, R30, R64 ;  /* 0x0000001e081c723c */ /* 0x000fe60000041840 */
[----:B-1----:R-:W-:Y:S01]  /*4230*/  IMAD.MOV.U32 R7, RZ, RZ, R6 ;  /* 0x000000ffff077224 */ /* 0x002fe200078e0006 */
[----:B------:R-:W-:Y:S01]  /*4240*/  IABS R6, R12 ;  /* 0x0000000c00067213 */ /* 0x000fe20000000000 */
[----:B--2---:R-:W-:-:S02]  /*4250*/  FFMA.FTZ R12, R14, -UR4, R18 ;  /* 0x800000040e0c7c23 */ /* 0x004fc40008010012 */
[----:B------:R1:W2:Y:S01]  /*4260*/  I2F R15, R7 ;  /* 0x00000007000f7306 */ /* 0x0002a20000201400 */
[----:B------:R-:W-:Y:S02]  /*4270*/  FFMA.FTZ R14, R92, -UR4, R17 ;  /* 0x800000045c0e7c23 */ /* 0x000fe40008010011 */
[----:B------:R-:W-:-:S05]  /*4280*/  FSEL R49, R12, -INF , !P2 ;  /* 0xff8000000c317808 */ /* 0x000fca0005000000 */
[----:B------:R-:W3:Y:S01]  /*4290*/  I2F R20, R6 ;  /* 0x0000000600147306 */ /* 0x000ee20000201400 */
[C---:B-1----:R-:W-:Y:S02]  /*42a0*/  IMAD.IADD R7, R0.reuse, 0x1, -R82 ;  /* 0x0000000100077824 */ /* 0x042fe400078e0a52 */
[----:B--2---:R-:W-:Y:S02]  /*42b0*/  FFMA.FTZ R12, R15, -UR4, R19 ;  /* 0x800000040f0c7c23 */ /* 0x004fe40008010013 */
[----:B------:R-:W1:Y:S01]  /*42c0*/  LDSM.16.M88.4 R16, [R181+0x5800] ;  /* 0x00580000b510783b */ /* 0x000e620000000200 */
[----:B------:R-:W-:Y:S01]  /*42d0*/  IABS R3, R7 ;  /* 0x0000000700037213 */ /* 0x000fe20000000000 */
[----:B------:R-:W-:Y:S01]  /*42e0*/  IMAD.IADD R7, R0, 0x1, -R79 ;  /* 0x0000000100077824 */ /* 0x000fe200078e0a4f */
[----:B------:R-:W-:Y:S01]  /*42f0*/  FSEL R48, R12, -INF , !P1 ;  /* 0xff8000000c307808 */ /* 0x000fe20004800000 */
[----:B---3--:R-:W-:Y:S01]  /*4300*/  FFMA.FTZ R12, R20, -UR4, R26 ;  /* 0x80000004140c7c23 */ /* 0x008fe2000801001a */
[----:B------:R-:W-:-:S04]  /*4310*/  DEPBAR.LE SB0, 0x0 ;  /* 0x000080000000791a */ /* 0x000fc80000000000 */
[----:B------:R-:W-:Y:S01]  /*4320*/  IMAD.MOV.U32 R6, RZ, RZ, R3 ;  /* 0x000000ffff067224 */ /* 0x000fe200078e0003 */
[----:B------:R-:W-:Y:S01]  /*4330*/  IABS R3, R7 ;  /* 0x0000000700037213 */ /* 0x000fe20000000000 */
[----:B------:R-:W-:Y:S01]  /*4340*/  IMAD.IADD R7, R0, 0x1, -R78 ;  /* 0x0000000100077824 */ /* 0x000fe200078e0a4e */
[----:B------:R-:W-:Y:S01]  /*4350*/  FSEL R50, R12, -INF , !P0 ;  /* 0xff8000000c327808 */ /* 0x000fe20004000000 */
[----:B------:R2:W3:Y:S01]  /*4360*/  I2F R21, R6 ;  /* 0x0000000600157306 */ /* 0x0004e20000201400 */
[----:B------:R-:W-:Y:S02]  /*4370*/  FFMA.FTZ R15, R101, -UR4, R40 ;  /* 0x80000004650f7c23 */ /* 0x000fe40008010028 */
[----:B--2---:R-:W-:Y:S01]  /*4380*/  IMAD.MOV.U32 R6, RZ, RZ, R3 ;  /* 0x000000ffff067224 */ /* 0x004fe200078e0003 */
[----:B------:R-:W-:Y:S01]  /*4390*/  IABS R3, R7 ;  /* 0x0000000700037213 */ /* 0x000fe20000000000 */
[----:B------:R-:W-:Y:S01]  /*43a0*/  IMAD.IADD R7, R0, 0x1, -R73 ;  /* 0x0000000100077824 */ /* 0x000fe200078e0a49 */
[----:B------:R-:W-:-:S02]  /*43b0*/  FSEL R73, R13, -INF , !P2 ;  /* 0xff8000000d497808 */ /* 0x000fc40005000000 */
[----:B------:R2:W-:Y:S01]  /*43c0*/  I2F R23, R6 ;  /* 0x0000000600177306 */ /* 0x0005e20000201400 */
[----:B------:R-:W-:Y:S01]  /*43d0*/  FFMA.FTZ R13, R91, -UR4, R24 ;  /* 0x800000045b0d7c23 */ /* 0x000fe20008010018 */
[----:B------:R-:W-:Y:S01]  /*43e0*/  BAR.SYNC.DEFER_BLOCKING 0x0 ;  /* 0x0000000000007b1d */ /* 0x000fe20000010000 */
[----:B------:R-:W-:Y:S01]  /*43f0*/  ISETP.GE.AND P2, PT, R72, UR12, PT ;  /* 0x0000000c48007c0c */ /* 0x000fe2000bf46270 */
[----:B---3--:R-:W-:-:S05]  /*4400*/  FFMA.FTZ R12, R21, -UR4, R27 ;  /* 0x80000004150c7c23 */ /* 0x008fca000801001b */
[----:B------:R-:W-:Y:S01]  /*4410*/  FSEL R56, R12, -INF , !P6 ;  /* 0xff8000000c387808 */ /* 0x000fe20007000000 */
[----:B--2---:R-:W-:Y:S01]  /*4420*/  IMAD.MOV.U32 R6, RZ, RZ, R3 ;  /* 0x000000ffff067224 */ /* 0x004fe200078e0003 */
[----:B------:R-:W-:Y:S01]  /*4430*/  IABS R3, R7 ;  /* 0x0000000700037213 */ /* 0x000fe20000000000 */
[----:B------:R-:W-:Y:S01]  /*4440*/  IMAD.IADD R7, R0, 0x1, -R72 ;  /* 0x0000000100077824 */ /* 0x000fe200078e0a48 */
[----:B------:R-:W-:Y:S01]  /*4450*/  FSEL R72, R14, -INF , !P1 ;  /* 0xff8000000e487808 */ /* 0x000fe20004800000 */
[----:B------:R2:W3:Y:S01]  /*4460*/  I2F R22, R6 ;  /* 0x0000000600167306 */ /* 0x0004e20000201400 */
[----:B------:R-:W-:Y:S01]  /*4470*/  ISETP.GE.AND P1, PT, R74, UR12, PT ;  /* 0x0000000c4a007c0c */ /* 0x000fe2000bf26270 */
[----:B------:R-:W-:-:S05]  /*4480*/  FFMA.FTZ R14, R97, -UR4, R41 ;  /* 0x80000004610e7c23 */ /* 0x000fca0008010029 */
[----:B------:R-:W-:Y:S01]  /*4490*/  FSEL R78, R14, -INF , !P4 ;  /* 0xff8000000e4e7808 */ /* 0x000fe20006000000 */
[----:B--2---:R-:W-:Y:S01]  /*44a0*/  IMAD.MOV.U32 R6, RZ, RZ, R3 ;  /* 0x000000ffff067224 */ /* 0x004fe200078e0003 */
[----:B------:R-:W-:Y:S01]  /*44b0*/  IABS R3, R7 ;  /* 0x0000000700037213 */ /* 0x000fe20000000000 */
[----:B------:R-:W-:Y:S01]  /*44c0*/  IMAD.IADD R7, R0, 0x1, -R74 ;  /* 0x0000000100077824 */ /* 0x000fe200078e0a4a */
[----:B------:R-:W-:Y:S01]  /*44d0*/  FSEL R74, R13, -INF , !P0 ;  /* 0xff8000000d4a7808 */ /* 0x000fe20004000000 */
[----:B------:R2:W4:Y:S01]  /*44e0*/  I2F R33, R6 ;  /* 0x0000000600217306 */ /* 0x0005220000201400 */
[----:B------:R-:W-:Y:S01]  /*44f0*/  FFMA.FTZ R13, R96, -UR4, R25 ;  /* 0x80000004600d7c23 */ /* 0x000fe20008010019 */
[----:B------:R-:W-:Y:S01]  /*4500*/  ISETP.GE.AND P0, PT, R75, UR12, PT ;  /* 0x0000000c4b007c0c */ /* 0x000fe2000bf06270 */
[----:B---3--:R-:W-:Y:S01]  /*4510*/  FFMA.FTZ R12, R22, -UR4, R43 ;  /* 0x80000004160c7c23 */ /* 0x008fe2000801002b */
[----:B-1----:R-:W-:Y:S02]  /*4520*/  HMMA.16816.F32.BF16 R24, R8, R16, R68 ;  /* 0x000000100818723c */ /* 0x002fe40000041844 */
[----:B------:R-:W-:Y:S01]  /*4530*/  FSEL R51, R13, -INF , !P6 ;  /* 0xff8000000d337808 */ /* 0x000fe20007000000 */
[----:B------:R-:W-:Y:S01]  /*4540*/  FFMA.FTZ R13, R23, -UR4, R42 ;  /* 0x80000004170d7c23 */ /* 0x000fe2000801002a */
[----:B------:R-:W-:-:S02]  /*4550*/  FSEL R58, R12, -INF , !P4 ;  /* 0xff8000000c3a7808 */ /* 0x000fc40006000000 */
[----:B------:R-:W-:Y:S02]  /*4560*/  ISETP.GE.AND P6, PT, R77, UR12, PT ;  /* 0x0000000c4d007c0c */ /* 0x000fe4000bfc6270 */
[----:B------:R-:W-:Y:S01]  /*4570*/  FSEL R59, R13, -INF , !P5 ;  /* 0xff8000000d3b7808 */ /* 0x000fe20006800000 */
[----:B------:R-:W-:Y:S01]  /*4580*/  FFMA.FTZ R13, R100, -UR4, R44 ;  /* 0x80000004640d7c23 */ /* 0x000fe2000801002c */
[----:B------:R-:W-:Y:S01]  /*4590*/  ISETP.GE.AND P4, PT, R76, UR12, PT ;  /* 0x0000000c4c007c0c */ /* 0x000fe2000bf86270 */
[----:B--2---:R-:W-:Y:S01]  /*45a0*/  IMAD.MOV.U32 R6, RZ, RZ, R3 ;  /* 0x000000ffff067224 */ /* 0x004fe200078e0003 */
[----:B------:R-:W-:Y:S01]  /*45b0*/  IABS R3, R7 ;  /* 0x0000000700037213 */ /* 0x000fe20000000000 */
[----:B------:R-:W-:Y:S02]  /*45c0*/  IMAD.IADD R7, R0, 0x1, -R75 ;  /* 0x0000000100077824 */ /* 0x000fe400078e0a4b */
[----:B------:R1:W-:Y:S01]  /*45d0*/  I2F R35, R6 ;  /* 0x0000000600237306 */ /* 0x0003e20000201400 */
[----:B----4-:R-:W-:-:S05]  /*45e0*/  FFMA.FTZ R12, R33, -UR4, R46 ;  /* 0x80000004210c7c23 */ /* 0x010fca000801002e */
[----:B------:R-:W-:-:S03]  /*45f0*/  FSEL R57, R12, -INF , !P3 ;  /* 0xff8000000c397808 */ /* 0x000fc60005800000 */
[----:B------:R-:W-:Y:S02]  /*4600*/  FFMA.FTZ R17, R90, -UR4, R24 ;  /* 0x800000045a117c23 */ /* 0x000fe40008010018 */
[----:B------:R-:W-:-:S03]  /*4610*/  FFMA.FTZ R16, R89, -UR4, R25 ;  /* 0x8000000459107c23 */ /* 0x000fc60008010019 */
[----:B------:R-:W-:Y:S01]  /*4620*/  FSEL R169, R17, -INF , !P4 ;  /* 0xff80000011a97808 */ /* 0x000fe20006000000 */
[----:B-1----:R-:W-:Y:S01]  /*4630*/  IMAD.MOV.U32 R6, RZ, RZ, R3 ;  /* 0x000000ffff067224 */ /* 0x002fe200078e0003 */
[----:B------:R-:W-:Y:S01]  /*4640*/  IABS R3, R7 ;  /* 0x0000000700037213 */ /* 0x000fe20000000000 */
[C---:B------:R-:W-:Y:S01]  /*4650*/  IMAD.IADD R7, R0.reuse, 0x1, -R77 ;  /* 0x0000000100077824 */ /* 0x040fe200078e0a4d */
[----:B------:R-:W-:Y:S01]  /*4660*/  FSEL R77, R15, -INF , !P5 ;  /* 0xff8000000f4d7808 */ /* 0x000fe20006800000 */
[----:B------:R1:W-:Y:S01]  /*4670*/  I2F R32, R6 ;  /* 0x0000000600207306 */ /* 0x0003e20000201400 */
[----:B------:R-:W-:Y:S01]  /*4680*/  ISETP.GE.AND P5, PT, R81, UR12, PT ;  /* 0x0000000c51007c0c */ /* 0x000fe2000bfa6270 */
[----:B-1----:R-:W-:Y:S01]  /*4690*/  IMAD.MOV.U32 R6, RZ, RZ, R3 ;  /* 0x000000ffff067224 */ /* 0x002fe200078e0003 */
[----:B------:R-:W-:Y:S01]  /*46a0*/  IABS R3, R7 ;  /* 0x0000000700037213 */ /* 0x000fe20000000000 */
[----:B------:R-:W-:-:S04]  /*46b0*/  IMAD.IADD R7, R0, 0x1, -R81 ;  /* 0x0000000100077824 */ /* 0x000fc800078e0a51 */
[----:B------:R1:W-:Y:S02]  /*46c0*/  I2F R34, R6 ;  /* 0x0000000600227306 */ /* 0x0003e40000201400 */
[----:B-1----:R-:W-:Y:S01]  /*46d0*/  IMAD.MOV.U32 R6, RZ, RZ, R3 ;  /* 0x000000ffff067224 */ /* 0x002fe200078e0003 */
[----:B------:R-:W-:Y:S01]  /*46e0*/  IABS R3, R7 ;  /* 0x0000000700037213 */ /* 0x000fe20000000000 */
[----:B------:R-:W-:Y:S01]  /*46f0*/  IMAD.IADD R7, R0, 0x1, -R76 ;  /* 0x0000000100077824 */ /* 0x000fe200078e0a4c */
[----:B------:R-:W-:-:S03]  /*4700*/  FSEL R76, R13, -INF , !P3 ;  /* 0xff8000000d4c7808 */ /* 0x000fc60005800000 */
[----:B------:R1:W2:Y:S01]  /*4710*/  I2F R23, R6 ;  /* 0x0000000600177306 */ /* 0x0002a20000201400 */
[----:B------:R-:W-:Y:S01]  /*4720*/  HMMA.16816.F32.BF16 R12, R8, R18, R60 ;  /* 0x00000012080c723c */ /* 0x000fe2000004183c */
[----:B------:R-:W-:-:S04]  /*4730*/  ISETP.GE.AND P3, PT, R83, UR12, PT ;  /* 0x0000000c53007c0c */ /* 0x000fc8000bf66270 */
[----:B------:R-:W-:Y:S02]  /*4740*/  FSEL R171, R16, -INF , !P3 ;  /* 0xff80000010ab7808 */ /* 0x000fe40005800000 */
[----:B------:R-:W-:Y:S02]  /*4750*/  FFMA.FTZ R9, R102, -UR4, R45 ;  /* 0x8000000466097c23 */ /* 0x000fe4000801002d */
[----:B------:R-:W-:Y:S02]  /*4760*/  FFMA.FTZ R10, R98, -UR4, R36 ;  /* 0x80000004620a7c23 */ /* 0x000fe40008010024 */
[----:B------:R-:W-:Y:S01]  /*4770*/  FFMA.FTZ R19, R95, -UR4, R28 ;  /* 0x800000045f137c23 */ /* 0x000fe2000801001c */
[----:B------:R-:W-:Y:S01]  /*4780*/  FSEL R66, R9, -INF , !P2 ;  /* 0xff80000009427808 */ /* 0x000fe20005000000 */
[----:B------:R-:W-:Y:S01]  /*4790*/  FFMA.FTZ R18, R93, -UR4, R29 ;  /* 0x800000045d127c23 */ /* 0x000fe2000801001d */
[----:B------:R-:W-:Y:S01]  /*47a0*/  FSEL R172, R10, -INF , !P1 ;  /* 0xff8000000aac7808 */ /* 0x000fe20004800000 */
[----:B-1----:R-:W-:Y:S01]  /*47b0*/  IMAD.MOV.U32 R6, RZ, RZ, R3 ;  /* 0x000000ffff067224 */ /* 0x002fe200078e0003 */
[----:B------:R-:W-:Y:S01]  /*47c0*/  IABS R3, R7 ;  /* 0x0000000700037213 */ /* 0x000fe20000000000 */
[----:B------:R-:W-:Y:S01]  /*47d0*/  IMAD.IADD R7, R0, 0x1, -R83 ;  /* 0x0000000100077824 */ /* 0x000fe200078e0a53 */
[----:B------:R-:W-:Y:S01]  /*47e0*/  FSEL R166, R19, -INF , !P6 ;  /* 0xff80000013a67808 */ /* 0x000fe20007000000 */
[----:B------:R1:W3:Y:S01]  /*47f0*/  I2F R21, R6 ;  /* 0x0000000600157306 */ /* 0x0002e20000201400 */
[----:B--2---:R-:W-:Y:S01]  /*4800*/  FFMA.FTZ R10, R23, -UR4, R30 ;  /* 0x80000004170a7c23 */ /* 0x004fe2000801001e */
[----:B------:R-:W-:-:S03]  /*4810*/  FSEL R168, R18, -INF , !P5 ;  /* 0xff80000012a87808 */ /* 0x000fc60006800000 */
[----:B------:R-:W-:Y:S01]  /*4820*/  FFMA.FTZ R12, R88, -UR4, R12 ;  /* 0x80000004580c7c23 */ /* 0x000fe2000801000c */
[----:B------:R-:W-:Y:S01]  /*4830*/  FSEL R152, R10, -INF , !P6 ;  /* 0xff8000000a987808 */ /* 0x000fe20007000000 */
[----:B------:R-:W-:Y:S02]  /*4840*/  FFMA.FTZ R13, R86, -UR4, R13 ;  /* 0x80000004560d7c23 */ /* 0x000fe4000801000d */
[----:B-1----:R-:W-:Y:S01]  /*4850*/  IMAD.MOV.U32 R6, RZ, RZ, R3 ;  /* 0x000000ffff067224 */ /* 0x002fe200078e0003 */
[----:B------:R-:W-:Y:S01]  /*4860*/  IABS R3, R7 ;  /* 0x0000000700037213 */ /* 0x000fe20000000000 */
[C---:B------:R-:W-:Y:S02]  /*4870*/  IMAD.IADD R7, R0.reuse, 0x1, -R84 ;  /* 0x0000000100077824 */ /* 0x040fe400078e0a54 */
[----:B------:R1:W2:Y:S01]  /*4880*/  I2F R20, R6 ;  /* 0x0000000600147306 */ /* 0x0002a20000201400 */
[----:B------:R-:W-:Y:S02]  /*4890*/  IMAD.IADD R0, R0, 0x1, -R80 ;  /* 0x0000000100007824 */ /* 0x000fe400078e0a50 */
[----:B---3--:R-:W-:-:S03]  /*48a0*/  FFMA.FTZ R9, R21, -UR4, R31 ;  /* 0x8000000415097c23 */ /* 0x008fc6000801001f */
[----:B------:R-:W-:Y:S02]  /*48b0*/  IABS R0, R0 ;  /* 0x0000000000007213 */ /* 0x000fe40000000000 */
[----:B------:R-:W-:-:S04]  /*48c0*/  FSEL R153, R9, -INF , !P5 ;  /* 0xff80000009997808 */ /* 0x000fc80006800000 */
[----:B------:R-:W3:Y:S01]  /*48d0*/  I2F R0, R0 ;  /* 0x0000000000007306 */ /* 0x000ee20000201400 */
[----:B-1----:R-:W-:Y:S01]  /*48e0*/  IMAD.MOV.U32 R6, RZ, RZ, R3 ;  /* 0x000000ffff067224 */ /* 0x002fe200078e0003 */
[----:B------:R-:W-:Y:S01]  /*48f0*/  IABS R3, R7 ;  /* 0x0000000700037213 */ /* 0x000fe20000000000 */
[----:B------:R-:W-:-:S05]  /*4900*/  FFMA.FTZ R7, R32, -UR4, R38 ;  /* 0x8000000420077c23 */ /* 0x000fca0008010026 */
[----:B------:R1:W4:Y:S01]  /*4910*/  I2F R11, R6 ;  /* 0x00000006000b7306 */ /* 0x0003220000201400 */
[----:B------:R-:W-:Y:S01]  /*4920*/  FSEL R167, R7, -INF , !P1 ;  /* 0xff80000007a77808 */ /* 0x000fe20004800000 */
[----:B--2---:R-:W-:Y:S01]  /*4930*/  FFMA.FTZ R7, R20, -UR4, R26 ;  /* 0x8000000414077c23 */ /* 0x004fe2000801001a */
[----:B------:R-:W-:-:S05]  /*4940*/  ISETP.GE.AND P1, PT, R80, UR12, PT ;  /* 0x0000000c50007c0c */ /* 0x000fca000bf26270 */
[----:B------:R2:W5:Y:S01]  /*4950*/  I2F R8, R3 ;  /* 0x0000000300087306 */ /* 0x0005620000201400 */
[----:B---3--:R-:W-:Y:S01]  /*4960*/  FFMA.FTZ R0, R0, -UR4, R15 ;  /* 0x8000000400007c23 */ /* 0x008fe2000801000f */
[----:B------:R-:W-:Y:S02]  /*4970*/  FSEL R154, R7, -INF , !P4 ;  /* 0xff800000079a7808 */ /* 0x000fe40006000000 */
[----:B------:R-:W-:Y:S02]  /*4980*/  FSEL R174, R13, -INF , !P1 ;  /* 0xff8000000dae7808 */ /* 0x000fe40004800000 */
[----:B------:R-:W-:Y:S01]  /*4990*/  FSEL R170, R0, -INF , !P1 ;  /* 0xff80000000aa7808 */ /* 0x000fe20004800000 */
[----:B-1----:R-:W-:Y:S02]  /*49a0*/  FFMA.FTZ R6, R35, -UR4, R47 ;  /* 0x8000000423067c23 */ /* 0x002fe4000801002f */
[----:B----4-:R-:W-:-:S03]  /*49b0*/  FFMA.FTZ R11, R11, -UR4, R27 ;  /* 0x800000040b0b7c23 */ /* 0x010fc6000801001b */
[----:B------:R-:W-:Y:S01]  /*49c0*/  FSEL R67, R6, -INF , !P2 ;  /* 0xff80000006437808 */ /* 0x000fe20005000000 */
[----:B------:R-:W-:Y:S01]  /*49d0*/  FFMA.FTZ R6, R99, -UR4, R37 ;  /* 0x8000000463067c23 */ /* 0x000fe20008010025 */
[----:B------:R-:W-:Y:S01]  /*49e0*/  ISETP.GE.AND P2, PT, R84, UR12, PT ;  /* 0x0000000c54007c0c */ /* 0x000fe2000bf46270 */
[----:B--2---:R-:W-:Y:S01]  /*49f0*/  FFMA.FTZ R3, R34, -UR4, R39 ;  /* 0x8000000422037c23 */ /* 0x004fe20008010027 */
[----:B------:R-:W-:Y:S01]  /*4a00*/  FSEL R164, R11, -INF , !P3 ;  /* 0xff8000000ba47808 */ /* 0x000fe20005800000 */
[----:B-----5:R-:W-:Y:S01]  /*4a10*/  FFMA.FTZ R8, R8, -UR4, R14 ;  /* 0x8000000408087c23 */ /* 0x020fe2000801000e */
[----:B------:R-:W-:Y:S02]  /*4a20*/  FSEL R155, R6, -INF , !P0 ;  /* 0xff800000069b7808 */ /* 0x000fe40004000000 */
[----:B------:R-:W-:Y:S02]  /*4a30*/  FSEL R113, R3, -INF , !P0 ;  /* 0xff80000003717808 */ /* 0x000fe40004000000 */
[----:B------:R-:W-:-:S02]  /*4a40*/  PLOP3.LUT P0, PT, PT, PT, UP0, 0x80, 0x0 ;  /* 0x000000000000781c */ /* 0x000fc40003f0f008 */
[----:B------:R-:W-:Y:S02]  /*4a50*/  FSEL R173, R12, -INF , !P2 ;  /* 0xff8000000cad7808 */ /* 0x000fe40005000000 */
[----:B------:R-:W-:-:S09]  /*4a60*/  FSEL R165, R8, -INF , !P2 ;  /* 0xff80000008a57808 */ /* 0x000fd20005000000 */
        /* <DEDUP_REMOVED lines=26> */
[C---:B------:R-:W-:Y:S01]  /*4c10*/  IADD3 R0, P5, R3.reuse, UR27, RZ ;  /* 0x0000001b03007c10 */ /* 0x040fe2000ffbe0ff */
        /* <DEDUP_REMOVED lines=25> */
[----:B------:R-:W-:Y:S02]  /*4db0*/  @!P2 LEA.HI.X R15, R3, c[0x0][0x16c], R6, 0x1, P1 ;  /* 0x00005b00030faa11 */ /* 0x000fe400008f0c06 */
[----:B------:R-:W-:Y:S02]  /*4dc0*/  IADD3.X R6, R6, UR20, RZ, P5, !PT ;  /* 0x0000001406067c10 */ /* 0x000fe4000affe4ff */
[C---:B-----5:R-:W-:Y:S01]  /*4dd0*/  @!P3 LEA R12, P5, R0.reuse, c[0x0][0x168], 0x1 ;  /* 0x00005a00000cba11 */ /* 0x060fe200078a08ff */
[----:B------:R-:W-:Y:S01]  /*4de0*/  @!PT LDS RZ, [RZ] ;  /* 0x00000000fffff984 */ /* 0x000fe20000000800 */
[----:B------:R-:W-:Y:S01]  /*4df0*/  @!PT LDS RZ, [RZ] ;  /* 0x00000000fffff984 */ /* 0x000fe20000000800 */
[----:B------:R-:W-:Y:S01]  /*4e00*/  @!PT LDS RZ, [RZ] ;  /* 0x00000000fffff984 */ /* 0x000fe20000000800 */
[----:B------:R4:W-:Y:S01]  /*4e10*/  @!P2 LDGSTS.E.BYPASS.LTC128B.128 [R199+0xa800], [R14.64+0x100] ;  /* 0x0a8001000ec7afae */ /* 0x0009e2000b901d50 */
[C---:B---3--:R-:W-:Y:S02]  /*4e20*/  @!P2 LEA R10, P1, R0.reuse, c[0x0][0x168], 0x1 ;  /* 0x00005a00000aaa11 */ /* 0x048fe400078208ff */
[C---:B------:R-:W-:Y:S01]  /*4e30*/  @!P4 LEA.HI.X R17, R0.reuse, c[0x0][0x16c], R6, 0x1, P6 ;  /* 0x00005b000011ca11 */ /* 0x040fe200030f0c06 */
[----:B------:R1:W-:Y:S01]  /*4e40*/  @P4 STS.128 [R199+0x7000], RZ ;  /* 0x007000ffc7004388 */ /* 0x0003e20000000c00 */
[----:B------:R-:W-:-:S02]  /*4e50*/  IADD3 R3, P6, R0, UR27, RZ ;  /* 0x0000001b00037c10 */ /* 0x000fc4000ffde0ff */
[C-C-:B------:R-:W-:Y:S01]  /*4e60*/  @!P3 LEA.HI.X R13, R0.reuse, c[0x0][0x16c], R6.reuse, 0x1, P5 ;  /* 0x00005b00000dba11 */ /* 0x140fe200028f0c06 */
[----:B------:R-:W-:Y:S01]  /*4e70*/  @!PT LDS RZ, [RZ] ;  /* 0x00000000fffff984 */ /* 0x000fe20000000800 */
[----:B------:R-:W-:Y:S01]  /*4e80*/  @!PT LDS RZ, [RZ] ;  /* 0x00000000fffff984 */ /* 0x000fe20000000800 */
[----:B------:R-:W-:Y:S01]  /*4e90*/  @!PT LDS RZ, [RZ] ;  /* 0x00000000fffff984 */ /* 0x000fe20000000800 */
[----:B------:R1:W-:Y:S01]  /*4ea0*/  @!P4 LDGSTS.E.BYPASS.LTC128B.128 [R199+0x7000], [R16.64] ;  /* 0x0700000010c7cfae */ /* 0x0003e2000b901d50 */
[----:B------:R-:W-:Y:S02]  /*4eb0*/  @!P2 LEA.HI.X R11, R0, c[0x0][0x16c], R6, 0x1, P1 ;  /* 0x00005b00000baa11 */ /* 0x000fe400008f0c06 */
[----:B------:R-:W-:Y:S01]  /*4ec0*/  IADD3.X R6, R6, UR20, RZ, P6, !PT ;  /* 0x0000001406067c10 */ /* 0x000fe2000b7fe4ff */
[----:B------:R1:W-:Y:S01]  /*4ed0*/  @P3 STS.128 [R199+0x9000], RZ ;  /* 0x009000ffc7003388 */ /* 0x0003e20000000c00 */
[----:B--2---:R-:W-:-:S03]  /*4ee0*/  @!P3 LEA R8, P1, R3, c[0x0][0x168], 0x1 ;  /* 0x00005a000308ba11 */ /* 0x004fc600078208ff */
        /* <DEDUP_REMOVED lines=9> */
[----:B------:R1:W-:Y:S01]  /*4f80*/  @!P2 LDGSTS.E.BYPASS.LTC128B.128 [R199+0xb000], [R10.64+0x100] ;  /* 0x0b0001000ac7afae */ /* 0x0003e2000b901d50 */
[----:B----4-:R-:W-:-:S03]  /*4f90*/  @!P4 LEA R14, P5, R3, c[0x0][0x168], 0x1 ;  /* 0x00005a00030eca11 */ /* 0x010fc600078a08ff */
        /* <DEDUP_REMOVED lines=19> */
.L_x_856:
[----:B------:R-:W-:Y:S05]  /*50d0*/  BSYNC B0 ;  /* 0x0000000000007941 */ /* 0x000fea0003800000 */
.L_x_855:
[----:B------:R-:W0:Y:S02]  /*50e0*/  LDGDEPBAR ;  /* 0x00000000000079af */ /* 0x000e240000000000 */
.L_x_854:
[----:B------:R-:W-:Y:S01]  /*50f0*/  FMNMX.FTZ R0, R49, R48, !PT ;  /* 0x0000003031007209 */ /* 0x000fe20007810000 */
[----:B------:R-:W-:Y:S01]  /*5100*/  IMAD.U32 R7, RZ, RZ, UR10 ;  /* 0x0000000aff077e24 */ /* 0x000fe2000f8e00ff */
[----:B------:R-:W-:Y:S01]  /*5110*/  FMNMX.FTZ R3, R73, R72, !PT ;  /* 0x0000004849037209 */ /* 0x000fe20007810000 */
[----:B------:R-:W-:Y:S01]  /*5120*/  STL [R1+0xe8], R185 ;  /* 0x0000e8b901007387 */ /* 0x000fe20000100800 */
[----:B------:R-:W-:Y:S01]  /*5130*/  FMNMX.FTZ R0, R50, R0, !PT ;  /* 0x0000000032007209 */ /* 0x000fe20007810000 */
[----:B-1----:R-:W-:Y:S01]  /*5140*/  IMAD R9, R7, 0x4, R103 ;  /* 0x0000000407097824 */ /* 0x002fe200078e0267 */
[----:B------:R-:W-:Y:S01]  /*5150*/  FMNMX.FTZ R3, R74, R3, !PT ;  /* 0x000000034a037209 */ /* 0x000fe20007810000 */
[----:B------:R-:W-:Y:S01]  /*5160*/  STL [R1+0xe4], R184 ;  /* 0x0000e4b801007387 */ /* 0x000fe20000100800 */
[----:B------:R-:W-:Y:S01]  /*5170*/  FMNMX.FTZ R0, R56, R0, !PT ;  /* 0x0000000038007209 */ /* 0x000fe20007810000 */
[----:B------:R-:W-:Y:S01]  /*5180*/  ULEA.HI.SX32 UR6, UR8, 0xffffffff, 0x1a ;  /* 0xffffffff08067891 */ /* 0x000fe2000f8fd23f */
[----:B------:R-:W-:Y:S01]  /*5190*/  FMNMX.FTZ R3, R51, R3, !PT ;  /* 0x0000000333037209 */ /* 0x000fe20007810000 */
[----:B------:R-:W-:Y:S01]  /*51a0*/  STL [R1+0xe0], R183 ;  /* 0x0000e0b701007387 */ /* 0x000fe20000100800 */
[----:B------:R-:W-:Y:S01]  /*51b0*/  FMNMX.FTZ R0, R59, R0, !PT ;  /* 0x000000003b007209 */ /* 0x000fe20007810000 */
[----:B------:R-:W-:Y:S01]  /*51c0*/  IMAD.WIDE.U32 R52, R9, -0x326172a9, RZ ;  /* 0xcd9e8d5709347825 */ /* 0x000fe200078e00ff */
[----:B------:R-:W-:Y:S01]  /*51d0*/  FMNMX.FTZ R3, R77, R3, !PT ;  /* 0x000000034d037209 */ /* 0x000fe20007810000 */
[----:B------:R-:W-:Y:S01]  /*51e0*/  STL [R1+0xdc], R182 ;  /* 0x0000dcb601007387 */ /* 0x000fe20000100800 */
[----:B------:R-:W-:Y:S01]  /*51f0*/  FMNMX.FTZ R0, R58, R0, !PT ;  /* 0x000000003a007209 */ /* 0x000fe20007810000 */
[----:B------:R-:W-:Y:S01]  /*5200*/  USHF.L.U32 UR6, UR6, 0x1, URZ ;  /* 0x0000000106067899 */ /* 0x000fe2000800063f */
[----:B------:R-:W-:Y:S01]  /*5210*/  FMNMX.FTZ R3, R78, R3, !PT ;  /* 0x000000034e037209 */ /* 0x000fe20007810000 */
[----:B------:R-:W-:Y:S01]  /*5220*/  STL [R1+0xd8], R181 ;  /* 0x0000d8b501007387 */ /* 0x000fe20000100800 */
[----:B------:R-:W-:Y:S01]  /*5230*/  FMNMX.FTZ R0, R57, R0, !PT ;  /* 0x0000000039007209 */ /* 0x000fe20007810000 */
[----:B------:R-:W-:Y:S01]  /*5240*/  ULOP3.LUT UR7, UR6, UR19, URZ, 0x3c, !UPT ;  /* 0x0000001306077292 */ /* 0x000fe2000f8e3c3f */
[----:B------:R-:W-:Y:S01]  /*5250*/  FMNMX.FTZ R3, R76, R3, !PT ;  /* 0x000000034c037209 */ /* 0x000fe20007810000 */
[----:B------:R-:W-:Y:S01]  /*5260*/  STL [R1+0xd4], R176 ;  /* 0x0000d4b001007387 */ /* 0x000fe20000100800 */
[----:B------:R-:W-:Y:S01]  /*5270*/  FMNMX.FTZ R0, R67, R0, !PT ;  /* 0x0000000043007209 */ /* 0x000fe20007810000 */
[----:B------:R-:W-:Y:S01]  /*5280*/  IMAD.WIDE.U32 R114, R107, -0x2daee0ad, RZ ;  /* 0xd2511f536b727825 */ /* 0x000fe200078e00ff */
[----:B------:R-:W-:Y:S01]  /*5290*/  FMNMX.FTZ R3, R66, R3, !PT ;  /* 0x0000000342037209 */ /* 0x000fe20007810000 */
[----:B------:R-:W-:Y:S01]  /*52a0*/  STL [R1+0x18], R9 ;  /* 0x0000180901007387 */ /* 0x000fe20000100800 */
        /* <DEDUP_REMOVED lines=25> */
[C---:B------:R-:W-:Y:S01]  /*5440*/  IMAD R180, R2.reuse, 0x2, R177 ;  /* 0x0000000202b47824 */ /* 0x040fe200078e02b1 */
[----:B------:R-:W-:Y:S01]  /*5450*/  FMNMX.FTZ R3, R173, R3, !PT ;  /* 0x00000003ad037209 */ /* 0x000fe20007810000 */
[----:B------:R-:W-:Y:S01]  /*5460*/  IMAD R179, R2, 0x2, R178 ;  /* 0x0000000202b37824 */ /* 0x000fe200078e02b2 */
[----:B------:R-:W-:Y:S01]  /*5470*/  FMNMX.FTZ R0, R170, R0, !PT ;  /* 0x00000000aa007209 */ /* 0x000fe20007810000 */
[----:B------:R-:W-:Y:S01]  /*5480*/  LDSM.16.MT88.4 R28, [R177+0xe000] ;  /* 0x00e00000b11c783b */ /* 0x000fe20000004200 */
[----:B------:R-:W-:Y:S01]  /*5490*/  FMNMX.FTZ R3, R174, R3, !PT ;  /* 0x00000003ae037209 */ /* 0x000fe20007810000 */
[----:B------:R-:W-:-:S02]  /*54a0*/  UIADD3 UR6, UR6, 0x1, URZ ;  /* 0x0000000106067890 */ /* 0x000fc4000fffe03f */
[----:B------:R-:W1:Y:S02]  /*54b0*/  SHFL.BFLY PT, R6, R0, 0x2, 0x1f ;  /* 0x0c401f0000067f89 */ /* 0x000e6400000e0000 */
[----:B------:R-:W-:Y:S02]  /*54c0*/  ULOP3.LUT UR6, UR6, UR19, URZ, 0x3c, !UPT ;  /* 0x0000001306067292 */ /* 0x000fe4000f8e3c3f */
[----:B------:R-:W2:Y:S04]  /*54d0*/  SHFL.BFLY PT, R112, R3, 0x2, 0x1f ;  /* 0x0c401f0003707f89 */ /* 0x000ea800000e0000 */
[----:B------:R-:W-:Y:S04]  /*54e0*/  LDSM.16.MT88.4 R32, [R179+0xc000] ;  /* 0x00c00000b320783b */ /* 0x000fe80000004200 */
[----:B------:R-:W-:Y:S04]  /*54f0*/  LDSM.16.MT88.4 R36, [R180+0xc000] ;  /* 0x00c00000b424783b */ /* 0x000fe80000004200 */
[----:B------:R-:W-:Y:S04]  /*5500*/  LDSM.16.MT88.4 R24, [R178+0xe000] ;  /* 0x00e00000b218783b */ /* 0x000fe80000004200 */
[----:B------:R-:W-:Y:S01]  /*5510*/  LDSM.16.MT88.4 R20, [R180+0xe000] ;  /* 0x00e00000b414783b */ /* 0x000fe20000004200 */
[----:B-1----:R-:W-:-:S03]  /*5520*/  FMNMX.FTZ R0, R0, R6, !PT ;  /* 0x0000000600007209 */ /* 0x002fc60007810000 */
[----:B------:R-:W-:Y:S01]  /*5530*/  LDSM.16.MT88.4 R44, [R178+0xc000] ;  /* 0x00c00000b22c783b */ /* 0x000fe20000004200 */
[----:B------:R-:W-:Y:S02]  /*5540*/  LOP3.LUT R6, R104, UR18, RZ, 0x3c, !PT ;  /* 0x0000001268067c12 */ /* 0x000fe4000f8e3cff */
[----:B--2---:R-:W-:Y:S01]  /*5550*/  FMNMX.FTZ R112, R3, R112, !PT ;  /* 0x0000007003707209 */ /* 0x004fe20007810000 */
[----:B------:R-:W-:Y:S04]  /*5560*/  SHFL.BFLY PT, R8, R0, 0x1, 0x1f ;  /* 0x0c201f0000087f89 */ /* 0x000fe800000e0000 */
[----:B------:R1:W-:Y:S04]  /*5570*/  STL [R1+0x1c], R6 ;  /* 0x00001c0601007387 */ /* 0x0003e80000100800 */
[----:B------:R-:W2:Y:S01]  /*5580*/  SHFL.BFLY PT, R11, R112, 0x1, 0x1f ;  /* 0x0c201f00700b7f89 */ /* 0x000ea200000e0000 */
[----:B-1----:R-:W-:Y:S01]  /*5590*/  LOP3.LUT R6, R53, R6, RZ, 0x3c, !PT ;  /* 0x0000000635067212 */ /* 0x002fe200078e3cff */
[----:B------:R-:W-:Y:S01]  /*55a0*/  IMAD R53, R106, 0x10000, R106 ;  /* 0x000100006a357824 */ /* 0x000fe200078e026a */
[----:B--2---:R-:W-:-:S03]  /*55b0*/  FMNMX.FTZ R112, R112, R11, !PT ;  /* 0x0000000b70707209 */ /* 0x004fc60007810000 */
[----:B------:R-:W-:Y:S01]  /*55c0*/  IMAD.WIDE.U32 R64, R6, -0x2daee0ad, RZ ;  /* 0xd2511f5306407825 */ /* 0x000fe200078e00ff */
[----:B------:R-:W-:Y:S01]  /*55d0*/  LOP3.LUT R6, R115, UR7, RZ, 0x3c, !PT ;  /* 0x0000000773067c12 */ /* 0x000fe2000f8e3cff */
[----:B------:R-:W-:Y:S02]  /*55e0*/  UIADD3 UR7, UR18, 0x1715609d, URZ ;  /* 0x1715609d12077890 */ /* 0x000fe4000fffe03f */
[----:B------:R-:W-:Y:S01]  /*55f0*/  FMUL.FTZ R12, R112, c[0x0][0x23c] ;  /* 0x00008f00700c7a20 */ /* 0x000fe20000410000 */
[----:B------:R-:W-:Y:S01]  /*5600*/  LOP3.LUT R3, R65, UR5, R114, 0x96, !PT ;  /* 0x0000000541037c12 */ /* 0x000fe2000f8e9672 */
[----:B------:R-:W-:Y:S01]  /*5610*/  IMAD.WIDE.U32 R6, R6, -0x326172a9, RZ ;  /* 0xcd9e8d5706067825 */ /* 0x000fe200078e00ff */
[----:B------:R-:W-:-:S03]  /*5620*/  UIADD3 UR5, UR19, -0x56f99767, URZ ;  /* 0xa906689913057890 */ /* 0x000fc6000fffe03f */
[----:B------:R-:W-:Y:S01]  /*5630*/  IMAD.WIDE.U32 R40, R3, -0x326172a9, RZ ;  /* 0xcd9e8d5703287825 */ /* 0x000fe200078e00ff */
[----:B------:R-:W-:Y:S02]  /*5640*/  FMNMX.FTZ R3, R0, R8, !PT ;  /* 0x0000000800037209 */ /* 0x000fe40007810000 */
[----:B------:R-:W-:Y:S02]  /*5650*/  LOP3.LUT R7, R7, UR23, R52, 0x96, !PT ;  /* 0x0000001707077c12 */ /* 0x000fe4000f8e9634 */
[----:B------:R-:W-:Y:S01]  /*5660*/  LOP3.LUT R8, R41, UR22, R6, 0x96, !PT ;  /* 0x0000001629087c12 */ /* 0x000fe2000f8e9606 */
[C---:B------:R-:W-:Y:S01]  /*5670*/  FMUL.FTZ R0, R3.reuse, c[0x0][0x23c] ;  /* 0x00008f0003007a20 */ /* 0x040fe20000410000 */
[----:B------:R-:W-:Y:S01]  /*5680*/  FSETP.NEU.FTZ.AND P1, PT, R3, -INF , PT ;  /* 0xff8000000300780b */ /* 0x000fe20003f3d000 */
[----:B------:R-:W-:-:S03]  /*5690*/  IMAD.WIDE.U32 R6, R7, -0x2daee0ad, RZ ;  /* 0xd2511f5307067825 */ /* 0x000fc600078e00ff */
[----:B------:R-:W-:Y:S01]  /*56a0*/  FSEL R0, R0, RZ, P1 ;  /* 0x000000ff00007208 */ /* 0x000fe20000800000 */
[----:B------:R-:W-:Y:S01]  /*56b0*/  IMAD.WIDE.U32 R8, R8, -0x2daee0ad, RZ ;  /* 0xd2511f5308087825 */ /* 0x000fe200078e00ff */
[----:B------:R-:W-:Y:S02]  /*56c0*/  LOP3.LUT R7, R7, UR21, R64, 0x96, !PT ;  /* 0x0000001507077c12 */ /* 0x000fe4000f8e9640 */
[----:B------:R-:W-:Y:S01]  /*56d0*/  FSETP.NEU.FTZ.AND P1, PT, R112, -INF , PT ;  /* 0xff8000007000780b */ /* 0x000fe20003f3d000 */
[----:B------:R-:W-:Y:S01]  /*56e0*/  FFMA.FTZ R10, R49, c[0x0][0x23c], -R0 ;  /* 0x00008f00310a7a23 */ /* 0x000fe20000010800 */
[----:B------:R-:W-:Y:S01]  /*56f0*/  LOP3.LUT R9, R9, UR14, R6, 0x96, !PT ;  /* 0x0000000e09097c12 */ /* 0x000fe2000f8e9606 */
[----:B------:R-:W-:Y:S01]  /*5700*/  IMAD.WIDE.U32 R6, R7, -0x326172a9, RZ ;  /* 0xcd9e8d5707067825 */ /* 0x000fe200078e00ff */
[----:B------:R-:W-:Y:S01]  /*5710*/  FSEL R12, R12, RZ, P1 ;  /* 0x000000ff0c0c7208 */ /* 0x000fe20000800000 */
[----:B------:R1:W-:Y:S02]  /*5720*/  MUFU.EX2 R181, R10 ;  /* 0x0000000a00b57308 */ /* 0x0003e40000000800 */
[----:B------:R-:W-:Y:S01]  /*5730*/  IMAD.WIDE.U32 R18, R9, -0x326172a9, RZ ;  /* 0xcd9e8d5709127825 */ /* 0x000fe200078e00ff */
[----:B------:R-:W-:-:S03]  /*5740*/  LOP3.LUT R7, R7, UR15, R40, 0x96, !PT ;  /* 0x0000000f07077c12 */ /* 0x000fc6000f8e9628 */
[--C-:B------:R-:W-:Y:S02]  /*5750*/  FFMA.FTZ R9, R48, c[0x0][0x23c], -R0.reuse ;  /* 0x00008f0030097a23 */ /* 0x100fe40000010800 */
[----:B------:R-:W-:Y:S02]  /*5760*/  FFMA.FTZ R5, R56, c[0x0][0x23c], -R0 ;  /* 0x00008f0038057a23 */ /* 0x000fe40000010800 */
[----:B------:R-:W2:Y:S01]  /*5770*/  MUFU.EX2 R201, R9 ;  /* 0x0000000900c97308 */ /* 0x000ea20000000800 */
[----:B-1----:R-:W-:Y:S01]  /*5780*/  LOP3.LUT R10, R19, UR11, R6, 0x96, !PT ;  /* 0x0000000b130a7c12 */ /* 0x002fe2000f8e9606 */
[----:B------:R-:W-:-:S06]  /*5790*/  IMAD.WIDE.U32 R6, R7, -0x2daee0ad, RZ ;  /* 0xd2511f5307067825 */ /* 0x000fcc00078e00ff */
[----:B------:R2:W-:Y:S01]  /*57a0*/  MUFU.EX2 R79, R5 ;  /* 0x00000005004f7308 */ /* 0x0005e20000000800 */
[----:B------:R-:W-:Y:S01]  /*57b0*/  IMAD.WIDE.U32 R54, R10, -0x2daee0ad, RZ ;  /* 0xd2511f530a367825 */ /* 0x000fe200078e00ff */
[----:B------:R-:W-:-:S04]  /*57c0*/  LOP3.LUT R8, R7, UR8, R8, 0x96, !PT ;  /* 0x0000000807087c12 */ /* 0x000fc8000f8e9608 */
[----:B------:R-:W-:Y:S01]  /*57d0*/  LOP3.LUT R16, R55, UR5, R6, 0x96, !PT ;  /* 0x0000000537107c12 */ /* 0x000fe2000f8e9606 */
[----:B------:R-:W-:-:S04]  /*57e0*/  IMAD.WIDE.U32 R42, R8, -0x326172a9, RZ ;  /* 0xcd9e8d57082a7825 */ /* 0x000fc800078e00ff */
[----:B------:R-:W-:Y:S01]  /*57f0*/  IMAD.WIDE.U32 R16, R16, -0x326172a9, RZ ;  /* 0xcd9e8d5710107825 */ /* 0x000fe200078e00ff */
[----:B--2---:R-:W-:-:S03]  /*5800*/  F2FP.BF16.PACK_AB R5, R201, R181 ;  /* 0x000000b5c905723e */ /* 0x004fc600000010ff */
[----:B------:R-:W-:Y:S01]  /*5810*/  FFMA.FTZ R8, R72, c[0x0][0x23c], -R12 ;  /* 0x00008f0048087a23 */ /* 0x000fe2000001080c */
[----:B------:R-:W-:Y:S01]  /*5820*/  LOP3.LUT R7, R16, 0xffff, RZ, 0xc0, !PT ;  /* 0x0000ffff10077812 */ /* 0x000fe200078ec0ff */
[----:B------:R-:W-:Y:S01]  /*5830*/  FFMA.FTZ R9, R50, c[0x0][0x23c], -R0 ;  /* 0x00008f0032097a23 */ /* 0x000fe20000010800 */
[----:B------:R-:W-:Y:S01]  /*5840*/  LOP3.LUT R14, R16, 0xff, RZ, 0xc0, !PT ;  /* 0x000000ff100e7812 */ /* 0x000fe200078ec0ff */
[----:B------:R1:W-:Y:S01]  /*5850*/  MUFU.EX2 R252, R8 ;  /* 0x0000000800fc7308 */ /* 0x0003e20000000800 */
[----:B------:R-:W-:Y:S01]  /*5860*/  FFMA.FTZ R6, R73, c[0x0][0x23c], -R12 ;  /* 0x00008f0049067a23 */ /* 0x000fe2000001080c */
[----:B------:R-:W-:Y:S02]  /*5870*/  SHF.R.U32.HI R11, RZ, 0x8, R7 ;  /* 0x00000008ff0b7819 */ /* 0x000fe40000011607 */
[----:B------:R-:W-:Y:S02]  /*5880*/  SHF.R.U32.HI R13, RZ, 0x18, R16 ;  /* 0x00000018ff0d7819 */ /* 0x000fe40000011610 */
[----:B------:R-:W-:-:S02]  /*5890*/  PRMT R161, R5, 0x7610, R161 ;  /* 0x0000761005a17816 */ /* 0x000fc400000000a1 */
[----:B------:R2:W-:Y:S01]  /*58a0*/  MUFU.EX2 R80, R9 ;  /* 0x0000000900507308 */ /* 0x0005e20000000800 */
[----:B------:R-:W-:Y:S02]  /*58b0*/  PRMT R159, R5, 0x7632, R159 ;  /* 0x00007632059f7816 */ /* 0x000fe4000000009f */
[----:B------:R-:W-:Y:S02]  /*58c0*/  PRMT R11, R14, 0x5410, R11 ;  /* 0x000054100e0b7816 */ /* 0x000fe4000000000b */
[----:B-1----:R-:W-:-:S03]  /*58d0*/  SHF.R.U32.HI R8, RZ, 0x10, R16 ;  /* 0x00000010ff087819 */ /* 0x002fc60000011610 */
[----:B------:R1:W3:Y:S01]  /*58e0*/  MUFU.EX2 R227, R6 ;  /* 0x0000000600e37308 */ /* 0x0002e20000000800 */
[----:B------:R-:W-:Y:S01]  /*58f0*/  LOP3.LUT R10, R8, 0xff, RZ, 0xc0, !PT ;  /* 0x000000ff080a7812 */ /* 0x000fe200078ec0ff */
[--C-:B------:R-:W-:Y:S02]  /*5900*/  FFMA.FTZ R8, R51, c[0x0][0x23c], -R12.reuse ;  /* 0x00008f0033087a23 */ /* 0x100fe4000001080c */
[----:B------:R-:W-:Y:S01]  /*5910*/  LDSM.16.MT88.4 R48, [R177+0xc000] ;  /* 0x00c00000b130783b */ /* 0x000fe20000004200 */
[----:B--2---:R-:W-:-:S03]  /*5920*/  FFMA.FTZ R9, R74, c[0x0][0x23c], -R12 ;  /* 0x00008f004a097a23 */ /* 0x004fc6000001080c */
[----:B------:R-:W-:Y:S01]  /*5930*/  MUFU.EX2 R224, R8 ;  /* 0x0000000800e07308 */ /* 0x000fe20000000800 */
[----:B------:R-:W-:Y:S02]  /*5940*/  PRMT R10, R10, 0x5410, R13 ;  /* 0x000054100a0a7816 */ /* 0x000fe4000000000d */
[----:B-1----:R-:W-:-:S05]  /*5950*/  LOP3.LUT R6, R17, UR25, R42, 0x96, !PT ;  /* 0x0000001911067c12 */ /* 0x002fca000f8e962a */
[----:B------:R1:W2:Y:S01]  /*5960*/  MUFU.EX2 R182, R9 ;  /* 0x0000000900b67308 */ /* 0x0002a20000000800 */
[----:B---3--:R-:W-:Y:S02]  /*5970*/  F2FP.BF16.PACK_AB R4, R252, R227 ;  /* 0x000000e3fc04723e */ /* 0x008fe400000010ff */
[----:B------:R-:W-:Y:S02]  /*5980*/  LOP3.LUT R7, R6, 0xffff, RZ, 0xc0, !PT ;  /* 0x0000ffff06077812 */ /* 0x000fe400078ec0ff */
[C---:B------:R-:W-:Y:S02]  /*5990*/  PRMT R157, R4.reuse, 0x7610, R157 ;  /* 0x00007610049d7816 */ /* 0x040fe4000000009d */
[----:B------:R-:W-:Y:S02]  /*59a0*/  SHF.R.U32.HI R7, RZ, 0x8, R7 ;  /* 0x00000008ff077819 */ /* 0x000fe40000011607 */
[----:B------:R-:W-:Y:S02]  /*59b0*/  PRMT R156, R4, 0x7632, R156 ;  /* 0x00007632049c7816 */ /* 0x000fe4000000009c */
[----:B------:R-:W-:-:S04]  /*59c0*/  F2FP.BF16.PACK_AB R4, R79, R80 ;  /* 0x000000504f04723e */ /* 0x000fc800000010ff */
[----:B------:R-:W-:Y:S02]  /*59d0*/  PRMT R163, R4, 0x7610, R163 ;  /* 0x0000761004a37816 */ /* 0x000fe400000000a3 */
[----:B-1----:R-:W-:Y:S02]  /*59e0*/  LOP3.LUT R9, R6, 0xff, RZ, 0xc0, !PT ;  /* 0x000000ff06097812 */ /* 0x002fe400078ec0ff */
[----:B--2---:R-:W-:Y:S02]  /*59f0*/  F2FP.BF16.PACK_AB R2, R224, R182 ;  /* 0x000000b6e002723e */ /* 0x004fe400000010ff */
[----:B------:R-:W-:Y:S02]  /*5a00*/  PRMT R9, R9, 0x5410, R7 ;  /* 0x0000541009097816 */ /* 0x000fe40000000007 */
[--C-:B------:R-:W-:Y:S02]  /*5a10*/  SHF.R.U32.HI R7, RZ, 0x10, R6.reuse ;  /* 0x00000010ff077819 */ /* 0x100fe40000011606 */
[----:B------:R-:W-:-:S02]  /*5a20*/  SHF.R.U32.HI R6, RZ, 0x18, R6 ;  /* 0x00000018ff067819 */ /* 0x000fc40000011606 */
[----:B------:R-:W-:Y:S02]  /*5a30*/  LOP3.LUT R7, R7, 0xff, RZ, 0xc0, !PT ;  /* 0x000000ff07077812 */ /* 0x000fe400078ec0ff */
[C---:B------:R-:W-:Y:S02]  /*5a40*/  PRMT R160, R2.reuse, 0x7610, R160 ;  /* 0x0000761002a07816 */ /* 0x040fe400000000a0 */
[----:B------:R-:W-:Y:S01]  /*5a50*/  PRMT R158, R2, 0x7632, R158 ;  /* 0x00007632029e7816 */ /* 0x000fe2000000009e */
[--C-:B------:R-:W-:Y:S01]  /*5a60*/  HSET2.LE.AND R2, R9, R53.reuse, PT ;  /* 0x0000003509027233 */ /* 0x100fe20003803000 */
[----:B------:R-:W-:Y:S02]  /*5a70*/  PRMT R6, R7, 0x5410, R6 ;  /* 0x0000541007067816 */ /* 0x000fe40000000006 */
[----:B------:R-:W-:Y:S02]  /*5a80*/  PRMT R162, R4, 0x7632, R162 ;  /* 0x0000763204a27816 */ /* 0x000fe400000000a2 */
[----:B------:R-:W-:Y:S01]  /*5a90*/  PRMT R4, R157, 0x5410, R156 ;  /* 0x000054109d047816 */ /* 0x000fe2000000009c */
[--C-:B------:R-:W-:Y:S01]  /*5aa0*/  HSET2.LE.AND R5, R6, R53.reuse, PT ;  /* 0x0000003506057233 */ /* 0x100fe20003803000 */
[----:B------:R-:W-:Y:S01]  /*5ab0*/  PRMT R7, R160, 0x5410, R158 ;  /* 0x00005410a0077816 */ /* 0x000fe2000000009e */
[----:B------:R-:W-:Y:S01]  /*5ac0*/  HSET2.LE.AND R6, R11, R53, PT ;  /* 0x000000350b067233 */ /* 0x000fe20003803000 */
[----:B------:R-:W-:-:S02]  /*5ad0*/  LOP3.LUT R4, R2, R4, RZ, 0xc0, !PT ;  /* 0x0000000402047212 */ /* 0x000fc400078ec0ff */
[----:B------:R-:W-:Y:S02]  /*5ae0*/  PRMT R2, R161, 0x5410, R159 ;  /* 0x00005410a1027816 */ /* 0x000fe4000000009f */
[----:B------:R-:W-:Y:S02]  /*5af0*/  LOP3.LUT R6, R6, R7, RZ, 0xc0, !PT ;  /* 0x0000000706067212 */ /* 0x000fe400078ec0ff */
[----:B------:R-:W-:Y:S01]  /*5b00*/  LOP3.LUT R5, R5, R2, RZ, 0xc0, !PT ;  /* 0x0000000205057212 */ /* 0x000fe200078ec0ff */
[----:B------:R-:W-:Y:S01]  /*5b10*/  HSET2.LE.AND R2, R10, R53, PT ;  /* 0x000000350a027233 */ /* 0x000fe20003803000 */
[----:B------:R-:W-:Y:S01]  /*5b20*/  PRMT R7, R163, 0x5410, R162 ;  /* 0x00005410a3077816 */ /* 0x000fe200000000a2 */
[----:B------:R-:W1:Y:S03]  /*5b30*/  LDSM.16.MT88.4 R8, [R179+0xe000] ;  /* 0x00e00000b308783b */ /* 0x000e660000004200 */
[----:B------:R-:W-:Y:S01]  /*5b40*/  LOP3.LUT R7, R2, R7, RZ, 0xc0, !PT ;  /* 0x0000000702077212 */ /* 0x000fe200078ec0ff */
[----:B------:R-:W-:-:S04]  /*5b50*/  FFMA.FTZ R2, R59, c[0x0][0x23c], -R0 ;  /* 0x00008f003b027a23 */ /* 0x000fc80000010800 */
[----:B------:R2:W-:Y:S02]  /*5b60*/  MUFU.EX2 R226, R2 ;  /* 0x0000000200e27308 */ /* 0x0005e40000000800 */
[C---:B------:R-:W-:Y:S08]  /*5b70*/  HMMA.16816.F32.BF16 R96, R4.reuse, R32, RZ ;  /* 0x000000200460723c */ /* 0x040ff000000418ff */
[----:B------:R-:W-:Y:S01]  /*5b80*/  HMMA.16816.F32.BF16 R108, R4, R34, RZ ;  /* 0x00000022046c723c */ /* 0x000fe200000418ff */
[----:B------:R-:W3:Y:S01]  /*5b90*/  LDSM.16.MT88.4 R32, [R180+0x10000] ;  /* 0x01000000b420783b */ /* 0x000ee20000004200 */
[----:B--2---:R-:W-:-:S06]  /*5ba0*/  FFMA.FTZ R2, R58, c[0x0][0x23c], -R0 ;  /* 0x00008f003a027a23 */ /* 0x004fcc0000010800 */
[C---:B------:R-:W-:Y:S01]  /*5bb0*/  HMMA.16816.F32.BF16 R128, R4.reuse, R36, RZ ;  /* 0x000000240480723c */ /* 0x040fe200000418ff */
[----:B------:R2:W-:Y:S07]  /*5bc0*/  MUFU.EX2 R184, R2 ;  /* 0x0000000200b87308 */ /* 0x0005ee0000000800 */
[C---:B------:R-:W-:Y:S01]  /*5bd0*/  HMMA.16816.F32.BF16 R116, R4.reuse, R38, RZ ;  /* 0x000000260474723c */ /* 0x040fe200000418ff */
[----:B------:R-:W-:Y:S07]  /*5be0*/  LDSM.16.MT88.4 R36, [R179+0x10000] ;  /* 0x01000000b324783b */ /* 0x000fee0000004200 */
[----:B-1----:R-:W-:Y:S01]  /*5bf0*/  HMMA.16816.F32.BF16 R68, R4, R8, RZ ;  /* 0x000000080444723c */ /* 0x002fe200000418ff */
[----:B--2---:R-:W-:-:S04]  /*5c00*/  FFMA.FTZ R2, R57, c[0x0][0x23c], -R0 ;  /* 0x00008f0039027a23 */ /* 0x004fc80000010800 */
[----:B------:R1:W-:Y:S02]  /*5c10*/  MUFU.EX2 R225, R2 ;  /* 0x0000000200e17308 */ /* 0x0003e40000000800 */
[--C-:B------:R-:W-:Y:S01]  /*5c20*/  FFMA.FTZ R8, R78, c[0x0][0x23c], -R12.reuse ;  /* 0x00008f004e087a23 */ /* 0x100fe2000001080c */
[C---:B------:R-:W-:Y:S05]  /*5c30*/  HMMA.16816.F32.BF16 R92, R4.reuse, R28, RZ ;  /* 0x0000001c045c723c */ /* 0x040fea00000418ff */
[----:B------:R2:W-:Y:S03]  /*5c40*/  MUFU.EX2 R183, R8 ;  /* 0x0000000800b77308 */ /* 0x0005e60000000800 */
[----:B------:R-:W-:Y:S01]  /*5c50*/  HMMA.16816.F32.BF16 R72, R4, R30, RZ ;  /* 0x0000001e0448723c */ /* 0x000fe200000418ff */
[----:B------:R-:W4:Y:S01]  /*5c60*/  LDSM.16.MT88.4 R28, [R177+0x10000] ;  /* 0x01000000b11c783b */ /* 0x000f220000004200 */
[----:B-1----:R-:W-:-:S06]  /*5c70*/  FFMA.FTZ R2, R77, c[0x0][0x23c], -R12 ;  /* 0x00008f004d027a23 */ /* 0x002fcc000001080c */
[----:B------:R-:W-:Y:S01]  /*5c80*/  HMMA.16816.F32.BF16 R124, R4, R24, RZ ;  /* 0x00000018047c723c */ /* 0x000fe200000418ff */
[----:B------:R1:W1:Y:S01]  /*5c90*/  MUFU.EX2 R176, R2 ;  /* 0x0000000200b07308 */ /* 0x0002620000000800 */
[----:B--2---:R-:W-:-:S06]  /*5ca0*/  FFMA.FTZ R8, R76, c[0x0][0x23c], -R12 ;  /* 0x00008f004c087a23 */ /* 0x004fcc000001080c */
[C---:B------:R-:W-:Y:S01]  /*5cb0*/  HMMA.16816.F32.BF16 R104, R4.reuse, R26, RZ ;  /* 0x0000001a0468723c */ /* 0x040fe200000418ff */
[----:B------:R-:W2:Y:S01]  /*5cc0*/  LDSM.16.MT88.4 R24, [R178+0x10000] ;  /* 0x01000000b218783b */ /* 0x000ea20000004200 */
[----:B------:R3:W-:Y:S06]  /*5cd0*/  MUFU.EX2 R203, R8 ;  /* 0x0000000800cb7308 */ /* 0x0007ec0000000800 */
[----:B------:R-:W-:Y:S01]  /*5ce0*/  HMMA.16816.F32.BF16 R60, R4, R10, RZ ;  /* 0x0000000a043c723c */ /* 0x000fe200000418ff */
[----:B-1----:R-:W-:-:S05]  /*5cf0*/  LOP3.LUT R2, R43, UR7, R18, 0x96, !PT ;  /* 0x000000072b027c12 */ /* 0x002fca000f8e9612 */
[----:B------:R-:W-:Y:S02]  /*5d00*/  IMAD.WIDE.U32 R14, R2, -0x2daee0ad, RZ ;  /* 0xd2511f53020e7825 */ /* 0x000fe400078e00ff */
[C---:B------:R-:W-:Y:S02]  /*5d10*/  HMMA.16816.F32.BF16 R120, R4.reuse, R20, RZ ;  /* 0x000000140478723c */ /* 0x040fe400000418ff */
[----:B------:R-:W-:Y:S01]  /*5d20*/  FFMA.FTZ R10, R66, c[0x0][0x23c], -R12 ;  /* 0x00008f00420a7a23 */ /* 0x000fe2000001080c */
[----:B------:R-:W-:Y:S02]  /*5d30*/  SHF.R.U32.HI R9, RZ, 0x10, R14 ;  /* 0x00000010ff097819 */ /* 0x000fe4000001160e */
[----:B---3--:R-:W-:Y:S01]  /*5d40*/  LOP3.LUT R8, R14, 0xffff, RZ, 0xc0, !PT ;  /* 0x0000ffff0e087812 */ /* 0x008fe200078ec0ff */
[----:B------:R1:W-:Y:S01]  /*5d50*/  MUFU.EX2 R175, R10 ;  /* 0x0000000a00af7308 */ /* 0x0003e20000000800 */
[----:B------:R-:W-:Y:S01]  /*5d60*/  LOP3.LUT R13, R9, 0xff, RZ, 0xc0, !PT ;  /* 0x000000ff090d7812 */ /* 0x000fe200078ec0ff */
[----:B------:R-:W-:Y:S01]  /*5d70*/  FFMA.FTZ R9, R67, c[0x0][0x23c], -R0 ;  /* 0x00008f0043097a23 */ /* 0x000fe20000010800 */
[----:B------:R-:W-:Y:S01]  /*5d80*/  LOP3.LUT R2, R15, UR24, R54, 0x96, !PT ;  /* 0x000000180f027c12 */ /* 0x000fe2000f8e9636 */
[----:B------:R-:W-:Y:S01]  /*5d90*/  HMMA.16816.F32.BF16 R100, R4, R48, RZ ;  /* 0x000000300464723c */ /* 0x000fe200000418ff */
[----:B------:R-:W-:Y:S01]  /*5da0*/  SHF.R.U32.HI R19, RZ, 0x8, R8 ;  /* 0x00000008ff137819 */ /* 0x000fe20000011608 */
[----:B------:R-:W-:Y:S01]  /*5db0*/  IMAD.MOV.U32 R67, RZ, RZ, R80 ;  /* 0x000000ffff437224 */ /* 0x000fe200078e0050 */
[C---:B------:R-:W-:Y:S01]  /*5dc0*/  LOP3.LUT R8, R2.reuse, 0xffff, RZ, 0xc0, !PT ;  /* 0x0000ffff02087812 */ /* 0x040fe200078ec0ff */
[----:B------:R3:W2:Y:S01]  /*5dd0*/  MUFU.EX2 R185, R9 ;  /* 0x0000000900b97308 */ /* 0x0006a20000000800 */
[----:B------:R-:W-:-:S02]  /*5de0*/  LOP3.LUT R18, R2, 0xff, RZ, 0xc0, !PT ;  /* 0x000000ff02127812 */ /* 0x000fc400078ec0ff */
[----:B------:R-:W-:Y:S01]  /*5df0*/  SHF.R.U32.HI R11, RZ, 0x8, R8 ;  /* 0x00000008ff0b7819 */ /* 0x000fe20000011608 */
[C---:B------:R-:W-:Y:S01]  /*5e00*/  HMMA.16816.F32.BF16 R136, R4.reuse, R50, RZ ;  /* 0x000000320488723c */ /* 0x040fe200000418ff */
[--C-:B------:R-:W-:Y:S02]  /*5e10*/  SHF.R.U32.HI R8, RZ, 0x18, R2.reuse ;  /* 0x00000018ff087819 */ /* 0x100fe40000011602 */
[----:B------:R-:W-:Y:S01]  /*5e20*/  PRMT R11, R18, 0x5410, R11 ;  /* 0x00005410120b7816 */ /* 0x000fe2000000000b */
[----:B------:R-:W-:Y:S01]  /*5e30*/  IMAD.MOV.U32 R18, RZ, RZ, R79 ;  /* 0x000000ffff127224 */ /* 0x000fe200078e004f */
[----:B-1----:R-:W-:Y:S02]  /*5e40*/  SHF.R.U32.HI R10, RZ, 0x10, R2 ;  /* 0x00000010ff0a7819 */ /* 0x002fe40000011602 */
[----:B------:R-:W-:Y:S01]  /*5e50*/  LOP3.LUT R21, R14, 0xff, RZ, 0xc0, !PT ;  /* 0x000000ff0e157812 */ /* 0x000fe200078ec0ff */
[----:B------:R-:W-:Y:S01]  /*5e60*/  HMMA.16816.F32.BF16 R88, R4, R22, RZ ;  /* 0x000000160458723c */ /* 0x000fe200000418ff */
[----:B------:R-:W-:-:S02]  /*5e70*/  LOP3.LUT R2, R10, 0xff, RZ, 0xc0, !PT ;  /* 0x000000ff0a027812 */ /* 0x000fc400078ec0ff */
[----:B------:R-:W-:Y:S02]  /*5e80*/  SHF.R.U32.HI R20, RZ, 0x18, R14 ;  /* 0x00000018ff147819 */ /* 0x000fe4000001160e */
[----:B---3--:R-:W-:Y:S02]  /*5e90*/  F2FP.BF16.PACK_AB R9, R183, R176 ;  /* 0x000000b0b709723e */ /* 0x008fe400000010ff */
[----:B------:R-:W-:Y:S01]  /*5ea0*/  PRMT R10, R2, 0x5410, R8 ;  /* 0x00005410020a7816 */ /* 0x000fe20000000008 */
[----:B------:R-:W-:Y:S01]  /*5eb0*/  HMMA.16816.F32.BF16 R76, R4, R32, RZ ;  /* 0x00000020044c723c */ /* 0x000fe200000418ff */
[----:B------:R-:W-:Y:S02]  /*5ec0*/  F2FP.BF16.PACK_AB R2, R184, R226 ;  /* 0x000000e2b802723e */ /* 0x000fe400000010ff */
[----:B--2---:R-:W-:Y:S02]  /*5ed0*/  F2FP.BF16.PACK_AB R8, R185, R225 ;  /* 0x000000e1b908723e */ /* 0x004fe400000010ff */
[----:B------:R-:W-:-:S02]  /*5ee0*/  PRMT R150, R9, 0x7610, R150 ;  /* 0x0000761009967816 */ /* 0x000fc40000000096 */
[----:B------:R-:W-:Y:S01]  /*5ef0*/  PRMT R148, R9, 0x7632, R148 ;  /* 0x0000763209947816 */ /* 0x000fe20000000094 */
[C---:B------:R-:W-:Y:S01]  /*5f00*/  HMMA.16816.F32.BF16 R140, R4.reuse, R44, RZ ;  /* 0x0000002c048c723c */ /* 0x040fe200000418ff */
[C---:B------:R-:W-:Y:S02]  /*5f10*/  PRMT R151, R2.reuse, 0x7610, R151 ;  /* 0x0000761002977816 */ /* 0x040fe40000000097 */
[----:B------:R-:W-:Y:S01]  /*5f20*/  PRMT R149, R2, 0x7632, R149 ;  /* 0x0000763202957816 */ /* 0x000fe20000000095 */
[----:B------:R-:W-:Y:S01]  /*5f30*/  HSET2.LE.AND R2, R11, R53, PT ;  /* 0x000000350b027233 */ /* 0x000fe20003803000 */
[----:B------:R-:W-:Y:S02]  /*5f40*/  F2FP.BF16.PACK_AB R9, R175, R203 ;  /* 0x000000cbaf09723e */ /* 0x000fe400000010ff */
[C---:B------:R-:W-:Y:S01]  /*5f50*/  PRMT R145, R8.reuse, 0x7610, R145 ;  /* 0x0000761008917816 */ /* 0x040fe20000000091 */
[----:B------:R-:W-:Y:S01]  /*5f60*/  HMMA.16816.F32.BF16 R132, R4, R46, RZ ;  /* 0x0000002e0484723c */ /* 0x000fe200000418ff */
[----:B------:R-:W-:Y:S01]  /*5f70*/  PRMT R144, R8, 0x7632, R144 ;  /* 0x0000763208907816 */ /* 0x000fe20000000090 */
[----:B------:R-:W-:Y:S01]  /*5f80*/  LDSM.16.MT88.4 R44, [R177+0xc800] ;  /* 0x00c80000b12c783b */ /* 0x000fe20000004200 */
[----:B------:R-:W-:-:S02]  /*5f90*/  PRMT R8, R150, 0x5410, R148 ;  /* 0x0000541096087816 */ /* 0x000fc40000000094 */
[C---:B------:R-:W-:Y:S02]  /*5fa0*/  PRMT R147, R9.reuse, 0x7610, R147 ;  /* 0x0000761009937816 */ /* 0x040fe40000000093 */
[----:B------:R-:W-:Y:S01]  /*5fb0*/  PRMT R146, R9, 0x7632, R146 ;  /* 0x0000763209927816 */ /* 0x000fe20000000092 */
[--C-:B------:R-:W-:Y:S01]  /*5fc0*/  HSET2.LE.AND R9, R10, R53.reuse, PT ;  /* 0x000000350a097233 */ /* 0x100fe20003803000 */
[----:B------:R-:W-:Y:S01]  /*5fd0*/  PRMT R19, R21, 0x5410, R19 ;  /* 0x0000541015137816 */ /* 0x000fe20000000013 */
[----:B----4-:R-:W-:Y:S01]  /*5fe0*/  HMMA.16816.F32.BF16 R56, R4, R28, RZ ;  /* 0x0000001c0438723c */ /* 0x010fe200000418ff */
[----:B------:R-:W-:Y:S02]  /*5ff0*/  LOP3.LUT R8, R2, R8, RZ, 0xc0, !PT ;  /* 0x0000000802087212 */ /* 0x000fe400078ec0ff */
[----:B------:R-:W-:Y:S01]  /*6000*/  PRMT R13, R13, 0x5410, R20 ;  /* 0x000054100d0d7816 */ /* 0x000fe20000000014 */
[----:B------:R-:W-:Y:S01]  /*6010*/  HSET2.LE.AND R10, R19, R53, PT ;  /* 0x00000035130a7233 */ /* 0x000fe20003803000 */
[----:B------:R-:W-:-:S02]  /*6020*/  PRMT R2, R151, 0x5410, R149 ;  /* 0x0000541097027816 */ /* 0x000fc40000000095 */
[----:B------:R-:W-:Y:S01]  /*6030*/  PRMT R11, R147, 0x5410, R146 ;  /* 0x00005410930b7816 */ /* 0x000fe20000000092 */
[C---:B------:R-:W-:Y:S01]  /*6040*/  HMMA.16816.F32.BF16 R48, R4.reuse, R30, RZ ;  /* 0x0000001e0430723c */ /* 0x040fe200000418ff */
[----:B------:R-:W-:Y:S01]  /*6050*/  LOP3.LUT R9, R9, R2, RZ, 0xc0, !PT ;  /* 0x0000000209097212 */ /* 0x000fe200078ec0ff */
[----:B------:R-:W-:Y:S01]  /*6060*/  HSET2.LE.AND R2, R13, R53, PT ;  /* 0x000000350d027233 */ /* 0x000fe20003803000 */
[----:B------:R-:W-:Y:S01]  /*6070*/  LOP3.LUT R10, R10, R11, RZ, 0xc0, !PT ;  /* 0x0000000b0a0a7212 */ /* 0x000fe200078ec0ff */
[----:B------:R-:W-:Y:S04]  /*6080*/  LDSM.16.MT88.4 R28, [R177+0xe800] ;  /* 0x00e80000b11c783b */ /* 0x000fe80000004200 */
[C---:B------:R-:W-:Y:S08]  /*6090*/  HMMA.16816.F32.BF16 R84, R4.reuse, R24, RZ ;  /* 0x000000180454723c */ /* 0x040ff000000418ff */
[C---:B------:R-:W-:Y:S01]  /*60a0*/  HMMA.16816.F32.BF16 R80, R4.reuse, R26, RZ ;  /* 0x0000001a0450723c */ /* 0x040fe200000418ff */
[----:B------:R-:W1:Y:S07]  /*60b0*/  LDSM.16.MT88.4 R24, [R179+0xc800] ;  /* 0x00c80000b318783b */ /* 0x000e6e0000004200 */
[C---:B------:R-:W-:Y:S08]  /*60c0*/  HMMA.16816.F32.BF16 R32, R4.reuse, R34, RZ ;  /* 0x000000220420723c */ /* 0x040ff000000418ff */
[C---:B------:R-:W-:Y:S08]  /*60d0*/  HMMA.16816.F32.BF16 R20, R4.reuse, R36, RZ ;  /* 0x000000240414723c */ /* 0x040ff000000418ff */
[----:B------:R-:W-:Y:S07]  /*60e0*/  HMMA.16816.F32.BF16 R220, R4, R38, RZ ;  /* 0x0000002604dc723c */ /* 0x000fee00000418ff */
[----:B------:R-:W-:-:S04]  /*60f0*/  PRMT R4, R145, 0x5410, R144 ;  /* 0x0000541091047816 */ /* 0x000fc80000000090 */
[----:B------:R-:W-:Y:S02]  /*6100*/  LOP3.LUT R11, R2, R4, RZ, 0xc0, !PT ;  /* 0x00000004020b7212 */ /* 0x000fe400078ec0ff */
[----:B------:R-:W2:Y:S01]  /*6110*/  LDSM.16.MT88.4 R4, [R180+0xc800] ;  /* 0x00c80000b404783b */ /* 0x000ea20000004200 */
[----:B------:R-:W-:Y:S02]  /*6120*/  LOP3.LUT R2, R115, UR6, RZ, 0x3c, !PT ;  /* 0x0000000673027c12 */ /* 0x000fe4000f8e3cff */
[----:B------:R-:W-:Y:S02]  /*6130*/  IMAD.MOV.U32 R207, RZ, RZ, R21 ;  /* 0x000000ffffcf7224 */ /* 0x000fe400078e0015 */
[----:B------:R-:W-:Y:S01]  /*6140*/  IMAD.MOV.U32 R206, RZ, RZ, R22 ;  /* 0x000000ffffce7224 */ /* 0x000fe200078e0016 */
[----:B-1----:R-:W-:Y:S01]  /*6150*/  HMMA.16816.F32.BF16 R212, R8, R24, R96 ;  /* 0x0000001808d4723c */ /* 0x002fe20000041860 */
[----:B------:R-:W-:Y:S02]  /*6160*/  IMAD.MOV.U32 R205, RZ, RZ, R23 ;  /* 0x000000ffffcd7224 */ /* 0x000fe400078e0017 */
[----:B------:R-:W-:-:S02]  /*6170*/  IMAD.MOV.U32 R204, RZ, RZ, R20 ;  /* 0x000000ffffcc7224 */ /* 0x000fc400078e0014 */
[----:B------:R-:W1:Y:S03]  /*6180*/  LDSM.16.MT88.4 R20, [R178+0xc800] ;  /* 0x00c80000b214783b */ /* 0x000e660000004200 */
[C---:B------:R-:W-:Y:S01]  /*6190*/  HMMA.16816.F32.BF16 R96, R8.reuse, R26, R108 ;  /* 0x0000001a0860723c */ /* 0x040fe2000004186c */
[----:B------:R-:W3:Y:S06]  /*61a0*/  LDSM.16.MT88.4 R24, [R180+0xe800] ;  /* 0x00e80000b418783b */ /* 0x000eec0000004200 */
[----:B------:R-:W-:Y:S01]  /*61b0*/  IMAD.MOV.U32 R109, RZ, RZ, R207 ;  /* 0x000000ffff6d7224 */ /* 0x000fe200078e00cf */
[----:B------:R-:W-:Y:S01]  /*61c0*/  HMMA.16816.F32.BF16 R248, R8, R44, R100 ;  /* 0x0000002c08f8723c */ /* 0x000fe20000041864 */
[----:B------:R-:W-:-:S02]  /*61d0*/  IMAD.MOV.U32 R110, RZ, RZ, R206 ;  /* 0x000000ffff6e7224 */ /* 0x000fc400078e00ce */
[----:B------:R-:W-:Y:S02]  /*61e0*/  IMAD.MOV.U32 R111, RZ, RZ, R205 ;  /* 0x000000ffff6f7224 */ /* 0x000fe400078e00cd */
[----:B------:R-:W-:-:S03]  /*61f0*/  IMAD.MOV.U32 R108, RZ, RZ, R204 ;  /* 0x000000ffff6c7224 */ /* 0x000fc600078e00cc */
[C---:B------:R-:W-:Y:S08]  /*6200*/  HMMA.16816.F32.BF16 R240, R8.reuse, R28, R92 ;  /* 0x0000001c08f0723c */ /* 0x040ff0000004185c */
[C---:B------:R-:W-:Y:S01]  /*6210*/  HMMA.16816.F32.BF16 R72, R8.reuse, R30, R72 ;  /* 0x0000001e0848723c */ /* 0x040fe20000041848 */
[----:B------:R-:W-:Y:S07]  /*6220*/  LDSM.16.MT88.4 R28, [R180+0x10800] ;  /* 0x01080000b41c783b */ /* 0x000fee0000004200 */
[C---:B--2---:R-:W-:Y:S08]  /*6230*/  HMMA.16816.F32.BF16 R244, R8.reuse, R4, R128 ;  /* 0x0000000408f4723c */ /* 0x044ff00000041880 */
[C---:B------:R-:W-:Y:S01]  /*6240*/  HMMA.16816.F32.BF16 R228, R8.reuse, R6, R116 ;  /* 0x0000000608e4723c */ /* 0x040fe20000041874 */
[----:B------:R-:W2:Y:S06]  /*6250*/  LDSM.16.MT88.4 R4, [R178+0xe800] ;  /* 0x00e80000b204783b */ /* 0x000eac0000004200 */
[----:B------:R-:W-:Y:S01]  /*6260*/  IMAD.MOV.U32 R117, RZ, RZ, R200 ;  /* 0x000000ffff757224 */ /* 0x000fe200078e00c8 */
[----:B-1----:R-:W-:Y:S01]  /*6270*/  HMMA.16816.F32.BF16 R216, R8, R20, R140 ;  /* 0x0000001408d8723c */ /* 0x002fe2000004188c */
[----:B------:R-:W-:Y:S01]  /*6280*/  IMAD.MOV.U32 R119, RZ, RZ, R185 ;  /* 0x000000ffff777224 */ /* 0x000fe200078e00b9 */
[----:B------:R-:W-:-:S05]  /*6290*/  LOP3.LUT R185, R14, 0xffff, RZ, 0xc0, !PT ;  /* 0x0000ffff0eb97812 */ /* 0x000fca00078ec0ff */
[----:B------:R-:W-:Y:S01]  /*62a0*/  SHF.R.U32.HI R142, RZ, 0x18, R16 ;  /* 0x00000018ff8e7819 */ /* 0x000fe20000011610 */
[----:B------:R-:W-:Y:S01]  /*62b0*/  HMMA.16816.F32.BF16 R36, R8, R22, R132 ;  /* 0x000000160824723c */ /* 0x000fe20000041884 */
[----:B------:R-:W1:Y:S01]  /*62c0*/  LDSM.16.MT88.4 R20, [R179+0xe800] ;  /* 0x00e80000b314783b */ /* 0x000e620000004200 */
[----:B------:R-:W-:Y:S02]  /*62d0*/  LOP3.LUT R141, R14, 0xff, RZ, 0xc0, !PT ;  /* 0x000000ff0e8d7812 */ /* 0x000fe400078ec0ff */
[----:B------:R-:W-:-:S03]  /*62e0*/  SHF.R.U32.HI R143, RZ, 0x18, R14 ;  /* 0x00000018ff8f7819 */ /* 0x000fc6000001160e */
[----:B------:R-:W-:Y:S01]  /*62f0*/  IMAD.MOV.U32 R132, RZ, RZ, R224 ;  /* 0x000000ffff847224 */ /* 0x000fe200078e00e0 */
[----:B---3--:R-:W-:Y:S01]  /*6300*/  HMMA.16816.F32.BF16 R236, R8, R24, R120 ;  /* 0x0000001808ec723c */ /* 0x008fe20000041878 */
[----:B------:R-:W-:Y:S02]  /*6310*/  IMAD.MOV.U32 R133, RZ, RZ, R203 ;  /* 0x000000ffff857224 */ /* 0x000fe400078e00cb */
[----:B------:R-:W-:Y:S02]  /*6320*/  IMAD.MOV.U32 R134, RZ, RZ, R202 ;  /* 0x000000ffff867224 */ /* 0x000fe400078e00ca */
[----:B------:R-:W-:-:S03]  /*6330*/  IMAD.MOV.U32 R135, RZ, RZ, R201 ;  /* 0x000000ffff877224 */ /* 0x000fc600078e00c9 */
[C---:B------:R-:W-:Y:S01]  /*6340*/  HMMA.16816.F32.BF16 R88, R8.reuse, R26, R88 ;  /* 0x0000001a0858723c */ /* 0x040fe20000041858 */
[----:B------:R-:W3:Y:S07]  /*6350*/  LDSM.16.MT88.4 R24, [R178+0x10800] ;  /* 0x01080000b218783b */ /* 0x000eee0000004200 */
[C---:B------:R-:W-:Y:S08]  /*6360*/  HMMA.16816.F32.BF16 R232, R8.reuse, R46, R136 ;  /* 0x0000002e08e8723c */ /* 0x040ff00000041888 */
[C---:B--2---:R-:W-:Y:S07]  /*6370*/  HMMA.16816.F32.BF16 R208, R8.reuse, R4, R124 ;  /* 0x0000000408d0723c */ /* 0x044fee000004187c */
[----:B------:R-:W-:Y:S01]  /*6380*/  IMAD.MOV.U32 R125, RZ, RZ, R227 ;  /* 0x000000ffff7d7224 */ /* 0x000fe200078e00e3 */
[----:B------:R-:W-:Y:S01]  /*6390*/  HMMA.16816.F32.BF16 R104, R8, R6, R104 ;  /* 0x000000060868723c */ /* 0x000fe20000041868 */
[----:B------:R-:W2:Y:S01]  /*63a0*/  LDSM.16.MT88.4 R4, [R177+0x10800] ;  /* 0x01080000b104783b */ /* 0x000ea20000004200 */
[----:B------:R-:W-:-:S02]  /*63b0*/  IMAD.MOV.U32 R126, RZ, RZ, R226 ;  /* 0x000000ffff7e7224 */ /* 0x000fc400078e00e2 */
[----:B------:R-:W-:Y:S02]  /*63c0*/  IMAD.MOV.U32 R127, RZ, RZ, R225 ;  /* 0x000000ffff7f7224 */ /* 0x000fe400078e00e1 */
[----:B------:R-:W-:Y:S01]  /*63d0*/  IMAD.MOV.U32 R124, RZ, RZ, R252 ;  /* 0x000000ffff7c7224 */ /* 0x000fe200078e00fc */
[----:B------:R-:W-:Y:S01]  /*63e0*/  SHF.R.U32.HI R252, RZ, 0x10, R16 ;  /* 0x00000010fffc7819 */ /* 0x000fe20000011610 */
[C---:B-1----:R-:W-:Y:S07]  /*63f0*/  HMMA.16816.F32.BF16 R204, R8.reuse, R20, R68 ;  /* 0x0000001408cc723c */ /* 0x042fee0000041844 */
[----:B------:R-:W-:Y:S01]  /*6400*/  IMAD.MOV.U32 R70, RZ, RZ, R18 ;  /* 0x000000ffff467224 */ /* 0x000fe200078e0012 */
[----:B------:R-:W-:Y:S01]  /*6410*/  HMMA.16816.F32.BF16 R100, R8, R22, R60 ;  /* 0x000000160864723c */ /* 0x000fe2000004183c */
[----:B------:R-:W-:Y:S01]  /*6420*/  IMAD.MOV.U32 R71, RZ, RZ, R67 ;  /* 0x000000ffff477224 */ /* 0x000fe200078e0043 */
[----:B------:R-:W-:Y:S01]  /*6430*/  LOP3.LUT R67, R16, 0xffff, RZ, 0xc0, !PT ;  /* 0x0000ffff10437812 */ /* 0x000fe200078ec0ff */
[----:B------:R-:W-:Y:S01]  /*6440*/  IMAD.MOV.U32 R69, RZ, RZ, R184 ;  /* 0x000000ffff457224 */ /* 0x000fe200078e00b8 */
[----:B------:R-:W-:Y:S01]  /*6450*/  SHF.R.U32.HI R184, RZ, 0x10, R14 ;  /* 0x00000010ffb87819 */ /* 0x000fe2000001160e */
[----:B------:R-:W-:-:S02]  /*6460*/  IMAD.MOV.U32 R68, RZ, RZ, R181 ;  /* 0x000000ffff447224 */ /* 0x000fc400078e00b5 */
[----:B------:R-:W-:Y:S01]  /*6470*/  LOP3.LUT R22, R16, 0xff, RZ, 0xc0, !PT ;  /* 0x000000ff10167812 */ /* 0x000fe200078ec0ff */
[----:B---3--:R-:W-:Y:S01]  /*6480*/  HMMA.16816.F32.BF16 R128, R8, R24, R84 ;  /* 0x000000180880723c */ /* 0x008fe20000041854 */
[----:B------:R-:W-:-:S06]  /*6490*/  IMAD.MOV.U32 R62, RZ, RZ, R175 ;  /* 0x000000ffff3e7224 */ /* 0x000fcc00078e00af */
[----:B------:R-:W-:Y:S01]  /*64a0*/  IMAD.MOV.U32 R87, RZ, RZ, R133 ;  /* 0x000000ffff577224 */ /* 0x000fe200078e0085 */
[----:B------:R-:W-:Y:S01]  /*64b0*/  HMMA.16816.F32.BF16 R92, R8, R28, R76 ;  /* 0x0000001c085c723c */ /* 0x000fe2000004184c */
[----:B------:R-:W-:Y:S02]  /*64c0*/  IMAD.MOV.U32 R84, RZ, RZ, R126 ;  /* 0x000000ffff547224 */ /* 0x000fe400078e007e */
[----:B------:R-:W-:-:S04]  /*64d0*/  IMAD.MOV.U32 R86, RZ, RZ, R127 ;  /* 0x000000ffff567224 */ /* 0x000fc800078e007f */
[----:B------:R-:W-:Y:S01]  /*64e0*/  IMAD.MOV.U32 R79, RZ, RZ, R62 ;  /* 0x000000ffff4f7224 */ /* 0x000fe200078e003e */
[----:B------:R-:W-:Y:S01]  /*64f0*/  HMMA.16816.F32.BF16 R44, R8, R30, R32 ;  /* 0x0000001e082c723c */ /* 0x000fe20000041820 */
[----:B------:R-:W-:-:S07]  /*6500*/  IMAD.MOV.U32 R62, RZ, RZ, R135 ;  /* 0x000000ffff3e7224 */ /* 0x000fce00078e0087 */
[C---:B--2---:R-:W-:Y:S07]  /*6510*/  HMMA.16816.F32.BF16 R224, R8.reuse, R4, R56 ;  /* 0x0000000408e0723c */ /* 0x044fee0000041838 */
[----:B------:R-:W-:Y:S01]  /*6520*/  IMAD.WIDE.U32 R4, R2, -0x326172a9, RZ ;  /* 0xcd9e8d5702047825 */ /* 0x000fe200078e00ff */
[----:B------:R-:W-:Y:S01]  /*6530*/  HMMA.16816.F32.BF16 R200, R8, R6, R48 ;  /* 0x0000000608c8723c */ /* 0x000fe20000041830 */
[----:B------:R-:W1:Y:S01]  /*6540*/  LDC.U8 R51, c[0x0][0x2d8] ;  /* 0x0000b600ff337b82 */ /* 0x000e620000000000 */
[----:B------:R-:W-:-:S02]  /*6550*/  LOP3.LUT R56, R15, UR24, R54, 0x96, !PT ;  /* 0x000000180f387c12 */ /* 0x000fc4000f8e9636 */
[----:B------:R-:W-:Y:S02]  /*6560*/  LOP3.LUT R5, R5, UR23, R52, 0x96, !PT ;  /* 0x0000001705057c12 */ /* 0x000fe4000f8e9634 */
[----:B------:R-:W-:Y:S02]  /*6570*/  LOP3.LUT R2, R41, UR22, R4, 0x96, !PT ;  /* 0x0000001629027c12 */ /* 0x000fe4000f8e9604 */
[----:B------:R-:W-:Y:S01]  /*6580*/  HMMA.16816.F32.BF16 R120, R8, R26, R80 ;  /* 0x0000001a0878723c */ /* 0x000fe20000041850 */
[----:B------:R-:W-:-:S04]  /*6590*/  IMAD.WIDE.U32 R4, R5, -0x2daee0ad, RZ ;  /* 0xd2511f5305047825 */ /* 0x000fc800078e00ff */
[----:B------:R-:W-:Y:S01]  /*65a0*/  IMAD.WIDE.U32 R20, R2, -0x2daee0ad, RZ ;  /* 0xd2511f5302147825 */ /* 0x000fe200078e00ff */
[----:B------:R-:W-:Y:S02]  /*65b0*/  LOP3.LUT R5, R5, UR21, R64, 0x96, !PT ;  /* 0x0000001505057c12 */ /* 0x000fe4000f8e9640 */
[----:B------:R-:W-:Y:S01]  /*65c0*/  LOP3.LUT R64, R17, UR25, R42, 0x96, !PT ;  /* 0x0000001911407c12 */ /* 0x000fe2000f8e962a */
[----:B------:R-:W-:Y:S01]  /*65d0*/  IMAD.MOV.U32 R80, RZ, RZ, R108 ;  /* 0x000000ffff507224 */ /* 0x000fe200078e006c */
[----:B------:R-:W-:Y:S01]  /*65e0*/  LOP3.LUT R2, R21, UR14, R4, 0x96, !PT ;  /* 0x0000000e15027c12 */ /* 0x000fe2000f8e9604 */
[----:B------:R-:W-:-:S04]  /*65f0*/  IMAD.WIDE.U32 R18, R5, -0x326172a9, RZ ;  /* 0xcd9e8d5705127825 */ /* 0x000fc800078e00ff */
[----:B------:R-:W-:Y:S01]  /*6600*/  IMAD.WIDE.U32 R6, R2, -0x326172a9, RZ ;  /* 0xcd9e8d5702067825 */ /* 0x000fe200078e00ff */
[C-C-:B------:R-:W-:Y:S02]  /*6610*/  LOP3.LUT R2, R19.reuse, UR15, R40.reuse, 0x96, !PT ;  /* 0x0000000f13027c12 */ /* 0x140fe4000f8e9628 */
[----:B------:R-:W-:Y:S01]  /*6620*/  LOP3.LUT R19, R19, UR15, R40, 0x96, !PT ;  /* 0x0000000f13137c12 */ /* 0x000fe2000f8e9628 */
[----:B------:R-:W-:Y:S01]  /*6630*/  IMAD.MOV.U32 R81, RZ, RZ, R109 ;  /* 0x000000ffff517224 */ /* 0x000fe200078e006d */
[----:B------:R-:W-:Y:S01]  /*6640*/  LOP3.LUT R13, R7, UR11, R18, 0x96, !PT ;  /* 0x0000000b070d7c12 */ /* 0x000fe2000f8e9612 */
[----:B------:R-:W-:Y:S01]  /*6650*/  IMAD.WIDE.U32 R4, R2, -0x2daee0ad, RZ ;  /* 0xd2511f5302047825 */ /* 0x000fe200078e00ff */
[----:B-1----:R-:W-:-:S03]  /*6660*/  ISETP.GE.U32.AND P4, PT, R51, R22, PT ;  /* 0x000000163300720c */ /* 0x002fc60003f86070 */
[----:B------:R-:W-:Y:S01]  /*6670*/  IMAD.WIDE.U32 R58, R13, -0x2daee0ad, RZ ;  /* 0xd2511f530d3a7825 */ /* 0x000fe200078e00ff */
[----:B------:R-:W-:-:S03]  /*6680*/  LOP3.LUT R5, R5, UR8, R20, 0x96, !PT ;  /* 0x0000000805057c12 */ /* 0x000fc6000f8e9614 */
[----:B------:R-:W-:Y:S01]  /*6690*/  IMAD.MOV.U32 R82, RZ, RZ, R110 ;  /* 0x000000ffff527224 */ /* 0x000fe200078e006e */
[----:B------:R-:W-:Y:S01]  /*66a0*/  LOP3.LUT R2, R59, UR5, R4, 0x96, !PT ;  /* 0x000000053b027c12 */ /* 0x000fe2000f8e9604 */
[----:B------:R-:W-:-:S04]  /*66b0*/  IMAD.WIDE.U32 R20, R5, -0x326172a9, RZ ;  /* 0xcd9e8d5705147825 */ /* 0x000fc800078e00ff */
[----:B------:R-:W-:Y:S01]  /*66c0*/  IMAD.WIDE.U32 R4, R2, -0x326172a9, RZ ;  /* 0xcd9e8d5702047825 */ /* 0x000fe200078e00ff */
[C-C-:B------:R-:W-:Y:S02]  /*66d0*/  LOP3.LUT R65, R21.reuse, UR7, R6.reuse, 0x96, !PT ;  /* 0x0000000715417c12 */ /* 0x140fe4000f8e9606 */
[----:B------:R-:W-:Y:S01]  /*66e0*/  LOP3.LUT R23, R21, UR7, R6, 0x96, !PT ;  /* 0x0000000715177c12 */ /* 0x000fe2000f8e9606 */
[----:B------:R-:W-:Y:S01]  /*66f0*/  IMAD R2, R19, -0x2daee0ad, RZ ;  /* 0xd2511f5313027824 */ /* 0x000fe200078e02ff */
[----:B------:R-:W-:Y:S01]  /*6700*/  LOP3.LUT R7, R5, UR25, R20, 0x96, !PT ;  /* 0x0000001905077c12 */ /* 0x000fe2000f8e9614 */
[----:B------:R-:W-:Y:S01]  /*6710*/  IMAD.WIDE.U32 R18, R13, -0x2daee0ad, RZ ;  /* 0xd2511f530d127825 */ /* 0x000fe200078e00ff */
[C---:B------:R-:W-:Y:S02]  /*6720*/  LOP3.LUT R24, R4.reuse, 0xff, RZ, 0xc0, !PT ;  /* 0x000000ff04187812 */ /* 0x040fe400078ec0ff */
[----:B------:R-:W-:Y:S01]  /*6730*/  LOP3.LUT R57, R4, 0xffff, RZ, 0xc0, !PT ;  /* 0x0000ffff04397812 */ /* 0x000fe200078ec0ff */
[----:B------:R-:W-:Y:S01]  /*6740*/  IMAD.MOV.U32 R83, RZ, RZ, R111 ;  /* 0x000000ffff537224 */ /* 0x000fe200078e006f */
[----:B------:R-:W-:-:S02]  /*6750*/  LOP3.LUT R2, R19, UR5, R2, 0x96, !PT ;  /* 0x0000000513027c12 */ /* 0x000fc4000f8e9602 */
[--C-:B------:R-:W-:Y:S02]  /*6760*/  SHF.R.U32.HI R59, RZ, 0x10, R4.reuse ;  /* 0x00000010ff3b7819 */ /* 0x100fe40000011604 */
[----:B------:R-:W-:Y:S01]  /*6770*/  SHF.R.U32.HI R21, RZ, 0x18, R4 ;  /* 0x00000018ff157819 */ /* 0x000fe20000011604 */
[----:B------:R-:W-:Y:S01]  /*6780*/  IMAD.WIDE.U32 R4, R2, -0x326172a9, RZ ;  /* 0xcd9e8d5702047825 */ /* 0x000fe200078e00ff */
[C---:B------:R-:W-:Y:S02]  /*6790*/  ISETP.GE.U32.AND P2, PT, R51.reuse, R24, PT ;  /* 0x000000183300720c */ /* 0x040fe40003f46070 */
[----:B------:R-:W-:Y:S02]  /*67a0*/  ISETP.GE.U32.AND P3, PT, R51, R21, PT ;  /* 0x000000153300720c */ /* 0x000fe40003f66070 */
[----:B------:R-:W-:Y:S02]  /*67b0*/  LOP3.LUT R6, R5, UR25, R20, 0x96, !PT ;  /* 0x0000001905067c12 */ /* 0x000fe4000f8e9614 */
[----:B------:R-:W-:-:S02]  /*67c0*/  LOP3.LUT R14, R4, 0xffff, RZ, 0xc0, !PT ;  /* 0x0000ffff040e7812 */ /* 0x000fc400078ec0ff */
[----:B------:R-:W-:Y:S02]  /*67d0*/  LOP3.LUT R16, R4, 0xff, RZ, 0xc0, !PT ;  /* 0x000000ff04107812 */ /* 0x000fe400078ec0ff */
[--C-:B------:R-:W-:Y:S02]  /*67e0*/  SHF.R.U32.HI R13, RZ, 0x10, R4.reuse ;  /* 0x00000010ff0d7819 */ /* 0x100fe40000011604 */
[----:B------:R-:W-:Y:S01]  /*67f0*/  SHF.R.U32.HI R15, RZ, 0x18, R4 ;  /* 0x00000018ff0f7819 */ /* 0x000fe20000011604 */
[----:B------:R-:W-:Y:S01]  /*6800*/  IMAD.WIDE.U32 R4, R23, -0x2daee0ad, RZ ;  /* 0xd2511f5317047825 */ /* 0x000fe200078e00ff */
[----:B------:R-:W-:Y:S02]  /*6810*/  SHF.R.U32.HI R14, RZ, 0x8, R14 ;  /* 0x00000008ff0e7819 */ /* 0x000fe4000001160e */
[----:B------:R-:W-:Y:S02]  /*6820*/  LOP3.LUT R13, R13, 0xff, RZ, 0xc0, !PT ;  /* 0x000000ff0d0d7812 */ /* 0x000fe400078ec0ff */
[----:B------:R-:W-:-:S02]  /*6830*/  LOP3.LUT R2, R5, UR24, R18, 0x96, !PT ;  /* 0x0000001805027c12 */ /* 0x000fc4000f8e9612 */
[C---:B------:R-:W-:Y:S01]  /*6840*/  LOP3.LUT R17, R4.reuse, 0xffff, RZ, 0xc0, !PT ;  /* 0x0000ffff04117812 */ /* 0x040fe200078ec0ff */
[----:B------:R-:W-:Y:S01]  /*6850*/  FFMA.FTZ R5, R167, c[0x0][0x23c], -R0 ;  /* 0x00008f00a7057a23 */ /* 0x000fe20000010800 */
[----:B------:R-:W-:Y:S01]  /*6860*/  LOP3.LUT R19, R4, 0xff, RZ, 0xc0, !PT ;  /* 0x000000ff04137812 */ /* 0x000fe200078ec0ff */
[----:B------:R-:W-:Y:S01]  /*6870*/  IMAD.MOV.U32 R167, RZ, RZ, R68 ;  /* 0x000000ffffa77224 */ /* 0x000fe200078e0044 */
[--C-:B------:R-:W-:Y:S01]  /*6880*/  SHF.R.U32.HI R18, RZ, 0x10, R4.reuse ;  /* 0x00000010ff127819 */ /* 0x100fe20000011604 */
[----:B------:R1:W-:Y:S01]  /*6890*/  MUFU.EX2 R116, R5 ;  /* 0x0000000500747308 */ /* 0x0003e20000000800 */
[----:B------:R-:W-:Y:S01]  /*68a0*/  SHF.R.U32.HI R20, RZ, 0x18, R4 ;  /* 0x00000018ff147819 */ /* 0x000fe20000011604 */
[----:B------:R-:W-:Y:S01]  /*68b0*/  IMAD.MOV.U32 R68, RZ, RZ, R134 ;  /* 0x000000ffff447224 */ /* 0x000fe200078e0086 */
[----:B------:R-:W-:Y:S02]  /*68c0*/  SHF.R.U32.HI R4, RZ, 0x10, R7 ;  /* 0x00000010ff047819 */ /* 0x000fe40000011607 */
[----:B------:R-:W-:-:S02]  /*68d0*/  PRMT R23, R16, 0x5410, R14 ;  /* 0x0000541010177816 */ /* 0x000fc4000000000e */
[----:B------:R-:W-:Y:S02]  /*68e0*/  LOP3.LUT R4, R4, 0xff, RZ, 0xc0, !PT ;  /* 0x000000ff04047812 */ /* 0x000fe400078ec0ff */
[----:B------:R-:W-:Y:S01]  /*68f0*/  PRMT R22, R13, 0x5410, R15 ;  /* 0x000054100d167816 */ /* 0x000fe2000000000f */
[--C-:B------:R-:W-:Y:S01]  /*6900*/  FFMA.FTZ R13, R152, c[0x0][0x23c], -R0.reuse ;  /* 0x00008f00980d7a23 */ /* 0x100fe20000010800 */
[----:B------:R-:W-:Y:S02]  /*6910*/  ISETP.GE.U32.AND P6, PT, R51, R4, PT ;  /* 0x000000043300720c */ /* 0x000fe40003fc6070 */
[----:B------:R-:W-:Y:S01]  /*6920*/  LOP3.LUT R4, R6, 0xffff, RZ, 0xc0, !PT ;  /* 0x0000ffff06047812 */ /* 0x000fe200078ec0ff */
[----:B------:R2:W-:Y:S01]  /*6930*/  MUFU.EX2 R60, R13 ;  /* 0x0000000d003c7308 */ /* 0x0005e20000000800 */
[----:B-1----:R-:W-:-:S07]  /*6940*/  FFMA.FTZ R5, R113, c[0x0][0x23c], -R0 ;  /* 0x00008f0071057a23 */ /* 0x002fce0000010800 */
[----:B------:R1:W-:Y:S01]  /*6950*/  MUFU.EX2 R175, R5 ;  /* 0x0000000500af7308 */ /* 0x0003e20000000800 */
[----:B--2---:R-:W-:Y:S02]  /*6960*/  LOP3.LUT R13, R2, 0xff, RZ, 0xc0, !PT ;  /* 0x000000ff020d7812 */ /* 0x004fe400078ec0ff */
[----:B-1----:R-:W-:Y:S02]  /*6970*/  SHF.R.U32.HI R5, RZ, 0x8, R4 ;  /* 0x00000008ff057819 */ /* 0x002fe40000011604 */
[----:B------:R-:W-:-:S04]  /*6980*/  LOP3.LUT R4, R6, 0xff, RZ, 0xc0, !PT ;  /* 0x000000ff06047812 */ /* 0x000fc800078ec0ff */
[----:B------:R-:W-:Y:S01]  /*6990*/  PRMT R21, R4, 0x5410, R5 ;  /* 0x0000541004157816 */ /* 0x000fe20000000005 */
[----:B------:R-:W-:Y:S01]  /*69a0*/  FFMA.FTZ R4, R172, c[0x0][0x23c], -R12 ;  /* 0x00008f00ac047a23 */ /* 0x000fe2000001080c */
[--C-:B------:R-:W-:Y:S02]  /*69b0*/  SHF.R.U32.HI R5, RZ, 0x10, R6.reuse ;  /* 0x00000010ff057819 */ /* 0x100fe40000011606 */
[----:B------:R-:W-:Y:S01]  /*69c0*/  SHF.R.U32.HI R6, RZ, 0x18, R6 ;  /* 0x00000018ff067819 */ /* 0x000fe20000011606 */
[----:B------:R1:W-:Y:S02]  /*69d0*/  MUFU.EX2 R118, R4 ;  /* 0x0000000400767308 */ /* 0x0003e40000000800 */
[----:B-1----:R-:W-:Y:S01]  /*69e0*/  LOP3.LUT R4, R5, 0xff, RZ, 0xc0, !PT ;  /* 0x000000ff05047812 */ /* 0x002fe200078ec0ff */
[----:B------:R-:W-:-:S03]  /*69f0*/  FFMA.FTZ R5, R155, c[0x0][0x23c], -R12 ;  /* 0x00008f009b057a23 */ /* 0x000fc6000001080c */
[----:B------:R-:W-:Y:S02]  /*6a00*/  PRMT R16, R4, 0x5410, R6 ;  /* 0x0000541004107816 */ /* 0x000fe40000000006 */
[----:B------:R1:W2:Y:S01]  /*6a10*/  MUFU.EX2 R61, R5 ;  /* 0x00000005003d7308 */ /* 0x0002a20000000800 */
[----:B------:R-:W-:Y:S01]  /*6a20*/  SHF.R.U32.HI R4, RZ, 0x8, R17 ;  /* 0x00000008ff047819 */ /* 0x000fe20000011611 */
[----:B------:R-:W-:-:S03]  /*6a30*/  FFMA.FTZ R6, R154, c[0x0][0x23c], -R0 ;  /* 0x00008f009a067a23 */ /* 0x000fc60000010800 */
[----:B------:R-:W-:Y:S02]  /*6a40*/  PRMT R15, R19, 0x5410, R4 ;  /* 0x00005410130f7816 */ /* 0x000fe40000000004 */
[----:B------:R-:W-:Y:S01]  /*6a50*/  LOP3.LUT R4, R18, 0xff, RZ, 0xc0, !PT ;  /* 0x000000ff12047812 */ /* 0x000fe200078ec0ff */
[----:B------:R2:W-:Y:S03]  /*6a60*/  MUFU.EX2 R85, R6 ;  /* 0x0000000600557308 */ /* 0x0005e60000000800 */
[----:B------:R-:W-:Y:S02]  /*6a70*/  PRMT R14, R4, 0x5410, R20 ;  /* 0x00005410040e7816 */ /* 0x000fe40000000014 */
[----:B------:R-:W-:Y:S01]  /*6a80*/  SHF.R.U32.HI R4, RZ, 0x18, R7 ;  /* 0x00000018ff047819 */ /* 0x000fe20000011607 */
[----:B-1----:R-:W-:-:S03]  /*6a90*/  FFMA.FTZ R5, R153, c[0x0][0x23c], -R0 ;  /* 0x00008f0099057a23 */ /* 0x002fc60000010800 */
[----:B------:R-:W-:Y:S01]  /*6aa0*/  ISETP.GE.U32.AND P5, PT, R51, R4, PT ;  /* 0x000000043300720c */ /* 0x000fe20003fa6070 */
[----:B------:R-:W-:Y:S01]  /*6ab0*/  HSET2.LE.AND R17, R14, R53, PT ;  /* 0x000000350e117233 */ /* 0x000fe20003803000 */
[----:B------:R1:W-:Y:S01]  /*6ac0*/  MUFU.EX2 R63, R5 ;  /* 0x00000005003f7308 */ /* 0x0003e20000000800 */
[----:B--2---:R-:W-:-:S04]  /*6ad0*/  F2FP.BF16.PACK_AB R6, R61, R118 ;  /* 0x000000763d06723e */ /* 0x004fc800000010ff */
[C---:B------:R-:W-:Y:S02]  /*6ae0*/  PRMT R140, R6.reuse, 0x7610, R140 ;  /* 0x00007610068c7816 */ /* 0x040fe4000000008c */
[----:B------:R-:W-:-:S04]  /*6af0*/  PRMT R139, R6, 0x7632, R139 ;  /* 0x00007632068b7816 */ /* 0x000fc8000000008b */
[----:B------:R-:W-:Y:S02]  /*6b00*/  PRMT R18, R140, 0x5410, R139 ;  /* 0x000054108c127816 */ /* 0x000fe4000000008b */
[C---:B-1----:R-:W-:Y:S02]  /*6b10*/  LOP3.LUT R5, R7.reuse, 0xff, RZ, 0xc0, !PT ;  /* 0x000000ff07057812 */ /* 0x042fe400078ec0ff */
[----:B------:R-:W-:Y:S02]  /*6b20*/  LOP3.LUT R7, R7, 0xffff, RZ, 0xc0, !PT ;  /* 0x0000ffff07077812 */ /* 0x000fe400078ec0ff */
[----:B------:R-:W-:Y:S01]  /*6b30*/  ISETP.GE.U32.AND P1, PT, R51, R5, PT ;  /* 0x000000053300720c */ /* 0x000fe20003f26070 */
[----:B------:R-:W-:Y:S01]  /*6b40*/  FFMA.FTZ R5, R164, c[0x0][0x23c], -R0 ;  /* 0x00008f00a4057a23 */ /* 0x000fe20000010800 */
[----:B------:R-:W-:Y:S02]  /*6b50*/  SHF.R.U32.HI R4, RZ, 0x8, R7 ;  /* 0x00000008ff047819 */ /* 0x000fe40000011607 */
[----:B------:R-:W-:Y:S01]  /*6b60*/  SHF.R.U32.HI R7, RZ, 0x18, R2 ;  /* 0x00000018ff077819 */ /* 0x000fe20000011602 */
[----:B------:R1:W-:Y:S01]  /*6b70*/  MUFU.EX2 R181, R5 ;  /* 0x0000000500b57308 */ /* 0x0003e20000000800 */
[----:B------:R-:W-:-:S07]  /*6b80*/  LOP3.LUT R4, R4, 0xffff, RZ, 0xc0, !PT ;  /* 0x0000ffff04047812 */ /* 0x000fce00078ec0ff */
[----:B------:R-:W-:-:S05]  /*6b90*/  @!P1 HFMA2.BF16_V2 R66, -RZ.H0_H0, RZ.H0_H0, -R140.H0_H0 ;  /* 0x200000ffff429231 */ /* 0x000fca000034098c */
[----:B------:R-:W-:Y:S02]  /*6ba0*/  @!P1 PRMT R140, R66, 0x5410, RZ ;  /* 0x00005410428c9816 */ /* 0x000fe400000000ff */
[----:B------:R-:W-:Y:S01]  /*6bb0*/  ISETP.GE.U32.AND P1, PT, R51, R4, PT ;  /* 0x000000043300720c */ /* 0x000fe20003f26070 */
[----:B-1----:R-:W-:Y:S01]  /*6bc0*/  FFMA.FTZ R5, R165, c[0x0][0x23c], -R0 ;  /* 0x00008f00a5057a23 */ /* 0x002fe20000010800 */
[----:B------:R-:W-:Y:S01]  /*6bd0*/  LOP3.LUT R4, R2, 0xffff, RZ, 0xc0, !PT ;  /* 0x0000ffff02047812 */ /* 0x000fe200078ec0ff */
[----:B------:R-:W-:Y:S02]  /*6be0*/  IMAD.MOV.U32 R51, RZ, RZ, R69 ;  /* 0x000000ffff337224 */ /* 0x000fe400078e0045 */
[----:B------:R1:W2:Y:S01]  /*6bf0*/  MUFU.EX2 R52, R5 ;  /* 0x0000000500347308 */ /* 0x0002a20000000800 */
[----:B------:R-:W-:Y:S01]  /*6c00*/  SHF.R.U32.HI R6, RZ, 0x8, R4 ;  /* 0x00000008ff067819 */ /* 0x000fe20000011604 */
[----:B------:R-:W-:Y:S02]  /*6c10*/  FFMA.FTZ R4, R168, c[0x0][0x23c], -R12 ;  /* 0x00008f00a8047a23 */ /* 0x000fe4000001080c */
[----:B------:R-:W-:Y:S01]  /*6c20*/  IMAD.MOV.U32 R69, RZ, RZ, R132 ;  /* 0x000000ffff457224 */ /* 0x000fe200078e0084 */
[----:B------:R-:W-:Y:S01]  /*6c30*/  PRMT R13, R13, 0x5410, R6 ;  /* 0x000054100d0d7816 */ /* 0x000fe20000000006 */
[----:B------:R-:W-:-:S02]  /*6c40*/  HSET2.LE.AND R6, R23, R53, PT ;  /* 0x0000003517067233 */ /* 0x000fc40003803000 */
[----:B------:R-:W-:Y:S02]  /*6c50*/  MUFU.EX2 R76, R4 ;  /* 0x00000004004c7308 */ /* 0x000fe40000000800 */
[----:B------:R-:W-:Y:S01]  /*6c60*/  HSET2.LE.AND R13, R13, R53, PT ;  /* 0x000000350d0d7233 */ /* 0x000fe20003803000 */
[----:B-1----:R-:W-:Y:S02]  /*6c70*/  FFMA.FTZ R5, R166, c[0x0][0x23c], -R12 ;  /* 0x00008f00a6057a23 */ /* 0x002fe4000001080c */
[----:B--2---:R-:W-:-:S03]  /*6c80*/  IMAD.MOV.U32 R66, RZ, RZ, R52 ;  /* 0x000000ffff427224 */ /* 0x004fc600078e0034 */
[----:B------:R1:W2:Y:S02]  /*6c90*/  MUFU.EX2 R52, R5 ;  /* 0x0000000500347308 */ /* 0x0002a40000000800 */
[----:B-1----:R-:W-:-:S04]  /*6ca0*/  SHF.R.U32.HI R5, RZ, 0x10, R2 ;  /* 0x00000010ff057819 */ /* 0x002fc80000011602 */
[----:B------:R-:W-:Y:S01]  /*6cb0*/  LOP3.LUT R2, R5, 0xff, RZ, 0xc0, !PT ;  /* 0x000000ff05027812 */ /* 0x000fe200078ec0ff */
[--C-:B------:R-:W-:Y:S02]  /*6cc0*/  HSET2.LE.AND R5, R16, R53.reuse, PT ;  /* 0x0000003510057233 */ /* 0x100fe40003803000 */
[--C-:B------:R-:W-:Y:S01]  /*6cd0*/  HSET2.LE.AND R16, R15, R53.reuse, PT ;  /* 0x000000350f107233 */ /* 0x100fe20003803000 */
[--C-:B------:R-:W-:Y:S01]  /*6ce0*/  FFMA.FTZ R15, R171, c[0x0][0x23c], -R12.reuse ;  /* 0x00008f00ab0f7a23 */ /* 0x100fe2000001080c */
[----:B------:R-:W-:Y:S01]  /*6cf0*/  PRMT R4, R2, 0x5410, R7 ;  /* 0x0000541002047816 */ /* 0x000fe20000000007 */
[--C-:B------:R-:W-:Y:S01]  /*6d00*/  FFMA.FTZ R2, R169, c[0x0][0x23c], -R12.reuse ;  /* 0x00008f00a9027a23 */ /* 0x100fe2000001080c */
[--C-:B------:R-:W-:Y:S01]  /*6d10*/  HSET2.LE.AND R7, R22, R53.reuse, PT ;  /* 0x0000003516077233 */ /* 0x100fe20003803000 */
[----:B------:R1:W-:Y:S02]  /*6d20*/  MUFU.EX2 R77, R15 ;  /* 0x0000000f004d7308 */ /* 0x0003e40000000800 */
[----:B------:R-:W-:Y:S01]  /*6d30*/  HSET2.LE.AND R14, R4, R53, PT ;  /* 0x00000035040e7233 */ /* 0x000fe20003803000 */
[----:B------:R-:W-:-:S02]  /*6d40*/  FFMA.FTZ R4, R173, c[0x0][0x23c], -R12 ;  /* 0x00008f00ad047a23 */ /* 0x000fc4000001080c */
[----:B------:R-:W-:-:S03]  /*6d50*/  FFMA.FTZ R12, R174, c[0x0][0x23c], -R12 ;  /* 0x00008f00ae0c7a23 */ /* 0x000fc6000001080c */
[----:B------:R3:W4:Y:S01]  /*6d60*/  MUFU.EX2 R78, R2 ;  /* 0x00000002004e7308 */ /* 0x0007220000000800 */
[----:B-1----:R-:W-:Y:S01]  /*6d70*/  FFMA.FTZ R15, R170, c[0x0][0x23c], -R0 ;  /* 0x00008f00aa0f7a23 */ /* 0x002fe20000010800 */
[----:B------:R-:W-:-:S06]  /*6d80*/  F2FP.BF16.PACK_AB R0, R175, R116 ;  /* 0x00000074af00723e */ /* 0x000fcc00000010ff */
[----:B------:R1:W-:Y:S01]  /*6d90*/  MUFU.EX2 R54, R4 ;  /* 0x0000000400367308 */ /* 0x0003e20000000800 */
[C---:B------:R-:W-:Y:S02]  /*6da0*/  PRMT R138, R0.reuse, 0x7632, R138 ;  /* 0x00007632008a7816 */ /* 0x040fe4000000008a */
[----:B------:R-:W-:Y:S01]  /*6db0*/  PRMT R137, R0, 0x7610, R137 ;  /* 0x0000761000897816 */ /* 0x000fe20000000089 */
[----:B---3--:R-:W-:-:S04]  /*6dc0*/  HSET2.LE.AND R2, R21, R53, PT ;  /* 0x0000003515027233 */ /* 0x008fc80003803000 */
[----:B------:R-:W3:Y:S01]  /*6dd0*/  MUFU.EX2 R24, R12 ;  /* 0x0000000c00187308 */ /* 0x000ee20000000800 */
[----:B------:R-:W-:-:S04]  /*6de0*/  PRMT R0, R137, 0x5410, R138 ;  /* 0x0000541089007816 */ /* 0x000fc8000000008a */
[----:B------:R-:W-:Y:S02]  /*6df0*/  LOP3.LUT R5, R5, R0, RZ, 0xc0, !PT ;  /* 0x0000000005057212 */ /* 0x000fe400078ec0ff */
[----:B------:R-:W-:Y:S01]  /*6e00*/  F2FP.BF16.PACK_AB R0, R63, R60 ;  /* 0x0000003c3f00723e */ /* 0x000fe200000010ff */
[----:B------:R3:W3:Y:S01]  /*6e10*/  MUFU.EX2 R55, R15 ;  /* 0x0000000f00377308 */ /* 0x0006e20000000800 */
[----:B-1----:R-:W-:Y:S02]  /*6e20*/  LOP3.LUT R4, R2, R18, RZ, 0xc0, !PT ;  /* 0x0000001202047212 */ /* 0x002fe400078ec0ff */
[----:B--2---:R-:W-:Y:S02]  /*6e30*/  F2FP.BF16.PACK_AB R2, R76, R52 ;  /* 0x000000344c02723e */ /* 0x004fe400000010ff */
[----:B------:R-:W-:Y:S02]  /*6e40*/  PRMT R114, R0, 0x7632, R114 ;  /* 0x0000763200727816 */ /* 0x000fe40000000072 */
[----:B------:R-:W-:-:S02]  /*6e50*/  PRMT R136, R2, 0x7610, R136 ;  /* 0x0000761002887816 */ /* 0x000fc40000000088 */
[----:B------:R-:W-:Y:S02]  /*6e60*/  PRMT R115, R2, 0x7632, R115 ;  /* 0x0000763202737816 */ /* 0x000fe40000000073 */
[----:B------:R-:W-:Y:S02]  /*6e70*/  PRMT R113, R0, 0x7610, R113 ;  /* 0x0000761000717816 */ /* 0x000fe40000000071 */
[----:B------:R-:W-:Y:S02]  /*6e80*/  PRMT R0, R136, 0x5410, R115 ;  /* 0x0000541088007816 */ /* 0x000fe40000000073 */
[----:B----4-:R-:W-:Y:S02]  /*6e90*/  F2FP.BF16.PACK_AB R2, R77, R78 ;  /* 0x0000004e4d02723e */ /* 0x010fe400000010ff */
[----:B------:R-:W-:Y:S02]  /*6ea0*/  LOP3.LUT R6, R6, R0, RZ, 0xc0, !PT ;  /* 0x0000000006067212 */ /* 0x000fe400078ec0ff */
[----:B------:R-:W-:-:S02]  /*6eb0*/  PRMT R0, R113, 0x5410, R114 ;  /* 0x0000541071007816 */ /* 0x000fc40000000072 */
[C---:B------:R-:W-:Y:S02]  /*6ec0*/  PRMT R35, R2.reuse, 0x7610, R35 ;  /* 0x0000761002237816 */ /* 0x040fe40000000023 */
[----:B------:R-:W-:Y:S02]  /*6ed0*/  LOP3.LUT R7, R7, R0, RZ, 0xc0, !PT ;  /* 0x0000000007077212 */ /* 0x000fe400078ec0ff */
[----:B------:R-:W-:Y:S02]  /*6ee0*/  F2FP.BF16.PACK_AB R0, R181, R85 ;  /* 0x00000055b500723e */ /* 0x000fe400000010ff */
[----:B------:R-:W-:Y:S02]  /*6ef0*/  PRMT R34, R2, 0x7632, R34 ;  /* 0x0000763202227816 */ /* 0x000fe40000000022 */
[C---:B------:R-:W-:Y:S02]  /*6f00*/  PRMT R33, R0.reuse, 0x7632, R33 ;  /* 0x0000763200217816 */ /* 0x040fe40000000021 */
[----:B------:R-:W-:-:S02]  /*6f10*/  PRMT R32, R0, 0x7610, R32 ;  /* 0x0000761000207816 */ /* 0x000fc40000000020 */
[----:B------:R-:W-:Y:S02]  /*6f20*/  PRMT R0, R35, 0x5410, R34 ;  /* 0x0000541023007816 */ /* 0x000fe40000000022 */
[----:B---3--:R-:W-:Y:S02]  /*6f30*/  F2FP.BF16.PACK_AB R2, R24, R54 ;  /* 0x000000361802723e */ /* 0x008fe400000010ff */
[----:B------:R-:W-:Y:S02]  /*6f40*/  LOP3.LUT R108, R13, R0, RZ, 0xc0, !PT ;  /* 0x000000000d6c7212 */ /* 0x000fe400078ec0ff */
[----:B------:R-:W-:Y:S02]  /*6f50*/  PRMT R0, R32, 0x5410, R33 ;  /* 0x0000541020007816 */ /* 0x000fe40000000021 */
[----:B------:R-:W-:Y:S02]  /*6f60*/  PRMT R31, R2, 0x7610, R31 ;  /* 0x00007610021f7816 */ /* 0x000fe4000000001f */
[----:B------:R-:W-:-:S02]  /*6f70*/  LOP3.LUT R109, R14, R0, RZ, 0xc0, !PT ;  /* 0x000000000e6d7212 */ /* 0x000fc400078ec0ff */
[----:B------:R-:W1:Y:S01]  /*6f80*/  LDSM.16.MT88.4 R12, [R179+0x10800] ;  /* 0x01080000b30c783b */ /* 0x000e620000004200 */
[----:B------:R-:W-:Y:S02]  /*6f90*/  F2FP.BF16.PACK_AB R0, R55, R66 ;  /* 0x000000423700723e */ /* 0x000fe400000010ff */
[----:B------:R-:W-:Y:S02]  /*6fa0*/  PRMT R30, R2, 0x7632, R30 ;  /* 0x00007632021e7816 */ /* 0x000fe4000000001e */
[C---:B------:R-:W-:Y:S02]  /*6fb0*/  PRMT R29, R0.reuse, 0x7610, R29 ;  /* 0x00007610001d7816 */ /* 0x040fe4000000001d */
[----:B------:R-:W-:Y:S02]  /*6fc0*/  PRMT R28, R0, 0x7632, R28 ;  /* 0x00007632001c7816 */ /* 0x000fe4000000001c */
[----:B------:R-:W-:-:S04]  /*6fd0*/  PRMT R0, R31, 0x5410, R30 ;  /* 0x000054101f007816 */ /* 0x000fc8000000001e */
[----:B------:R-:W-:Y:S02]  /*6fe0*/  LOP3.LUT R110, R16, R0, RZ, 0xc0, !PT ;  /* 0x00000000106e7212 */ /* 0x000fe400078ec0ff */
[----:B------:R-:W-:-:S04]  /*6ff0*/  PRMT R0, R29, 0x5410, R28 ;  /* 0x000054101d007816 */ /* 0x000fc8000000001c */
[----:B------:R-:W-:Y:S01]  /*7000*/  LOP3.LUT R111, R17, R0, RZ, 0xc0, !PT ;  /* 0x00000000116f7212 */ /* 0x000fe200078ec0ff */
[C---:B-1----:R-:W-:Y:S07]  /*7010*/  HMMA.16816.F32.BF16 R20, R8.reuse, R12, R80 ;  /* 0x0000000c0814723c */ /* 0x042fee0000041850 */
[----:B------:R-:W-:Y:S01]  /*7020*/  IMAD.MOV.U32 R82, RZ, RZ, R124 ;  /* 0x000000ffff527224 */ /* 0x000fe200078e007c */
[----:B------:R-:W-:Y:S01]  /*7030*/  HMMA.16816.F32.BF16 R16, R8, R14, R220 ;  /* 0x0000000e0810723c */ /* 0x000fe200000418dc */
[----:B------:R-:W1:Y:S01]  /*7040*/  LDSM.16.MT88.4 R12, [R177+0xd000] ;  /* 0x00d00000b10c783b */ /* 0x000e620000004200 */
[----:B------:R-:W-:-:S02]  /*7050*/  IMAD.MOV.U32 R83, RZ, RZ, R125 ;  /* 0x000000ffff537224 */ /* 0x000fc400078e007d */
[----:B------:R-:W-:Y:S01]  /*7060*/  IMAD.MOV.U32 R80, RZ, RZ, R70 ;  /* 0x000000ffff507224 */ /* 0x000fe200078e0046 */
[----:B------:R-:W2:Y:S01]  /*7070*/  LDSM.16.MT88.4 R8, [R178+0xd000] ;  /* 0x00d00000b208783b */ /* 0x000ea20000004200 */
[----:B------:R-:W-:Y:S02]  /*7080*/  IMAD.MOV.U32 R81, RZ, RZ, R71 ;  /* 0x000000ffff517224 */ /* 0x000fe400078e0047 */
[----:B------:R-:W-:Y:S02]  /*7090*/  IMAD.MOV.U32 R223, RZ, RZ, R24 ;  /* 0x000000ffffdf7224 */ /* 0x000fe400078e0018 */
[----:B------:R-:W-:Y:S02]  /*70a0*/  IMAD.MOV.U32 R70, RZ, RZ, R117 ;  /* 0x000000ffff467224 */ /* 0x000fe400078e0075 */
[----:B------:R-:W-:Y:S02]  /*70b0*/  IMAD.MOV.U32 R71, RZ, RZ, R119 ;  /* 0x000000ffff477224 */ /* 0x000fe400078e0077 */
[----:B------:R-:W-:-:S02]  /*70c0*/  IMAD.MOV.U32 R220, RZ, RZ, R77 ;  /* 0x000000ffffdc7224 */ /* 0x000fc400078e004d */
[----:B------:R-:W-:Y:S02]  /*70d0*/  IMAD.MOV.U32 R2, RZ, RZ, R71 ;  /* 0x000000ffff027224 */ /* 0x000fe400078e0047 */
[----:B------:R-:W-:Y:S02]  /*70e0*/  IMAD.MOV.U32 R222, RZ, RZ, R55 ;  /* 0x000000ffffde7224 */ /* 0x000fe400078e0037 */
[----:B------:R-:W-:Y:S01]  /*70f0*/  IMAD.MOV.U32 R221, RZ, RZ, R54 ;  /* 0x000000ffffdd7224 */ /* 0x000fe200078e0036 */
[C---:B-1----:R-:W-:Y:S07]  /*7100*/  HMMA.16816.F32.BF16 R132, R4.reuse, R12, R248 ;  /* 0x0000000c0484723c */ /* 0x042fee00000418f8 */
[----:B------:R-:W-:Y:S01]  /*7110*/  IMAD.MOV.U32 R250, RZ, RZ, R68 ;  /* 0x000000fffffa7224 */ /* 0x000fe200078e0044 */
[----:B------:R-:W-:Y:S01]  /*7120*/  HMMA.16816.F32.BF16 R24, R4, R14, R232 ;  /* 0x0000000e0418723c */ /* 0x000fe200000418e8 */
[----:B------:R-:W1:Y:S01]  /*7130*/  LDSM.16.MT88.4 R12, [R180+0xd000] ;  /* 0x00d00000b40c783b */ /* 0x000e620000004200 */
[----:B------:R-:W-:-:S02]  /*7140*/  IMAD.MOV.U32 R251, RZ, RZ, R62 ;  /* 0x000000fffffb7224 */ /* 0x000fc400078e003e */
[----:B------:R-:W-:Y:S02]  /*7150*/  IMAD.MOV.U32 R249, RZ, RZ, R78 ;  /* 0x000000fffff97224 */ /* 0x000fe400078e004e */
[----:B------:R-:W-:Y:S02]  /*7160*/  IMAD.MOV.U32 R248, RZ, RZ, R85 ;  /* 0x000000fffff87224 */ /* 0x000fe400078e0055 */
[C---:B--2---:R-:W-:Y:S01]  /*7170*/  HMMA.16816.F32.BF16 R124, R4.reuse, R8, R216 ;  /* 0x00000008047c723c */ /* 0x044fe200000418d8 */
[----:B------:R-:W-:Y:S02]  /*7180*/  IMAD.MOV.U32 R232, RZ, RZ, R60 ;  /* 0x000000ffffe87224 */ /* 0x000fe400078e003c */
[----:B------:R-:W-:Y:S02]  /*7190*/  IMAD.MOV.U32 R234, RZ, RZ, R63 ;  /* 0x000000ffffea7224 */ /* 0x000fe400078e003f */
[----:B------:R-:W-:Y:S02]  /*71a0*/  IMAD.MOV.U32 R235, RZ, RZ, R76 ;  /* 0x000000ffffeb7224 */ /* 0x000fe400078e004c */
[----:B------:R-:W-:Y:S01]  /*71b0*/  IMAD.MOV.U32 R216, RZ, RZ, R116 ;  /* 0x000000ffffd87224 */ /* 0x000fe200078e0074 */
[----:B------:R-:W-:Y:S01]  /*71c0*/  HMMA.16816.F32.BF16 R36, R4, R10, R36 ;  /* 0x0000000a0424723c */ /* 0x000fe20000041824 */
[----:B------:R-:W-:Y:S01]  /*71d0*/  IMAD.MOV.U32 R217, RZ, RZ, R118 ;  /* 0x000000ffffd97224 */ /* 0x000fe200078e0076 */
[----:B------:R-:W2:Y:S01]  /*71e0*/  LDSM.16.MT88.4 R8, [R179+0xd000] ;  /* 0x00d00000b308783b */ /* 0x000ea20000004200 */
[----:B------:R-:W-:-:S02]  /*71f0*/  IMAD.MOV.U32 R219, RZ, RZ, R61 ;  /* 0x000000ffffdb7224 */ /* 0x000fc400078e003d */
[----:B------:R-:W-:Y:S02]  /*7200*/  IMAD.MOV.U32 R218, RZ, RZ, R175 ;  /* 0x000000ffffda7224 */ /* 0x000fe400078e00af */
[----:B------:R-:W-:Y:S02]  /*7210*/  IMAD.MOV.U32 R233, RZ, RZ, R52 ;  /* 0x000000ffffe97224 */ /* 0x000fe400078e0034 */
[----:B------:R-:W-:Y:S01]  /*7220*/  LDSM.16.MT88.4 R52, [R177+0xf800] ;  /* 0x00f80000b134783b */ /* 0x000fe20000004200 */
[C---:B-1----:R-:W-:Y:S07]  /*7230*/  HMMA.16816.F32.BF16 R116, R4.reuse, R12, R244 ;  /* 0x0000000c0474723c */ /* 0x042fee00000418f4 */
[----:B------:R-:W-:Y:S01]  /*7240*/  IMAD.MOV.U32 R246, RZ, RZ, R70 ;  /* 0x000000fffff67224 */ /* 0x000fe200078e0046 */
[----:B------:R-:W-:Y:S01]  /*7250*/  HMMA.16816.F32.BF16 R40, R4, R14, R228 ;  /* 0x0000000e0428723c */ /* 0x000fe200000418e4 */
[----:B------:R-:W1:Y:S01]  /*7260*/  LDSM.16.MT88.4 R12, [R177+0xf000] ;  /* 0x00f00000b10c783b */ /* 0x000e620000004200 */
[----:B------:R-:W-:-:S02]  /*7270*/  IMAD.MOV.U32 R247, RZ, RZ, R79 ;  /* 0x000000fffff77224 */ /* 0x000fc400078e004f */
[----:B------:R-:W-:Y:S02]  /*7280*/  IMAD.MOV.U32 R244, RZ, RZ, R86 ;  /* 0x000000fffff47224 */ /* 0x000fe400078e0056 */
[----:B------:R-:W-:Y:S02]  /*7290*/  IMAD.MOV.U32 R245, RZ, RZ, R87 ;  /* 0x000000fffff57224 */ /* 0x000fe400078e0057 */
[----:B------:R-:W-:Y:S01]  /*72a0*/  IMAD.MOV.U32 R228, RZ, RZ, R69 ;  /* 0x000000ffffe47224 */ /* 0x000fe200078e0045 */
[----:B--2---:R-:W-:Y:S01]  /*72b0*/  HMMA.16816.F32.BF16 R60, R4, R10, R96 ;  /* 0x0000000a043c723c */ /* 0x004fe20000041860 */
[----:B------:R-:W-:Y:S02]  /*72c0*/  IMAD.MOV.U32 R231, RZ, RZ, R51 ;  /* 0x000000ffffe77224 */ /* 0x000fe400078e0033 */
[----:B------:R-:W-:Y:S02]  /*72d0*/  IMAD.MOV.U32 R230, RZ, RZ, R80 ;  /* 0x000000ffffe67224 */ /* 0x000fe400078e0050 */
[----:B------:R-:W-:-:S03]  /*72e0*/  IMAD.MOV.U32 R229, RZ, RZ, R84 ;  /* 0x000000ffffe57224 */ /* 0x000fc600078e0054 */
[----:B------:R-:W-:Y:S01]  /*72f0*/  HMMA.16816.F32.BF16 R48, R4, R8, R212 ;  /* 0x000000080430723c */ /* 0x000fe200000418d4 */
[----:B------:R-:W2:Y:S06]  /*7300*/  LDSM.16.MT88.4 R8, [R178+0xf000] ;  /* 0x00f00000b208783b */ /* 0x000eac0000004200 */
[----:B------:R-:W-:Y:S02]  /*7310*/  IMAD.MOV.U32 R214, RZ, RZ, R81 ;  /* 0x000000ffffd67224 */ /* 0x000fe400078e0051 */
[----:B------:R-:W-:Y:S02]  /*7320*/  IMAD.MOV.U32 R213, RZ, RZ, R82 ;  /* 0x000000ffffd57224 */ /* 0x000fe400078e0052 */
[----:B------:R-:W-:-:S02]  /*7330*/  IMAD.MOV.U32 R212, RZ, RZ, R83 ;  /* 0x000000ffffd47224 */ /* 0x000fc400078e0053 */
[----:B------:R-:W-:Y:S01]  /*7340*/  IMAD.MOV.U32 R215, RZ, RZ, R167 ;  /* 0x000000ffffd77224 */ /* 0x000fe200078e00a7 */
[C---:B-1----:R-:W-:Y:S01]  /*7350*/  HMMA.16816.F32.BF16 R68, R4.reuse, R12, R240 ;  /* 0x0000000c0444723c */ /* 0x042fe200000418f0 */
[----:B------:R1:W3:Y:S04]  /*7360*/  LDL.LU.S16 R242, [R1+0x20] ;  /* 0x0000200001f27983 */ /* 0x0002e80000300600 */
[----:B------:R1:W4:Y:S01]  /*7370*/  LDL.LU.S16 R243, [R1+0x24] ;  /* 0x0000240001f37983 */ /* 0x0003220000300600 */
[----:B------:R-:W1:Y:S01]  /*7380*/  LDC.U8 R241, c[0x0][0x2d8] ;  /* 0x0000b600fff17b82 */ /* 0x000e620000000000 */
[----:B------:R-:W-:Y:S01]  /*7390*/  SHF.R.U32.HI R0, RZ, 0x8, R57 ;  /* 0x00000008ff007819 */ /* 0x000fe20000011639 */
[----:B------:R-:W-:Y:S01]  /*73a0*/  HMMA.16816.F32.BF16 R72, R4, R14, R72 ;  /* 0x0000000e0448723c */ /* 0x000fe20000041848 */
[----:B------:R-:W1:Y:S02]  /*73b0*/  LDSM.16.MT88.4 R12, [R180+0xf000] ;  /* 0x00f00000b40c783b */ /* 0x000e640000004200 */
[----:B------:R-:W-:-:S05]  /*73c0*/  LOP3.LUT R0, R0, 0xffff, RZ, 0xc0, !PT ;  /* 0x0000ffff00007812 */ /* 0x000fca00078ec0ff */
[C---:B--2---:R-:W-:Y:S08]  /*73d0*/  HMMA.16816.F32.BF16 R76, R4.reuse, R8, R208 ;  /* 0x00000008044c723c */ /* 0x044ff000000418d0 */
[C---:B------:R-:W-:Y:S01]  /*73e0*/  HMMA.16816.F32.BF16 R80, R4.reuse, R10, R104 ;  /* 0x0000000a0450723c */ /* 0x040fe20000041868 */
[----:B------:R-:W2:Y:S07]  /*73f0*/  LDSM.16.MT88.4 R8, [R179+0xf000] ;  /* 0x00f00000b308783b */ /* 0x000eae0000004200 */
[C---:B-1----:R-:W-:Y:S08]  /*7400*/  HMMA.16816.F32.BF16 R84, R4.reuse, R12, R236 ;  /* 0x0000000c0454723c */ /* 0x042ff000000418ec */
[C---:B------:R-:W-:Y:S01]  /*7410*/  HMMA.16816.F32.BF16 R88, R4.reuse, R14, R88 ;  /* 0x0000000e0458723c */ /* 0x040fe20000041858 */
[----:B------:R-:W1:Y:S07]  /*7420*/  LDSM.16.MT88.4 R12, [R177+0x11000] ;  /* 0x01100000b10c783b */ /* 0x000e6e0000004200 */
[C---:B--2---:R-:W-:Y:S08]  /*7430*/  HMMA.16816.F32.BF16 R96, R4.reuse, R8, R204 ;  /* 0x000000080460723c */ /* 0x044ff000000418cc */
[C---:B------:R-:W-:Y:S01]  /*7440*/  HMMA.16816.F32.BF16 R100, R4.reuse, R10, R100 ;  /* 0x0000000a0464723c */ /* 0x040fe20000041864 */
[----:B------:R-:W2:Y:S07]  /*7450*/  LDSM.16.MT88.4 R8, [R178+0x11000] ;  /* 0x01100000b208783b */ /* 0x000eae0000004200 */
[C---:B-1----:R-:W-:Y:S08]  /*7460*/  HMMA.16816.F32.BF16 R104, R4.reuse, R12, R224 ;  /* 0x0000000c0468723c */ /* 0x042ff000000418e0 */
[C---:B------:R-:W-:Y:S01]  /*7470*/  HMMA.16816.F32.BF16 R152, R4.reuse, R14, R200 ;  /* 0x0000000e0498723c */ /* 0x040fe200000418c8 */
[----:B------:R-:W1:Y:S07]  /*7480*/  LDSM.16.MT88.4 R12, [R180+0x11000] ;  /* 0x01100000b40c783b */ /* 0x000e6e0000004200 */
[C---:B--2---:R-:W-:Y:S01]  /*7490*/  HMMA.16816.F32.BF16 R164, R4.reuse, R8, R128 ;  /* 0x0000000804a4723c */ /* 0x044fe20000041880 */
[----:B------:R-:W2:Y:S07]  /*74a0*/  LDSM.16.MT88.4 R128, [R177+0xd800] ;  /* 0x00d80000b180783b */ /* 0x000eae0000004200 */
[C---:B------:R-:W-:Y:S01]  /*74b0*/  HMMA.16816.F32.BF16 R172, R4.reuse, R10, R120 ;  /* 0x0000000a04ac723c */ /* 0x040fe20000041878 */
[----:B------:R-:W2:Y:S04]  /*74c0*/  LDSM.16.MT88.4 R8, [R179+0x11000] ;  /* 0x01100000b308783b */ /* 0x000ea80000004200 */
[----:B------:R-:W2:Y:S03]  /*74d0*/  LDSM.16.MT88.4 R120, [R178+0xd800] ;  /* 0x00d80000b278783b */ /* 0x000ea60000004200 */
[C---:B-1----:R-:W-:Y:S01]  /*74e0*/  HMMA.16816.F32.BF16 R168, R4.reuse, R12, R92 ;  /* 0x0000000c04a8723c */ /* 0x042fe2000004185c */
[----:B------:R-:W-:Y:S01]  /*74f0*/  ULDC UR6, c[0x0][0x228] ;  /* 0x00008a0000067ab9 */ /* 0x000fe20000000800 */
[----:B------:R-:W-:Y:S06]  /*7500*/  LDSM.16.MT88.4 R92, [R178+0x11800] ;  /* 0x01180000b25c783b */ /* 0x000fec0000004200 */
[----:B------:R-:W-:Y:S01]  /*7510*/  HMMA.16816.F32.BF16 R12, R4, R14, R44 ;  /* 0x0000000e040c723c */ /* 0x000fe2000004182c */
[----:B------:R-:W-:Y:S07]  /*7520*/  LDSM.16.MT88.4 R44, [R179+0xd800] ;  /* 0x00d80000b32c783b */ /* 0x000fee0000004200 */
[----:B--2---:R-:W-:Y:S08]  /*7530*/  HMMA.16816.F32.BF16 R132, R108, R128, R132 ;  /* 0x000000806c84723c */ /* 0x004ff00000041884 */
[C---:B------:R-:W-:Y:S08]  /*7540*/  HMMA.16816.F32.BF16 R20, R4.reuse, R8, R20 ;  /* 0x000000080414723c */ /* 0x040ff00000041814 */
[----:B------:R-:W-:Y:S08]  /*7550*/  HMMA.16816.F32.BF16 R16, R4, R10, R16 ;  /* 0x0000000a0410723c */ /* 0x000ff00000041810 */
[C---:B------:R-:W-:Y:S08]  /*7560*/  HMMA.16816.F32.BF16 R124, R108.reuse, R120, R124 ;  /* 0x000000786c7c723c */ /* 0x040ff0000004187c */
[C---:B------:R-:W-:Y:S01]  /*7570*/  HMMA.16816.F32.BF16 R120, R108.reuse, R122, R36 ;  /* 0x0000007a6c78723c */ /* 0x040fe20000041824 */
[----:B------:R-:W1:Y:S07]  /*7580*/  LDSM.16.MT88.4 R36, [R180+0xd800] ;  /* 0x00d80000b424783b */ /* 0x000e6e0000004200 */
[C---:B------:R-:W-:Y:S08]  /*7590*/  HMMA.16816.F32.BF16 R128, R108.reuse, R130, R24 ;  /* 0x000000826c80723c */ /* 0x040ff00000041818 */
[C---:B-1----:R-:W-:Y:S08]  /*75a0*/  HMMA.16816.F32.BF16 R116, R108.reuse, R36, R116 ;  /* 0x000000246c74723c */ /* 0x042ff00000041874 */
[C---:B------:R-:W-:Y:S08]  /*75b0*/  HMMA.16816.F32.BF16 R36, R108.reuse, R38, R40 ;  /* 0x000000266c24723c */ /* 0x040ff00000041828 */
[C---:B------:R-:W-:Y:S08]  /*75c0*/  HMMA.16816.F32.BF16 R40, R108.reuse, R44, R48 ;  /* 0x0000002c6c28723c */ /* 0x040ff00000041830 */
[C---:B------:R-:W-:Y:S08]  /*75d0*/  HMMA.16816.F32.BF16 R44, R108.reuse, R46, R60 ;  /* 0x0000002e6c2c723c */ /* 0x040ff0000004183c */
[C---:B------:R-:W-:Y:S08]  /*75e0*/  HMMA.16816.F32.BF16 R48, R108.reuse, R52, R68 ;  /* 0x000000346c30723c */ /* 0x040ff00000041844 */
[----:B------:R-:W-:Y:S01]  /*75f0*/  HMMA.16816.F32.BF16 R52, R108, R54, R72 ;  /* 0x000000366c34723c */ /* 0x000fe20000041848 */
[----:B---3--:R-:W-:-:S02]  /*7600*/  @!P1 HFMA2.BF16_V2 R242, -RZ.H0_H0, RZ.H0_H0, -R139.H0_H0 ;  /* 0x200000fffff29231 */ /* 0x008fc4000034098b */
[----:B----4-:R-:W-:-:S03]  /*7610*/  @!P5 HFMA2.BF16_V2 R243, -RZ.H0_H0, RZ.H0_H0, -R138.H0_H0 ;  /* 0x200000fffff3d231 */ /* 0x010fc6000034098a */
[----:B------:R-:W-:Y:S02]  /*7620*/  PRMT R5, R242, 0x7610, R5 ;  /* 0x00007610f2057816 */ /* 0x000fe40000000005 */
[----:B------:R-:W-:Y:S02]  /*7630*/  PRMT R4, R243, 0x7610, R4 ;  /* 0x00007610f3047816 */ /* 0x000fe40000000004 */
[----:B------:R-:W-:Y:S02]  /*7640*/  @!P1 PRMT R139, R5, 0x5410, RZ ;  /* 0x00005410058b9816 */ /* 0x000fe400000000ff */
[----:B------:R-:W-:Y:S02]  /*7650*/  @!P5 PRMT R138, R4, 0x5410, RZ ;  /* 0x00005410048ad816 */ /* 0x000fe400000000ff */
[----:B------:R1:W2:Y:S01]  /*7660*/  LDL.LU.S16 R4, [R1+0x28] ;  /* 0x0000280001047983 */ /* 0x0002a20000300600 */
[----:B------:R-:W-:Y:S01]  /*7670*/  IMAD.MOV.U32 R243, RZ, RZ, R215 ;  /* 0x000000fffff37224 */ /* 0x000fe200078e00d7 */
[----:B------:R-:W-:Y:S01]  /*7680*/  ISETP.GE.U32.AND P1, PT, R241, R0, PT ;  /* 0x00000000f100720c */ /* 0x000fe20003f26070 */
[----:B--2---:R-:W-:Y:S01]  /*7690*/  @!P6 HFMA2.BF16_V2 R4, -RZ.H0_H0, RZ.H0_H0, -R137.H0_H0 ;  /* 0x200000ffff04e231 */ /* 0x004fe20000340989 */
[----:B------:R-:W-:Y:S01]  /*76a0*/  IMAD.MOV.U32 R215, RZ, RZ, R246 ;  /* 0x000000ffffd77224 */ /* 0x000fe200078e00f6 */
[----:B------:R-:W-:-:S03]  /*76b0*/  LOP3.LUT R0, R59, 0xff, RZ, 0xc0, !PT ;  /* 0x000000ff3b007812 */ /* 0x000fc600078ec0ff */
[----:B------:R-:W-:-:S04]  /*76c0*/  PRMT R60, R4, 0x7610, R60 ;  /* 0x00007610043c7816 */ /* 0x000fc8000000003c */
[----:B------:R-:W-:Y:S02]  /*76d0*/  @!P6 PRMT R137, R60, 0x5410, RZ ;  /* 0x000054103c89e816 */ /* 0x000fe400000000ff */
[----:B------:R1:W2:Y:S01]  /*76e0*/  LDL.LU.S16 R60, [R1+0x30] ;  /* 0x00003000013c7983 */ /* 0x0002a20000300600 */
[----:B------:R-:W-:-:S03]  /*76f0*/  IMAD.MOV.U32 R246, RZ, RZ, R2 ;  /* 0x000000fffff67224 */ /* 0x000fc600078e0002 */
[----:B------:R1:W3:Y:S01]  /*7700*/  LDL.LU.S16 R2, [R1+0x2c] ;  /* 0x00002c0001027983 */ /* 0x0002e20000300600 */
[----:B--2---:R-:W-:-:S05]  /*7710*/  @!P2 HFMA2.BF16_V2 R60, -RZ.H0_H0, RZ.H0_H0, -R136.H0_H0 ;  /* 0x200000ffff3ca231 */ /* 0x004fca0000340988 */
[----:B------:R-:W-:Y:S02]  /*7720*/  PRMT R7, R60, 0x7610, R7 ;  /* 0x000076103c077816 */ /* 0x000fe40000000007 */
[----:B------:R1:W2:Y:S01]  /*7730*/  LDL.LU.S16 R60, [R1+0x34] ;  /* 0x00003400013c7983 */ /* 0x0002a20000300600 */
[----:B------:R-:W-:Y:S01]  /*7740*/  IMAD.WIDE.U32 R4, R65, -0x2daee0ad, RZ ;  /* 0xd2511f5341047825 */ /* 0x000fe200078e00ff */
[----:B------:R-:W-:-:S04]  /*7750*/  ISETP.GE.U32.AND P5, PT, R241, R0, PT ;  /* 0x00000000f100720c */ /* 0x000fc80003fa6070 */
[----:B------:R-:W-:Y:S02]  /*7760*/  LOP3.LUT R0, R5, UR24, R58, 0x96, !PT ;  /* 0x0000001805007c12 */ /* 0x000fe4000f8e963a */
[----:B------:R-:W-:Y:S02]  /*7770*/  @!P2 PRMT R136, R7, 0x5410, RZ ;  /* 0x000054100788a816 */ /* 0x000fe400000000ff */
[----:B------:R-:W-:Y:S01]  /*7780*/  LOP3.LUT R7, R0, 0xff, RZ, 0xc0, !PT ;  /* 0x000000ff00077812 */ /* 0x000fe200078ec0ff */
[----:B--2---:R-:W-:-:S05]  /*7790*/  @!P3 HFMA2.BF16_V2 R60, -RZ.H0_H0, RZ.H0_H0, -R114.H0_H0 ;  /* 0x200000ffff3cb231 */ /* 0x004fca0000340972 */
[----:B------:R-:W-:Y:S02]  /*77a0*/  PRMT R68, R60, 0x7610, R68 ;  /* 0x000076103c447816 */ /* 0x000fe40000000044 */
[----:B------:R1:W2:Y:S04]  /*77b0*/  LDL.LU.S16 R60, [R1+0x38] ;  /* 0x00003800013c7983 */ /* 0x0002a80000300600 */
[----:B------:R1:W4:Y:S01]  /*77c0*/  LDL.LU.S16 R69, [R1+0x40] ;  /* 0x0000400001457983 */ /* 0x0003220000300600 */
[----:B------:R-:W-:Y:S01]  /*77d0*/  ISETP.GE.U32.AND P2, PT, R241, R7, PT ;  /* 0x00000007f100720c */ /* 0x000fe20003f46070 */
[----:B---3--:R-:W-:-:S05]  /*77e0*/  @!P1 HFMA2.BF16_V2 R2, -RZ.H0_H0, RZ.H0_H0, -R115.H0_H0 ;  /* 0x200000ffff029231 */ /* 0x008fca0000340973 */
[----:B------:R-:W-:Y:S02]  /*77f0*/  PRMT R6, R2, 0x7610, R6 ;  /* 0x0000761002067816 */ /* 0x000fe40000000006 */
[----:B------:R-:W-:-:S04]  /*7800*/  LOP3.LUT R2, R0, 0xffff, RZ, 0xc0, !PT ;  /* 0x0000ffff00027812 */ /* 0x000fc800078ec0ff */
[----:B------:R-:W-:Y:S01]  /*7810*/  SHF.R.U32.HI R2, RZ, 0x8, R2 ;  /* 0x00000008ff027819 */ /* 0x000fe20000011602 */
[----:B----4-:R-:W-:-:S05]  /*7820*/  @!P2 HFMA2.BF16_V2 R69, -RZ.H0_H0, RZ.H0_H0, -R35.H0_H0 ;  /* 0x200000ffff45a231 */ /* 0x010fca0000340923 */
[----:B------:R-:W-:Y:S02]  /*7830*/  PRMT R58, R69, 0x7610, R58 ;  /* 0x00007610453a7816 */ /* 0x000fe4000000003a */
[----:B------:R1:W3:Y:S01]  /*7840*/  LDL.LU.S16 R69, [R1+0x3c] ;  /* 0x00003c0001457983 */ /* 0x0002e20000300600 */
[----:B------:R-:W-:Y:S02]  /*7850*/  LOP3.LUT R2, R2, 0xffff, RZ, 0xc0, !PT ;  /* 0x0000ffff02027812 */ /* 0x000fe400078ec0ff */
[----:B------:R-:W-:Y:S02]  /*7860*/  @!P1 PRMT R115, R6, 0x5410, RZ ;  /* 0x0000541006739816 */ /* 0x000fe400000000ff */
[----:B------:R-:W-:Y:S02]  /*7870*/  ISETP.GE.U32.AND P1, PT, R241, R2, PT ;  /* 0x00000002f100720c */ /* 0x000fe40003f26070 */
[--C-:B------:R-:W-:Y:S02]  /*7880*/  SHF.R.U32.HI R6, RZ, 0x18, R0.reuse ;  /* 0x00000018ff067819 */ /* 0x100fe40000011600 */
[----:B------:R-:W-:-:S04]  /*7890*/  SHF.R.U32.HI R0, RZ, 0x10, R0 ;  /* 0x00000010ff007819 */ /* 0x000fc80000011600 */
[----:B------:R-:W-:Y:S02]  /*78a0*/  LOP3.LUT R0, R0, 0xff, RZ, 0xc0, !PT ;  /* 0x000000ff00007812 */ /* 0x000fe400078ec0ff */
[----:B------:R-:W-:Y:S02]  /*78b0*/  @!P3 PRMT R114, R68, 0x5410, RZ ;  /* 0x000054104472b816 */ /* 0x000fe400000000ff */
[----:B------:R-:W-:Y:S02]  /*78c0*/  ISETP.GE.U32.AND P3, PT, R241, R0, PT ;  /* 0x00000000f100720c */ /* 0x000fe40003f66070 */
[----:B------:R-:W-:Y:S02]  /*78d0*/  SHF.R.U32.HI R0, RZ, 0x18, R56 ;  /* 0x00000018ff007819 */ /* 0x000fe40000011638 */
[----:B------:R-:W-:Y:S02]  /*78e0*/  @!P2 PRMT R35, R58, 0x5410, RZ ;  /* 0x000054103a23a816 */ /* 0x000fe400000000ff */
[----:B------:R1:W4:Y:S01]  /*78f0*/  LDL.LU.S16 R58, [R1+0x44] ;  /* 0x00004400013a7983 */ /* 0x0003220000300600 */
[----:B---3--:R-:W-:-:S05]  /*7900*/  @!P1 HFMA2.BF16_V2 R69, -RZ.H0_H0, RZ.H0_H0, -R34.H0_H0 ;  /* 0x200000ffff459231 */ /* 0x008fca0000340922 */
[----:B------:R-:W-:Y:S01]  /*7910*/  PRMT R2, R69, 0x7610, R2 ;  /* 0x0000761045027816 */ /* 0x000fe20000000002 */
[----:B--2---:R-:W-:Y:S01]  /*7920*/  @!P5 HFMA2.BF16_V2 R60, -RZ.H0_H0, RZ.H0_H0, -R113.H0_H0 ;  /* 0x200000ffff3cd231 */ /* 0x004fe20000340971 */
[C---:B------:R-:W-:Y:S01]  /*7930*/  ISETP.GE.U32.AND P6, PT, R241.reuse, R6, PT ;  /* 0x00000006f100720c */ /* 0x040fe20003fc6070 */
[----:B------:R-:W-:Y:S01]  /*7940*/  IMAD.MOV.U32 R242, RZ, RZ, R243 ;  /* 0x000000fffff27224 */ /* 0x000fe200078e00f3 */
[----:B------:R-:W-:Y:S01]  /*7950*/  @!P1 PRMT R34, R2, 0x5410, RZ ;  /* 0x0000541002229816 */ /* 0x000fe200000000ff */
[----:B------:R-:W-:Y:S01]  /*7960*/  LDSM.16.MT88.4 R68, [R180+0xf800] ;  /* 0x00f80000b444783b */ /* 0x000fe20000004200 */
[----:B------:R-:W-:Y:S02]  /*7970*/  LOP3.LUT R2, R56, 0xff, RZ, 0xc0, !PT ;  /* 0x000000ff38027812 */ /* 0x000fe400078ec0ff */
[C---:B------:R-:W-:Y:S02]  /*7980*/  ISETP.GE.U32.AND P1, PT, R241.reuse, R0, PT ;  /* 0x00000000f100720c */ /* 0x040fe40003f26070 */
[----:B------:R-:W-:-:S02]  /*7990*/  ISETP.GE.U32.AND P2, PT, R241, R2, PT ;  /* 0x00000002f100720c */ /* 0x000fc40003f46070 */
[----:B------:R-:W-:Y:S02]  /*79a0*/  LOP3.LUT R0, R56, 0xffff, RZ, 0xc0, !PT ;  /* 0x0000ffff38007812 */ /* 0x000fe400078ec0ff */
[----:B------:R-:W-:Y:S02]  /*79b0*/  SHF.R.U32.HI R2, RZ, 0x10, R56 ;  /* 0x00000010ff027819 */ /* 0x000fe40000011638 */
[----:B------:R1:W2:Y:S01]  /*79c0*/  LDL.LU.S16 R56, [R1+0x48] ;  /* 0x0000480001387983 */ /* 0x0002a20000300600 */
[----:B------:R-:W-:-:S03]  /*79d0*/  PRMT R59, R60, 0x7610, R59 ;  /* 0x000076103c3b7816 */ /* 0x000fc6000000003b */
[----:B------:R-:W3:Y:S01]  /*79e0*/  LDSM.16.MT88.4 R60, [R178+0xf800] ;  /* 0x00f80000b23c783b */ /* 0x000ee20000004200 */
[----:B--2---:R-:W-:-:S05]  /*79f0*/  @!P3 HFMA2.BF16_V2 R56, -RZ.H0_H0, RZ.H0_H0, -R32.H0_H0 ;  /* 0x200000ffff38b231 */ /* 0x004fca0000340920 */
[----:B------:R-:W-:-:S04]  /*7a00*/  PRMT R74, R56, 0x7610, R74 ;  /* 0x00007610384a7816 */ /* 0x000fc8000000004a */
[----:B------:R-:W-:Y:S02]  /*7a10*/  @!P3 PRMT R32, R74, 0x5410, RZ ;  /* 0x000054104a20b816 */ /* 0x000fe400000000ff */
[----:B------:R1:W2:Y:S01]  /*7a20*/  LDL.LU.S16 R74, [R1+0x50] ;  /* 0x00005000014a7983 */ /* 0x0002a20000300600 */
[----:B----4-:R-:W-:Y:S01]  /*7a30*/  @!P6 HFMA2.BF16_V2 R58, -RZ.H0_H0, RZ.H0_H0, -R33.H0_H0 ;  /* 0x200000ffff3ae231 */ /* 0x010fe20000340921 */
[----:B------:R-:W-:-:S04]  /*7a40*/  @!P5 PRMT R113, R59, 0x5410, RZ ;  /* 0x000054103b71d816 */ /* 0x000fc800000000ff */
[----:B------:R-:W-:-:S04]  /*7a50*/  PRMT R57, R58, 0x7610, R57 ;  /* 0x000076103a397816 */ /* 0x000fc80000000039 */
[----:B------:R-:W-:Y:S02]  /*7a60*/  @!P6 PRMT R33, R57, 0x5410, RZ ;  /* 0x000054103921e816 */ /* 0x000fe400000000ff */
[----:B---3--:R-:W-:Y:S01]  /*7a70*/  HMMA.16816.F32.BF16 R56, R108, R60, R76 ;  /* 0x0000003c6c38723c */ /* 0x008fe2000004184c */
[----:B------:R-:W-:Y:S01]  /*7a80*/  SHF.R.U32.HI R0, RZ, 0x8, R0 ;  /* 0x00000008ff007819 */ /* 0x000fe20000011600 */
[----:B------:R-:W-:Y:S01]  /*7a90*/  IMAD.MOV.U32 R243, RZ, RZ, R251 ;  /* 0x000000fffff37224 */ /* 0x000fe200078e00fb */
[----:B------:R-:W-:Y:S01]  /*7aa0*/  LOP3.LUT R2, R2, 0xff, RZ, 0xc0, !PT ;  /* 0x000000ff02027812 */ /* 0x000fe200078ec0ff */
[----:B------:R-:W-:Y:S01]  /*7ab0*/  IMAD.MOV.U32 R240, RZ, RZ, R242 ;  /* 0x000000fffff07224 */ /* 0x000fe200078e00f2 */
[----:B--2---:R-:W-:Y:S01]  /*7ac0*/  @!P2 HFMA2.BF16_V2 R74, -RZ.H0_H0, RZ.H0_H0, -R150.H0_H0 ;  /* 0x200000ffff4aa231 */ /* 0x004fe20000340996 */
[----:B------:R-:W2:Y:S04]  /*7ad0*/  LDSM.16.MT88.4 R76, [R179+0xf800] ;  /* 0x00f80000b34c783b */ /* 0x000ea80000004200 */
[----:B------:R-:W-:-:S02]  /*7ae0*/  PRMT R61, R74, 0x7610, R61 ;  /* 0x000076104a3d7816 */ /* 0x000fc4000000003d */
[----:B------:R1:W3:Y:S01]  /*7af0*/  LDL.LU.S16 R74, [R1+0x4c] ;  /* 0x00004c00014a7983 */ /* 0x0002e20000300600 */
[----:B------:R-:W-:-:S04]  /*7b00*/  LOP3.LUT R0, R0, 0xffff, RZ, 0xc0, !PT ;  /* 0x0000ffff00007812 */ /* 0x000fc800078ec0ff */
[----:B------:R-:W-:Y:S02]  /*7b10*/  ISETP.GE.U32.AND P6, PT, R241, R0, PT ;  /* 0x00000000f100720c */ /* 0x000fe40003fc6070 */
[----:B------:R-:W-:-:S04]  /*7b20*/  LOP3.LUT R0, R64, 0xffff, RZ, 0xc0, !PT ;  /* 0x0000ffff40007812 */ /* 0x000fc800078ec0ff */
[----:B------:R-:W-:-:S07]  /*7b30*/  SHF.R.U32.HI R0, RZ, 0x8, R0 ;  /* 0x00000008ff007819 */ /* 0x000fce0000011600 */
[----:B---3--:R-:W-:-:S05]  /*7b40*/  @!P6 HFMA2.BF16_V2 R74, -RZ.H0_H0, RZ.H0_H0, -R148.H0_H0 ;  /* 0x200000ffff4ae231 */ /* 0x008fca0000340994 */
[----:B------:R-:W-:Y:S02]  /*7b50*/  PRMT R60, R74, 0x7610, R60 ;  /* 0x000076104a3c7816 */ /* 0x000fe4000000003c */
[----:B------:R1:W3:Y:S01]  /*7b60*/  LDL.LU.S16 R74, [R1+0x84] ;  /* 0x00008400014a7983 */ /* 0x0002e20000300600 */
[----:B------:R-:W-:Y:S02]  /*7b70*/  ISETP.GE.U32.AND P5, PT, R241, R2, PT ;  /* 0x00000002f100720c */ /* 0x000fe40003fa6070 */
[----:B------:R-:W-:-:S04]  /*7b80*/  LOP3.LUT R0, R0, 0xffff, RZ, 0xc0, !PT ;  /* 0x0000ffff00007812 */ /* 0x000fc800078ec0ff */
[----:B------:R-:W-:Y:S02]  /*7b90*/  ISETP.GE.U32.AND P3, PT, R241, R0, PT ;  /* 0x00000000f100720c */ /* 0x000fe40003f66070 */
[----:B------:R-:W-:Y:S02]  /*7ba0*/  LOP3.LUT R0, R64, 0xff, RZ, 0xc0, !PT ;  /* 0x000000ff40007812 */ /* 0x000fe400078ec0ff */
[----:B------:R-:W-:Y:S02]  /*7bb0*/  @!P2 PRMT R150, R61, 0x5410, RZ ;  /* 0x000054103d96a816 */ /* 0x000fe400000000ff */
[----:B------:R-:W-:Y:S02]  /*7bc0*/  ISETP.GE.U32.AND P2, PT, R241, R0, PT ;  /* 0x00000000f100720c */ /* 0x000fe40003f46070 */
[----:B------:R-:W-:-:S04]  /*7bd0*/  SHF.R.U32.HI R0, RZ, 0x10, R64 ;  /* 0x00000010ff007819 */ /* 0x000fc80000011640 */
[----:B------:R-:W-:Y:S02]  /*7be0*/  LOP3.LUT R0, R0, 0xff, RZ, 0xc0, !PT ;  /* 0x000000ff00007812 */ /* 0x000fe400078ec0ff */
[----:B------:R-:W-:Y:S02]  /*7bf0*/  @!P6 PRMT R148, R60, 0x5410, RZ ;  /* 0x000054103c94e816 */ /* 0x000fe400000000ff */
[----:B------:R-:W-:Y:S02]  /*7c00*/  ISETP.GE.U32.AND P6, PT, R241, R0, PT ;  /* 0x00000000f100720c */ /* 0x000fe40003fc6070 */
[----:B------:R-:W-:Y:S01]  /*7c10*/  SHF.R.U32.HI R0, RZ, 0x18, R64 ;  /* 0x00000018ff007819 */ /* 0x000fe20000011640 */
[----:B---3--:R-:W-:-:S05]  /*7c20*/  @!P5 HFMA2.BF16_V2 R74, -RZ.H0_H0, RZ.H0_H0, -R151.H0_H0 ;  /* 0x200000ffff4ad231 */ /* 0x008fca0000340997 */
[----:B------:R-:W-:Y:S02]  /*7c30*/  PRMT R73, R74, 0x7610, R73 ;  /* 0x000076104a497816 */ /* 0x000fe40000000049 */
[----:B------:R1:W3:Y:S04]  /*7c40*/  LDL.LU.S16 R74, [R1+0x7c] ;  /* 0x00007c00014a7983 */ /* 0x0002e80000300600 */
[----:B------:R1:W4:Y:S02]  /*7c50*/  LDL.LU.S16 R64, [R1+0x8c] ;  /* 0x00008c0001407983 */ /* 0x0003240000300600 */
[----:B----4-:R-:W-:-:S05]  /*7c60*/  @!P2 HFMA2.BF16_V2 R64, -RZ.H0_H0, RZ.H0_H0, -R157.H0_H0 ;  /* 0x200000ffff40a231 */ /* 0x010fca000034099d */
[----:B------:R-:W-:Y:S02]  /*7c70*/  PRMT R72, R64, 0x7610, R72 ;  /* 0x0000761040487816 */ /* 0x000fe40000000048 */
[----:B------:R1:W4:Y:S01]  /*7c80*/  LDL.LU.S16 R64, [R1+0x88] ;  /* 0x0000880001407983 */ /* 0x0003220000300600 */
[----:B------:R-:W-:-:S03]  /*7c90*/  @!P5 PRMT R151, R73, 0x5410, RZ ;  /* 0x000054104997d816 */ /* 0x000fc600000000ff */
[----:B------:R1:W2:Y:S01]  /*7ca0*/  LDL.LU.S16 R73, [R1+0x90] ;  /* 0x0000900001497983 */ /* 0x0002a20000300600 */
[----:B----4-:R-:W-:-:S05]  /*7cb0*/  @!P3 HFMA2.BF16_V2 R64, -RZ.H0_H0, RZ.H0_H0, -R156.H0_H0 ;  /* 0x200000ffff40b231 */ /* 0x010fca000034099c */
[----:B------:R-:W-:-:S04]  /*7cc0*/  PRMT R6, R64, 0x7610, R6 ;  /* 0x0000761040067816 */ /* 0x000fc80000000006 */
[----:B------:R-:W-:Y:S02]  /*7cd0*/  @!P3 PRMT R156, R6, 0x5410, RZ ;  /* 0x00005410069cb816 */ /* 0x000fe400000000ff */
[----:B------:R1:W4:Y:S01]  /*7ce0*/  LDL.LU.S16 R6, [R1+0x94] ;  /* 0x0000940001067983 */ /* 0x0003220000300600 */
[----:B------:R-:W-:Y:S01]  /*7cf0*/  ISETP.GE.U32.AND P5, PT, R241, R0, PT ;  /* 0x00000000f100720c */ /* 0x000fe20003fa6070 */
[----:B---3--:R-:W-:Y:S01]  /*7d00*/  @!P1 HFMA2.BF16_V2 R74, -RZ.H0_H0, RZ.H0_H0, -R149.H0_H0 ;  /* 0x200000ffff4a9231 */ /* 0x008fe20000340995 */
[----:B------:R-:W-:Y:S01]  /*7d10*/  SHF.R.U32.HI R0, RZ, 0x8, R67 ;  /* 0x00000008ff007819 */ /* 0x000fe20000011643 */
[----:B--2---:R-:W-:-:S03]  /*7d20*/  @!P6 HFMA2.BF16_V2 R73, -RZ.H0_H0, RZ.H0_H0, -R161.H0_H0 ;  /* 0x200000ffff49e231 */ /* 0x004fc600003409a1 */
[----:B------:R-:W-:Y:S02]  /*7d30*/  PRMT R65, R74, 0x7610, R65 ;  /* 0x000076104a417816 */ /* 0x000fe40000000041 */
[----:B------:R-:W-:Y:S02]  /*7d40*/  LOP3.LUT R0, R0, 0xffff, RZ, 0xc0, !PT ;  /* 0x0000ffff00007812 */ /* 0x000fe400078ec0ff */
[----:B------:R-:W-:Y:S02]  /*7d50*/  @!P1 PRMT R149, R65, 0x5410, RZ ;  /* 0x0000541041959816 */ /* 0x000fe400000000ff */
[----:B------:R-:W-:Y:S02]  /*7d60*/  ISETP.GE.U32.AND P1, PT, R241, R0, PT ;  /* 0x00000000f100720c */ /* 0x000fe40003f26070 */
[----:B------:R-:W-:-:S04]  /*7d70*/  PRMT R0, R73, 0x7610, R0 ;  /* 0x0000761049007816 */ /* 0x000fc80000000000 */
[----:B------:R-:W-:Y:S02]  /*7d80*/  @!P6 PRMT R161, R0, 0x5410, RZ ;  /* 0x0000541000a1e816 */ /* 0x000fe400000000ff */
[----:B------:R-:W-:Y:S01]  /*7d90*/  LOP3.LUT R0, R252, 0xff, RZ, 0xc0, !PT ;  /* 0x000000fffc007812 */ /* 0x000fe200078ec0ff */
[----:B----4-:R-:W-:-:S05]  /*7da0*/  @!P5 HFMA2.BF16_V2 R6, -RZ.H0_H0, RZ.H0_H0, -R159.H0_H0 ;  /* 0x200000ffff06d231 */ /* 0x010fca000034099f */
[----:B------:R-:W-:-:S04]  /*7db0*/  PRMT R2, R6, 0x7610, R2 ;  /* 0x0000761006027816 */ /* 0x000fc80000000002 */
[----:B------:R-:W-:Y:S02]  /*7dc0*/  @!P5 PRMT R159, R2, 0x5410, RZ ;  /* 0x00005410029fd816 */ /* 0x000fe400000000ff */
[----:B------:R1:W2:Y:S01]  /*7dd0*/  LDL.LU.S16 R2, [R1+0x98] ;  /* 0x0000980001027983 */ /* 0x0002a20000300600 */
[----:B------:R-:W-:-:S03]  /*7de0*/  ISETP.GE.U32.AND P5, PT, R241, R0, PT ;  /* 0x00000000f100720c */ /* 0x000fc60003fa6070 */
[----:B------:R1:W3:Y:S01]  /*7df0*/  LDL.LU.S16 R0, [R1+0x9c] ;  /* 0x00009c0001007983 */ /* 0x0002e20000300600 */
[----:B------:R-:W-:Y:S01]  /*7e00*/  HMMA.16816.F32.BF16 R60, R108, R62, R80 ;  /* 0x0000003e6c3c723c */ /* 0x000fe20000041850 */
[----:B---3--:R-:W-:Y:S02]  /*7e10*/  @!P1 HFMA2.BF16_V2 R0, -RZ.H0_H0, RZ.H0_H0, -R158.H0_H0 ;  /* 0x200000ffff009231 */ /* 0x008fe4000034099e */
[----:B--2---:R-:W-:-:S03]  /*7e20*/  @!P4 HFMA2.BF16_V2 R2, -RZ.H0_H0, RZ.H0_H0, -R160.H0_H0 ;  /* 0x200000ffff02c231 */ /* 0x004fc600003409a0 */
[----:B------:R-:W-:Y:S02]  /*7e30*/  PRMT R11, R0, 0x7610, R11 ;  /* 0x00007610000b7816 */ /* 0x000fe4000000000b */
[----:B------:R-:W-:Y:S02]  /*7e40*/  SHF.R.U32.HI R0, RZ, 0x8, R185 ;  /* 0x00000008ff007819 */ /* 0x000fe400000116b9 */
[----:B------:R-:W-:Y:S01]  /*7e50*/  PRMT R80, R2, 0x7610, R80 ;  /* 0x0000761002507816 */ /* 0x000fe20000000050 */
[----:B------:R1:W5:Y:S01]  /*7e60*/  LDL.LU R185, [R1+0xe8] ;  /* 0x0000e80001b97983 */ /* 0x0003620000300800 */
[----:B------:R-:W-:Y:S02]  /*7e70*/  LOP3.LUT R0, R0, 0xffff, RZ, 0xc0, !PT ;  /* 0x0000ffff00007812 */ /* 0x000fe400078ec0ff */
[----:B------:R-:W-:Y:S02]  /*7e80*/  @!P4 PRMT R160, R80, 0x5410, RZ ;  /* 0x0000541050a0c816 */ /* 0x000fe400000000ff */
[----:B------:R-:W-:-:S02]  /*7e90*/  ISETP.GE.U32.AND P4, PT, R241, R0, PT ;  /* 0x00000000f100720c */ /* 0x000fc40003f86070 */
[----:B------:R1:W2:Y:S01]  /*7ea0*/  LDL.LU.S16 R0, [R1+0xa4] ;  /* 0x0000a40001007983 */ /* 0x0002a20000300600 */
[----:B------:R-:W-:Y:S02]  /*7eb0*/  IMAD.MOV.U32 R242, RZ, RZ, R243 ;  /* 0x000000fffff27224 */ /* 0x000fe400078e00f3 */
[----:B------:R-:W-:Y:S02]  /*7ec0*/  IMAD.MOV.U32 R243, RZ, RZ, R212 ;  /* 0x000000fffff37224 */ /* 0x000fe400078e00d4 */
[----:B------:R-:W-:Y:S02]  /*7ed0*/  IMAD.MOV.U32 R212, RZ, RZ, R213 ;  /* 0x000000ffffd47224 */ /* 0x000fe400078e00d5 */
[----:B------:R-:W-:Y:S02]  /*7ee0*/  IMAD.MOV.U32 R213, RZ, RZ, R214 ;  /* 0x000000ffffd57224 */ /* 0x000fe400078e00d6 */
[----:B------:R-:W-:Y:S02]  /*7ef0*/  IMAD.MOV.U32 R214, RZ, RZ, R230 ;  /* 0x000000ffffd67224 */ /* 0x000fe400078e00e6 */
[----:B------:R-:W-:Y:S01]  /*7f00*/  IMAD.MOV.U32 R230, RZ, RZ, R231 ;  /* 0x000000ffffe67224 */ /* 0x000fe200078e00e7 */
[----:B------:R-:W-:Y:S01]  /*7f10*/  @!P1 PRMT R158, R11, 0x5410, RZ ;  /* 0x000054100b9e9816 */ /* 0x000fe200000000ff */
[----:B------:R-:W-:Y:S01]  /*7f20*/  IMAD.MOV.U32 R231, RZ, RZ, R183 ;  /* 0x000000ffffe77224 */ /* 0x000fe200078e00b7 */
[----:B--2---:R-:W-:-:S05]  /*7f30*/  @!P5 HFMA2.BF16_V2 R0, -RZ.H0_H0, RZ.H0_H0, -R163.H0_H0 ;  /* 0x200000ffff00d231 */ /* 0x004fca00003409a3 */
[----:B------:R-:W-:Y:S02]  /*7f40*/  PRMT R10, R0, 0x7610, R10 ;  /* 0x00007610000a7816 */ /* 0x000fe4000000000a */
[----:B------:R-:W-:Y:S02]  /*7f50*/  LOP3.LUT R0, R184, 0xff, RZ, 0xc0, !PT ;  /* 0x000000ffb8007812 */ /* 0x000fe400078ec0ff */
[----:B------:R1:W5:Y:S02]  /*7f60*/  LDL.LU R184, [R1+0xe4] ;  /* 0x0000e40001b87983 */ /* 0x0003640000300800 */
[C---:B------:R-:W-:Y:S02]  /*7f70*/  ISETP.GE.U32.AND P1, PT, R241.reuse, R0, PT ;  /* 0x00000000f100720c */ /* 0x040fe40003f26070 */
[----:B------:R1:W5:Y:S04]  /*7f80*/  LDL.LU R183, [R1+0xe0] ;  /* 0x0000e00001b77983 */ /* 0x0003680000300800 */
[----:B------:R1:W2:Y:S04]  /*7f90*/  LDL.LU.S16 R11, [R1+0xa0] ;  /* 0x0000a000010b7983 */ /* 0x0002a80000300600 */
[----:B------:R1:W3:Y:S01]  /*7fa0*/  LDL.LU.S16 R0, [R1+0xa8] ;  /* 0x0000a80001007983 */ /* 0x0002e20000300600 */
[----:B------:R-:W-:Y:S01]  /*7fb0*/  ISETP.GE.U32.AND P3, PT, R241, R141, PT ;  /* 0x0000008df100720c */ /* 0x000fe20003f66070 */
[----:B------:R-:W-:Y:S01]  /*7fc0*/  IMAD.MOV.U32 R211, RZ, RZ, R240 ;  /* 0x000000ffffd37224 */ /* 0x000fe200078e00f0 */
[----:B------:R-:W-:Y:S01]  /*7fd0*/  SHF.R.U32.HI R2, RZ, 0x10, R4 ;  /* 0x00000010ff027819 */ /* 0x000fe20000011604 */
[----:B------:R-:W-:-:S02]  /*7fe0*/  IMAD.MOV.U32 R210, RZ, RZ, R242 ;  /* 0x000000ffffd27224 */ /* 0x000fc400078e00f2 */
[----:B------:R-:W-:Y:S02]  /*7ff0*/  IMAD.MOV.U32 R240, RZ, RZ, R243 ;  /* 0x000000fffff07224 */ /* 0x000fe400078e00f3 */
[----:B------:R-:W-:Y:S02]  /*8000*/  IMAD.MOV.U32 R242, RZ, RZ, R212 ;  /* 0x000000fffff27224 */ /* 0x000fe400078e00d4 */
[----:B------:R-:W-:Y:S02]  /*8010*/  IMAD.MOV.U32 R243, RZ, RZ, R213 ;  /* 0x000000fffff37224 */ /* 0x000fe400078e00d5 */
[----:B------:R-:W-:Y:S02]  /*8020*/  IMAD.MOV.U32 R212, RZ, RZ, R214 ;  /* 0x000000ffffd47224 */ /* 0x000fe400078e00d6 */
[----:B------:R-:W-:Y:S02]  /*8030*/  IMAD.MOV.U32 R213, RZ, RZ, R228 ;  /* 0x000000ffffd57224 */ /* 0x000fe400078e00e4 */
[----:B------:R-:W-:-:S02]  /*8040*/  IMAD.MOV.U32 R214, RZ, RZ, R250 ;  /* 0x000000ffffd67224 */ /* 0x000fc400078e00fa */
[----:B------:R-:W-:Y:S02]  /*8050*/  IMAD.MOV.U32 R228, RZ, RZ, R182 ;  /* 0x000000ffffe47224 */ /* 0x000fe400078e00b6 */
[----:B------:R1:W5:Y:S01]  /*8060*/  LDL.LU R182, [R1+0xdc] ;  /* 0x0000dc0001b67983 */ /* 0x0003620000300800 */
[----:B------:R-:W-:-:S03]  /*8070*/  IMAD.MOV.U32 R250, RZ, RZ, R181 ;  /* 0x000000fffffa7224 */ /* 0x000fc600078e00b5 */
[----:B------:R1:W5:Y:S01]  /*8080*/  LDL.LU R181, [R1+0xd8] ;  /* 0x0000d80001b57983 */ /* 0x0003620000300800 */
[----:B---3--:R-:W-:-:S05]  /*8090*/  @!P3 HFMA2.BF16_V2 R0, -RZ.H0_H0, RZ.H0_H0, -R147.H0_H0 ;  /* 0x200000ffff00b231 */ /* 0x008fca0000340993 */
[----:B------:R-:W-:Y:S02]  /*80a0*/  PRMT R8, R0, 0x7610, R8 ;  /* 0x0000761000087816 */ /* 0x000fe40000000008 */
[----:B------:R-:W-:Y:S02]  /*80b0*/  LOP3.LUT R0, R2, 0xff, RZ, 0xc0, !PT ;  /* 0x000000ff02007812 */ /* 0x000fe400078ec0ff */
[----:B------:R1:W3:Y:S01]  /*80c0*/  LDL.LU.S16 R2, [R1+0xac] ;  /* 0x0000ac0001027983 */ /* 0x0002e20000300600 */
[----:B------:R-:W-:Y:S02]  /*80d0*/  @!P2 PRMT R157, R72, 0x5410, RZ ;  /* 0x00005410489da816 */ /* 0x000fe400000000ff */
[----:B------:R-:W-:Y:S02]  /*80e0*/  ISETP.GE.U32.AND P2, PT, R241, R142, PT ;  /* 0x0000008ef100720c */ /* 0x000fe40003f46070 */
[C---:B------:R-:W-:Y:S02]  /*80f0*/  LOP3.LUT R6, R4.reuse, 0xff, RZ, 0xc0, !PT ;  /* 0x000000ff04067812 */ /* 0x040fe400078ec0ff */
[----:B------:R-:W-:-:S02]  /*8100*/  LOP3.LUT R5, R4, 0xffff, RZ, 0xc0, !PT ;  /* 0x0000ffff04057812 */ /* 0x000fc400078ec0ff */
[----:B------:R-:W-:-:S07]  /*8110*/  SHF.R.U32.HI R4, RZ, 0x18, R4 ;  /* 0x00000018ff047819 */ /* 0x000fce0000011604 */
[----:B--2---:R-:W-:-:S05]  /*8120*/  @!P2 HFMA2.BF16_V2 R11, -RZ.H0_H0, RZ.H0_H0, -R162.H0_H0 ;  /* 0x200000ffff0ba231 */ /* 0x004fca00003409a2 */
[----:B------:R-:W-:-:S04]  /*8130*/  PRMT R9, R11, 0x7610, R9 ;  /* 0x000076100b097816 */ /* 0x000fc80000000009 */
[----:B------:R-:W-:Y:S02]  /*8140*/  @!P2 PRMT R162, R9, 0x5410, RZ ;  /* 0x0000541009a2a816 */ /* 0x000fe400000000ff */
[----:B------:R-:W-:Y:S01]  /*8150*/  ISETP.GE.U32.AND P2, PT, R241, R4, PT ;  /* 0x00000004f100720c */ /* 0x000fe20003f46070 */
[----:B------:R-:W-:Y:S02]  /*8160*/  FADD.FTZ R4, R211, R210 ;  /* 0x000000d2d3047221 */ /* 0x000fe40000010000 */
[----:B------:R-:W-:Y:S02]  /*8170*/  IMAD.MOV.U32 R211, RZ, RZ, R242 ;  /* 0x000000ffffd37224 */ /* 0x000fe400078e00f2 */
[----:B------:R-:W-:Y:S02]  /*8180*/  IMAD.MOV.U32 R242, RZ, RZ, R243 ;  /* 0x000000fffff27224 */ /* 0x000fe400078e00f3 */
[----:B------:R-:W-:Y:S02]  /*8190*/  IMAD.MOV.U32 R243, RZ, RZ, R228 ;  /* 0x000000fffff37224 */ /* 0x000fe400078e00e4 */
[----:B------:R-:W-:Y:S01]  /*81a0*/  IMAD.MOV.U32 R228, RZ, RZ, R229 ;  /* 0x000000ffffe47224 */ /* 0x000fe200078e00e5 */
[----:B------:R-:W-:Y:S01]  /*81b0*/  HMMA.16816.F32.BF16 R72, R108, R76, R96 ;  /* 0x0000004c6c48723c */ /* 0x000fe20000041860 */
[----:B------:R-:W-:Y:S01]  /*81c0*/  IMAD.MOV.U32 R229, RZ, RZ, R176 ;  /* 0x000000ffffe57224 */ /* 0x000fe200078e00b0 */
[----:B---3--:R-:W-:-:S05]  /*81d0*/  @!P4 HFMA2.BF16_V2 R2, -RZ.H0_H0, RZ.H0_H0, -R146.H0_H0 ;  /* 0x200000ffff02c231 */ /* 0x008fca0000340992 */
[----:B------:R-:W-:Y:S02]  /*81e0*/  PRMT R27, R2, 0x7610, R27 ;  /* 0x00007610021b7816 */ /* 0x000fe4000000001b */
[----:B------:R1:W2:Y:S04]  /*81f0*/  LDL.LU.S16 R2, [R1+0xb0] ;  /* 0x0000b00001027983 */ /* 0x0002a80000300600 */
[----:B------:R1:W5:Y:S01]  /*8200*/  LDL.LU R176, [R1+0xd4] ;  /* 0x0000d40001b07983 */ /* 0x0003620000300800 */
[----:B------:R-:W-:-:S03]  /*8210*/  @!P4 PRMT R146, R27, 0x5410, RZ ;  /* 0x000054101b92c816 */ /* 0x000fc600000000ff */
[----:B------:R1:W3:Y:S04]  /*8220*/  LDL.LU.S16 R99, [R1+0xc4] ;  /* 0x0000c40001637983 */ /* 0x0002e80000300600 */
[----:B------:R1:W4:Y:S04]  /*8230*/  LDL.LU.S16 R98, [R1+0xc0] ;  /* 0x0000c00001627983 */ /* 0x0003280000300600 */
[----:B------:R1:W3:Y:S04]  /*8240*/  LDL.LU.S16 R97, [R1+0xbc] ;  /* 0x0000bc0001617983 */ /* 0x0002e80000300600 */
[----:B------:R1:W3:Y:S04]  /*8250*/  LDL.LU.S16 R96, [R1+0xb8] ;  /* 0x0000b80001607983 */ /* 0x0002e80000300600 */
[----:B------:R1:W4:Y:S01]  /*8260*/  LDL.LU.S16 R27, [R1+0xb4] ;  /* 0x0000b400011b7983 */ /* 0x0003220000300600 */
[----:B------:R-:W-:-:S02]  /*8270*/  @!P3 PRMT R147, R8, 0x5410, RZ ;  /* 0x000054100893b816 */ /* 0x000fc400000000ff */
[----:B------:R-:W-:Y:S02]  /*8280*/  ISETP.GE.U32.AND P3, PT, R241, R0, PT ;  /* 0x00000000f100720c */ /* 0x000fe40003f66070 */
[----:B------:R-:W-:-:S04]  /*8290*/  SHF.R.U32.HI R0, RZ, 0x8, R5 ;  /* 0x00000008ff007819 */ /* 0x000fc80000011605 */
[----:B------:R-:W-:Y:S02]  /*82a0*/  LOP3.LUT R0, R0, 0xffff, RZ, 0xc0, !PT ;  /* 0x0000ffff00007812 */ /* 0x000fe400078ec0ff */
[C---:B------:R-:W-:Y:S01]  /*82b0*/  ISETP.GE.U32.AND P6, PT, R241.reuse, R143, PT ;  /* 0x0000008ff100720c */ /* 0x040fe20003fc6070 */
[----:B------:R-:W-:Y:S01]  /*82c0*/  USHF.L.U32 UR6, UR6, 0x3, URZ ;  /* 0x0000000306067899 */ /* 0x000fe2000800063f */
[C---:B------:R-:W-:Y:S01]  /*82d0*/  ISETP.GE.U32.AND P4, PT, R241.reuse, R0, PT ;  /* 0x00000000f100720c */ /* 0x040fe20003f86070 */
[----:B------:R-:W-:Y:S01]  /*82e0*/  FADD.FTZ R0, R242, R4 ;  /* 0x00000004f2007221 */ /* 0x000fe20000010000 */
[----:B------:R-:W-:Y:S01]  /*82f0*/  @!P5 PRMT R163, R10, 0x5410, RZ ;  /* 0x000054100aa3d816 */ /* 0x000fe200000000ff */
[----:B------:R-:W-:Y:S01]  /*8300*/  UIMAD.WIDE UR24, UR6, 0x2, URZ ;  /* 0x00000002061878a5 */ /* 0x000fe2000f8e023f */
[----:B------:R-:W-:Y:S01]  /*8310*/  ISETP.GE.U32.AND P5, PT, R241, R6, PT ;  /* 0x00000006f100720c */ /* 0x000fe20003fa6070 */
[----:B------:R-:W-:Y:S02]  /*8320*/  FADD.FTZ R0, R212, R0 ;  /* 0x00000000d4007221 */ /* 0x000fe40000010000 */
[----:B------:R-:W-:Y:S01]  /*8330*/  IMAD.MOV.U32 R251, RZ, RZ, R220 ;  /* 0x000000fffffb7224 */ /* 0x000fe200078e00dc */
[----:B------:R-:W-:Y:S01]  /*8340*/  HMMA.16816.F32.BF16 R76, R108, R78, R100 ;  /* 0x0000004e6c4c723c */ /* 0x000fe20000041864 */
[----:B------:R-:W-:Y:S01]  /*8350*/  IMAD.MOV.U32 R220, RZ, RZ, R66 ;  /* 0x000000ffffdc7224 */ /* 0x000fe200078e0042 */
[----:B------:R-:W-:Y:S01]  /*8360*/  LDSM.16.MT88.4 R100, [R180+0x11800] ;  /* 0x01180000b464783b */ /* 0x000fe20000004200 */
[----:B------:R-:W-:-:S03]  /*8370*/  FADD.FTZ R0, R228, R0 ;  /* 0x00000000e4007221 */ /* 0x000fc60000010000 */
[----:B------:R-:W-:Y:S02]  /*8380*/  LDSM.16.MT88.4 R8, [R179+0x11800] ;  /* 0x01180000b308783b */ /* 0x000fe40000004200 */
[----:B------:R-:W-:Y:S02]  /*8390*/  HMMA.16816.F32.BF16 R64, R108, R68, R84 ;  /* 0x000000446c40723c */ /* 0x000fe40000041854 */
[----:B------:R-:W1:Y:S01]  /*83a0*/  LDSM.16.MT88.4 R84, [R177+0x11800] ;  /* 0x01180000b154783b */ /* 0x000e620000004200 */
[----:B------:R-:W-:-:S04]  /*83b0*/  FADD.FTZ R0, R230, R0 ;  /* 0x00000000e6007221 */ /* 0x000fc80000010000 */
[----:B------:R-:W-:-:S04]  /*83c0*/  FADD.FTZ R0, R244, R0 ;  /* 0x00000000f4007221 */ /* 0x000fc80000010000 */
[----:B------:R-:W-:-:S04]  /*83d0*/  FADD.FTZ R0, R246, R0 ;  /* 0x00000000f6007221 */ /* 0x000fc80000010000 */
[----:B------:R-:W-:-:S04]  /*83e0*/  FADD.FTZ R0, R216, R0 ;  /* 0x00000000d8007221 */ /* 0x000fc80000010000 */
[----:B------:R-:W-:-:S04]  /*83f0*/  FADD.FTZ R0, R218, R0 ;  /* 0x00000000da007221 */ /* 0x000fc80000010000 */
[----:B------:R-:W-:Y:S01]  /*8400*/  FADD.FTZ R0, R232, R0 ;  /* 0x00000000e8007221 */ /* 0x000fe20000010000 */
[C---:B------:R-:W-:Y:S08]  /*8410*/  HMMA.16816.F32.BF16 R68, R108.reuse, R70, R88 ;  /* 0x000000466c44723c */ /* 0x040ff00000041858 */
[C---:B------:R-:W-:Y:S08]  /*8420*/  HMMA.16816.F32.BF16 R88, R108.reuse, R92, R164 ;  /* 0x0000005c6c58723c */ /* 0x040ff000000418a4 */
[C---:B------:R-:W-:Y:S08]  /*8430*/  HMMA.16816.F32.BF16 R92, R108.reuse, R94, R172 ;  /* 0x0000005e6c5c723c */ /* 0x040ff000000418ac */
[C---:B-1----:R-:W-:Y:S08]  /*8440*/  HMMA.16816.F32.BF16 R80, R108.reuse, R84, R104 ;  /* 0x000000546c50723c */ /* 0x042ff00000041868 */
[C---:B------:R-:W-:Y:S08]  /*8450*/  HMMA.16816.F32.BF16 R84, R108.reuse, R86, R152 ;  /* 0x000000566c54723c */ /* 0x040ff00000041898 */
[----:B------:R-:W-:Y:S01]  /*8460*/  HMMA.16816.F32.BF16 R104, R108, R8, R20 ;  /* 0x000000086c68723c */ /* 0x000fe20000041814 */
[----:B--2---:R-:W-:-:S05]  /*8470*/  @!P1 HFMA2.BF16_V2 R2, -RZ.H0_H0, RZ.H0_H0, -R145.H0_H0 ;  /* 0x200000ffff029231 */ /* 0x004fca0000340991 */
[----:B------:R-:W-:Y:S01]  /*8480*/  PRMT R5, R2, 0x7610, R5 ;  /* 0x0000761002057816 */ /* 0x000fe20000000005 */
[----:B------:R-:W-:-:S04]  /*8490*/  FADD.FTZ R2, R240, R211 ;  /* 0x000000d3f0027221 */ /* 0x000fc80000010000 */
[----:B------:R-:W-:Y:S01]  /*84a0*/  FADD.FTZ R2, R243, R2 ;  /* 0x00000002f3027221 */ /* 0x000fe20000010000 */
[----:B------:R-:W-:Y:S02]  /*84b0*/  @!P1 PRMT R145, R5, 0x5410, RZ ;  /* 0x0000541005919816 */ /* 0x000fe400000000ff */
[----:B------:R-:W-:Y:S01]  /*84c0*/  LEA R4, P1, R215, c[0x0][0x1f8], 0x1 ;  /* 0x00007e00d7047a11 */ /* 0x000fe200078208ff */
[----:B------:R-:W-:Y:S01]  /*84d0*/  FADD.FTZ R2, R213, R2 ;  /* 0x00000002d5027221 */ /* 0x000fe20000010000 */
[----:B---3--:R-:W-:Y:S02]  /*84e0*/  @!P3 HFMA2.BF16_V2 R96, -RZ.H0_H0, RZ.H0_H0, -R29.H0_H0 ;  /* 0x200000ffff60b231 */ /* 0x008fe4000034091d */
[----:B----4-:R-:W-:Y:S01]  /*84f0*/  @!P2 HFMA2.BF16_V2 R27, -RZ.H0_H0, RZ.H0_H0, -R28.H0_H0 ;  /* 0x200000ffff1ba231 */ /* 0x010fe2000034091c */
[----:B------:R-:W-:-:S04]  /*8500*/  LEA.HI.X R5, R215, c[0x0][0x1fc], R214, 0x1, P1 ;  /* 0x00007f00d7057a11 */ /* 0x000fc800008f0cd6 */
[----:B------:R-:W-:Y:S01]  /*8510*/  PRMT R6, R27, 0x7610, R6 ;  /* 0x000076101b067816 */ /* 0x000fe20000000006 */
[----:B------:R-:W-:Y:S01]  /*8520*/  FADD.FTZ R2, R229, R2 ;  /* 0x00000002e5027221 */ /* 0x000fe20000010000 */
[----:B------:R-:W-:Y:S02]  /*8530*/  PRMT R7, R96, 0x7610, R7 ;  /* 0x0000761060077816 */ /* 0x000fe40000000007 */
[----:B------:R-:W-:Y:S01]  /*8540*/  @!P2 PRMT R28, R6, 0x5410, RZ ;  /* 0x00005410061ca816 */ /* 0x000fe200000000ff */
[----:B------:R-:W-:Y:S01]  /*8550*/  @!P6 HFMA2.BF16_V2 R99, -RZ.H0_H0, RZ.H0_H0, -R144.H0_H0 ;  /* 0x200000ffff63e231 */ /* 0x000fe20000340990 */
[----:B------:R-:W-:Y:S01]  /*8560*/  IADD3 R6, P1, R4, UR24, RZ ;  /* 0x0000001804067c10 */ /* 0x000fe2000ff3e0ff */
[----:B------:R-:W-:Y:S01]  /*8570*/  FADD.FTZ R2, R231, R2 ;  /* 0x00000002e7027221 */ /* 0x000fe20000010000 */
[----:B------:R-:W-:Y:S02]  /*8580*/  @!P3 PRMT R29, R7, 0x5410, RZ ;  /* 0x00005410071db816 */ /* 0x000fe400000000ff */
[----:B------:R-:W-:Y:S01]  /*8590*/  IADD3.X R7, R5, UR25, RZ, P1, !PT ;  /* 0x0000001905077c10 */ /* 0x000fe20008ffe4ff */
[----:B------:R-:W-:Y:S01]  /*85a0*/  FADD.FTZ R2, R245, R2 ;  /* 0x00000002f5027221 */ /* 0x000fe20000010000 */
[----:B------:R-:W-:Y:S01]  /*85b0*/  PRMT R26, R99, 0x7610, R26 ;  /* 0x00007610631a7816 */ /* 0x000fe2000000001a */
[----:B------:R-:W-:Y:S01]  /*85c0*/  @!P5 HFMA2.BF16_V2 R98, -RZ.H0_H0, RZ.H0_H0, -R31.H0_H0 ;  /* 0x200000ffff62d231 */ /* 0x000fe2000034091f */
[----:B------:R1:W-:Y:S01]  /*85d0*/  STG.E.U16 [R4.64], R157 ;  /* 0x0000009d04007986 */ /* 0x0003e2000c101510 */
[----:B------:R-:W-:Y:S01]  /*85e0*/  @!P4 HFMA2.BF16_V2 R97, -RZ.H0_H0, RZ.H0_H0, -R30.H0_H0 ;  /* 0x200000ffff61c231 */ /* 0x000fe2000034091e */
[----:B------:R-:W-:-:S02]  /*85f0*/  @!P6 PRMT R144, R26, 0x5410, RZ ;  /* 0x000054101a90e816 */ /* 0x000fc400000000ff */
[----:B------:R1:W-:Y:S01]  /*8600*/  STG.E.U16 [R4.64+0x2], R156 ;  /* 0x0000029c04007986 */ /* 0x0003e2000c101510 */
[----:B------:R-:W-:-:S03]  /*8610*/  FADD.FTZ R2, R247, R2 ;  /* 0x00000002f7027221 */ /* 0x000fc60000010000 */
[----:B------:R1:W-:Y:S04]  /*8620*/  STG.E.U16 [R6.64], R161 ;  /* 0x000000a106007986 */ /* 0x0003e8000c101510 */
        /* <DEDUP_REMOVED lines=9> */
[----:B------:R1:W-:Y:S04]  /*86c0*/  STG.E.U16 [R4.64+0x22], R148 ;  /* 0x0000229404007986 */ /* 0x0003e8000c101510 */
        /* <DEDUP_REMOVED lines=26> */
[----:B------:R1:W-:Y:S01]  /*8870*/  STG.E.U16 [R6.64+0x72], R28 ;  /* 0x0000721c06007986 */ /* 0x0003e2000c101510 */
[----:B------:R-:W-:Y:S02]  /*8880*/  FADD.FTZ R0, R235, R2 ;  /* 0x00000002eb007221 */ /* 0x000fe40000010000 */
[----:B------:R-:W-:Y:S02]  /*8890*/  FADD.FTZ R233, R248, R233 ;  /* 0x000000e9f8e97221 */ /* 0x000fe40000010000 */
[----:B------:R-:W-:Y:S02]  /*88a0*/  FADD.FTZ R0, R249, R0 ;  /* 0x00000000f9007221 */ /* 0x000fe40000010000 */
[----:B------:R-:W-:-:S02]  /*88b0*/  FADD.FTZ R233, R250, R233 ;  /* 0x000000e9fae97221 */ /* 0x000fc40000010000 */
[----:B------:R-:W-:Y:S01]  /*88c0*/  FADD.FTZ R215, R251, R0 ;  /* 0x00000000fbd77221 */ /* 0x000fe20000010000 */
[----:B------:R-:W-:Y:S01]  /*88d0*/  HMMA.16816.F32.BF16 R96, R108, R100, R168 ;  /* 0x000000646c60723c */ /* 0x000fe200000418a8 */
[----:B------:R-:W-:Y:S02]  /*88e0*/  FADD.FTZ R233, R220, R233 ;  /* 0x000000e9dce97221 */ /* 0x000fe40000010000 */
[----:B------:R-:W-:-:S05]  /*88f0*/  FADD.FTZ R215, R221, R215 ;  /* 0x000000d7ddd77221 */ /* 0x000fca0000010000 */
[----:B------:R-:W-:Y:S01]  /*8900*/  HMMA.16816.F32.BF16 R100, R108, R102, R12 ;  /* 0x000000666c64723c */ /* 0x000fe2000004180c */
[----:B------:R-:W-:Y:S02]  /*8910*/  FADD.FTZ R233, R222, R233 ;  /* 0x000000e9dee97221 */ /* 0x000fe40000010000 */
[----:B------:R-:W-:-:S05]  /*8920*/  FADD.FTZ R215, R223, R215 ;  /* 0x000000d7dfd77221 */ /* 0x000fca0000010000 */
[----:B------:R-:W-:Y:S01]  /*8930*/  HMMA.16816.F32.BF16 R108, R108, R10, R16 ;  /* 0x0000000a6c6c723c */ /* 0x000fe20000041810 */
[----:B------:R-:W-:Y:S07]  /*8940*/  @!P0 BRA `(.L_x_857) ;  /* 0x0000552000008947 */ /* 0x000fee0003800000 */
[----:B-1----:R-:W2:Y:S01]  /*8950*/  LDL.LU R223, [R1+0xc8] ;  /* 0x0000c80001df7983 */ /* 0x002ea20000300800 */
[----:B------:R-:W-:-:S03]  /*8960*/  IMAD.U32 R0, RZ, RZ, UR12 ;  /* 0x0000000cff007e24 */ /* 0x000fc6000f8e00ff */
[----:B------:R-:W1:Y:S01]  /*8970*/  S2R R2, SR_TID.X ;  /* 0x0000000000027919 */ /* 0x000e620000002100 */
[----:B------:R-:W-:Y:S01]  /*8980*/  UIADD3 UR8, UR12, 0x3f, URZ ;  /* 0x0000003f0c087890 */ /* 0x000fe2000fffe03f */
[----:B------:R-:W3:Y:S01]  /*8990*/  LDC.U8 R234, c[0x0][0x2d8] ;  /* 0x0000b600ffea7b82 */ /* 0x000ee20000000000 */
[----:B------:R-:W-:Y:S01]  /*89a0*/  IMAD.MOV.U32 R113, RZ, RZ, R3 ;  /* 0x000000ffff717224 */ /* 0x000fe200078e0003 */
[----:B------:R-:W-:Y:S01]  /*89b0*/  IADD3 R201, P0, R4, -0x80, RZ ;  /* 0xffffff8004c97810 */ /* 0x000fe20007f1e0ff */
[----:B------:R-:W-:Y:S02]  /*89c0*/  USHF.R.S32.HI UR14, URZ, 0x1f, UR8 ;  /* 0x0000001f3f0e7899 */ /* 0x000fe40008011408 */
[----:B------:R-:W-:Y:S01]  /*89d0*/  ULDC.64 UR6, c[0x0][0x1a0] ;  /* 0x0000680000067ab9 */ /* 0x000fe20000000a00 */
[----:B------:R-:W-:Y:S01]  /*89e0*/  IADD3.X R115, R5, -0x1, RZ, P0, !PT ;  /* 0xffffffff05737810 */ /* 0x000fe200007fe4ff */
[----:B------:R-:W-:Y:S02]  /*89f0*/  ULEA.HI UR14, UR14, UR8, URZ, 0x6 ;  /* 0x000000080e0e7291 */ /* 0x000fe4000f8f303f */
[----:B------:R-:W-:-:S02]  /*8a00*/  USHF.L.U64.HI UR8, UR6, 0x4, UR7 ;  /* 0x0000000406087899 */ /* 0x000fc40008010207 */
[----:B------:R-:W-:Y:S02]  /*8a10*/  USHF.R.S32.HI UR14, URZ, 0x6, UR14 ;  /* 0x000000063f0e7899 */ /* 0x000fe4000801140e */
[----:B------:R-:W-:Y:S02]  /*8a20*/  USHF.L.U32 UR11, UR6, 0x4, URZ ;  /* 0x00000004060b7899 */ /* 0x000fe4000800063f */
[----:B------:R-:W-:Y:S01]  /*8a30*/  UIADD3 UR12, UR14, -0x2, URZ ;  /* 0xfffffffe0e0c7890 */ /* 0x000fe2000fffe03f */
[----:B-1----:R-:W-:-:S05]  /*8a40*/  LOP3.LUT R2, R2, 0x3, RZ, 0xc0, !PT ;  /* 0x0000000302027812 */ /* 0x002fca00078ec0ff */
[----:B--2---:R-:W-:-:S05]  /*8a50*/  IMAD R2, R2, -0x2, R223 ;  /* 0xfffffffe02027824 */ /* 0x004fca00078e02df */
[----:B------:R-:W-:Y:S01]  /*8a60*/  IADD3 R2, R0, -UR13, R2 ;  /* 0x8000000d00027c10 */ /* 0x000fe2000fffe002 */
[----:B------:R-:W-:-:S04]  /*8a70*/  IMAD.MOV.U32 R0, RZ, RZ, R112 ;  /* 0x000000ffff007224 */ /* 0x000fc800078e0070 */
[----:B------:R1:W-:Y:S04]  /*8a80*/  STL [R1+0x50], R2 ;  /* 0x0000500201007387 */ /* 0x0003e80000100800 */
[----:B------:R-:W1:Y:S04]  /*8a90*/  LDL.LU R249, [R1+0x18] ;  /* 0x0000180001f97983 */ /* 0x000e680000300800 */
[----:B------:R-:W2:Y:S04]  /*8aa0*/  LDL.64 R250, [R1+0x58] ;  /* 0x0000580001fa7983 */ /* 0x000ea80000100a00 */
[----:B------:R-:W4:Y:S04]  /*8ab0*/  LDL R220, [R1+0x54] ;  /* 0x0000540001dc7983 */ /* 0x000f280000100800 */
[----:B------:R-:W3:Y:S04]  /*8ac0*/  LDL R221, [R1+0x78] ;  /* 0x0000780001dd7983 */ /* 0x000ee80000100800 */
[----:B------:R-:W3:Y:S04]  /*8ad0*/  LDL.LU R222, [R1+0x1c] ;  /* 0x00001c0001de7983 */ /* 0x000ee80000300800 */
[----:B------:R-:W3:Y:S01]  /*8ae0*/  LDL.LU R223, [R1+0xcc] ;  /* 0x0000cc0001df7983 */ /* 0x000ee20000300800 */
[----:B-1----:R-:W-:Y:S01]  /*8af0*/  IMAD.WIDE.U32 R2, R249, -0x326172a9, RZ ;  /* 0xcd9e8d57f9027825 */ /* 0x002fe200078e00ff */
[----:B--2---:R-:W-:-:S04]  /*8b00*/  ISETP.GE.AND P3, PT, R250, c[0x0][0x220], PT ;  /* 0x00008800fa007a0c */ /* 0x004fc80003f66270 */
[----:B------:R1:W-:Y:S01]  /*8b10*/  STL.64 [R1+0x48], R2 ;  /* 0x0000480201007387 */ /* 0x0003e20000100a00 */
[----:B----4-:R-:W-:Y:S02]  /*8b20*/  ISETP.GE.AND P2, PT, R220, c[0x0][0x220], PT ;  /* 0x00008800dc007a0c */ /* 0x010fe40003f46270 */
[----:B---3--:R-:W-:Y:S02]  /*8b30*/  ISETP.GE.AND P1, PT, R221, c[0x0][0x220], PT ;  /* 0x00008800dd007a0c */ /* 0x008fe40003f26270 */
[----:B------:R-:W-:Y:S01]  /*8b40*/  LOP3.LUT R236, R3, R222, RZ, 0x3c, !PT ;  /* 0x000000de03ec7212 */ /* 0x000fe200078e3cff */
[----:B------:R-:W-:-:S04]  /*8b50*/  IMAD.WIDE.U32 R238, R223, -0x2daee0ad, RZ ;  /* 0xd2511f53dfee7825 */ /* 0x000fc800078e00ff */
[----:B------:R-:W-:Y:S01]  /*8b60*/  IMAD.WIDE.U32 R236, R236, -0x2daee0ad, RZ ;  /* 0xd2511f53ecec7825 */ /* 0x000fe200078e00ff */
[----:B-1----:R-:W-:Y:S01]  /*8b70*/  PRMT R2, R234, 0x7054, R234 ;  /* 0x00007054ea027816 */ /* 0x002fe200000000ea */
[----:B------:R-:W-:Y:S05]  /*8b80*/  BRA `(.L_x_858) ;  /* 0x000006a000007947 */ /* 0x000fea0003800000 */
.L_x_860:
[----:B------:R-:W2:Y:S01]  /*8b90*/  LDL.64 R204, [R1+0x70] ;  /* 0x0000700001cc7983 */ /* 0x000ea20000100a00 */
[----:B------:R-:W-:Y:S02]  /*8ba0*/  ULDC.64 UR14, c[0x0][0x198] ;  /* 0x00006600000e7ab9 */ /* 0x000fe40000000a00 */
[----:B------:R-:W-:Y:S01]  /*8bb0*/  UIADD3 UR22, UR12, -0x1, URZ ;  /* 0xffffffff0c167890 */ /* 0x000fe2000fffe03f */
[----:B------:R-:W3:Y:S03]  /*8bc0*/  LDL.64 R202, [R1+0x60] ;  /* 0x0000600001ca7983 */ /* 0x000ee60000100a00 */
[----:B------:R-:W-:Y:S01]  /*8bd0*/  USHF.R.S32.HI UR21, URZ, 0x1f, UR22 ;  /* 0x0000001f3f157899 */ /* 0x000fe20008011416 */
[----:B------:R1:W-:Y:S01]  /*8be0*/  @P3 STS.128 [R199+0x6000], RZ ;  /* 0x006000ffc7003388 */ /* 0x0003e20000000c00 */
[----:B------:R-:W-:Y:S02]  /*8bf0*/  UIMAD.WIDE.U32 UR28, UR22, UR14, URZ ;  /* 0x0000000e161c72a5 */ /* 0x000fe4000f8e003f */
[----:B------:R-:W-:Y:S04]  /*8c00*/  UIMAD UR21, UR21, UR14, URZ ;  /* 0x0000000e151572a4 */ /* 0x000fe8000f8e023f */
[----:B------:R-:W-:Y:S01]  /*8c10*/  UIMAD UR21, UR22, UR15, UR21 ;  /* 0x0000000f161572a4 */ /* 0x000fe2000f8e0215 */
[----:B------:R-:W-:Y:S02]  /*8c20*/  IMAD.U32 R2, RZ, RZ, UR28 ;  /* 0x0000001cff027e24 */ /* 0x000fe4000f8e00ff */
[----:B------:R-:W-:Y:S01]  /*8c30*/  IMAD.U32 R3, RZ, RZ, UR28 ;  /* 0x0000001cff037e24 */ /* 0x000fe2000f8e00ff */
[----:B------:R-:W-:Y:S06]  /*8c40*/  UIADD3 UR21, UR29, UR21, URZ ;  /* 0x000000151d157290 */ /* 0x000fec000fffe03f */
[----:B------:R-:W-:Y:S01]  /*8c50*/  IMAD.U32 R112, RZ, RZ, UR21 ;  /* 0x00000015ff707e24 */ /* 0x000fe2000f8e00ff */
[----:B--2---:R-:W-:Y:S04]  /*8c60*/  LEA R2, P4, R2, R204, 0x6 ;  /* 0x000000cc02027211 */ /* 0x004fe800078830ff */
[C---:B------:R-:W-:Y:S02]  /*8c70*/  @!P3 LEA R114, P0, R2.reuse, c[0x0][0x168], 0x1 ;  /* 0x00005a000272ba11 */ /* 0x040fe400078008ff */
        /* <DEDUP_REMOVED lines=18> */
[C---:B------:R-:W-:Y:S03]  /*8da0*/  @!P1 LEA R148, P0, R3.reuse, c[0x0][0x168], 0x1 ;  /* 0x00005a0003949a11 */ /* 0x040fe600078008ff */
[----:B------:R1:W-:Y:S04]  /*8db0*/  @P1 STS.128 [R199+0xa000], RZ ;  /* 0x00a000ffc7001388 */ /* 0x0003e80000000c00 */
[----:B------:R-:W-:Y:S01]  /*8dc0*/  @!PT LDS RZ, [RZ] ;  /* 0x00000000fffff984 */ /* 0x000fe20000000800 */
[----:B------:R-:W-:Y:S01]  /*8dd0*/  @!PT LDS RZ, [RZ] ;  /* 0x00000000fffff984 */ /* 0x000fe20000000800 */
[----:B------:R-:W-:Y:S01]  /*8de0*/  @!PT LDS RZ, [RZ] ;  /* 0x00000000fffff984 */ /* 0x000fe20000000800 */
[----:B------:R1:W-:Y:S04]  /*8df0*/  @!P1 LDGSTS.E.BYPASS.LTC128B.128 [R199+0xa000], [R154.64+0x100] ;  /* 0x0a0001009ac79fae */ /* 0x0003e8000b901d50 */
[----:B------:R1:W-:Y:S01]  /*8e00*/  @P3 STS.128 [R199+0x6800], RZ ;  /* 0x006800ffc7003388 */ /* 0x0003e20000000c00 */
[----:B--2---:R-:W-:Y:S02]  /*8e10*/  IADD3.X R114, R112, UR20, RZ, P5, !PT ;  /* 0x0000001470727c10 */ /* 0x004fe4000affe4ff */
        /* <DEDUP_REMOVED lines=20> */
[C---:B------:R-:W-:Y:S02]  /*8f60*/  @!P1 LEA.HI.X R141, R2.reuse, c[0x0][0x16c], R3, 0x1, P5 ;  /* 0x00005b00028d9a11 */ /* 0x040fe400028f0c03 */
[----:B------:R-:W-:Y:S01]  /*8f70*/  IADD3 R112, P6, R2, UR27, RZ ;  /* 0x0000001b02707c10 */ /* 0x000fe2000ffde0ff */
[----:B------:R-:W-:Y:S01]  /*8f80*/  @!PT LDS RZ, [RZ] ;  /* 0x00000000fffff984 */ /* 0x000fe20000000800 */
[----:B------:R-:W-:Y:S01]  /*8f90*/  @!PT LDS RZ, [RZ] ;  /* 0x00000000fffff984 */ /* 0x000fe20000000800 */
[----:B------:R-:W-:Y:S01]  /*8fa0*/  @!PT LDS RZ, [RZ] ;  /* 0x00000000fffff984 */ /* 0x000fe20000000800 */
[----:B------:R1:W-:Y:S03]  /*8fb0*/  @!P1 LDGSTS.E.BYPASS.LTC128B.128 [R199+0xa800], [R148.64+0x100] ;  /* 0x0a80010094c79fae */ /* 0x0003e6000b901d50 */
        /* <DEDUP_REMOVED lines=39> */
.L_x_858:
[----:B------:R-:W2:Y:S01]  /*9230*/  LDL.64 R2, [R1+0x68] ;  /* 0x0000680001027983 */ /* 0x000ea20000100a00 */
[----:B------:R-:W-:Y:S01]  /*9240*/  USHF.R.S32.HI UR14, URZ, 0x1f, UR12 ;  /* 0x0000001f3f0e7899 */ /* 0x000fe2000801140c */
[----:B------:R-:W-:Y:S04]  /*9250*/  DEPBAR.LE SB0, 0x0 ;  /* 0x000080000000791a */ /* 0x000fe80000000000 */
[----:B------:R-:W3:Y:S01]  /*9260*/  LDL R8, [R1+0x80] ;  /* 0x0000800001087983 */ /* 0x000ee20000100800 */
[----:B------:R-:W-:Y:S02]  /*9270*/  UIMAD UR14, UR14, UR6, URZ ;  /* 0x000000060e0e72a4 */ /* 0x000fe4000f8e023f */
[----:B------:R-:W-:Y:S01]  /*9280*/  UIMAD.WIDE.U32 UR22, UR12, UR6, URZ ;  /* 0x000000060c1672a5 */ /* 0x000fe2000f8e003f */
[----:B------:R-:W-:Y:S01]  /*9290*/  BAR.SYNC.DEFER_BLOCKING 0x0 ;  /* 0x0000000000007b1d */ /* 0x000fe20000010000 */
[----:B------:R-:W-:Y:S02]  /*92a0*/  UIMAD UR14, UR12, UR7, UR14 ;  /* 0x000000070c0e72a4 */ /* 0x000fe4000f8e020e */
[----:B------:R-:W-:Y:S02]  /*92b0*/  UISETP.GE.AND UP0, UPT, UR12, 0x1, UPT ;  /* 0x000000010c00788c */ /* 0x000fe4000bf06270 */
[----:B------:R-:W-:Y:S01]  /*92c0*/  UIADD3 UR14, UR23, UR14, URZ ;  /* 0x0000000e170e7290 */ /* 0x000fe2000fffe03f */
[----:B------:R-:W-:Y:S02]  /*92d0*/  IMAD.U32 R4, RZ, RZ, UR22 ;  /* 0x00000016ff047e24 */ /* 0x000fe4000f8e00ff */
[----:B------:R-:W-:Y:S01]  /*92e0*/  IMAD.U32 R5, RZ, RZ, UR23 ;  /* 0x00000017ff057e24 */ /* 0x000fe2000f8e00ff */
[----:B------:R-:W-:Y:S02]  /*92f0*/  @P3 STS.128 [R199+0xc000], RZ ;  /* 0x00c000ffc7003388 */ /* 0x000fe40000000c00 */
[----:B--2---:R-:W-:Y:S01]  /*9300*/  IMAD.U32 R3, RZ, RZ, UR14 ;  /* 0x0000000eff037e24 */ /* 0x004fe2000f8e00ff */
[----:B------:R-:W-:Y:S04]  /*9310*/  LEA R2, P4, R4, R2, 0x6 ;  /* 0x0000000204027211 */ /* 0x000fe800078830ff */
        /* <DEDUP_REMOVED lines=91> */
[----:B-----5:R-:W-:Y:S04]  /*98d0*/  LDSM.16.M88.4 R32, [R183] ;  /* 0x00000000b720783b */ /* 0x020fe80000000200 */
[----:B----4-:R-:W-:Y:S04]  /*98e0*/  LDSM.16.M88.4 R16, [R176+0x6800] ;  /* 0x00680000b010783b */ /* 0x010fe80000000200 */
        /* <DEDUP_REMOVED lines=144> */
[C---:B------:R-:W-:Y:S08]  /*a1f0*/  HMMA.16816.F32.BF16 R16, R160.reuse, R170, R16 ;  /* 0x000000aaa010723c */ /* 0x040ff00000041810 */
[C---:B------:R-:W-:Y:S08]  /*a200*/  HMMA.16816.F32.BF16 R20, R160.reuse, R136, R20 ;  /* 0x00000088a014723c */ /* 0x040ff00000041814 */
[C---:B------:R-:W-:Y:S08]  /*a210*/  HMMA.16816.F32.BF16 R24, R160.reuse, R138, R24 ;  /* 0x0000008aa018723c */ /* 0x040ff00000041818 */
[C---:B------:R-:W-:Y:S07]  /*a220*/  HMMA.16816.F32.BF16 R28, R160.reuse, R172, R28 ;  /* 0x000000aca01c723c */ /* 0x040fee000004181c */
[----:B------:R-:W-:Y:S01]  /*a230*/  IMAD.MOV.U32 R172, RZ, RZ, R201 ;  /* 0x000000ffffac7224 */ /* 0x000fe200078e00c9 */
[----:B------:R-:W-:Y:S04]  /*a240*/  HMMA.16816.F32.BF16 R32, R160, R174, R32 ;  /* 0x000000aea020723c */ /* 0x000fe80000041820 */
[----:B------:R-:W-:Y:S04]  /*a250*/  IMAD.MOV.U32 R173, RZ, RZ, R115 ;  /* 0x000000ffffad7224 */ /* 0x000fe800078e0073 */
        /* <DEDUP_REMOVED lines=9> */
.L_x_859:
[----:B------:R-:W2:Y:S01]  /*a2f0*/  LDL R2, [R1+0x50] ;  /* 0x0000500001027983 */ /* 0x000ea20000100800 */
[----:B------:R-:W-:Y:S01]  /*a300*/  IMAD.U32 R112, RZ, RZ, UR12 ;  /* 0x0000000cff707e24 */ /* 0x000fe2000f8e00ff */
[----:B------:R-:W-:Y:S02]  /*a310*/  UIADD3 UR21, UR19, -0x4498517b, URZ ;  /* 0xbb67ae8513157890 */ /* 0x000fe4000fffe03f */
[----:B------:R-:W3:Y:S01]  /*a320*/  LDL.64 R174, [R1+0x48] ;  /* 0x0000480001ae7983 */ /* 0x000ee20000100a00 */
[----:B------:R-:W-:Y:S02]  /*a330*/  USHF.L.U32 UR23, UR12, 0x1, URZ ;  /* 0x000000010c177899 */ /* 0x000fe4000800063f */
[----:B------:R-:W-:Y:S02]  /*a340*/  UIADD3 UR14, UR18, -0x61c88647, URZ ;  /* 0x9e3779b9120e7890 */ /* 0x000fe4000fffe03f */
[----:B------:R-:W-:Y:S01]  /*a350*/  ULOP3.LUT UR22, UR23, UR19, URZ, 0x3c, !UPT ;  /* 0x0000001317167292 */ /* 0x000fe2000f8e3c3f */
[----:B------:R4:W5:Y:S01]  /*a360*/  LDL.S16 R221, [R1+0xc] ;  /* 0x00000c0001dd7983 */ /* 0x0009620000100600 */
[----:B------:R-:W-:Y:S03]  /*a370*/  UIADD3 UR15, UR18, 0x3c6ef372, URZ ;  /* 0x3c6ef372120f7890 */ /* 0x000fe6000fffe03f */
[----:B------:R4:W3:Y:S04]  /*a380*/  LDL.S16 R220, [R1+0x10] ;  /* 0x0000100001dc7983 */ /* 0x0008e80000100600 */
[----:B------:R4:W3:Y:S04]  /*a390*/  LDL.S16 R219, [R1+0x14] ;  /* 0x0000140001db7983 */ /* 0x0008e80000100600 */
[----:B------:R4:W3:Y:S04]  /*a3a0*/  LDL.S16 R218, [R1+0x18] ;  /* 0x0000180001da7983 */ /* 0x0008e80000100600 */
[----:B------:R4:W3:Y:S01]  /*a3b0*/  LDL.S16 R216, [R1+0x24] ;  /* 0x0000240001d87983 */ /* 0x0008e20000100600 */
[----:B--2---:R-:W-:Y:S05]  /*a3c0*/  IMAD R112, R112, -0x40, R2 ;  /* 0xffffffc070707824 */ /* 0x004fea00078e0202 */
[C---:B------:R-:W-:Y:S02]  /*a3d0*/  IADD3 R2, R112.reuse, -0x1, RZ ;  /* 0xffffffff70027810 */ /* 0x040fe40007ffe0ff */
[----:B------:R-:W-:Y:S02]  /*a3e0*/  IADD3 R115, R112, -0x9, RZ ;  /* 0xfffffff770737810 */ /* 0x000fe40007ffe0ff */
[----:B------:R-:W-:Y:S02]  /*a3f0*/  ISETP.GE.AND P0, PT, R2, RZ, PT ;  /* 0x000000ff0200720c */ /* 0x000fe40003f06270 */
[----:B------:R-:W-:Y:S02]  /*a400*/  IABS R3, R112 ;  /* 0x0000007000037213 */ /* 0x000fe40000000000 */
[C---:B------:R-:W-:Y:S02]  /*a410*/  IADD3 R114, R112.reuse, -0x11, RZ ;  /* 0xffffffef70727810 */ /* 0x040fe40007ffe0ff */
[C---:B-1----:R-:W-:Y:S01]  /*a420*/  IADD3 R136, R112.reuse, -0x21, RZ ;  /* 0xffffffdf70887810 */ /* 0x042fe20007ffe0ff */
[----:B------:R-:W-:Y:S01]  /*a430*/  IMAD.MOV.U32 R147, RZ, RZ, R3 ;  /* 0x000000ffff937224 */ /* 0x000fe200078e0003 */
[C---:B------:R-:W-:Y:S04]  /*a440*/  IADD3 R3, R112.reuse, -0x8, RZ ;  /* 0xfffffff870037810 */ /* 0x040fe80007ffe0ff */
[----:B------:R-:W-:Y:S01]  /*a450*/  ISETP.GE.AND P4, PT, R3, RZ, PT ;  /* 0x000000ff0300720c */ /* 0x000fe20003f86270 */
[----:B------:R-:W1:Y:S01]  /*a460*/  I2F R147, R147 ;  /* 0x0000009300937306 */ /* 0x000e620000201400 */
[C---:B------:R-:W-:Y:S02]  /*a470*/  @!P0 IADD3 R2, -R112.reuse, 0x1, RZ ;  /* 0x0000000170028810 */ /* 0x040fe40007ffe1ff */
[----:B------:R-:W-:Y:S07]  /*a480*/  ISETP.GE.AND P0, PT, R115, RZ, PT ;  /* 0x000000ff7300720c */ /* 0x000fee0003f06270 */
[----:B------:R2:W2:Y:S02]  /*a490*/  I2F R146, R2 ;  /* 0x0000000200927306 */ /* 0x0004a40000201400 */
[C---:B------:R-:W-:Y:S04]  /*a4a0*/  @!P4 IADD3 R3, -R112.reuse, 0x8, RZ ;  /* 0x000000087003c810 */ /* 0x040fe80007ffe1ff */
[----:B------:R-:W-:Y:S02]  /*a4b0*/  @!P0 IADD3 R115, -R112, 0x9, RZ ;  /* 0x0000000970738810 */ /* 0x000fe40007ffe1ff */
[----:B------:R-:W-:Y:S02]  /*a4c0*/  ISETP.GE.AND P0, PT, R114, RZ, PT ;  /* 0x000000ff7200720c */ /* 0x000fe40003f06270 */
[----:B------:R3:W3:Y:S01]  /*a4d0*/  I2F R144, R115 ;  /* 0x0000007300907306 */ /* 0x0006e20000201400 */
[C---:B-1----:R-:W-:Y:S02]  /*a4e0*/  FFMA.FTZ R4, R147.reuse, -UR4, R4 ;  /* 0x8000000493047c23 */ /* 0x042fe40008010004 */
[----:B------:R-:W-:Y:S07]  /*a4f0*/  FFMA.FTZ R10, R147, -UR4, R10 ;  /* 0x80000004930a7c23 */ /* 0x000fee000801000a */
[----:B------:R-:W1:Y:S01]  /*a500*/  I2F R145, R3 ;  /* 0x0000000300917306 */ /* 0x000e620000201400 */
[C---:B------:R-:W-:Y:S02]  /*a510*/  @!P0 IADD3 R114, -R112.reuse, 0x11, RZ ;  /* 0x0000001170728810 */ /* 0x040fe40007ffe1ff */
[----:B--2---:R-:W-:Y:S01]  /*a520*/  IADD3 R2, R112, -0x10, RZ ;  /* 0xfffffff070027810 */ /* 0x004fe20007ffe0ff */
[C---:B------:R-:W-:Y:S02]  /*a530*/  FFMA.FTZ R5, R146.reuse, -UR4, R5 ;  /* 0x8000000492057c23 */ /* 0x040fe40008010005 */
[----:B------:R-:W-:Y:S01]  /*a540*/  FFMA.FTZ R11, R146, -UR4, R11 ;  /* 0x80000004920b7c23 */ /* 0x000fe2000801000b */
[----:B------:R-:W-:Y:S03]  /*a550*/  ISETP.GE.AND P4, PT, R2, RZ, PT ;  /* 0x000000ff0200720c */ /* 0x000fe60003f86270 */
[----:B------:R2:W2:Y:S01]  /*a560*/  I2F R142, R114 ;  /* 0x00000072008e7306 */ /* 0x0004a20000201400 */
[----:B---3--:R-:W-:Y:S01]  /*a570*/  IADD3 R115, R112, -0x18, RZ ;  /* 0xffffffe870737810 */ /* 0x008fe20007ffe0ff */
[C---:B------:R-:W-:Y:S02]  /*a580*/  FFMA.FTZ R9, R144.reuse, -UR4, R9 ;  /* 0x8000000490097c23 */ /* 0x040fe40008010009 */
[----:B------:R-:W-:Y:S06]  /*a590*/  FFMA.FTZ R15, R144, -UR4, R15 ;  /* 0x80000004900f7c23 */ /* 0x000fec000801000f */
[C---:B------:R-:W-:Y:S02]  /*a5a0*/  @!P4 IADD3 R2, -R112.reuse, 0x10, RZ ;  /* 0x000000107002c810 */ /* 0x040fe40007ffe1ff */
[----:B------:R-:W-:Y:S01]  /*a5b0*/  ISETP.GE.AND P4, PT, R115, RZ, PT ;  /* 0x000000ff7300720c */ /* 0x000fe20003f86270 */
[C---:B-1----:R-:W-:Y:S01]  /*a5c0*/  FFMA.FTZ R8, R145.reuse, -UR4, R8 ;  /* 0x8000000491087c23 */ /* 0x042fe20008010008 */
[----:B------:R1:W3:Y:S01]  /*a5d0*/  I2F R143, R2 ;  /* 0x00000002008f7306 */ /* 0x0002e20000201400 */
[C---:B------:R-:W-:Y:S01]  /*a5e0*/  IADD3 R3, R112.reuse, -0x19, RZ ;  /* 0xffffffe770037810 */ /* 0x040fe20007ffe0ff */
[----:B------:R-:W-:Y:S03]  /*a5f0*/  FFMA.FTZ R14, R145, -UR4, R14 ;  /* 0x80000004910e7c23 */ /* 0x000fe6000801000e */
[----:B------:R-:W-:Y:S02]  /*a600*/  ISETP.GE.AND P0, PT, R3, RZ, PT ;  /* 0x000000ff0300720c */ /* 0x000fe40003f06270 */
[----:B--2---:R-:W-:Y:S01]  /*a610*/  IADD3 R114, R112, -0x29, RZ ;  /* 0xffffffd770727810 */ /* 0x004fe20007ffe0ff */
[----:B------:R-:W-:Y:S03]  /*a620*/  FFMA.FTZ R13, R142, -UR4, R13 ;  /* 0x800000048e0d7c23 */ /* 0x000fe6000801000d */
[----:B------:R-:W-:Y:S01]  /*a630*/  @!P4 IADD3 R115, -R112, 0x18, RZ ;  /* 0x000000187073c810 */ /* 0x000fe20007ffe1ff */
[----:B------:R-:W-:Y:S03]  /*a640*/  FFMA.FTZ R19, R142, -UR4, R19 ;  /* 0x800000048e137c23 */ /* 0x000fe60008010013 */
[----:B------:R2:W2:Y:S03]  /*a650*/  I2F R141, R115 ;  /* 0x00000073008d7306 */ /* 0x0004a60000201400 */
[----:B------:R-:W-:Y:S02]  /*a660*/  @!P0 IADD3 R3, -R112, 0x19, RZ ;  /* 0x0000001970038810 */ /* 0x000fe40007ffe1ff */
[----:B------:R-:W-:Y:S02]  /*a670*/  ISETP.GE.AND P0, PT, R136, RZ, PT ;  /* 0x000000ff8800720c */ /* 0x000fe40003f06270 */
[----:B-1----:R-:W-:Y:S03]  /*a680*/  IADD3 R2, R112, -0x20, RZ ;  /* 0xffffffe070027810 */ /* 0x002fe60007ffe0ff */
[----:B------:R-:W1:Y:S01]  /*a690*/  I2F R140, R3 ;  /* 0x00000003008c7306 */ /* 0x000e620000201400 */
[C---:B---3--:R-:W-:Y:S01]  /*a6a0*/  FFMA.FTZ R12, R143.reuse, -UR4, R12 ;  /* 0x800000048f0c7c23 */ /* 0x048fe2000801000c */
[----:B------:R-:W-:Y:S01]  /*a6b0*/  ISETP.GE.AND P4, PT, R2, RZ, PT ;  /* 0x000000ff0200720c */ /* 0x000fe20003f86270 */
[----:B------:R-:W-:Y:S05]  /*a6c0*/  FFMA.FTZ R18, R143, -UR4, R18 ;  /* 0x800000048f127c23 */ /* 0x000fea0008010012 */
[----:B------:R-:W-:Y:S02]  /*a6d0*/  @!P0 IADD3 R136, -R112, 0x21, RZ ;  /* 0x0000002170888810 */ /* 0x000fe40007ffe1ff */
[----:B------:R-:W-:Y:S02]  /*a6e0*/  ISETP.GE.AND P0, PT, R114, RZ, PT ;  /* 0x000000ff7200720c */ /* 0x000fe40003f06270 */
[----:B------:R-:W3:Y:S01]  /*a6f0*/  I2F R138, R136 ;  /* 0x00000088008a7306 */ /* 0x000ee20000201400 */
[C---:B--2---:R-:W-:Y:S01]  /*a700*/  IADD3 R115, R112.reuse, -0x28, RZ ;  /* 0xffffffd870737810 */ /* 0x044fe20007ffe0ff */
[C---:B------:R-:W-:Y:S01]  /*a710*/  FFMA.FTZ R16, R141.reuse, -UR4, R16 ;  /* 0x800000048d107c23 */ /* 0x040fe20008010010 */
[C---:B------:R-:W-:Y:S01]  /*a720*/  @!P4 IADD3 R2, -R112.reuse, 0x20, RZ ;  /* 0x000000207002c810 */ /* 0x040fe20007ffe1ff */
[----:B------:R-:W-:Y:S01]  /*a730*/  FFMA.FTZ R22, R141, -UR4, R22 ;  /* 0x800000048d167c23 */ /* 0x000fe20008010016 */
[----:B------:R-:W-:Y:S05]  /*a740*/  ISETP.GE.AND P4, PT, R115, RZ, PT ;  /* 0x000000ff7300720c */ /* 0x000fea0003f86270 */
[----:B------:R-:W2:Y:S01]  /*a750*/  I2F R139, R2 ;  /* 0x00000002008b7306 */ /* 0x000ea20000201400 */
[----:B------:R-:W-:Y:S01]  /*a760*/  @!P0 IADD3 R114, -R112, 0x29, RZ ;  /* 0x0000002970728810 */ /* 0x000fe20007ffe1ff */
[----:B-1----:R-:W-:Y:S01]  /*a770*/  FFMA.FTZ R17, R140, -UR4, R17 ;  /* 0x800000048c117c23 */ /* 0x002fe20008010011 */
[----:B------:R-:W-:Y:S01]  /*a780*/  IADD3 R3, R112, -0x30, RZ ;  /* 0xffffffd070037810 */ /* 0x000fe20007ffe0ff */
[----:B------:R-:W-:Y:S04]  /*a790*/  FFMA.FTZ R23, R140, -UR4, R23 ;  /* 0x800000048c177c23 */ /* 0x000fe80008010017 */
[----:B------:R-:W-:Y:S02]  /*a7a0*/  @!P4 IADD3 R115, -R112, 0x28, RZ ;  /* 0x000000287073c810 */ /* 0x000fe40007ffe1ff */
[----:B------:R1:W1:Y:S01]  /*a7b0*/  I2F R136, R114 ;  /* 0x0000007200887306 */ /* 0x0002620000201400 */
[----:B------:R-:W-:Y:S01]  /*a7c0*/  ISETP.GE.AND P4, PT, R3, RZ, PT ;  /* 0x000000ff0300720c */ /* 0x000fe20003f86270 */
[C---:B---3--:R-:W-:Y:S02]  /*a7d0*/  FFMA.FTZ R21, R138.reuse, -UR4, R21 ;  /* 0x800000048a157c23 */ /* 0x048fe40008010015 */
[----:B------:R-:W-:Y:S06]  /*a7e0*/  FFMA.FTZ R27, R138, -UR4, R27 ;  /* 0x800000048a1b7c23 */ /* 0x000fec000801001b */
[----:B------:R3:W3:Y:S04]  /*a7f0*/  I2F R137, R115 ;  /* 0x0000007300897306 */ /* 0x0006e80000201400 */
[C---:B------:R-:W-:Y:S01]  /*a800*/  @!P4 IADD3 R3, -R112.reuse, 0x30, RZ ;  /* 0x000000307003c810 */ /* 0x040fe20007ffe1ff */
[C---:B--2---:R-:W-:Y:S01]  /*a810*/  FFMA.FTZ R20, R139.reuse, -UR4, R20 ;  /* 0x800000048b147c23 */ /* 0x044fe20008010014 */
[----:B------:R-:W-:Y:S01]  /*a820*/  IADD3 R2, R112, -0x31, RZ ;  /* 0xffffffcf70027810 */ /* 0x000fe20007ffe0ff */
[----:B------:R-:W-:Y:S01]  /*a830*/  FFMA.FTZ R26, R139, -UR4, R26 ;  /* 0x800000048b1a7c23 */ /* 0x000fe2000801001a */
[----:B------:R-:W-:Y:S01]  /*a840*/  LOP3.LUT R139, R237, UR21, R238, 0x96, !PT ;  /* 0x00000015ed8b7c12 */ /* 0x000fe2000f8e96ee */
[----:B------:R-:W-:Y:S01]  /*a850*/  UIADD3 UR21, UR23, 0x1, URZ ;  /* 0x0000000117157890 */ /* 0x000fe2000fffe03f */
[----:B------:R-:W-:Y:S01]  /*a860*/  ISETP.GE.AND P0, PT, R2, RZ, PT ;  /* 0x000000ff0200720c */ /* 0x000fe20003f06270 */
[----:B------:R-:W2:Y:S02]  /*a870*/  I2F R3, R3 ;  /* 0x0000000300037306 */ /* 0x000ea40000201400 */
[----:B------:R-:W-:Y:S01]  /*a880*/  ULOP3.LUT UR21, UR21, UR19, URZ, 0x3c, !UPT ;  /* 0x0000001315157292 */ /* 0x000fe2000f8e3c3f */
[----:B-1----:R-:W-:Y:S01]  /*a890*/  FMNMX.FTZ R114, R4, R0, !PT ;  /* 0x0000000004727209 */ /* 0x002fe20007810000 */
[C---:B------:R-:W-:Y:S02]  /*a8a0*/  FFMA.FTZ R25, R136.reuse, -UR4, R25 ;  /* 0x8000000488197c23 */ /* 0x040fe40008010019 */
[----:B------:R-:W-:Y:S01]  /*a8b0*/  FFMA.FTZ R31, R136, -UR4, R31 ;  /* 0x80000004881f7c23 */ /* 0x000fe2000801001f */
[----:B------:R-:W-:Y:S01]  /*a8c0*/  FMNMX.FTZ R114, R5, R114, !PT ;  /* 0x0000007205727209 */ /* 0x000fe20007810000 */
[----:B------:R-:W-:Y:S03]  /*a8d0*/  IMAD.WIDE.U32 R146, R139, -0x326172a9, RZ ;  /* 0xcd9e8d578b927825 */ /* 0x000fe600078e00ff */
[----:B------:R-:W-:Y:S02]  /*a8e0*/  FMNMX.FTZ R148, R8, R114, !PT ;  /* 0x0000007208947209 */ /* 0x000fe40007810000 */
[C---:B---3--:R-:W-:Y:S01]  /*a8f0*/  IADD3 R115, R112.reuse, -0x38, RZ ;  /* 0xffffffc870737810 */ /* 0x048fe20007ffe0ff */
[C---:B------:R-:W-:Y:S01]  /*a900*/  FFMA.FTZ R24, R137.reuse, -UR4, R24 ;  /* 0x8000000489187c23 */ /* 0x040fe20008010018 */
[C---:B------:R-:W-:Y:S01]  /*a910*/  IADD3 R114, R112.reuse, -0x39, RZ ;  /* 0xffffffc770727810 */ /* 0x040fe20007ffe0ff */
[----:B------:R-:W-:Y:S01]  /*a920*/  FFMA.FTZ R30, R137, -UR4, R30 ;  /* 0x80000004891e7c23 */ /* 0x000fe2000801001e */
[----:B------:R-:W-:Y:S02]  /*a930*/  ISETP.GE.AND P4, PT, R115, RZ, PT ;  /* 0x000000ff7300720c */ /* 0x000fe40003f86270 */
[----:B------:R-:W-:Y:S02]  /*a940*/  @!P0 IADD3 R2, -R112, 0x31, RZ ;  /* 0x0000003170028810 */ /* 0x000fe40007ffe1ff */
[----:B------:R-:W-:Y:S02]  /*a950*/  ISETP.GE.AND P0, PT, R114, RZ, PT ;  /* 0x000000ff7200720c */ /* 0x000fe40003f06270 */
[----:B------:R-:W-:Y:S01]  /*a960*/  FMNMX.FTZ R148, R9, R148, !PT ;  /* 0x0000009409947209 */ /* 0x000fe20007810000 */
[C---:B--2---:R-:W-:Y:S01]  /*a970*/  FFMA.FTZ R28, R3.reuse, -UR4, R28 ;  /* 0x80000004031c7c23 */ /* 0x044fe2000801001c */
[----:B------:R-:W1:Y:S01]  /*a980*/  I2F R2, R2 ;  /* 0x0000000200027306 */ /* 0x000e620000201400 */
[----:B------:R-:W-:Y:S01]  /*a990*/  FFMA.FTZ R34, R3, -UR4, R34 ;  /* 0x8000000403227c23 */ /* 0x000fe20008010022 */
[----:B------:R-:W-:Y:S03]  /*a9a0*/  FMNMX.FTZ R148, R12, R148, !PT ;  /* 0x000000940c947209 */ /* 0x000fe60007810000 */
[C---:B------:R-:W-:Y:S02]  /*a9b0*/  @!P4 IADD3 R115, -R112.reuse, 0x38, RZ ;  /* 0x000000387073c810 */ /* 0x040fe40007ffe1ff */
[----:B------:R-:W-:Y:S02]  /*a9c0*/  FMNMX.FTZ R148, R13, R148, !PT ;  /* 0x000000940d947209 */ /* 0x000fe40007810000 */
[----:B------:R-:W-:Y:S01]  /*a9d0*/  @!P0 IADD3 R114, -R112, 0x39, RZ ;  /* 0x0000003970728810 */ /* 0x000fe20007ffe1ff */
[----:B------:R2:W3:Y:S01]  /*a9e0*/  I2F R151, R115 ;  /* 0x0000007300977306 */ /* 0x0004e20000201400 */
[----:B------:R-:W-:Y:S04]  /*a9f0*/  FMNMX.FTZ R148, R16, R148, !PT ;  /* 0x0000009410947209 */ /* 0x000fe80007810000 */
[----:B------:R-:W-:Y:S04]  /*aa00*/  FMNMX.FTZ R148, R17, R148, !PT ;  /* 0x0000009411947209 */ /* 0x000fe80007810000 */
[----:B------:R-:W-:Y:S01]  /*aa10*/  FMNMX.FTZ R148, R20, R148, !PT ;  /* 0x0000009414947209 */ /* 0x000fe20007810000 */
[----:B------:R4:W4:Y:S03]  /*aa20*/  I2F R150, R114 ;  /* 0x0000007200967306 */ /* 0x0009260000201400 */
[----:B------:R-:W-:Y:S01]  /*aa30*/  FMNMX.FTZ R148, R21, R148, !PT ;  /* 0x0000009415947209 */ /* 0x000fe20007810000 */
[C---:B-1----:R-:W-:Y:S02]  /*aa40*/  FFMA.FTZ R29, R2.reuse, -UR4, R29 ;  /* 0x80000004021d7c23 */ /* 0x042fe4000801001d */
[----:B------:R-:W-:Y:S01]  /*aa50*/  FFMA.FTZ R35, R2, -UR4, R35 ;  /* 0x8000000402237c23 */ /* 0x000fe20008010023 */
[----:B------:R-:W-:Y:S04]  /*aa60*/  FMNMX.FTZ R148, R24, R148, !PT ;  /* 0x0000009418947209 */ /* 0x000fe80007810000 */
[----:B------:R-:W-:Y:S02]  /*aa70*/  FMNMX.FTZ R148, R25, R148, !PT ;  /* 0x0000009419947209 */ /* 0x000fe40007810000 */
[C---:B--2---:R-:W-:Y:S01]  /*aa80*/  IADD3 R115, R112.reuse, 0x8, RZ ;  /* 0x0000000870737810 */ /* 0x044fe20007ffe0ff */
[----:B---3--:R-:W-:Y:S03]  /*aa90*/  FFMA.FTZ R32, R151, -UR4, R32 ;  /* 0x8000000497207c23 */ /* 0x008fe60008010020 */
[----:B------:R-:W-:Y:S02]  /*aaa0*/  ISETP.GE.AND P4, PT, R115, RZ, PT ;  /* 0x000000ff7300720c */ /* 0x000fe40003f86270 */
[----:B----4-:R-:W-:Y:S01]  /*aab0*/  IADD3 R114, R112, 0x7, RZ ;  /* 0x0000000770727810 */ /* 0x010fe20007ffe0ff */
[----:B------:R-:W-:Y:S03]  /*aac0*/  FFMA.FTZ R33, R150, -UR4, R33 ;  /* 0x8000000496217c23 */ /* 0x000fe60008010021 */
[----:B------:R-:W-:Y:S07]  /*aad0*/  ISETP.GE.AND P0, PT, R114, RZ, PT ;  /* 0x000000ff7200720c */ /* 0x000fee0003f06270 */
[C---:B------:R-:W-:Y:S04]  /*aae0*/  @!P4 IADD3 R115, -R112.reuse, -0x8, RZ ;  /* 0xfffffff87073c810 */ /* 0x040fe80007ffe1ff */
[----:B------:R1:W2:Y:S02]  /*aaf0*/  I2F R149, R115 ;  /* 0x0000007300957306 */ /* 0x0002a40000201400 */
[----:B------:R-:W-:Y:S08]  /*ab00*/  @!P0 IADD3 R114, -R112, -0x7, RZ ;  /* 0xfffffff970728810 */ /* 0x000ff00007ffe1ff */
[----:B------:R-:W3:Y:S01]  /*ab10*/  I2F R114, R114 ;  /* 0x0000007200727306 */ /* 0x000ee20000201400 */
[----:B-1----:R-:W-:Y:S01]  /*ab20*/  FMNMX.FTZ R115, R28, R148, !PT ;  /* 0x000000941c737209 */ /* 0x002fe20007810000 */
[----:B--2---:R-:W-:Y:S03]  /*ab30*/  FFMA.FTZ R6, R149, -UR4, R6 ;  /* 0x8000000495067c23 */ /* 0x004fe60008010006 */
[----:B------:R-:W-:Y:S04]  /*ab40*/  FMNMX.FTZ R112, R29, R115, !PT ;  /* 0x000000731d707209 */ /* 0x000fe80007810000 */
[----:B------:R-:W-:Y:S04]  /*ab50*/  FMNMX.FTZ R112, R32, R112, !PT ;  /* 0x0000007020707209 */ /* 0x000fe80007810000 */
[----:B------:R-:W-:Y:S01]  /*ab60*/  FMNMX.FTZ R112, R33, R112, !PT ;  /* 0x0000007021707209 */ /* 0x000fe20007810000 */
[----:B---3--:R-:W-:Y:S01]  /*ab70*/  FFMA.FTZ R7, R114, -UR4, R7 ;  /* 0x8000000472077c23 */ /* 0x008fe20008010007 */
[----:B------:R-:W-:Y:S03]  /*ab80*/  FMNMX.FTZ R114, R6, R113, !PT ;  /* 0x0000007106727209 */ /* 0x000fe60007810000 */
[----:B------:R-:W1:Y:S01]  /*ab90*/  SHFL.BFLY PT, R115, R112, 0x2, 0x1f ;  /* 0x0c401f0070737f89 */ /* 0x000e6200000e0000 */
[----:B------:R-:W-:Y:S04]  /*aba0*/  FMNMX.FTZ R114, R7, R114, !PT ;  /* 0x0000007207727209 */ /* 0x000fe80007810000 */
[----:B------:R-:W-:Y:S04]  /*abb0*/  FMNMX.FTZ R114, R10, R114, !PT ;  /* 0x000000720a727209 */ /* 0x000fe80007810000 */
[----:B------:R-:W-:Y:S04]  /*abc0*/  FMNMX.FTZ R114, R11, R114, !PT ;  /* 0x000000720b727209 */ /* 0x000fe80007810000 */
[----:B------:R-:W-:Y:S04]  /*abd0*/  FMNMX.FTZ R114, R14, R114, !PT ;  /* 0x000000720e727209 */ /* 0x000fe80007810000 */
[----:B------:R-:W-:Y:S04]  /*abe0*/  FMNMX.FTZ R114, R15, R114, !PT ;  /* 0x000000720f727209 */ /* 0x000fe80007810000 */
[----:B------:R-:W-:Y:S02]  /*abf0*/  FMNMX.FTZ R114, R18, R114, !PT ;  /* 0x0000007212727209 */ /* 0x000fe40007810000 */
[----:B-1----:R-:W-:Y:S02]  /*ac00*/  FMNMX.FTZ R112, R112, R115, !PT ;  /* 0x0000007370707209 */ /* 0x002fe40007810000 */
[----:B------:R-:W-:Y:S02]  /*ac10*/  FMNMX.FTZ R114, R19, R114, !PT ;  /* 0x0000007213727209 */ /* 0x000fe40007810000 */
[----:B------:R-:W-:Y:S01]  /*ac20*/  LOP3.LUT R115, R239, UR22, RZ, 0x3c, !PT ;  /* 0x00000016ef737c12 */ /* 0x000fe2000f8e3cff */
[----:B------:R-:W1:Y:S01]  /*ac30*/  SHFL.BFLY PT, R145, R112, 0x1, 0x1f ;  /* 0x0c201f0070917f89 */ /* 0x000e6200000e0000 */
[----:B------:R-:W-:Y:S01]  /*ac40*/  FMNMX.FTZ R114, R22, R114, !PT ;  /* 0x0000007216727209 */ /* 0x000fe20007810000 */
[----:B------:R-:W-:Y:S02]  /*ac50*/  UIADD3 UR22, UR18, -0x255992d5, URZ ;  /* 0xdaa66d2b12167890 */ /* 0x000fe4000fffe03f */
[----:B------:R-:W-:Y:S01]  /*ac60*/  IMAD.WIDE.U32 R140, R115, -0x326172a9, RZ ;  /* 0xcd9e8d57738c7825 */ /* 0x000fe200078e00ff */
[----:B------:R-:W-:Y:S02]  /*ac70*/  FMNMX.FTZ R114, R23, R114, !PT ;  /* 0x0000007217727209 */ /* 0x000fe40007810000 */
[----:B------:R-:W-:Y:S01]  /*ac80*/  LOP3.LUT R115, R239, UR21, RZ, 0x3c, !PT ;  /* 0x00000015ef737c12 */ /* 0x000fe2000f8e3cff */
[----:B------:R-:W-:Y:S01]  /*ac90*/  UIADD3 UR21, UR19, 0x76cf5d0a, URZ ;  /* 0x76cf5d0a13157890 */ /* 0x000fe2000fffe03f */
[----:B------:R-:W-:Y:S02]  /*aca0*/  FMNMX.FTZ R114, R26, R114, !PT ;  /* 0x000000721a727209 */ /* 0x000fe40007810000 */
[----:B------:R-:W-:Y:S01]  /*acb0*/  LOP3.LUT R139, R141, UR14, R174, 0x96, !PT ;  /* 0x0000000e8d8b7c12 */ /* 0x000fe2000f8e96ae */
[----:B------:R-:W-:Y:S01]  /*acc0*/  IMAD.WIDE.U32 R136, R115, -0x326172a9, RZ ;  /* 0xcd9e8d5773887825 */ /* 0x000fe200078e00ff */
[----:B------:R-:W-:Y:S02]  /*acd0*/  FMNMX.FTZ R114, R27, R114, !PT ;  /* 0x000000721b727209 */ /* 0x000fe40007810000 */
[C---:B------:R-:W-:Y:S02]  /*ace0*/  LOP3.LUT R140, R147.reuse, UR15, R140, 0x96, !PT ;  /* 0x0000000f938c7c12 */ /* 0x040fe4000f8e968c */
[----:B------:R-:W-:Y:S02]  /*acf0*/  FMNMX.FTZ R114, R30, R114, !PT ;  /* 0x000000721e727209 */ /* 0x000fe40007810000 */
[----:B------:R-:W-:Y:S01]  /*ad00*/  LOP3.LUT R138, R147, UR15, R136, 0x96, !PT ;  /* 0x0000000f938a7c12 */ /* 0x000fe2000f8e9688 */
[----:B------:R-:W-:Y:S01]  /*ad10*/  UIADD3 UR15, UR19, 0x32370b8f, URZ ;  /* 0x32370b8f130f7890 */ /* 0x000fe2000fffe03f */
[----:B------:R-:W-:Y:S02]  /*ad20*/  FMNMX.FTZ R2, R31, R114, !PT ;  /* 0x000000721f027209 */ /* 0x000fe40007810000 */
[----:B------:R-:W-:Y:S01]  /*ad30*/  LOP3.LUT R114, R137, UR14, R174, 0x96, !PT ;  /* 0x0000000e89727c12 */ /* 0x000fe2000f8e96ae */
[----:B------:R-:W-:Y:S01]  /*ad40*/  IMAD.WIDE.U32 R136, R140, -0x2daee0ad, RZ ;  /* 0xd2511f538c887825 */ /* 0x000fe200078e00ff */
[----:B-1----:R-:W-:Y:S01]  /*ad50*/  FMNMX.FTZ R112, R112, R145, !PT ;  /* 0x0000009170707209 */ /* 0x002fe20007810000 */
[----:B------:R-:W-:Y:S01]  /*ad60*/  UIADD3 UR14, UR18, 0x78dde6e4, URZ ;  /* 0x78dde6e4120e7890 */ /* 0x000fe2000fffe03f */
[----:B------:R-:W-:Y:S01]  /*ad70*/  FMNMX.FTZ R142, R34, R2, !PT ;  /* 0x00000002228e7209 */ /* 0x000fe20007810000 */
[----:B------:R-:W-:Y:S01]  /*ad80*/  IMAD.WIDE.U32 R2, R139, -0x2daee0ad, RZ ;  /* 0xd2511f538b027825 */ /* 0x000fe200078e00ff */
[C---:B------:R-:W-:Y:S02]  /*ad90*/  FSETP.NEU.FTZ.AND P0, PT, R112.reuse, -INF , PT ;  /* 0xff8000007000780b */ /* 0x040fe40003f1d000 */
[----:B------:R-:W-:Y:S01]  /*ada0*/  FMNMX.FTZ R142, R35, R142, !PT ;  /* 0x0000008e238e7209 */ /* 0x000fe20007810000 */
[----:B------:R-:W-:Y:S01]  /*adb0*/  FMUL.FTZ R144, R112, c[0x0][0x23c] ;  /* 0x00008f0070907a20 */ /* 0x000fe20000410000 */
[----:B------:R-:W-:Y:S01]  /*adc0*/  LOP3.LUT R140, R137, UR15, R2, 0x96, !PT ;  /* 0x0000000f898c7c12 */ /* 0x000fe2000f8e9602 */
[----:B------:R-:W-:Y:S02]  /*add0*/  IMAD.WIDE.U32 R138, R138, -0x2daee0ad, RZ ;  /* 0xd2511f538a8a7825 */ /* 0x000fe400078e00ff */
[----:B------:R-:W1:Y:S01]  /*ade0*/  SHFL.BFLY PT, R145, R142, 0x2, 0x1f ;  /* 0x0c401f008e917f89 */ /* 0x000e6200000e0000 */
[----:B------:R-:W-:Y:S01]  /*adf0*/  FSEL R144, R144, RZ, P0 ;  /* 0x000000ff90907208 */ /* 0x000fe20000000000 */
[----:B------:R-:W-:Y:S01]  /*ae00*/  IMAD.WIDE.U32 R140, R140, -0x326172a9, RZ ;  /* 0xcd9e8d578c8c7825 */ /* 0x000fe200078e00ff */
[----:B------:R-:W-:Y:S03]  /*ae10*/  IADD3 R174, P0, R172, UR24, RZ ;  /* 0x00000018acae7c10 */ /* 0x000fe6000ff1e0ff */
[--C-:B------:R-:W-:Y:S01]  /*ae20*/  FFMA.FTZ R4, R4, c[0x0][0x23c], -R144.reuse ;  /* 0x00008f0004047a23 */ /* 0x100fe20000010890 */
[----:B------:R-:W-:Y:S01]  /*ae30*/  IADD3.X R175, R173, UR25, RZ, P0, !PT ;  /* 0x00000019adaf7c10 */ /* 0x000fe200087fe4ff */
[--C-:B------:R-:W-:Y:S02]  /*ae40*/  FFMA.FTZ R5, R5, c[0x0][0x23c], -R144.reuse ;  /* 0x00008f0005057a23 */ /* 0x100fe40000010890 */
[----:B------:R2:W-:Y:S01]  /*ae50*/  MUFU.EX2 R148, R4 ;  /* 0x0000000400947308 */ /* 0x0005e20000000800 */
[--C-:B------:R-:W-:Y:S02]  /*ae60*/  FFMA.FTZ R8, R8, c[0x0][0x23c], -R144.reuse ;  /* 0x00008f0008087a23 */ /* 0x100fe40000010890 */
[--C-:B------:R-:W-:Y:S02]  /*ae70*/  FFMA.FTZ R9, R9, c[0x0][0x23c], -R144.reuse ;  /* 0x00008f0009097a23 */ /* 0x100fe40000010890 */
        /* <DEDUP_REMOVED lines=9> */
[----:B------:R1:W-:Y:S01]  /*af10*/  MUFU.EX2 R217, R8 ;  /* 0x0000000800d97308 */ /* 0x0003e20000000800 */
[--C-:B------:R-:W-:Y:S02]  /*af20*/  FFMA.FTZ R29, R29, c[0x0][0x23c], -R144.reuse ;  /* 0x00008f001d1d7a23 */ /* 0x100fe40000010890 */
[----:B------:R-:W-:Y:S01]  /*af30*/  FFMA.FTZ R28, R28, c[0x0][0x23c], -R144 ;  /* 0x00008f001c1c7a23 */ /* 0x000fe20000010890 */
[----:B--2---:R-:W-:Y:S01]  /*af40*/  LOP3.LUT R4, R3, UR21, R236, 0x96, !PT ;  /* 0x0000001503047c12 */ /* 0x004fe2000f8e96ec */
[----:B------:R-:W-:Y:S04]  /*af50*/  IMAD.WIDE.U32 R2, R114, -0x2daee0ad, RZ ;  /* 0xd2511f5372027825 */ /* 0x000fe800078e00ff */
[----:B------:R-:W-:Y:S01]  /*af60*/  FADD.FTZ R0, -R112, R0 ;  /* 0x0000000070007221 */ /* 0x000fe20000010100 */
[----:B------:R2:W2:Y:S01]  /*af70*/  MUFU.EX2 R222, R9 ;  /* 0x0000000900de7308 */ /* 0x0004a20000000800 */
[----:B------:R-:W-:Y:S01]  /*af80*/  LOP3.LUT R3, R3, UR21, R236, 0x96, !PT ;  /* 0x0000001503037c12 */ /* 0x000fe2000f8e96ec */
[----:B------:R-:W-:Y:S01]  /*af90*/  UIADD3 UR21, UR18, 0x1715609d, URZ ;  /* 0x1715609d12157890 */ /* 0x000fe2000fffe03f */
[----:B------:R-:W-:Y:S01]  /*afa0*/  LOP3.LUT R114, R139, UR15, R2, 0x96, !PT ;  /* 0x0000000f8b727c12 */ /* 0x000fe2000f8e9602 */
[----:B---3--:R-:W-:Y:S01]  /*afb0*/  IMAD.WIDE.U32 R4, R4, -0x326172a9, RZ ;  /* 0xcd9e8d5704047825 */ /* 0x008fe200078e00ff */
[----:B------:R-:W-:Y:S01]  /*afc0*/  UIADD3 UR15, UR19, -0x126145ec, URZ ;  /* 0xed9eba14130f7890 */ /* 0x000fe2000fffe03f */
[----:B----4-:R-:W-:Y:S02]  /*afd0*/  F2FP.BF16.PACK_AB R158, R212, R148 ;  /* 0x00000094d49e723e */ /* 0x010fe400000010ff */
[----:B------:R-:W-:Y:S01]  /*afe0*/  IMAD.WIDE.U32 R2, R3, -0x326172a9, RZ ;  /* 0xcd9e8d5703027825 */ /* 0x000fe200078e00ff */
[----:B------:R-:W-:Y:S01]  /*aff0*/  LOP3.LUT R5, R5, UR22, R146, 0x96, !PT ;  /* 0x0000001605057c12 */ /* 0x000fe2000f8e9692 */
[----:B------:R3:W-:Y:S01]  /*b000*/  MUFU.EX2 R227, R24 ;  /* 0x0000001800e37308 */ /* 0x0007e20000000800 */
[----:B------:R-:W-:Y:S01]  /*b010*/  PRMT R157, R158, 0x7632, R157 ;  /* 0x000076329e9d7816 */ /* 0x000fe2000000009d */
[----:B------:R-:W-:Y:S01]  /*b020*/  IMAD.WIDE.U32 R114, R114, -0x326172a9, RZ ;  /* 0xcd9e8d5772727825 */ /* 0x000fe200078e00ff */
[----:B-1----:R-:W-:Y:S03]  /*b030*/  LOP3.LUT R8, R141, UR14, R4, 0x96, !PT ;  /* 0x0000000e8d087c12 */ /* 0x002fe6000f8e9604 */
[----:B------:R-:W-:Y:S01]  /*b040*/  IMAD.WIDE.U32 R4, R5, -0x2daee0ad, RZ ;  /* 0xd2511f5305047825 */ /* 0x000fe200078e00ff */
[----:B------:R-:W-:Y:S01]  /*b050*/  LOP3.LUT R2, R115, UR14, R2, 0x96, !PT ;  /* 0x0000000e73027c12 */ /* 0x000fe2000f8e9602 */
[----:B------:R-:W-:Y:S01]  /*b060*/  UIADD3 UR14, UR18, -0x4ab325aa, URZ ;  /* 0xb54cda56120e7890 */ /* 0x000fe2000fffe03f */
[----:B------:R-:W-:Y:S01]  /*b070*/  PRMT R115, R158, 0x5410, R157 ;  /* 0x000054109e737816 */ /* 0x000fe2000000009d */
[----:B------:R-:W-:Y:S01]  /*b080*/  IMAD.WIDE.U32 R206, R8, -0x2daee0ad, RZ ;  /* 0xd2511f5308ce7825 */ /* 0x000fe200078e00ff */
[----:B------:R-:W-:Y:S01]  /*b090*/  LOP3.LUT R8, R3, UR22, R146, 0x96, !PT ;  /* 0x0000001603087c12 */ /* 0x000fe2000f8e9692 */
[----:B------:R-:W-:Y:S01]  /*b0a0*/  MUFU.EX2 R223, R12 ;  /* 0x0000000c00df7308 */ /* 0x000fe20000000800 */
[----:B------:R-:W-:Y:S01]  /*b0b0*/  FMNMX.FTZ R3, R142, R145, !PT ;  /* 0x000000918e037209 */ /* 0x000fe20007810000 */
[----:B------:R-:W-:Y:S01]  /*b0c0*/  IMAD.WIDE.U32 R210, R2, -0x2daee0ad, RZ ;  /* 0xd2511f5302d27825 */ /* 0x000fe200078e00ff */
[----:B------:R-:W-:Y:S02]  /*b0d0*/  LOP3.LUT R136, R5, UR15, R136, 0x96, !PT ;  /* 0x0000000f05887c12 */ /* 0x000fe4000f8e9688 */
[----:B------:R-:W-:Y:S01]  /*b0e0*/  LOP3.LUT R143, R207, UR5, R4, 0x96, !PT ;  /* 0x00000005cf8f7c12 */ /* 0x000fe2000f8e9604 */
[----:B--2---:R-:W1:Y:S01]  /*b0f0*/  SHFL.BFLY PT, R9, R3, 0x1, 0x1f ;  /* 0x0c201f0003097f89 */ /* 0x004e6200000e0000 */
[----:B------:R-:W-:Y:S01]  /*b100*/  IMAD.WIDE.U32 R4, R8, -0x2daee0ad, RZ ;  /* 0xd2511f5308047825 */ /* 0x000fe200078e00ff */
[----:B------:R-:W-:Y:S02]  /*b110*/  F2FP.BF16.PACK_AB R150, R222, R217 ;  /* 0x000000d9de96723e */ /* 0x000fe400000010ff */
[----:B------:R-:W2:Y:S01]  /*b120*/  MUFU.EX2 R232, R13 ;  /* 0x0000000d00e87308 */ /* 0x000ea20000000800 */
[----:B------:R-:W-:Y:S01]  /*b130*/  IMAD.WIDE.U32 R204, R136, -0x326172a9, RZ ;  /* 0xcd9e8d5788cc7825 */ /* 0x000fe200078e00ff */
[----:B------:R-:W-:Y:S02]  /*b140*/  LOP3.LUT R200, R211, UR5, R4, 0x96, !PT ;  /* 0x00000005d3c87c12 */ /* 0x000fe4000f8e9604 */
[----:B------:R-:W-:Y:S01]  /*b150*/  LOP3.LUT R138, R5, UR15, R138, 0x96, !PT ;  /* 0x0000000f058a7c12 */ /* 0x000fe2000f8e968a */
[----:B------:R-:W-:Y:S01]  /*b160*/  IMAD.WIDE.U32 R142, R143, -0x326172a9, RZ ;  /* 0xcd9e8d578f8e7825 */ /* 0x000fe200078e00ff */
[----:B------:R-:W-:Y:S01]  /*b170*/  LOP3.LUT R146, R205, UR21, R140, 0x96, !PT ;  /* 0x00000015cd927c12 */ /* 0x000fe2000f8e968c */
[----:B------:R-:W-:Y:S01]  /*b180*/  UIADD3 UR15, UR19, 0x646e171e, URZ ;  /* 0x646e171e130f7890 */ /* 0x000fe2000fffe03f */
[----:B------:R-:W-:Y:S01]  /*b190*/  PRMT R171, R150, 0x7632, R171 ;  /* 0x0000763296ab7816 */ /* 0x000fe200000000ab */
[----:B------:R-:W-:Y:S01]  /*b1a0*/  IMAD.WIDE.U32 R208, R138, -0x326172a9, RZ ;  /* 0xcd9e8d578ad07825 */ /* 0x000fe200078e00ff */
[----:B------:R-:W-:Y:S01]  /*b1b0*/  LOP3.LUT R2, R143, UR14, R204, 0x96, !PT ;  /* 0x0000000e8f027c12 */ /* 0x000fe2000f8e96cc */
[----:B------:R-:W-:Y:S01]  /*b1c0*/  MUFU.EX2 R231, R16 ;  /* 0x0000001000e77308 */ /* 0x000fe20000000800 */
[----:B------:R-:W-:Y:S01]  /*b1d0*/  LOP3.LUT R5, R142, 0xff, RZ, 0xc0, !PT ;  /* 0x000000ff8e057812 */ /* 0x000fe200078ec0ff */
[----:B------:R-:W-:Y:S01]  /*b1e0*/  IMAD.WIDE.U32 R146, R146, -0x2daee0ad, RZ ;  /* 0xd2511f5392927825 */ /* 0x000fe200078e00ff */
[----:B------:R-:W-:Y:S02]  /*b1f0*/  LOP3.LUT R4, R2, 0xffff, RZ, 0xc0, !PT ;  /* 0x0000ffff02047812 */ /* 0x000fe400078ec0ff */
[----:B------:R-:W-:Y:S01]  /*b200*/  ISETP.GE.U32.AND P4, PT, R234, R5, PT ;  /* 0x00000005ea00720c */ /* 0x000fe20003f86070 */
[----:B------:R-:W-:Y:S01]  /*b210*/  IMAD.WIDE.U32 R200, R200, -0x326172a9, RZ ;  /* 0xcd9e8d57c8c87825 */ /* 0x000fe200078e00ff */
[----:B------:R-:W-:Y:S02]  /*b220*/  SHF.R.U32.HI R4, RZ, 0x8, R4 ;  /* 0x00000008ff047819 */ /* 0x000fe40000011604 */
[----:B------:R-:W-:Y:S01]  /*b230*/  LOP3.LUT R5, R2, 0xff, RZ, 0xc0, !PT ;  /* 0x000000ff02057812 */ /* 0x000fe200078ec0ff */
[----:B------:R-:W4:Y:S01]  /*b240*/  MUFU.EX2 R230, R17 ;  /* 0x0000001100e67308 */ /* 0x000f220000000800 */
[----:B------:R-:W-:Y:S01]  /*b250*/  LOP3.LUT R4, R4, 0xffff, RZ, 0xc0, !PT ;  /* 0x0000ffff04047812 */ /* 0x000fe200078ec0ff */
[----:B------:R-:W-:Y:S01]  /*b260*/  FMUL.FTZ R0, R0, c[0x0][0x23c] ;  /* 0x00008f0000007a20 */ /* 0x000fe20000410000 */
[C---:B------:R-:W-:Y:S02]  /*b270*/  ISETP.GE.U32.AND P6, PT, R234.reuse, R5, PT ;  /* 0x00000005ea00720c */ /* 0x040fe40003fc6070 */
[----:B------:R-:W-:Y:S02]  /*b280*/  ISETP.GE.U32.AND P5, PT, R234, R4, PT ;  /* 0x00000004ea00720c */ /* 0x000fe40003fa6070 */
[----:B------:R-:W-:Y:S01]  /*b290*/  LOP3.LUT R4, R142, 0xffff, RZ, 0xc0, !PT ;  /* 0x0000ffff8e047812 */ /* 0x000fe200078ec0ff */
[----:B------:R-:W-:Y:S01]  /*b2a0*/  @!P4 HFMA2.BF16_V2 R241, -RZ.H0_H0, RZ.H0_H0, -R150.H0_H0 ;  /* 0x200000fffff1c231 */ /* 0x000fe20000340996 */
[----:B-1----:R-:W-:Y:S01]  /*b2b0*/  FMNMX.FTZ R3, R3, R9, !PT ;  /* 0x0000000903037209 */ /* 0x002fe20007810000 */
[----:B------:R-:W-:Y:S01]  /*b2c0*/  MUFU.EX2 R229, R20 ;  /* 0x0000001400e57308 */ /* 0x000fe20000000800 */
[----:B------:R-:W-:Y:S02]  /*b2d0*/  SHF.R.U32.HI R4, RZ, 0x8, R4 ;  /* 0x00000008ff047819 */ /* 0x000fe40000011604 */
[----:B------:R-:W-:Y:S01]  /*b2e0*/  LOP3.LUT R202, R209, UR21, R114, 0x96, !PT ;  /* 0x00000015d1ca7c12 */ /* 0x000fe2000f8e9672 */
[----:B------:R-:W-:Y:S01]  /*b2f0*/  FMUL.FTZ R114, R3, c[0x0][0x23c] ;  /* 0x00008f0003727a20 */ /* 0x000fe20000410000 */
[----:B------:R-:W-:Y:S01]  /*b300*/  LOP3.LUT R5, R4, 0xffff, RZ, 0xc0, !PT ;  /* 0x0000ffff04057812 */ /* 0x000fe200078ec0ff */
[----:B------:R-:W-:Y:S01]  /*b310*/  @!P6 HFMA2.BF16_V2 R235, -RZ.H0_H0, RZ.H0_H0, -R158.H0_H0 ;  /* 0x200000ffffebe231 */ /* 0x000fe2000034099e */
[----:B------:R-:W-:Y:S01]  /*b320*/  LOP3.LUT R4, R147, UR15, R206, 0x96, !PT ;  /* 0x0000000f93047c12 */ /* 0x000fe2000f8e96ce */
[----:B------:R-:W-:Y:S01]  /*b330*/  @!P5 HFMA2.BF16_V2 R240, -RZ.H0_H0, RZ.H0_H0, -R157.H0_H0 ;  /* 0x200000fffff0d231 */ /* 0x000fe2000034099d */
[----:B------:R-:W-:Y:S01]  /*b340*/  FSETP.NEU.FTZ.AND P0, PT, R3, -INF , PT ;  /* 0xff8000000300780b */ /* 0x000fe20003f1d000 */
[----:B------:R-:W1:Y:S01]  /*b350*/  MUFU.EX2 R228, R21 ;  /* 0x0000001500e47308 */ /* 0x000e620000000800 */
[----:B------:R-:W-:Y:S01]  /*b360*/  @!P6 PRMT R158, R235, 0x5410, RZ ;  /* 0x00005410eb9ee816 */ /* 0x000fe200000000ff */
[----:B------:R-:W-:Y:S01]  /*b370*/  IMAD.WIDE.U32 R202, R202, -0x2daee0ad, RZ ;  /* 0xd2511f53caca7825 */ /* 0x000fe200078e00ff */
[----:B------:R-:W-:Y:S02]  /*b380*/  FSEL R114, R114, RZ, P0 ;  /* 0x000000ff72727208 */ /* 0x000fe40000000000 */
[----:B------:R-:W-:Y:S01]  /*b390*/  ISETP.GE.U32.AND P0, PT, R234, R5, PT ;  /* 0x00000005ea00720c */ /* 0x000fe20003f06070 */
[----:B------:R-:W-:Y:S01]  /*b3a0*/  STG.E.U16 [R172.64], R158 ;  /* 0x0000009eac007986 */ /* 0x000fe2000c101510 */
[----:B------:R-:W-:Y:S01]  /*b3b0*/  LOP3.LUT R5, R4, 0xff, RZ, 0xc0, !PT ;  /* 0x000000ff04057812 */ /* 0x000fe200078ec0ff */
[--C-:B------:R-:W-:Y:S01]  /*b3c0*/  FFMA.FTZ R6, R6, c[0x0][0x23c], -R114.reuse ;  /* 0x00008f0006067a23 */ /* 0x100fe20000010872 */
[----:B---3--:R-:W-:Y:S01]  /*b3d0*/  PRMT R24, R150, 0x5410, R171 ;  /* 0x0000541096187816 */ /* 0x008fe200000000ab */
[--C-:B------:R-:W-:Y:S01]  /*b3e0*/  FFMA.FTZ R7, R7, c[0x0][0x23c], -R114.reuse ;  /* 0x00008f0007077a23 */ /* 0x100fe20000010872 */
[----:B------:R-:W-:Y:S01]  /*b3f0*/  ISETP.GE.U32.AND P6, PT, R234, R5, PT ;  /* 0x00000005ea00720c */ /* 0x000fe20003fc6070 */
[----:B------:R3:W-:Y:S01]  /*b400*/  MUFU.EX2 R145, R6 ;  /* 0x0000000600917308 */ /* 0x0007e20000000800 */
[----:B------:R-:W-:Y:S01]  /*b410*/  LOP3.LUT R5, R4, 0xffff, RZ, 0xc0, !PT ;  /* 0x0000ffff04057812 */ /* 0x000fe200078ec0ff */
[--C-:B------:R-:W-:Y:S01]  /*b420*/  FFMA.FTZ R14, R14, c[0x0][0x23c], -R114.reuse ;  /* 0x00008f000e0e7a23 */ /* 0x100fe20000010872 */
[----:B------:R-:W-:Y:S01]  /*b430*/  @!P4 PRMT R150, R241, 0x5410, RZ ;  /* 0x00005410f196c816 */ /* 0x000fe200000000ff */
[--C-:B------:R-:W-:Y:S01]  /*b440*/  FFMA.FTZ R15, R15, c[0x0][0x23c], -R114.reuse ;  /* 0x00008f000f0f7a23 */ /* 0x100fe20000010872 */
[----:B------:R-:W-:Y:S01]  /*b450*/  SHF.R.U32.HI R5, RZ, 0x8, R5 ;  /* 0x00000008ff057819 */ /* 0x000fe20000011605 */
[----:B------:R-:W-:Y:S01]  /*b460*/  @!P0 HFMA2.BF16_V2 R242, -RZ.H0_H0, RZ.H0_H0, -R171.H0_H0 ;  /* 0x200000fffff28231 */ /* 0x000fe200003409ab */
[----:B------:R-:W-:Y:S01]  /*b470*/  LOP3.LUT R8, R200, 0xff, RZ, 0xc0, !PT ;  /* 0x000000ffc8087812 */ /* 0x000fe200078ec0ff */
[--C-:B------:R-:W-:Y:S01]  /*b480*/  FFMA.FTZ R10, R10, c[0x0][0x23c], -R114.reuse ;  /* 0x00008f000a0a7a23 */ /* 0x100fe20000010872 */
[----:B------:R-:W-:Y:S01]  /*b490*/  LOP3.LUT R5, R5, 0xffff, RZ, 0xc0, !PT ;  /* 0x0000ffff05057812 */ /* 0x000fe200078ec0ff */
[----:B------:R1:W-:Y:S01]  /*b4a0*/  MUFU.EX2 R211, R7 ;  /* 0x0000000700d37308 */ /* 0x0003e20000000800 */
[----:B--2---:R-:W-:Y:S01]  /*b4b0*/  F2FP.BF16.PACK_AB R170, R232, R223 ;  /* 0x000000dfe8aa723e */ /* 0x004fe200000010ff */
[--C-:B------:R-:W-:Y:S01]  /*b4c0*/  FFMA.FTZ R11, R11, c[0x0][0x23c], -R114.reuse ;  /* 0x00008f000b0b7a23 */ /* 0x100fe20000010872 */
[----:B------:R-:W-:Y:S01]  /*b4d0*/  ISETP.GE.U32.AND P4, PT, R234, R5, PT ;  /* 0x00000005ea00720c */ /* 0x000fe20003f86070 */
[--C-:B------:R-:W-:Y:S01]  /*b4e0*/  FFMA.FTZ R18, R18, c[0x0][0x23c], -R114.reuse ;  /* 0x00008f0012127a23 */ /* 0x100fe20000010872 */
[----:B------:R-:W-:Y:S01]  /*b4f0*/  LOP3.LUT R5, R146, 0xffff, RZ, 0xc0, !PT ;  /* 0x0000ffff92057812 */ /* 0x000fe200078ec0ff */
[----:B------:R-:W-:Y:S01]  /*b500*/  @!P6 HFMA2.BF16_V2 R243, -RZ.H0_H0, RZ.H0_H0, -R170.H0_H0 ;  /* 0x200000fffff3e231 */ /* 0x000fe200003409aa */
[----:B------:R-:W-:Y:S01]  /*b510*/  @!P5 PRMT R157, R240, 0x5410, RZ ;  /* 0x00005410f09dd816 */ /* 0x000fe200000000ff */
[--C-:B------:R-:W-:Y:S01]  /*b520*/  FFMA.FTZ R19, R19, c[0x0][0x23c], -R114.reuse ;  /* 0x00008f0013137a23 */ /* 0x100fe20000010872 */
[----:B------:R-:W-:Y:S01]  /*b530*/  SHF.R.U32.HI R5, RZ, 0x8, R5 ;  /* 0x00000008ff057819 */ /* 0x000fe20000011605 */
[----:B------:R-:W2:Y:S01]  /*b540*/  MUFU.EX2 R226, R25 ;  /* 0x0000001900e27308 */ /* 0x000ea20000000800 */
[----:B------:R-:W-:Y:S01]  /*b550*/  ISETP.GE.U32.AND P5, PT, R234, R8, PT ;  /* 0x00000008ea00720c */ /* 0x000fe20003fa6070 */
[--C-:B------:R-:W-:Y:S01]  /*b560*/  FFMA.FTZ R22, R22, c[0x0][0x23c], -R114.reuse ;  /* 0x00008f0016167a23 */ /* 0x100fe20000010872 */
[----:B------:R-:W-:Y:S01]  /*b570*/  LOP3.LUT R8, R146, 0xff, RZ, 0xc0, !PT ;  /* 0x000000ff92087812 */ /* 0x000fe200078ec0ff */
[--C-:B------:R-:W-:Y:S01]  /*b580*/  FFMA.FTZ R23, R23, c[0x0][0x23c], -R114.reuse ;  /* 0x00008f0017177a23 */ /* 0x100fe20000010872 */
[----:B------:R-:W-:Y:S01]  /*b590*/  PRMT R169, R170, 0x7632, R169 ;  /* 0x00007632aaa97816 */ /* 0x000fe200000000a9 */
[----:B------:R-:W-:Y:S01]  /*b5a0*/  STG.E.U16 [R172.64+0x2], R157 ;  /* 0x0000029dac007986 */ /* 0x000fe2000c101510 */
[----:B------:R-:W-:Y:S01]  /*b5b0*/  LOP3.LUT R5, R5, 0xffff, RZ, 0xc0, !PT ;  /* 0x0000ffff05057812 */ /* 0x000fe200078ec0ff */
[--C-:B------:R-:W-:Y:S01]  /*b5c0*/  FFMA.FTZ R26, R26, c[0x0][0x23c], -R114.reuse ;  /* 0x00008f001a1a7a23 */ /* 0x100fe20000010872 */
[----:B------:R-:W-:Y:S01]  /*b5d0*/  @!P0 PRMT R171, R242, 0x5410, RZ ;  /* 0x00005410f2ab8816 */ /* 0x000fe200000000ff */
[----:B------:R-:W-:Y:S01]  /*b5e0*/  @!P4 HFMA2.BF16_V2 R244, -RZ.H0_H0, RZ.H0_H0, -R169.H0_H0 ;  /* 0x200000fffff4c231 */ /* 0x000fe200003409a9 */
[----:B------:R-:W-:Y:S01]  /*b5f0*/  ISETP.GE.U32.AND P0, PT, R234, R8, PT ;  /* 0x00000008ea00720c */ /* 0x000fe20003f06070 */
[----:B------:R-:W-:Y:S01]  /*b600*/  MUFU.EX2 R224, R29 ;  /* 0x0000001d00e07308 */ /* 0x000fe20000000800 */
[----:B------:R-:W-:Y:S01]  /*b610*/  PRMT R136, R170, 0x5410, R169 ;  /* 0x00005410aa887816 */ /* 0x000fe200000000a9 */
[----:B------:R-:W-:Y:S01]  /*b620*/  FFMA.FTZ R27, R27, c[0x0][0x23c], -R114 ;  /* 0x00008f001b1b7a23 */ /* 0x000fe20000010872 */
[----:B------:R-:W-:Y:S02]  /*b630*/  @!P6 PRMT R170, R243, 0x5410, RZ ;  /* 0x00005410f3aae816 */ /* 0x000fe400000000ff */
[----:B------:R-:W-:Y:S02]  /*b640*/  ISETP.GE.U32.AND P6, PT, R234, R5, PT ;  /* 0x00000005ea00720c */ /* 0x000fe40003fc6070 */
[----:B------:R-:W-:Y:S02]  /*b650*/  LOP3.LUT R5, R201, UR14, R208, 0x96, !PT ;  /* 0x0000000ec9057c12 */ /* 0x000fe4000f8e96d0 */
[----:B----4-:R-:W-:Y:S01]  /*b660*/  F2FP.BF16.PACK_AB R168, R230, R231 ;  /* 0x000000e7e6a8723e */ /* 0x010fe200000010ff */
[----:B------:R-:W4:Y:S01]  /*b670*/  MUFU.EX2 R225, R28 ;  /* 0x0000001c00e17308 */ /* 0x000f220000000800 */
[C---:B------:R-:W-:Y:S02]  /*b680*/  LOP3.LUT R8, R5.reuse, 0xffff, RZ, 0xc0, !PT ;  /* 0x0000ffff05087812 */ /* 0x040fe400078ec0ff */
[----:B------:R-:W-:Y:S01]  /*b690*/  LOP3.LUT R9, R5, 0xff, RZ, 0xc0, !PT ;  /* 0x000000ff05097812 */ /* 0x000fe200078ec0ff */
[----:B------:R-:W-:Y:S01]  /*b6a0*/  @!P0 HFMA2.BF16_V2 R245, -RZ.H0_H0, RZ.H0_H0, -R168.H0_H0 ;  /* 0x200000fffff58231 */ /* 0x000fe200003409a8 */
[----:B------:R-:W-:Y:S02]  /*b6b0*/  SHF.R.U32.HI R8, RZ, 0x8, R8 ;  /* 0x00000008ff087819 */ /* 0x000fe40000011608 */
[----:B------:R-:W-:Y:S02]  /*b6c0*/  @!P4 PRMT R169, R244, 0x5410, RZ ;  /* 0x00005410f4a9c816 */ /* 0x000fe400000000ff */
[----:B------:R-:W-:Y:S01]  /*b6d0*/  ISETP.GE.U32.AND P4, PT, R234, R9, PT ;  /* 0x00000009ea00720c */ /* 0x000fe20003f86070 */
[----:B------:R2:W-:Y:S01]  /*b6e0*/  MUFU.EX2 R213, R10 ;  /* 0x0000000a00d57308 */ /* 0x0005e20000000800 */
[----:B------:R-:W-:Y:S02]  /*b6f0*/  PRMT R167, R168, 0x7632, R167 ;  /* 0x00007632a8a77816 */ /* 0x000fe400000000a7 */
[----:B------:R-:W-:Y:S02]  /*b700*/  LOP3.LUT R8, R8, 0xffff, RZ, 0xc0, !PT ;  /* 0x0000ffff08087812 */ /* 0x000fe400078ec0ff */
[----:B------:R-:W-:Y:S01]  /*b710*/  PRMT R137, R168, 0x5410, R167 ;  /* 0x00005410a8897816 */ /* 0x000fe200000000a7 */
[----:B------:R-:W-:Y:S01]  /*b720*/  @!P6 HFMA2.BF16_V2 R246, -RZ.H0_H0, RZ.H0_H0, -R167.H0_H0 ;  /* 0x200000fffff6e231 */ /* 0x000fe200003409a7 */
[----:B------:R-:W-:Y:S02]  /*b730*/  @!P0 PRMT R168, R245, 0x5410, RZ ;  /* 0x00005410f5a88816 */ /* 0x000fe400000000ff */
[----:B------:R-:W-:Y:S01]  /*b740*/  ISETP.GE.U32.AND P0, PT, R234, R8, PT ;  /* 0x00000008ea00720c */ /* 0x000fe20003f06070 */
[----:B------:R-:W2:Y:S01]  /*b750*/  MUFU.EX2 R214, R11 ;  /* 0x0000000b00d67308 */ /* 0x000ea20000000800 */
[----:B------:R-:W-:Y:S02]  /*b760*/  LOP3.LUT R8, R200, 0xffff, RZ, 0xc0, !PT ;  /* 0x0000ffffc8087812 */ /* 0x000fe400078ec0ff */
[----:B---3--:R-:W-:Y:S02]  /*b770*/  SHF.R.U32.HI R6, RZ, 0x10, R2 ;  /* 0x00000010ff067819 */ /* 0x008fe40000011602 */
[----:B-1----:R-:W-:Y:S02]  /*b780*/  F2FP.BF16.PACK_AB R166, R228, R229 ;  /* 0x000000e5e4a6723e */ /* 0x002fe400000010ff */
[----:B------:R-:W-:Y:S02]  /*b790*/  LOP3.LUT R6, R6, 0xff, RZ, 0xc0, !PT ;  /* 0x000000ff06067812 */ /* 0x000fe400078ec0ff */
[----:B------:R-:W-:Y:S01]  /*b7a0*/  SHF.R.U32.HI R7, RZ, 0x8, R8 ;  /* 0x00000008ff077819 */ /* 0x000fe20000011608 */
[----:B------:R-:W-:Y:S01]  /*b7b0*/  @!P4 HFMA2.BF16_V2 R250, -RZ.H0_H0, RZ.H0_H0, -R166.H0_H0 ;  /* 0x200000fffffac231 */ /* 0x000fe200003409a6 */
[----:B------:R-:W-:Y:S02]  /*b7c0*/  @!P6 PRMT R167, R246, 0x5410, RZ ;  /* 0x00005410f6a7e816 */ /* 0x000fe400000000ff */
[----:B------:R-:W-:Y:S02]  /*b7d0*/  ISETP.GE.U32.AND P6, PT, R234, R6, PT ;  /* 0x00000006ea00720c */ /* 0x000fe40003fc6070 */
[C---:B------:R-:W-:Y:S02]  /*b7e0*/  PRMT R165, R166.reuse, 0x7632, R165 ;  /* 0x00007632a6a57816 */ /* 0x040fe400000000a5 */
[----:B------:R-:W-:Y:S02]  /*b7f0*/  LOP3.LUT R6, R7, 0xffff, RZ, 0xc0, !PT ;  /* 0x0000ffff07067812 */ /* 0x000fe400078ec0ff */
[----:B------:R-:W-:Y:S01]  /*b800*/  PRMT R139, R166, 0x5410, R165 ;  /* 0x00005410a68b7816 */ /* 0x000fe200000000a5 */
[----:B------:R-:W-:Y:S01]  /*b810*/  @!P0 HFMA2.BF16_V2 R252, -RZ.H0_H0, RZ.H0_H0, -R165.H0_H0 ;  /* 0x200000fffffc8231 */ /* 0x000fe200003409a5 */
[----:B------:R-:W-:Y:S02]  /*b820*/  @!P4 PRMT R166, R250, 0x5410, RZ ;  /* 0x00005410faa6c816 */ /* 0x000fe400000000ff */
[----:B------:R-:W-:Y:S02]  /*b830*/  ISETP.GE.U32.AND P4, PT, R234, R6, PT ;  /* 0x00000006ea00720c */ /* 0x000fe40003f86070 */
[----:B--2---:R-:W-:Y:S02]  /*b840*/  F2FP.BF16.PACK_AB R164, R226, R227 ;  /* 0x000000e3e2a4723e */ /* 0x004fe400000010ff */
[----:B------:R-:W-:Y:S02]  /*b850*/  LOP3.LUT R207, R203, UR15, R210, 0x96, !PT ;  /* 0x0000000fcbcf7c12 */ /* 0x000fe4000f8e96d2 */
[----:B------:R-:W-:Y:S01]  /*b860*/  PRMT R163, R164, 0x7632, R163 ;  /* 0x00007632a4a37816 */ /* 0x000fe200000000a3 */
[----:B-----5:R-:W-:Y:S01]  /*b870*/  @!P5 HFMA2.BF16_V2 R221, -RZ.H0_H0, RZ.H0_H0, -R164.H0_H0 ;  /* 0x200000ffffddd231 */ /* 0x020fe200003409a4 */
[C---:B------:R-:W-:Y:S02]  /*b880*/  LOP3.LUT R7, R207.reuse, 0xffff, RZ, 0xc0, !PT ;  /* 0x0000ffffcf077812 */ /* 0x040fe400078ec0ff */
[----:B------:R-:W-:Y:S02]  /*b890*/  LOP3.LUT R6, R207, 0xff, RZ, 0xc0, !PT ;  /* 0x000000ffcf067812 */ /* 0x000fe400078ec0ff */
[----:B------:R1:W-:Y:S01]  /*b8a0*/  @!P5 STL.S16 [R1+0xc], R221 ;  /* 0x00000cdd0100d387 */ /* 0x0003e20000100600 */
[----:B------:R-:W-:Y:S01]  /*b8b0*/  @!P4 HFMA2.BF16_V2 R220, -RZ.H0_H0, RZ.H0_H0, -R163.H0_H0 ;  /* 0x200000ffffdcc231 */ /* 0x000fe200003409a3 */
[----:B------:R-:W-:Y:S02]  /*b8c0*/  @!P0 PRMT R165, R252, 0x5410, RZ ;  /* 0x00005410fca58816 */ /* 0x000fe400000000ff */
[----:B------:R-:W-:Y:S02]  /*b8d0*/  ISETP.GE.U32.AND P0, PT, R234, R6, PT ;  /* 0x00000006ea00720c */ /* 0x000fe40003f06070 */
[----:B------:R2:W-:Y:S01]  /*b8e0*/  @!P4 STL.S16 [R1+0x10], R220 ;  /* 0x000010dc0100c387 */ /* 0x0005e20000100600 */
[----:B------:R-:W-:Y:S02]  /*b8f0*/  SHF.R.U32.HI R6, RZ, 0x8, R7 ;  /* 0x00000008ff067819 */ /* 0x000fe40000011607 */
[----:B------:R-:W-:Y:S01]  /*b900*/  PRMT R17, R221, 0x7610, R17 ;  /* 0x00007610dd117816 */ /* 0x000fe20000000011 */
[----:B------:R3:W5:Y:S01]  /*b910*/  LDL.S16 R7, [R1+0x20] ;  /* 0x0000200001077983 */ /* 0x0007620000100600 */
[----:B------:R-:W-:Y:S02]  /*b920*/  PRMT R16, R220, 0x7610, R16 ;  /* 0x00007610dc107816 */ /* 0x000fe40000000010 */
[----:B------:R-:W-:Y:S02]  /*b930*/  LOP3.LUT R6, R6, 0xffff, RZ, 0xc0, !PT ;  /* 0x0000ffff06067812 */ /* 0x000fe400078ec0ff */
[----:B----4-:R-:W-:Y:S02]  /*b940*/  F2FP.BF16.PACK_AB R162, R224, R225 ;  /* 0x000000e1e0a2723e */ /* 0x010fe400000010ff */
[----:B------:R-:W-:Y:S02]  /*b950*/  PRMT R140, R164, 0x5410, R163 ;  /* 0x00005410a48c7816 */ /* 0x000fe400000000a3 */
[----:B------:R-:W-:Y:S01]  /*b960*/  @!P5 PRMT R164, R17, 0x5410, RZ ;  /* 0x0000541011a4d816 */ /* 0x000fe200000000ff */
[----:B------:R-:W-:Y:S01]  /*b970*/  @!P0 HFMA2.BF16_V2 R219, -RZ.H0_H0, RZ.H0_H0, -R162.H0_H0 ;  /* 0x200000ffffdb8231 */ /* 0x000fe200003409a2 */
[----:B------:R-:W-:Y:S02]  /*b980*/  ISETP.GE.U32.AND P5, PT, R234, R6, PT ;  /* 0x00000006ea00720c */ /* 0x000fe40003fa6070 */
[C---:B------:R-:W-:Y:S01]  /*b990*/  PRMT R161, R162.reuse, 0x7632, R161 ;  /* 0x00007632a2a17816 */ /* 0x040fe200000000a1 */
[----:B-1----:R1:W-:Y:S01]  /*b9a0*/  MUFU.EX2 R221, R14 ;  /* 0x0000000e00dd7308 */ /* 0x0023e20000000800 */
[----:B------:R-:W-:Y:S01]  /*b9b0*/  SHF.R.U32.HI R2, RZ, 0x18, R2 ;  /* 0x00000018ff027819 */ /* 0x000fe20000011602 */
[----:B------:R4:W-:Y:S01]  /*b9c0*/  @!P0 STL.S16 [R1+0x14], R219 ;  /* 0x000014db01008387 */ /* 0x0009e20000100600 */
[----:B------:R-:W-:Y:S02]  /*b9d0*/  F2FP.BF16.PACK_AB R152, R211, R145 ;  /* 0x00000091d398723e */ /* 0x000fe400000010ff */
[----:B------:R-:W-:Y:S02]  /*b9e0*/  PRMT R141, R162, 0x5410, R161 ;  /* 0x00005410a28d7816 */ /* 0x000fe400000000a1 */
[C---:B------:R-:W-:Y:S01]  /*b9f0*/  PRMT R151, R152.reuse, 0x7632, R151 ;  /* 0x0000763298977816 */ /* 0x040fe20000000097 */
[----:B------:R-:W-:Y:S01]  /*ba00*/  @!P6 HFMA2.BF16_V2 R216, -RZ.H0_H0, RZ.H0_H0, -R152.H0_H0 ;  /* 0x200000ffffd8e231 */ /* 0x000fe20000340998 */
[----:B------:R-:W-:Y:S01]  /*ba10*/  SHF.R.U32.HI R6, RZ, 0x18, R142 ;  /* 0x00000018ff067819 */ /* 0x000fe2000001168e */
[----:B--2---:R2:W2:Y:S01]  /*ba20*/  MUFU.EX2 R220, R15 ;  /* 0x0000000f00dc7308 */ /* 0x0044a20000000800 */
[----:B------:R-:W-:Y:S01]  /*ba30*/  @!P5 HFMA2.BF16_V2 R218, -RZ.H0_H0, RZ.H0_H0, -R161.H0_H0 ;  /* 0x200000ffffdad231 */ /* 0x000fe200003409a1 */
[----:B------:R-:W-:Y:S02]  /*ba40*/  PRMT R25, R152, 0x5410, R151 ;  /* 0x0000541098197816 */ /* 0x000fe40000000097 */
[----:B------:R-:W-:Y:S02]  /*ba50*/  PRMT R10, R216, 0x7610, R10 ;  /* 0x00007610d80a7816 */ /* 0x000fe4000000000a */
[----:B------:R-:W-:Y:S02]  /*ba60*/  PRMT R12, R218, 0x7610, R12 ;  /* 0x00007610da0c7816 */ /* 0x000fe4000000000c */
[----:B------:R-:W-:Y:S02]  /*ba70*/  @!P6 PRMT R152, R10, 0x5410, RZ ;  /* 0x000054100a98e816 */ /* 0x000fe400000000ff */
[----:B------:R-:W-:Y:S02]  /*ba80*/  @!P5 PRMT R161, R12, 0x5410, RZ ;  /* 0x000054100ca1d816 */ /* 0x000fe400000000ff */
[----:B------:R-:W-:Y:S01]  /*ba90*/  @!P4 PRMT R163, R16, 0x5410, RZ ;  /* 0x0000541010a3c816 */ /* 0x000fe200000000ff */
[----:B------:R-:W-:Y:S01]  /*baa0*/  STG.E.U16 [R174.64], R152 ;  /* 0x00000098ae007986 */ /* 0x000fe2000c101510 */
[----:B-1----:R-:W-:Y:S02]  /*bab0*/  PRMT R14, R219, 0x7610, R14 ;  /* 0x00007610db0e7816 */ /* 0x002fe4000000000e */
[----:B------:R-:W-:Y:S01]  /*bac0*/  ISETP.GE.U32.AND P4, PT, R234, R6, PT ;  /* 0x00000006ea00720c */ /* 0x000fe20003f86070 */
[----:B----4-:R-:W-:Y:S01]  /*bad0*/  MUFU.EX2 R219, R18 ;  /* 0x0000001200db7308 */ /* 0x010fe20000000800 */
[----:B------:R-:W-:Y:S02]  /*bae0*/  @!P0 PRMT R162, R14, 0x5410, RZ ;  /* 0x000054100ea28816 */ /* 0x000fe400000000ff */
[----:B------:R-:W-:Y:S01]  /*baf0*/  ISETP.GE.U32.AND P0, PT, R234, R2, PT ;  /* 0x00000002ea00720c */ /* 0x000fe20003f06070 */
[----:B------:R3:W4:Y:S01]  /*bb00*/  LDL.S16 R14, [R1+0x30] ;  /* 0x00003000010e7983 */ /* 0x0007220000100600 */
[----:B------:R-:W-:Y:S02]  /*bb10*/  SHF.R.U32.HI R2, RZ, 0x10, R142 ;  /* 0x00000010ff027819 */ /* 0x000fe4000001168e */
[--C-:B------:R-:W-:Y:S01]  /*bb20*/  SHF.R.U32.HI R6, RZ, 0x18, R4.reuse ;  /* 0x00000018ff067819 */ /* 0x100fe20000011604 */
[----:B--2---:R3:W2:Y:S01]  /*bb30*/  LDL.S16 R15, [R1+0x28] ;  /* 0x00002800010f7983 */ /* 0x0046a20000100600 */
[----:B------:R-:W-:Y:S02]  /*bb40*/  LOP3.LUT R2, R2, 0xff, RZ, 0xc0, !PT ;  /* 0x000000ff02027812 */ /* 0x000fe400078ec0ff */
[----:B------:R-:W-:Y:S01]  /*bb50*/  F2FP.BF16.PACK_AB R160, R214, R213 ;  /* 0x000000d5d6a0723e */ /* 0x000fe200000010ff */
[----:B------:R1:W-:Y:S01]  /*bb60*/  @!P5 STL.S16 [R1+0x18], R218 ;  /* 0x000018da0100d387 */ /* 0x0003e20000100600 */
[C---:B------:R-:W-:Y:S02]  /*bb70*/  ISETP.GE.U32.AND P5, PT, R234.reuse, R2, PT ;  /* 0x00000002ea00720c */ /* 0x040fe40003fa6070 */
[----:B------:R-:W-:Y:S01]  /*bb80*/  SHF.R.U32.HI R4, RZ, 0x10, R4 ;  /* 0x00000010ff047819 */ /* 0x000fe20000011604 */
[----:B------:R3:W-:Y:S01]  /*bb90*/  @!P6 STL.S16 [R1+0x24], R216 ;  /* 0x000024d80100e387 */ /* 0x0007e20000100600 */
[----:B------:R-:W-:Y:S02]  /*bba0*/  ISETP.GE.U32.AND P6, PT, R234, R6, PT ;  /* 0x00000006ea00720c */ /* 0x000fe40003fc6070 */
[----:B------:R-:W-:Y:S01]  /*bbb0*/  PRMT R159, R160, 0x7632, R159 ;  /* 0x00007632a09f7816 */ /* 0x000fe2000000009f */
[----:B------:R2:W2:Y:S01]  /*bbc0*/  LDL.S16 R12, [R1+0x34] ;  /* 0x00003400010c7983 */ /* 0x0004a20000100600 */
[----:B------:R-:W-:Y:S02]  /*bbd0*/  LOP3.LUT R4, R4, 0xff, RZ, 0xc0, !PT ;  /* 0x000000ff04047812 */ /* 0x000fe400078ec0ff */
[----:B------:R-:W-:Y:S01]  /*bbe0*/  F2FP.BF16.PACK_AB R156, R220, R221 ;  /* 0x000000dddc9c723e */ /* 0x000fe200000010ff */
[----:B------:R2:W2:Y:S01]  /*bbf0*/  LDL.S16 R10, [R1+0x2c] ;  /* 0x00002c00010a7983 */ /* 0x0004a20000100600 */
[----:B------:R-:W-:Y:S02]  /*bc00*/  PRMT R28, R160, 0x5410, R159 ;  /* 0x00005410a01c7816 */ /* 0x000fe4000000009f */
[C---:B------:R-:W-:Y:S04]  /*bc10*/  PRMT R155, R156.reuse, 0x7632, R155 ;  /* 0x000076329c9b7816 */ /* 0x040fe8000000009b */
[----:B------:R-:W-:Y:S01]  /*bc20*/  PRMT R29, R156, 0x5410, R155 ;  /* 0x000054109c1d7816 */ /* 0x000fe2000000009b */
[----:B-1----:R-:W1:Y:S10]  /*bc30*/  MUFU.EX2 R218, R19 ;  /* 0x0000001300da7308 */ /* 0x002e740000000800 */
[----:B---3--:R-:W-:Y:S01]  /*bc40*/  MUFU.EX2 R216, R22 ;  /* 0x0000001600d87308 */ /* 0x008fe20000000800 */
[----:B-1----:R-:W-:Y:S04]  /*bc50*/  F2FP.BF16.PACK_AB R154, R218, R219 ;  /* 0x000000dbda9a723e */ /* 0x002fe800000010ff */
[C---:B------:R-:W-:Y:S04]  /*bc60*/  PRMT R153, R154.reuse, 0x7632, R153 ;  /* 0x000076329a997816 */ /* 0x040fe80000000099 */
[----:B------:R-:W-:Y:S01]  /*bc70*/  PRMT R138, R154, 0x5410, R153 ;  /* 0x000054109a8a7816 */ /* 0x000fe20000000099 */
[----:B-----5:R-:W-:Y:S05]  /*bc80*/  @!P0 HFMA2.BF16_V2 R7, -RZ.H0_H0, RZ.H0_H0, -R151.H0_H0 ;  /* 0x200000ffff078231 */ /* 0x020fea0000340997 */
[----:B------:R1:W-:Y:S01]  /*bc90*/  @!P0 STL.S16 [R1+0x20], R7 ;  /* 0x0000200701008387 */ /* 0x0003e20000100600 */
[----:B------:R-:W-:Y:S03]  /*bca0*/  PRMT R2, R7, 0x7610, R2 ;  /* 0x0000761007027816 */ /* 0x000fe60000000002 */
[----:B------:R3:W5:Y:S01]  /*bcb0*/  LDL.S16 R6, [R1+0x40] ;  /* 0x0000400001067983 */ /* 0x0007620000100600 */
[----:B------:R-:W-:Y:S02]  /*bcc0*/  @!P0 PRMT R151, R2, 0x5410, RZ ;  /* 0x0000541002978816 */ /* 0x000fe400000000ff */
[----:B------:R3:W3:Y:S01]  /*bcd0*/  MUFU.EX2 R2, R0 ;  /* 0x0000000000027308 */ /* 0x0006e20000000800 */
[----:B------:R-:W-:Y:S02]  /*bce0*/  ISETP.GE.U32.AND P0, PT, R234, R4, PT ;  /* 0x00000004ea00720c */ /* 0x000fe40003f06070 */
[--C-:B------:R-:W-:Y:S01]  /*bcf0*/  SHF.R.U32.HI R4, RZ, 0x10, R146.reuse ;  /* 0x00000010ff047819 */ /* 0x100fe20000011692 */
[----:B------:R-:W-:Y:S03]  /*bd00*/  STG.E.U16 [R174.64+0x2], R151 ;  /* 0x00000297ae007986 */ /* 0x000fe6000c101510 */
[----:B------:R-:W-:Y:S01]  /*bd10*/  LOP3.LUT R4, R4, 0xff, RZ, 0xc0, !PT ;  /* 0x000000ff04047812 */ /* 0x000fe200078ec0ff */
[----:B------:R-:W-:Y:S04]  /*bd20*/  STG.E.U16 [R172.64+0x10], R150 ;  /* 0x00001096ac007986 */ /* 0x000fe8000c101510 */
[----:B------:R-:W-:Y:S04]  /*bd30*/  STG.E.U16 [R172.64+0x12], R171 ;  /* 0x000012abac007986 */ /* 0x000fe8000c101510 */
[----:B-1----:R1:W5:Y:S01]  /*bd40*/  LDL.S16 R7, [R1+0x44] ;  /* 0x0000440001077983 */ /* 0x0023620000100600 */
[----:B---3--:R-:W-:Y:S01]  /*bd50*/  SHF.R.U32.HI R0, RZ, 0x18, R146 ;  /* 0x00000018ff007819 */ /* 0x008fe20000011692 */
[C---:B------:R-:W-:Y:S02]  /*bd60*/  FFMA.FTZ R205, R2.reuse, R215, R148 ;  /* 0x000000d702cd7223 */ /* 0x040fe40000010094 */
[----:B------:R-:W3:Y:S01]  /*bd70*/  MUFU.EX2 R215, R23 ;  /* 0x0000001700d77308 */ /* 0x000ee20000000800 */
[C---:B------:R-:W-:Y:S02]  /*bd80*/  FMUL.FTZ R16, R2.reuse, R120 ;  /* 0x0000007802107220 */ /* 0x040fe40000410000 */
[C---:B------:R-:W-:Y:S02]  /*bd90*/  FMUL.FTZ R17, R2.reuse, R121 ;  /* 0x0000007902117220 */ /* 0x040fe40000410000 */
[C---:B------:R-:W-:Y:S01]  /*bda0*/  FMUL.FTZ R20, R2.reuse, R116 ;  /* 0x0000007402147220 */ /* 0x040fe20000410000 */
[----:B----4-:R-:W-:Y:S01]  /*bdb0*/  @!P4 HFMA2.BF16_V2 R14, -RZ.H0_H0, RZ.H0_H0, -R159.H0_H0 ;  /* 0x200000ffff0ec231 */ /* 0x010fe2000034099f */
[C---:B------:R-:W-:Y:S02]  /*bdc0*/  FMUL.FTZ R21, R2.reuse, R117 ;  /* 0x0000007502157220 */ /* 0x040fe40000410000 */
[----:B------:R-:W-:Y:S01]  /*bdd0*/  FMUL.FTZ R36, R2, R36 ;  /* 0x0000002402247220 */ /* 0x000fe20000410000 */
[----:B--2---:R-:W-:Y:S01]  /*bde0*/  @!P5 HFMA2.BF16_V2 R15, -RZ.H0_H0, RZ.H0_H0, -R160.H0_H0 ;  /* 0x200000ffff0fd231 */ /* 0x004fe200003409a0 */
[----:B------:R-:W-:Y:S01]  /*bdf0*/  PRMT R11, R14, 0x7610, R11 ;  /* 0x000076100e0b7816 */ /* 0x000fe2000000000b */
[C---:B------:R-:W-:Y:S02]  /*be00*/  FMUL.FTZ R37, R2.reuse, R37 ;  /* 0x0000002502257220 */ /* 0x040fe40000410000 */
[C---:B------:R-:W-:Y:S01]  /*be10*/  FMUL.FTZ R40, R2.reuse, R40 ;  /* 0x0000002802287220 */ /* 0x040fe20000410000 */
[----:B------:R-:W-:Y:S01]  /*be20*/  @!P5 STL.S16 [R1+0x28], R15 ;  /* 0x0000280f0100d387 */ /* 0x000fe20000100600 */
[----:B------:R-:W-:Y:S01]  /*be30*/  PRMT R13, R15, 0x7610, R13 ;  /* 0x000076100f0d7816 */ /* 0x000fe2000000000d */
[----:B------:R-:W-:Y:S01]  /*be40*/  FMUL.FTZ R41, R2, R41 ;  /* 0x0000002902297220 */ /* 0x000fe20000410000 */
[----:B------:R-:W-:Y:S01]  /*be50*/  @!P4 PRMT R159, R11, 0x5410, RZ ;  /* 0x000054100b9fc816 */ /* 0x000fe200000000ff */
[----:B------:R-:W-:Y:S01]  /*be60*/  @!P4 STL.S16 [R1+0x30], R14 ;  /* 0x0000300e0100c387 */ /* 0x000fe20000100600 */
[----:B------:R-:W-:Y:S01]  /*be70*/  ISETP.GE.U32.AND P4, PT, R234, R4, PT ;  /* 0x00000004ea00720c */ /* 0x000fe20003f86070 */
[----:B------:R-:W-:Y:S01]  /*be80*/  FMUL.FTZ R44, R2, R44 ;  /* 0x0000002c022c7220 */ /* 0x000fe20000410000 */
[----:B------:R-:W-:Y:S01]  /*be90*/  @!P5 PRMT R160, R13, 0x5410, RZ ;  /* 0x000054100da0d816 */ /* 0x000fe200000000ff */
[----:B------:R-:W-:Y:S01]  /*bea0*/  @!P0 HFMA2.BF16_V2 R12, -RZ.H0_H0, RZ.H0_H0, -R156.H0_H0 ;  /* 0x200000ffff0c8231 */ /* 0x000fe2000034099c */
[----:B------:R-:W-:Y:S01]  /*beb0*/  ISETP.GE.U32.AND P5, PT, R234, R0, PT ;  /* 0x00000000ea00720c */ /* 0x000fe20003fa6070 */
[----:B------:R-:W-:Y:S01]  /*bec0*/  FMUL.FTZ R13, R2, R125 ;  /* 0x0000007d020d7220 */ /* 0x000fe20000410000 */
[----:B------:R-:W-:Y:S01]  /*bed0*/  @!P6 HFMA2.BF16_V2 R10, -RZ.H0_H0, RZ.H0_H0, -R155.H0_H0 ;  /* 0x200000ffff0ae231 */ /* 0x000fe2000034099b */
[----:B------:R-:W-:Y:S01]  /*bee0*/  SHF.R.U32.HI R4, RZ, 0x18, R5 ;  /* 0x00000018ff047819 */ /* 0x000fe20000011605 */
[----:B------:R2:W-:Y:S01]  /*bef0*/  @!P0 STL.S16 [R1+0x34], R12 ;  /* 0x0000340c01008387 */ /* 0x0005e20000100600 */
[----:B------:R-:W-:Y:S01]  /*bf00*/  PRMT R9, R12, 0x7610, R9 ;  /* 0x000076100c097816 */ /* 0x000fe20000000009 */
[C---:B------:R-:W-:Y:S01]  /*bf10*/  FMUL.FTZ R45, R2.reuse, R45 ;  /* 0x0000002d022d7220 */ /* 0x040fe20000410000 */
[--C-:B------:R-:W-:Y:S01]  /*bf20*/  SHF.R.U32.HI R0, RZ, 0x10, R5.reuse ;  /* 0x00000010ff007819 */ /* 0x100fe20000011605 */
[----:B------:R-:W-:Y:S01]  /*bf30*/  @!P6 STL.S16 [R1+0x2c], R10 ;  /* 0x00002c0a0100e387 */ /* 0x000fe20000100600 */
[----:B------:R-:W-:Y:S01]  /*bf40*/  @!P0 PRMT R156, R9, 0x5410, RZ ;  /* 0x00005410099c8816 */ /* 0x000fe200000000ff */
[----:B------:R-:W-:Y:S01]  /*bf50*/  FMUL.FTZ R9, R2, R129 ;  /* 0x0000008102097220 */ /* 0x000fe20000410000 */
[----:B------:R-:W-:Y:S01]  /*bf60*/  ISETP.GE.U32.AND P0, PT, R234, R4, PT ;  /* 0x00000004ea00720c */ /* 0x000fe20003f06070 */
[----:B------:R-:W-:Y:S01]  /*bf70*/  FMUL.FTZ R48, R2, R48 ;  /* 0x0000003002307220 */ /* 0x000fe20000410000 */
[----:B------:R-:W-:Y:S01]  /*bf80*/  PRMT R8, R10, 0x7610, R8 ;  /* 0x000076100a087816 */ /* 0x000fe20000000008 */
[----:B------:R-:W-:Y:S01]  /*bf90*/  FMUL.FTZ R49, R2, R49 ;  /* 0x0000003102317220 */ /* 0x000fe20000410000 */
[----:B------:R-:W-:Y:S01]  /*bfa0*/  LOP3.LUT R0, R0, 0xff, RZ, 0xc0, !PT ;  /* 0x000000ff00007812 */ /* 0x000fe200078ec0ff */
[----:B------:R-:W-:Y:S01]  /*bfb0*/  FMUL.FTZ R52, R2, R52 ;  /* 0x0000003402347220 */ /* 0x000fe20000410000 */
[----:B------:R-:W-:Y:S01]  /*bfc0*/  @!P6 PRMT R155, R8, 0x5410, RZ ;  /* 0x00005410089be816 */ /* 0x000fe200000000ff */
[----:B------:R-:W-:Y:S01]  /*bfd0*/  FMUL.FTZ R8, R2, R128 ;  /* 0x0000008002087220 */ /* 0x000fe20000410000 */
[----:B------:R-:W-:Y:S01]  /*bfe0*/  ISETP.GE.U32.AND P6, PT, R234, R0, PT ;  /* 0x00000000ea00720c */ /* 0x000fe20003fc6070 */
[C---:B------:R-:W-:Y:S01]  /*bff0*/  FMUL.FTZ R53, R2.reuse, R53 ;  /* 0x0000003502357220 */ /* 0x040fe20000410000 */
[----:B------:R-:W-:Y:S01]  /*c000*/  SHF.R.U32.HI R0, RZ, 0x10, R200 ;  /* 0x00000010ff007819 */ /* 0x000fe200000116c8 */
[C---:B------:R-:W-:Y:S01]  /*c010*/  FMUL.FTZ R56, R2.reuse, R56 ;  /* 0x0000003802387220 */ /* 0x040fe20000410000 */
[----:B---3--:R-:W-:Y:S01]  /*c020*/  F2FP.BF16.PACK_AB R149, R215, R216 ;  /* 0x000000d8d795723e */ /* 0x008fe200000010ff */
[----:B------:R-:W-:Y:S01]  /*c030*/  FMUL.FTZ R57, R2, R57 ;  /* 0x0000003902397220 */ /* 0x000fe20000410000 */
[----:B------:R-:W-:Y:S01]  /*c040*/  LOP3.LUT R0, R0, 0xff, RZ, 0xc0, !PT ;  /* 0x000000ff00007812 */ /* 0x000fe200078ec0ff */
[C---:B------:R-:W-:Y:S01]  /*c050*/  FMUL.FTZ R60, R2.reuse, R60 ;  /* 0x0000003c023c7220 */ /* 0x040fe20000410000 */
[----:B------:R-:W-:Y:S01]  /*c060*/  PRMT R148, R149, 0x7632, R148 ;  /* 0x0000763295947816 */ /* 0x000fe20000000094 */
[C---:B------:R-:W-:Y:S01]  /*c070*/  FMUL.FTZ R61, R2.reuse, R61 ;  /* 0x0000003d023d7220 */ /* 0x040fe20000410000 */
[----:B------:R-:W-:Y:S01]  /*c080*/  STG.E.U16 [R174.64+0x10], R160 ;  /* 0x000010a0ae007986 */ /* 0x000fe2000c101510 */
[C---:B--2---:R-:W-:Y:S02]  /*c090*/  FMUL.FTZ R12, R2.reuse, R124 ;  /* 0x0000007c020c7220 */ /* 0x044fe40000410000 */
[C---:B------:R-:W-:Y:S01]  /*c0a0*/  FMUL.FTZ R64, R2.reuse, R64 ;  /* 0x0000004002407220 */ /* 0x040fe20000410000 */
[----:B------:R-:W-:Y:S01]  /*c0b0*/  STG.E.U16 [R174.64+0x12], R159 ;  /* 0x0000129fae007986 */ /* 0x000fe2000c101510 */
[C---:B------:R-:W-:Y:S02]  /*c0c0*/  FMUL.FTZ R65, R2.reuse, R65 ;  /* 0x0000004102417220 */ /* 0x040fe40000410000 */
        /* <DEDUP_REMOVED lines=27> */
[----:B------:R-:W-:Y:S01]  /*c280*/  FMUL.FTZ R109, R2, R109 ;  /* 0x0000006d026d7220 */ /* 0x000fe20000410000 */
[----:B-----5:R-:W-:Y:S05]  /*c290*/  @!P5 HFMA2.BF16_V2 R6, -RZ.H0_H0, RZ.H0_H0, -R153.H0_H0 ;  /* 0x200000ffff06d231 */ /* 0x020fea0000340999 */
[----:B------:R-:W-:Y:S04]  /*c2a0*/  PRMT R4, R6, 0x7610, R4 ;  /* 0x0000761006047816 */ /* 0x000fe80000000004 */
[----:B------:R-:W-:Y:S01]  /*c2b0*/  @!P5 PRMT R153, R4, 0x5410, RZ ;  /* 0x000054100499d816 */ /* 0x000fe200000000ff */
[C---:B------:R-:W-:Y:S04]  /*c2c0*/  FMUL.FTZ R4, R2.reuse, R132 ;  /* 0x0000008402047220 */ /* 0x040fe80000410000 */
[----:B------:R-:W-:Y:S01]  /*c2d0*/  STG.E.U16 [R174.64+0x32], R153 ;  /* 0x00003299ae007986 */ /* 0x000fe2000c101510 */
[----:B------:R-:W-:Y:S05]  /*c2e0*/  @!P4 HFMA2.BF16_V2 R7, -RZ.H0_H0, RZ.H0_H0, -R154.H0_H0 ;  /* 0x200000ffff07c231 */ /* 0x000fea000034099a */
[----:B------:R-:W-:Y:S01]  /*c2f0*/  @!P4 STL.S16 [R1+0x44], R7 ;  /* 0x000044070100c387 */ /* 0x000fe20000100600 */
[----:B------:R-:W-:Y:S03]  /*c300*/  PRMT R5, R7, 0x7610, R5 ;  /* 0x0000761007057816 */ /* 0x000fe60000000005 */
[----:B------:R2:W-:Y:S01]  /*c310*/  @!P5 STL.S16 [R1+0x40], R6 ;  /* 0x000040060100d387 */ /* 0x0005e20000100600 */
[----:B------:R-:W-:Y:S01]  /*c320*/  @!P4 PRMT R154, R5, 0x5410, RZ ;  /* 0x00005410059ac816 */ /* 0x000fe200000000ff */
[----:B------:R-:W-:Y:S01]  /*c330*/  FMUL.FTZ R5, R2, R133 ;  /* 0x0000008502057220 */ /* 0x000fe20000410000 */
[C---:B------:R-:W-:Y:S01]  /*c340*/  ISETP.GE.U32.AND P4, PT, R234.reuse, R0, PT ;  /* 0x00000000ea00720c */ /* 0x040fe20003f86070 */
[----:B------:R1:W3:Y:S01]  /*c350*/  LDL.S16 R132, [R1+0x3c] ;  /* 0x00003c0001847983 */ /* 0x0002e20000100600 */
[----:B------:R-:W-:Y:S03]  /*c360*/  SHF.R.U32.HI R0, RZ, 0x18, R200 ;  /* 0x00000018ff007819 */ /* 0x000fe600000116c8 */
[----:B------:R1:W4:Y:S01]  /*c370*/  LDL.S16 R209, [R1+0x38] ;  /* 0x0000380001d17983 */ /* 0x0003220000100600 */
[----:B------:R-:W-:Y:S01]  /*c380*/  ISETP.GE.U32.AND P5, PT, R234, R0, PT ;  /* 0x00000000ea00720c */ /* 0x000fe20003fa6070 */
[----:B------:R-:W-:Y:S02]  /*c390*/  FADD.FTZ R0, -R3, R113 ;  /* 0x0000007103007221 */ /* 0x000fe40000010100 */
[----:B------:R-:W-:Y:S02]  /*c3a0*/  STG.E.U16 [R174.64+0x30], R154 ;  /* 0x0000309aae007986 */ /* 0x000fe4000c101510 */
[----:B------:R-:W-:Y:S02]  /*c3b0*/  FMUL.FTZ R0, R0, c[0x0][0x23c] ;  /* 0x00008f0000007a20 */ /* 0x000fe40000410000 */
[----:B------:R-:W-:Y:S04]  /*c3c0*/  STG.E.U16 [R172.64+0x40], R166 ;  /* 0x000040a6ac007986 */ /* 0x000fe8000c101510 */
[----:B------:R-:W2:Y:S01]  /*c3d0*/  MUFU.EX2 R0, R0 ;  /* 0x0000000000007308 */ /* 0x000ea20000000800 */
[----:B------:R-:W-:Y:S01]  /*c3e0*/  STG.E.U16 [R172.64+0x42], R165 ;  /* 0x000042a5ac007986 */ /* 0x000fe2000c101510 */
[C---:B--2---:R-:W-:Y:S02]  /*c3f0*/  FMUL.FTZ R6, R0.reuse, R134 ;  /* 0x0000008600067220 */ /* 0x044fe40000410000 */
[C---:B------:R-:W-:Y:S02]  /*c400*/  FMUL.FTZ R7, R0.reuse, R135 ;  /* 0x0000008700077220 */ /* 0x040fe40000410000 */
[C---:B------:R-:W-:Y:S02]  /*c410*/  FMUL.FTZ R10, R0.reuse, R130 ;  /* 0x00000082000a7220 */ /* 0x040fe40000410000 */
[C---:B------:R-:W-:Y:S02]  /*c420*/  FMUL.FTZ R11, R0.reuse, R131 ;  /* 0x00000083000b7220 */ /* 0x040fe40000410000 */
[C---:B------:R-:W-:Y:S01]  /*c430*/  FMUL.FTZ R14, R0.reuse, R126 ;  /* 0x0000007e000e7220 */ /* 0x040fe20000410000 */
[----:B------:R-:W-:Y:S01]  /*c440*/  LDSM.16.MT88.4 R128, [R180+0xc800] ;  /* 0x00c80000b480783b */ /* 0x000fe20000004200 */
[C---:B------:R-:W-:Y:S02]  /*c450*/  FMUL.FTZ R15, R0.reuse, R127 ;  /* 0x0000007f000f7220 */ /* 0x040fe40000410000 */
[C---:B------:R-:W-:Y:S02]  /*c460*/  FMUL.FTZ R18, R0.reuse, R122 ;  /* 0x0000007a00127220 */ /* 0x040fe40000410000 */
[C---:B------:R-:W-:Y:S02]  /*c470*/  FMUL.FTZ R19, R0.reuse, R123 ;  /* 0x0000007b00137220 */ /* 0x040fe40000410000 */
[C---:B------:R-:W-:Y:S01]  /*c480*/  FFMA.FTZ R233, R0.reuse, R233, R145 ;  /* 0x000000e900e97223 */ /* 0x040fe20000010091 */
[----:B------:R-:W2:Y:S01]  /*c490*/  LDSM.16.MT88.4 R120, [R177+0xc000] ;  /* 0x00c00000b178783b */ /* 0x000ea20000004200 */
        /* <DEDUP_REMOVED lines=41> */
[----:B------:R-:W-:Y:S04]  /*c730*/  SHF.R.U32.HI R0, RZ, 0x10, R207 ;  /* 0x00000010ff007819 */ /* 0x000fe800000116cf */
[----:B------:R-:W-:Y:S02]  /*c740*/  LOP3.LUT R2, R0, 0xff, RZ, 0xc0, !PT ;  /* 0x000000ff00027812 */ /* 0x000fe400078ec0ff */
[----:B------:R-:W-:Y:S01]  /*c750*/  PRMT R0, R149, 0x5410, R148 ;  /* 0x0000541095007816 */ /* 0x000fe20000000094 */
[----:B---3--:R-:W-:Y:S02]  /*c760*/  @!P6 HFMA2.BF16_V2 R132, -RZ.H0_H0, RZ.H0_H0, -R149.H0_H0 ;  /* 0x200000ffff84e231 */ /* 0x008fe40000340995 */
[----:B----4-:R-:W-:Y:S03]  /*c770*/  @!P0 HFMA2.BF16_V2 R209, -RZ.H0_H0, RZ.H0_H0, -R148.H0_H0 ;  /* 0x200000ffffd18231 */ /* 0x010fe60000340994 */
[----:B------:R-:W-:Y:S01]  /*c780*/  PRMT R116, R132, 0x7610, R116 ;  /* 0x0000761084747816 */ /* 0x000fe20000000074 */
[----:B------:R-:W-:Y:S03]  /*c790*/  @!P6 STL.S16 [R1+0x3c], R132 ;  /* 0x00003c840100e387 */ /* 0x000fe60000100600 */
[----:B------:R-:W-:Y:S01]  /*c7a0*/  @!P6 PRMT R149, R116, 0x5410, RZ ;  /* 0x000054107495e816 */ /* 0x000fe200000000ff */
[----:B------:R3:W-:Y:S01]  /*c7b0*/  @!P0 STL.S16 [R1+0x38], R209 ;  /* 0x000038d101008387 */ /* 0x0007e20000100600 */
[----:B------:R-:W-:Y:S02]  /*c7c0*/  ISETP.GE.U32.AND P6, PT, R234, R2, PT ;  /* 0x00000002ea00720c */ /* 0x000fe40003fc6070 */
[----:B------:R-:W-:Y:S01]  /*c7d0*/  PRMT R113, R209, 0x7610, R113 ;  /* 0x00007610d1717816 */ /* 0x000fe20000000071 */
[----:B------:R-:W-:Y:S01]  /*c7e0*/  LDSM.16.MT88.4 R132, [R180+0xd000] ;  /* 0x00d00000b484783b */ /* 0x000fe20000004200 */
[----:B------:R-:W-:Y:S02]  /*c7f0*/  LOP3.LUT R2, R202, 0xff, RZ, 0xc0, !PT ;  /* 0x000000ffca027812 */ /* 0x000fe400078ec0ff */
[----:B------:R-:W-:Y:S02]  /*c800*/  @!P0 PRMT R148, R113, 0x5410, RZ ;  /* 0x0000541071948816 */ /* 0x000fe400000000ff */
[----:B------:R-:W-:Y:S02]  /*c810*/  ISETP.GE.U32.AND P0, PT, R234, R2, PT ;  /* 0x00000002ea00720c */ /* 0x000fe40003f06070 */
[----:B------:R-:W-:Y:S01]  /*c820*/  LOP3.LUT R2, R143, UR14, R204, 0x96, !PT ;  /* 0x0000000e8f027c12 */ /* 0x000fe2000f8e96cc */
[----:B------:R-:W-:Y:S01]  /*c830*/  STG.E.U16 [R174.64+0x40], R149 ;  /* 0x00004095ae007986 */ /* 0x000fe2000c101510 */
[----:B------:R-:W-:Y:S02]  /*c840*/  FFMA.FTZ R204, R31, c[0x0][0x23c], -R114 ;  /* 0x00008f001fcc7a23 */ /* 0x000fe40000010872 */
[C---:B------:R-:W-:Y:S01]  /*c850*/  LOP3.LUT R113, R2.reuse, 0xffff, RZ, 0xc0, !PT ;  /* 0x0000ffff02717812 */ /* 0x040fe200078ec0ff */
[----:B------:R-:W-:Y:S01]  /*c860*/  STG.E.U16 [R174.64+0x42], R148 ;  /* 0x00004294ae007986 */ /* 0x000fe2000c101510 */
[----:B------:R-:W-:Y:S02]  /*c870*/  LOP3.LUT R116, R2, 0xff, RZ, 0xc0, !PT ;  /* 0x000000ff02747812 */ /* 0x000fe400078ec0ff */
[----:B------:R-:W-:Y:S01]  /*c880*/  SHF.R.U32.HI R113, RZ, 0x8, R113 ;  /* 0x00000008ff717819 */ /* 0x000fe20000011671 */
[----:B------:R-:W-:Y:S01]  /*c890*/  STG.E.U16 [R172.64+0x50], R164 ;  /* 0x000050a4ac007986 */ /* 0x000fe2000c101510 */
[----:B------:R-:W-:Y:S02]  /*c8a0*/  MUFU.EX2 R204, R204 ;  /* 0x000000cc00cc7308 */ /* 0x000fe40000000800 */
[----:B------:R-:W-:Y:S01]  /*c8b0*/  PRMT R117, R116, 0x5410, R113 ;  /* 0x0000541074757816 */ /* 0x000fe20000000071 */
[----:B------:R-:W-:Y:S01]  /*c8c0*/  STG.E.U16 [R172.64+0x52], R163 ;  /* 0x000052a3ac007986 */ /* 0x000fe2000c101510 */
[--C-:B------:R-:W-:Y:S02]  /*c8d0*/  SHF.R.U32.HI R116, RZ, 0x10, R2.reuse ;  /* 0x00000010ff747819 */ /* 0x100fe40000011602 */
[----:B------:R-:W-:Y:S02]  /*c8e0*/  SHF.R.U32.HI R113, RZ, 0x18, R2 ;  /* 0x00000018ff717819 */ /* 0x000fe40000011602 */
[----:B------:R-:W-:Y:S02]  /*c8f0*/  LOP3.LUT R2, R116, 0xff, RZ, 0xc0, !PT ;  /* 0x000000ff74027812 */ /* 0x000fe400078ec0ff */
[----:B---3--:R-:W-:Y:S02]  /*c900*/  PRMT R209, R234, 0x7054, R234 ;  /* 0x00007054ead17816 */ /* 0x008fe400000000ea */
[----:B------:R-:W-:Y:S02]  /*c910*/  PRMT R119, R2, 0x5410, R113 ;  /* 0x0000541002777816 */ /* 0x000fe40000000071 */
[C---:B------:R-:W-:Y:S01]  /*c920*/  LOP3.LUT R2, R142.reuse, 0xffff, RZ, 0xc0, !PT ;  /* 0x0000ffff8e027812 */ /* 0x040fe200078ec0ff */
[----:B------:R-:W-:Y:S01]  /*c930*/  HSET2.LE.AND R116, R117, R209, PT ;  /* 0x000000d175747233 */ /* 0x000fe20003803000 */
[----:B------:R-:W-:Y:S01]  /*c940*/  LOP3.LUT R113, R142, 0xff, RZ, 0xc0, !PT ;  /* 0x000000ff8e717812 */ /* 0x000fe200078ec0ff */
[----:B------:R3:W-:Y:S01]  /*c950*/  MUFU.EX2 R209, R26 ;  /* 0x0000001a00d17308 */ /* 0x0007e20000000800 */
[----:B------:R-:W-:Y:S02]  /*c960*/  SHF.R.U32.HI R2, RZ, 0x8, R2 ;  /* 0x00000008ff027819 */ /* 0x000fe40000011602 */
[----:B------:R-:W-:Y:S02]  /*c970*/  PRMT R143, R234, 0x7054, R234 ;  /* 0x00007054ea8f7816 */ /* 0x000fe400000000ea */
[----:B------:R-:W-:Y:S02]  /*c980*/  PRMT R113, R113, 0x5410, R2 ;  /* 0x0000541071717816 */ /* 0x000fe40000000002 */
[--C-:B------:R-:W-:Y:S01]  /*c990*/  SHF.R.U32.HI R2, RZ, 0x10, R142.reuse ;  /* 0x00000010ff027819 */ /* 0x100fe2000001168e */
[--C-:B------:R-:W-:Y:S01]  /*c9a0*/  HSET2.LE.AND R117, R119, R143.reuse, PT ;  /* 0x0000008f77757233 */ /* 0x100fe20003803000 */
[----:B------:R-:W-:Y:S01]  /*c9b0*/  SHF.R.U32.HI R142, RZ, 0x18, R142 ;  /* 0x00000018ff8e7819 */ /* 0x000fe2000001168e */
[--C-:B------:R-:W-:Y:S01]  /*c9c0*/  HSET2.LE.AND R118, R113, R143.reuse, PT ;  /* 0x0000008f71767233 */ /* 0x100fe20003803000 */
[----:B------:R-:W-:Y:S02]  /*c9d0*/  LOP3.LUT R2, R2, 0xff, RZ, 0xc0, !PT ;  /* 0x000000ff02027812 */ /* 0x000fe400078ec0ff */
[----:B------:R-:W-:Y:S02]  /*c9e0*/  LOP3.LUT R116, R116, R115, RZ, 0xc0, !PT ;  /* 0x0000007374747212 */ /* 0x000fe400078ec0ff */
[----:B------:R-:W-:Y:S02]  /*c9f0*/  PRMT R2, R2, 0x5410, R142 ;  /* 0x0000541002027816 */ /* 0x000fe4000000008e */
[----:B------:R-:W-:Y:S01]  /*ca00*/  LOP3.LUT R118, R118, R24, RZ, 0xc0, !PT ;  /* 0x0000001876767212 */ /* 0x000fe200078ec0ff */
[----:B------:R1:W4:Y:S01]  /*ca10*/  LDL.S16 R142, [R1+0x1c] ;  /* 0x00001c00018e7983 */ /* 0x0003220000100600 */
[----:B------:R-:W-:Y:S01]  /*ca20*/  LOP3.LUT R117, R117, R25, RZ, 0xc0, !PT ;  /* 0x0000001975757212 */ /* 0x000fe200078ec0ff */
[--C-:B------:R-:W-:Y:S01]  /*ca30*/  HSET2.LE.AND R119, R2, R143.reuse, PT ;  /* 0x0000008f02777233 */ /* 0x100fe20003803000 */
[----:B------:R-:W-:Y:S02]  /*ca40*/  SHF.R.U32.HI R115, RZ, 0x10, R146 ;  /* 0x00000010ff737819 */ /* 0x000fe40000011692 */
[----:B------:R-:W-:Y:S02]  /*ca50*/  LOP3.LUT R24, R146, 0xffff, RZ, 0xc0, !PT ;  /* 0x0000ffff92187812 */ /* 0x000fe400078ec0ff */
[----:B------:R-:W-:Y:S02]  /*ca60*/  LOP3.LUT R119, R119, R28, RZ, 0xc0, !PT ;  /* 0x0000001c77777212 */ /* 0x000fe400078ec0ff */
[----:B------:R-:W-:Y:S01]  /*ca70*/  LOP3.LUT R2, R147, UR15, R206, 0x96, !PT ;  /* 0x0000000f93027c12 */ /* 0x000fe2000f8e96ce */
[----:B------:R-:W-:Y:S01]  /*ca80*/  FFMA.FTZ R147, R34, c[0x0][0x23c], -R114 ;  /* 0x00008f0022937a23 */ /* 0x000fe20000010872 */
[----:B------:R-:W-:Y:S01]  /*ca90*/  LOP3.LUT R25, R146, 0xff, RZ, 0xc0, !PT ;  /* 0x000000ff92197812 */ /* 0x000fe200078ec0ff */
[----:B------:R-:W5:Y:S01]  /*caa0*/  MUFU.EX2 R206, R27 ;  /* 0x0000001b00ce7308 */ /* 0x000f620000000800 */
[----:B------:R-:W-:Y:S01]  /*cab0*/  SHF.R.U32.HI R146, RZ, 0x18, R146 ;  /* 0x00000018ff927819 */ /* 0x000fe20000011692 */
[C---:B--2---:R-:W-:Y:S01]  /*cac0*/  HMMA.16816.F32.BF16 R4, R116.reuse, R120, R4 ;  /* 0x000000787404723c */ /* 0x044fe20000041804 */
[----:B------:R-:W-:Y:S02]  /*cad0*/  SHF.R.U32.HI R24, RZ, 0x8, R24 ;  /* 0x00000008ff187819 */ /* 0x000fe40000011618 */
[C---:B------:R-:W-:Y:S02]  /*cae0*/  LOP3.LUT R28, R2.reuse, 0xffff, RZ, 0xc0, !PT ;  /* 0x0000ffff021c7812 */ /* 0x040fe400078ec0ff */
[----:B------:R-:W-:Y:S02]  /*caf0*/  PRMT R113, R25, 0x5410, R24 ;  /* 0x0000541019717816 */ /* 0x000fe40000000018 */
[----:B------:R-:W-:Y:S01]  /*cb00*/  SHF.R.U32.HI R28, RZ, 0x8, R28 ;  /* 0x00000008ff1c7819 */ /* 0x000fe2000001161c */
[C---:B------:R-:W-:Y:S01]  /*cb10*/  HMMA.16816.F32.BF16 R8, R116.reuse, R122, R8 ;  /* 0x0000007a7408723c */ /* 0x040fe20000041808 */
[----:B------:R-:W2:Y:S01]  /*cb20*/  LDSM.16.MT88.4 R120, [R178+0xc000] ;  /* 0x00c00000b278783b */ /* 0x000ea20000004200 */
[----:B------:R-:W-:Y:S02]  /*cb30*/  MUFU.EX2 R147, R147 ;  /* 0x0000009300937308 */ /* 0x000fe40000000800 */
[----:B------:R-:W-:Y:S02]  /*cb40*/  LOP3.LUT R25, R2, 0xff, RZ, 0xc0, !PT ;  /* 0x000000ff02197812 */ /* 0x000fe400078ec0ff */
[----:B---3--:R-:W-:Y:S02]  /*cb50*/  SHF.R.U32.HI R26, RZ, 0x10, R200 ;  /* 0x00000010ff1a7819 */ /* 0x008fe400000116c8 */
[----:B------:R-:W-:Y:S04]  /*cb60*/  PRMT R25, R25, 0x5410, R28 ;  /* 0x0000541019197816 */ /* 0x000fe8000000001c */
[--C-:B------:R-:W-:Y:S02]  /*cb70*/  SHF.R.U32.HI R24, RZ, 0x10, R2.reuse ;  /* 0x00000010ff187819 */ /* 0x100fe40000011602 */
[----:B------:R-:W-:Y:S02]  /*cb80*/  SHF.R.U32.HI R2, RZ, 0x18, R2 ;  /* 0x00000018ff027819 */ /* 0x000fe40000011602 */
[----:B------:R-:W-:Y:S01]  /*cb90*/  LOP3.LUT R24, R24, 0xff, RZ, 0xc0, !PT ;  /* 0x000000ff18187812 */ /* 0x000fe200078ec0ff */
[C---:B--2---:R-:W-:Y:S08]  /*cba0*/  HMMA.16816.F32.BF16 R12, R116.reuse, R120, R12 ;  /* 0x00000078740c723c */ /* 0x044ff0000004180c */
[C---:B------:R-:W-:Y:S01]  /*cbb0*/  HMMA.16816.F32.BF16 R16, R116.reuse, R122, R16 ;  /* 0x0000007a7410723c */ /* 0x040fe20000041810 */
[----:B------:R-:W2:Y:S07]  /*cbc0*/  LDSM.16.MT88.4 R120, [R180+0xc000] ;  /* 0x00c00000b478783b */ /* 0x000eae0000004200 */
        /* <DEDUP_REMOVED lines=28> */
[----:B------:R-:W-:Y:S01]  /*cd90*/  HMMA.16816.F32.BF16 R108, R116, R122, R108 ;  /* 0x0000007a746c723c */ /* 0x000fe2000004186c */
[----:B------:R-:W2:Y:S06]  /*cda0*/  LDSM.16.MT88.4 R120, [R177+0xc800] ;  /* 0x00c80000b178783b */ /* 0x000eac0000004200 */
[----:B------:R-:W-:Y:S01]  /*cdb0*/  LOP3.LUT R119, R115, 0xff, RZ, 0xc0, !PT ;  /* 0x000000ff73777812 */ /* 0x000fe200078ec0ff */
[--C-:B------:R-:W-:Y:S01]  /*cdc0*/  HSET2.LE.AND R118, R113, R143.reuse, PT ;  /* 0x0000008f71767233 */ /* 0x100fe20003803000 */
[----:B------:R-:W-:Y:S03]  /*cdd0*/  PRMT R117, R24, 0x5410, R2 ;  /* 0x0000541018757816 */ /* 0x000fe60000000002 */
[----:B------:R-:W-:Y:S01]  /*cde0*/  PRMT R119, R119, 0x5410, R146 ;  /* 0x0000541077777816 */ /* 0x000fe20000000092 */
[--C-:B------:R-:W-:Y:S01]  /*cdf0*/  HSET2.LE.AND R116, R25, R143.reuse, PT ;  /* 0x0000008f19747233 */ /* 0x100fe20003803000 */
[----:B------:R-:W-:Y:S01]  /*ce00*/  LOP3.LUT R118, R118, R137, RZ, 0xc0, !PT ;  /* 0x0000008976767212 */ /* 0x000fe200078ec0ff */
[--C-:B------:R-:W-:Y:S01]  /*ce10*/  HSET2.LE.AND R117, R117, R143.reuse, PT ;  /* 0x0000008f75757233 */ /* 0x100fe20003803000 */
[----:B------:R1:W3:Y:S01]  /*ce20*/  LDL.S16 R137, [R1] ;  /* 0x0000000001897983 */ /* 0x0002e20000100600 */
[--C-:B------:R-:W-:Y:S01]  /*ce30*/  HSET2.LE.AND R119, R119, R143.reuse, PT ;  /* 0x0000008f77777233 */ /* 0x100fe20003803000 */
[----:B------:R-:W-:Y:S01]  /*ce40*/  LOP3.LUT R116, R116, R136, RZ, 0xc0, !PT ;  /* 0x0000008874747212 */ /* 0x000fe200078ec0ff */
[----:B------:R-:W-:Y:S01]  /*ce50*/  FFMA.FTZ R113, R30, c[0x0][0x23c], -R114 ;  /* 0x00008f001e717a23 */ /* 0x000fe20000010872 */
[----:B------:R-:W-:Y:S01]  /*ce60*/  LOP3.LUT R117, R117, R29, RZ, 0xc0, !PT ;  /* 0x0000001d75757212 */ /* 0x000fe200078ec0ff */
[----:B------:R-:W-:Y:S01]  /*ce70*/  FFMA.FTZ R136, R33, c[0x0][0x23c], -R144 ;  /* 0x00008f0021887a23 */ /* 0x000fe20000010890 */
[----:B------:R-:W-:Y:S01]  /*ce80*/  LOP3.LUT R119, R119, R138, RZ, 0xc0, !PT ;  /* 0x0000008a77777212 */ /* 0x000fe200078ec0ff */
[----:B------:R-:W-:Y:S01]  /*ce90*/  FFMA.FTZ R114, R35, c[0x0][0x23c], -R114 ;  /* 0x00008f0023727a23 */ /* 0x000fe20000010872 */
[----:B------:R1:W3:Y:S01]  /*cea0*/  LDL.S16 R138, [R1+0x4] ;  /* 0x00000400018a7983 */ /* 0x0002e20000100600 */
[----:B-----5:R-:W-:Y:S01]  /*ceb0*/  F2FP.BF16.PACK_AB R146, R206, R209 ;  /* 0x000000d1ce92723e */ /* 0x020fe200000010ff */
[----:B------:R-:W-:Y:S01]  /*cec0*/  FADD.FTZ R115, R212, R205 ;  /* 0x000000cdd4737221 */ /* 0x000fe20000010000 */
[----:B------:R-:W-:Y:S01]  /*ced0*/  LOP3.LUT R25, R200, 0xffff, RZ, 0xc0, !PT ;  /* 0x0000ffffc8197812 */ /* 0x000fe200078ec0ff */
[----:B------:R5:W1:Y:S01]  /*cee0*/  MUFU.EX2 R205, R113 ;  /* 0x0000007100cd7308 */ /* 0x000a620000000800 */
[----:B------:R-:W-:Y:S02]  /*cef0*/  PRMT R145, R146, 0x7632, R145 ;  /* 0x0000763292917816 */ /* 0x000fe40000000091 */
[----:B------:R-:W-:Y:S02]  /*cf00*/  LOP3.LUT R24, R200, 0xff, RZ, 0xc0, !PT ;  /* 0x000000ffc8187812 */ /* 0x000fe400078ec0ff */
[----:B------:R-:W-:Y:S02]  /*cf10*/  SHF.R.U32.HI R25, RZ, 0x8, R25 ;  /* 0x00000008ff197819 */ /* 0x000fe40000011619 */
[----:B------:R-:W-:Y:S01]  /*cf20*/  LOP3.LUT R2, R201, UR14, R208, 0x96, !PT ;  /* 0x0000000ec9027c12 */ /* 0x000fe2000f8e96d0 */
[----:B------:R-:W-:Y:S01]  /*cf30*/  FFMA.FTZ R201, R32, c[0x0][0x23c], -R144 ;  /* 0x00008f0020c97a23 */ /* 0x000fe20000010890 */
[----:B------:R-:W-:Y:S01]  /*cf40*/  PRMT R28, R24, 0x5410, R25 ;  /* 0x00005410181c7816 */ /* 0x000fe20000000019 */
[----:B------:R-:W-:Y:S01]  /*cf50*/  LDSM.16.MT88.4 R32, [R177+0xf000] ;  /* 0x00f00000b120783b */ /* 0x000fe20000004200 */
[----:B------:R-:W-:Y:S01]  /*cf60*/  LOP3.LUT R25, R26, 0xff, RZ, 0xc0, !PT ;  /* 0x000000ff1a197812 */ /* 0x000fe200078ec0ff */
[----:B------:R-:W3:Y:S01]  /*cf70*/  MUFU.EX2 R114, R114 ;  /* 0x0000007200727308 */ /* 0x000ee20000000800 */
[C---:B--2---:R-:W-:Y:S01]  /*cf80*/  HMMA.16816.F32.BF16 R4, R116.reuse, R120, R4 ;  /* 0x000000787404723c */ /* 0x044fe20000041804 */
[----:B------:R-:W-:Y:S02]  /*cf90*/  LOP3.LUT R27, R2, 0xff, RZ, 0xc0, !PT ;  /* 0x000000ff021b7812 */ /* 0x000fe400078ec0ff */
[----:B------:R-:W-:Y:S02]  /*cfa0*/  SHF.R.U32.HI R26, RZ, 0x10, R2 ;  /* 0x00000010ff1a7819 */ /* 0x000fe40000011602 */
[----:B------:R-:W-:Y:S02]  /*cfb0*/  SHF.R.U32.HI R200, RZ, 0x18, R200 ;  /* 0x00000018ffc87819 */ /* 0x000fe400000116c8 */
[----:B------:R-:W-:Y:S01]  /*cfc0*/  LOP3.LUT R26, R26, 0xff, RZ, 0xc0, !PT ;  /* 0x000000ff1a1a7812 */ /* 0x000fe200078ec0ff */
[C---:B------:R-:W-:Y:S01]  /*cfd0*/  HMMA.16816.F32.BF16 R8, R116.reuse, R122, R8 ;  /* 0x0000007a7408723c */ /* 0x040fe20000041808 */
[----:B------:R-:W2:Y:S01]  /*cfe0*/  LDSM.16.MT88.4 R120, [R179+0xc800] ;  /* 0x00c80000b378783b */ /* 0x000ea20000004200 */
[----:B------:R-:W-:Y:S02]  /*cff0*/  MUFU.EX2 R201, R201 ;  /* 0x000000c900c97308 */ /* 0x000fe40000000800 */
[----:B------:R-:W-:Y:S02]  /*d000*/  PRMT R200, R25, 0x5410, R200 ;  /* 0x0000541019c87816 */ /* 0x000fe400000000c8 */
[----:B-----5:R-:W-:Y:S02]  /*d010*/  SHF.R.U32.HI R113, RZ, 0x18, R207 ;  /* 0x00000018ff717819 */ /* 0x020fe400000116cf */
[C---:B------:R-:W-:Y:S01]  /*d020*/  HMMA.16816.F32.BF16 R12, R116.reuse, R124, R12 ;  /* 0x0000007c740c723c */ /* 0x040fe2000004180c */
[----:B-1----:R-:W-:Y:S03]  /*d030*/  F2FP.BF16.PACK_AB R144, R204, R205 ;  /* 0x000000cdcc90723e */ /* 0x002fe600000010ff */
[----:B------:R-:W-:Y:S02]  /*d040*/  LOP3.LUT R24, R2, 0xffff, RZ, 0xc0, !PT ;  /* 0x0000ffff02187812 */ /* 0x000fe400078ec0ff */
[----:B----4-:R-:W-:Y:S01]  /*d050*/  @!P6 HFMA2.BF16_V2 R142, -RZ.H0_H0, RZ.H0_H0, -R144.H0_H0 ;  /* 0x200000ffff8ee231 */ /* 0x010fe20000340990 */
[----:B------:R-:W-:Y:S01]  /*d060*/  SHF.R.U32.HI R2, RZ, 0x18, R2 ;  /* 0x00000018ff027819 */ /* 0x000fe20000011602 */
[C---:B------:R-:W-:Y:S01]  /*d070*/  HMMA.16816.F32.BF16 R16, R116.reuse, R126, R16 ;  /* 0x0000007e7410723c */ /* 0x040fe20000041810 */
[----:B------:R-:W1:Y:S03]  /*d080*/  LDSM.16.MT88.4 R124, [R177+0xe800] ;  /* 0x00e80000b17c783b */ /* 0x000e660000004200 */
[----:B------:R-:W-:Y:S01]  /*d090*/  PRMT R2, R26, 0x5410, R2 ;  /* 0x000054101a027816 */ /* 0x000fe20000000002 */
[--C-:B------:R-:W-:Y:S01]  /*d0a0*/  HSET2.LE.AND R26, R28, R143.reuse, PT ;  /* 0x0000008f1c1a7233 */ /* 0x100fe20003803000 */
[----:B------:R-:W-:Y:S02]  /*d0b0*/  SHF.R.U32.HI R24, RZ, 0x8, R24 ;  /* 0x00000008ff187819 */ /* 0x000fe40000011618 */
[C---:B------:R-:W-:Y:S01]  /*d0c0*/  HMMA.16816.F32.BF16 R20, R116.reuse, R128, R20 ;  /* 0x000000807414723c */ /* 0x040fe20000041814 */
[----:B------:R-:W-:Y:S03]  /*d0d0*/  LDSM.16.MT88.4 R28, [R179+0xd000] ;  /* 0x00d00000b31c783b */ /* 0x000fe60000004200 */
[--C-:B------:R-:W-:Y:S01]  /*d0e0*/  HSET2.LE.AND R25, R2, R143.reuse, PT ;  /* 0x0000008f02197233 */ /* 0x100fe20003803000 */
[----:B------:R-:W-:Y:S02]  /*d0f0*/  LOP3.LUT R26, R26, R140, RZ, 0xc0, !PT ;  /* 0x0000008c1a1a7212 */ /* 0x000fe400078ec0ff */
[----:B------:R-:W-:Y:S01]  /*d100*/  PRMT R24, R27, 0x5410, R24 ;  /* 0x000054101b187816 */ /* 0x000fe20000000018 */
[C---:B------:R-:W-:Y:S01]  /*d110*/  HMMA.16816.F32.BF16 R36, R116.reuse, R130, R36 ;  /* 0x000000827424723c */ /* 0x040fe20000041824 */
[----:B------:R-:W4:Y:S03]  /*d120*/  LDSM.16.MT88.4 R128, [R178+0xe800] ;  /* 0x00e80000b280783b */ /* 0x000f260000004200 */
[--C-:B------:R-:W-:Y:S01]  /*d130*/  HSET2.LE.AND R24, R24, R143.reuse, PT ;  /* 0x0000008f18187233 */ /* 0x100fe20003803000 */
[----:B------:R-:W-:Y:S01]  /*d140*/  LOP3.LUT R25, R25, R0, RZ, 0xc0, !PT ;  /* 0x0000000019197212 */ /* 0x000fe200078ec0ff */
[----:B------:R-:W-:Y:S01]  /*d150*/  HSET2.LE.AND R27, R200, R143, PT ;  /* 0x0000008fc81b7233 */ /* 0x000fe20003803000 */
[----:B------:R-:W-:Y:S01]  /*d160*/  PRMT R0, R146, 0x5410, R145 ;  /* 0x0000541092007816 */ /* 0x000fe20000000091 */
[----:B------:R5:W3:Y:S01]  /*d170*/  MUFU.EX2 R200, R136 ;  /* 0x0000008800c87308 */ /* 0x000ae20000000800 */
[C---:B--2---:R-:W-:Y:S03]  /*d180*/  HMMA.16816.F32.BF16 R40, R116.reuse, R120, R40 ;  /* 0x000000787428723c */ /* 0x044fe60000041828 */
[----:B------:R-:W-:Y:S02]  /*d190*/  LOP3.LUT R24, R24, R139, RZ, 0xc0, !PT ;  /* 0x0000008b18187212 */ /* 0x000fe400078ec0ff */
[----:B------:R-:W-:Y:S02]  /*d1a0*/  LOP3.LUT R27, R27, R0, RZ, 0xc0, !PT ;  /* 0x000000001b1b7212 */ /* 0x000fe400078ec0ff */
[----:B------:R-:W-:Y:S01]  /*d1b0*/  LOP3.LUT R0, R203, UR15, R210, 0x96, !PT ;  /* 0x0000000fcb007c12 */ /* 0x000fe2000f8e96d2 */
[C---:B------:R-:W-:Y:S01]  /*d1c0*/  HMMA.16816.F32.BF16 R44, R116.reuse, R122, R44 ;  /* 0x0000007a742c723c */ /* 0x040fe2000004182c */
[----:B------:R-:W2:Y:S03]  /*d1d0*/  LDSM.16.MT88.4 R120, [R180+0xe800] ;  /* 0x00e80000b478783b */ /* 0x000ea60000004200 */
[----:B------:R-:W-:Y:S04]  /*d1e0*/  SHF.R.U32.HI R2, RZ, 0x10, R202 ;  /* 0x00000010ff027819 */ /* 0x000fe800000116ca */
[C---:B-1----:R-:W-:Y:S01]  /*d1f0*/  HMMA.16816.F32.BF16 R48, R116.reuse, R124, R48 ;  /* 0x0000007c7430723c */ /* 0x042fe20000041830 */
[----:B------:R-:W-:Y:S07]  /*d200*/  LOP3.LUT R2, R2, 0xff, RZ, 0xc0, !PT ;  /* 0x000000ff02027812 */ /* 0x000fee00078ec0ff */
[C---:B------:R-:W-:Y:S01]  /*d210*/  HMMA.16816.F32.BF16 R52, R116.reuse, R126, R52 ;  /* 0x0000007e7434723c */ /* 0x040fe20000041834 */
[----:B------:R-:W1:Y:S07]  /*d220*/  LDSM.16.MT88.4 R124, [R179+0xe800] ;  /* 0x00e80000b37c783b */ /* 0x000e6e0000004200 */
        /* <DEDUP_REMOVED lines=19> */
[----:B------:R-:W-:Y:S01]  /*d360*/  HMMA.16816.F32.BF16 R108, R116, R130, R108 ;  /* 0x00000082746c723c */ /* 0x000fe2000004186c */
        /* <DEDUP_REMOVED lines=10> */
[C---:B------:R-:W-:Y:S01]  /*d410*/  HMMA.16816.F32.BF16 R44, R24.reuse, R30, R44 ;  /* 0x0000001e182c723c */ /* 0x040fe2000004182c */
[----:B------:R-:W1:Y:S07]  /*d420*/  LDSM.16.MT88.4 R28, [R177+0x11000] ;  /* 0x01100000b11c783b */ /* 0x000e6e0000004200 */
[C---:B------:R-:W-:Y:S08]  /*d430*/  HMMA.16816.F32.BF16 R48, R24.reuse, R32, R48 ;  /* 0x000000201830723c */ /* 0x040ff00000041830 */
[C---:B------:R-:W-:Y:S01]  /*d440*/  HMMA.16816.F32.BF16 R52, R24.reuse, R34, R52 ;  /* 0x000000221834723c */ /* 0x040fe20000041834 */
[----:B------:R-:W5:Y:S03]  /*d450*/  LDSM.16.MT88.4 R32, [R178+0x11000] ;  /* 0x01100000b220783b */ /* 0x000f660000004200 */
[----:B---3--:R-:W-:Y:S04]  /*d460*/  @!P5 HFMA2.BF16_V2 R137, -RZ.H0_H0, RZ.H0_H0, -R145.H0_H0 ;  /* 0x200000ffff89d231 */ /* 0x008fe80000340991 */
[C---:B----4-:R-:W-:Y:S01]  /*d470*/  HMMA.16816.F32.BF16 R56, R24.reuse, R116, R56 ;  /* 0x000000741838723c */ /* 0x050fe20000041838 */
[----:B------:R-:W-:Y:S07]  /*d480*/  @!P4 HFMA2.BF16_V2 R138, -RZ.H0_H0, RZ.H0_H0, -R146.H0_H0 ;  /* 0x200000ffff8ac231 */ /* 0x000fee0000340992 */
[C---:B------:R-:W-:Y:S01]  /*d490*/  HMMA.16816.F32.BF16 R60, R24.reuse, R118, R60 ;  /* 0x00000076183c723c */ /* 0x040fe2000004183c */
[----:B------:R-:W3:Y:S07]  /*d4a0*/  LDSM.16.MT88.4 R116, [R180+0x11000] ;  /* 0x01100000b474783b */ /* 0x000eee0000004200 */
[C---:B--2---:R-:W-:Y:S01]  /*d4b0*/  HMMA.16816.F32.BF16 R64, R24.reuse, R120, R64 ;  /* 0x000000781840723c */ /* 0x044fe20000041840 */
[----:B------:R-:W-:Y:S04]  /*d4c0*/  @!P4 STL.S16 [R1+0x4], R138 ;  /* 0x0000048a0100c387 */ /* 0x000fe80000100600 */
[----:B------:R-:W-:Y:S02]  /*d4d0*/  @!P5 STL.S16 [R1], R137 ;  /* 0x000000890100d387 */ /* 0x000fe40000100600 */
[----:B------:R-:W-:Y:S01]  /*d4e0*/  PRMT R121, R138, 0x7610, R121 ;  /* 0x000076108a797816 */ /* 0x000fe20000000079 */
[C---:B------:R-:W-:Y:S01]  /*d4f0*/  HMMA.16816.F32.BF16 R68, R24.reuse, R122, R68 ;  /* 0x0000007a1844723c */ /* 0x040fe20000041844 */
[----:B------:R2:W4:Y:S03]  /*d500*/  LDL.S16 R128, [R1+0x8] ;  /* 0x0000080001807983 */ /* 0x0005260000100600 */
[----:B------:R-:W-:Y:S01]  /*d510*/  @!P4 PRMT R146, R121, 0x5410, RZ ;  /* 0x000054107992c816 */ /* 0x000fe200000000ff */
[----:B------:R-:W-:Y:S01]  /*d520*/  @!P6 STL.S16 [R1+0x1c], R142 ;  /* 0x00001c8e0100e387 */ /* 0x000fe20000100600 */
[----:B------:R-:W-:Y:S01]  /*d530*/  ISETP.GE.U32.AND P4, PT, R234, R113, PT ;  /* 0x00000071ea00720c */ /* 0x000fe20003f86070 */
[----:B------:R-:W-:Y:S01]  /*d540*/  FADD.FTZ R122, R211, R233 ;  /* 0x000000e9d37a7221 */ /* 0x000fe20000010000 */
[C---:B-1----:R-:W-:Y:S01]  /*d550*/  HMMA.16816.F32.BF16 R72, R24.reuse, R124, R72 ;  /* 0x0000007c1848723c */ /* 0x042fe20000041848 */
[----:B------:R-:W-:Y:S03]  /*d560*/  STG.E.U16 [R174.64+0x50], R146 ;  /* 0x00005092ae007986 */ /* 0x000fe6000c101510 */
[----:B------:R-:W-:Y:S02]  /*d570*/  PRMT R120, R137, 0x7610, R120 ;  /* 0x0000761089787816 */ /* 0x000fe40000000078 */
[----:B-----5:R-:W-:Y:S01]  /*d580*/  LDSM.16.MT88.4 R136, [R177+0xf800] ;  /* 0x00f80000b188783b */ /* 0x020fe20000004200 */
[----:B------:R-:W-:Y:S01]  /*d590*/  PRMT R125, R142, 0x7610, R125 ;  /* 0x000076108e7d7816 */ /* 0x000fe2000000007d */
[C---:B------:R-:W-:Y:S01]  /*d5a0*/  HMMA.16816.F32.BF16 R76, R24.reuse, R126, R76 ;  /* 0x0000007e184c723c */ /* 0x040fe2000004184c */
[----:B------:R-:W-:Y:S02]  /*d5b0*/  @!P5 PRMT R145, R120, 0x5410, RZ ;  /* 0x000054107891d816 */ /* 0x000fe400000000ff */
[----:B------:R-:W-:Y:S02]  /*d5c0*/  ISETP.GE.U32.AND P5, PT, R234, R2, PT ;  /* 0x00000002ea00720c */ /* 0x000fe40003fa6070 */
[C---:B------:R-:W-:Y:S01]  /*d5d0*/  LOP3.LUT R120, R202.reuse, 0xff, RZ, 0xc0, !PT ;  /* 0x000000ffca787812 */ /* 0x040fe200078ec0ff */
[----:B------:R-:W-:Y:S01]  /*d5e0*/  STG.E.U16 [R174.64+0x52], R145 ;  /* 0x00005291ae007986 */ /* 0x000fe2000c101510 */
[--C-:B------:R-:W-:Y:S01]  /*d5f0*/  SHF.R.U32.HI R123, RZ, 0x18, R202.reuse ;  /* 0x00000018ff7b7819 */ /* 0x100fe200000116ca */
[C---:B------:R-:W-:Y:S01]  /*d600*/  HMMA.16816.F32.BF16 R80, R24.reuse, R28, R80 ;  /* 0x0000001c1850723c */ /* 0x040fe20000041850 */
[----:B------:R-:W-:Y:S01]  /*d610*/  SHF.R.U32.HI R121, RZ, 0x18, R202 ;  /* 0x00000018ff797819 */ /* 0x000fe200000116ca */
[----:B------:R-:W-:Y:S02]  /*d620*/  STG.E.U16 [R172.64+0x60], R162 ;  /* 0x000060a2ac007986 */ /* 0x000fe4000c101510 */
[----:B------:R-:W-:Y:S01]  /*d630*/  FADD.FTZ R127, R213, R122 ;  /* 0x0000007ad57f7221 */ /* 0x000fe20000010000 */
[----:B------:R-:W-:Y:S01]  /*d640*/  LOP3.LUT R2, R202, 0xffff, RZ, 0xc0, !PT ;  /* 0x0000ffffca027812 */ /* 0x000fe200078ec0ff */
[----:B------:R-:W-:Y:S01]  /*d650*/  STG.E.U16 [R172.64+0x62], R161 ;  /* 0x000062a1ac007986 */ /* 0x000fe2000c101510 */
[--C-:B------:R-:W-:Y:S01]  /*d660*/  FADD.FTZ R126, R217, R115.reuse ;  /* 0x00000073d97e7221 */ /* 0x100fe20000010000 */
[C---:B------:R-:W-:Y:S01]  /*d670*/  HMMA.16816.F32.BF16 R84, R24.reuse, R30, R84 ;  /* 0x0000001e1854723c */ /* 0x040fe20000041854 */
[C---:B------:R-:W-:Y:S01]  /*d680*/  PRMT R115, R144.reuse, 0x7632, R115 ;  /* 0x0000763290737816 */ /* 0x040fe20000000073 */
[----:B------:R-:W1:Y:S02]  /*d690*/  LDSM.16.MT88.4 R28, [R179+0x11000] ;  /* 0x01100000b31c783b */ /* 0x000e640000004200 */
[----:B------:R-:W-:Y:S02]  /*d6a0*/  SHF.R.U32.HI R2, RZ, 0x8, R2 ;  /* 0x00000008ff027819 */ /* 0x000fe40000011602 */
[----:B------:R-:W-:Y:S02]  /*d6b0*/  PRMT R124, R144, 0x5410, R115 ;  /* 0x00005410907c7816 */ /* 0x000fe40000000073 */
[C---:B------:R-:W-:Y:S01]  /*d6c0*/  HMMA.16816.F32.BF16 R88, R24.reuse, R32, R88 ;  /* 0x000000201858723c */ /* 0x040fe20000041858 */
[----:B------:R-:W-:Y:S02]  /*d6d0*/  @!P6 PRMT R144, R125, 0x5410, RZ ;  /* 0x000054107d90e816 */ /* 0x000fe400000000ff */
[----:B------:R-:W-:Y:S02]  /*d6e0*/  ISETP.GE.U32.AND P6, PT, R234, R121, PT ;  /* 0x00000079ea00720c */ /* 0x000fe40003fc6070 */
[----:B------:R-:W-:Y:S01]  /*d6f0*/  PRMT R125, R120, 0x5410, R2 ;  /* 0x00005410787d7816 */ /* 0x000fe20000000002 */
[----:B------:R-:W-:Y:S01]  /*d700*/  STG.E.U16 [R174.64+0x60], R144 ;  /* 0x00006090ae007986 */ /* 0x000fe2000c101510 */
[----:B------:R-:W-:Y:S01]  /*d710*/  SHF.R.U32.HI R113, RZ, 0x10, R202 ;  /* 0x00000010ff717819 */ /* 0x000fe200000116ca */
[C---:B------:R-:W-:Y:S01]  /*d720*/  HMMA.16816.F32.BF16 R92, R24.reuse, R34, R92 ;  /* 0x00000022185c723c */ /* 0x040fe2000004185c */
[----:B------:R-:W-:Y:S03]  /*d730*/  LOP3.LUT R2, R0, 0xffff, RZ, 0xc0, !PT ;  /* 0x0000ffff00027812 */ /* 0x000fe600078ec0ff */
[----:B------:R-:W-:Y:S01]  /*d740*/  LOP3.LUT R32, R113, 0xff, RZ, 0xc0, !PT ;  /* 0x000000ff71207812 */ /* 0x000fe200078ec0ff */
[----:B------:R-:W-:Y:S01]  /*d750*/  FADD.FTZ R113, R222, R126 ;  /* 0x0000007ede717221 */ /* 0x000fe20000010000 */
[----:B------:R-:W-:Y:S02]  /*d760*/  LOP3.LUT R202, R202, 0xffff, RZ, 0xc0, !PT ;  /* 0x0000ffffcaca7812 */ /* 0x000fe400078ec0ff */
[C---:B---3--:R-:W-:Y:S01]  /*d770*/  HMMA.16816.F32.BF16 R96, R24.reuse, R116, R96 ;  /* 0x000000741860723c */ /* 0x048fe20000041860 */
[----:B------:R-:W-:Y:S02]  /*d780*/  PRMT R132, R32, 0x5410, R123 ;  /* 0x0000541020847816 */ /* 0x000fe4000000007b */
[----:B------:R-:W-:Y:S01]  /*d790*/  LDSM.16.MT88.4 R120, [R178+0xd800] ;  /* 0x00d80000b278783b */ /* 0x000fe20000004200 */
[----:B------:R-:W-:Y:S01]  /*d7a0*/  LOP3.LUT R34, R0, 0xff, RZ, 0xc0, !PT ;  /* 0x000000ff00227812 */ /* 0x000fe200078ec0ff */
[----:B------:R-:W-:Y:S01]  /*d7b0*/  FADD.FTZ R203, R223, R113 ;  /* 0x00000071dfcb7221 */ /* 0x000fe20000010000 */
[----:B------:R-:W-:Y:S02]  /*d7c0*/  SHF.R.U32.HI R32, RZ, 0x8, R2 ;  /* 0x00000008ff207819 */ /* 0x000fe40000011602 */
[C---:B------:R-:W-:Y:S01]  /*d7d0*/  HMMA.16816.F32.BF16 R100, R24.reuse, R118, R100 ;  /* 0x000000761864723c */ /* 0x040fe20000041864 */
[----:B------:R-:W-:Y:S03]  /*d7e0*/  SHF.R.U32.HI R33, RZ, 0x8, R202 ;  /* 0x00000008ff217819 */ /* 0x000fe600000116ca */
[----:B------:R-:W-:Y:S01]  /*d7f0*/  PRMT R34, R34, 0x5410, R32 ;  /* 0x0000541022227816 */ /* 0x000fe20000000020 */
[----:B------:R-:W-:Y:S01]  /*d800*/  FADD.FTZ R202, R214, R127 ;  /* 0x0000007fd6ca7221 */ /* 0x000fe20000010000 */
[--C-:B------:R-:W-:Y:S02]  /*d810*/  SHF.R.U32.HI R32, RZ, 0x10, R0.reuse ;  /* 0x00000010ff207819 */ /* 0x100fe40000011600 */
[----:B------:R-:W-:Y:S01]  /*d820*/  LOP3.LUT R2, R33, 0xffff, RZ, 0xc0, !PT ;  /* 0x0000ffff21027812 */ /* 0x000fe200078ec0ff */
[C---:B-1----:R-:W-:Y:S03]  /*d830*/  HMMA.16816.F32.BF16 R104, R24.reuse, R28, R104 ;  /* 0x0000001c1868723c */ /* 0x042fe60000041868 */
[----:B------:R-:W-:Y:S01]  /*d840*/  LOP3.LUT R33, R32, 0xff, RZ, 0xc0, !PT ;  /* 0x000000ff20217812 */ /* 0x000fe200078ec0ff */
[--C-:B------:R-:W-:Y:S01]  /*d850*/  HSET2.LE.AND R32, R34, R143.reuse, PT ;  /* 0x0000008f22207233 */ /* 0x100fe20003803000 */
[----:B------:R-:W-:Y:S01]  /*d860*/  F2FP.BF16.PACK_AB R113, R114, R147 ;  /* 0x000000937271723e */ /* 0x000fe200000010ff */
[----:B------:R-:W-:Y:S02]  /*d870*/  HSET2.LE.AND R34, R125, R143, PT ;  /* 0x0000008f7d227233 */ /* 0x000fe40003803000 */
[----:B------:R-:W-:Y:S01]  /*d880*/  HMMA.16816.F32.BF16 R108, R24, R30, R108 ;  /* 0x0000001e186c723c */ /* 0x000fe2000004186c */
[----:B------:R-:W-:Y:S03]  /*d890*/  LDSM.16.MT88.4 R24, [R180+0xd800] ;  /* 0x00d80000b418783b */ /* 0x000fe60000004200 */
[----:B------:R-:W-:Y:S01]  /*d8a0*/  LOP3.LUT R32, R32, R141, RZ, 0xc0, !PT ;  /* 0x0000008d20207212 */ /* 0x000fe200078ec0ff */
[--C-:B------:R-:W-:Y:S02]  /*d8b0*/  @!P5 HFMA2.BF16_V2 R247, -RZ.H0_H0, RZ.H0_H0, -R113.reuse.H0_H0 ;  /* 0x200000fffff7d231 */ /* 0x100fe40000340971 */
[----:B------:R-:W-:Y:S02]  /*d8c0*/  @!P6 HFMA2.BF16_V2 R251, -RZ.H0_H0, RZ.H0_H0, -R113.H1_H1 ;  /* 0x200000fffffbe231 */ /* 0x000fe40000360971 */
[----:B----4-:R-:W-:Y:S05]  /*d8d0*/  @!P4 HFMA2.BF16_V2 R128, -RZ.H0_H0, RZ.H0_H0, -R115.H0_H0 ;  /* 0x200000ffff80c231 */ /* 0x010fea0000340973 */
[----:B------:R-:W-:Y:S01]  /*d8e0*/  PRMT R35, R128, 0x7610, R35 ;  /* 0x0000761080237816 */ /* 0x000fe20000000023 */
[----:B------:R-:W-:Y:S03]  /*d8f0*/  @!P4 STL.S16 [R1+0x8], R128 ;  /* 0x000008800100c387 */ /* 0x000fe60000100600 */
[----:B------:R-:W-:Y:S01]  /*d900*/  @!P4 PRMT R115, R35, 0x5410, RZ ;  /* 0x000054102373c816 */ /* 0x000fe200000000ff */
[----:B------:R-:W1:Y:S01]  /*d910*/  LDSM.16.MT88.4 R128, [R177+0xd800] ;  /* 0x00d80000b180783b */ /* 0x000e620000004200 */
[--C-:B------:R-:W-:Y:S02]  /*d920*/  SHF.R.U32.HI R35, RZ, 0x18, R0.reuse ;  /* 0x00000018ff237819 */ /* 0x100fe40000011600 */
[----:B------:R-:W-:Y:S02]  /*d930*/  ISETP.GE.U32.AND P4, PT, R234, R2, PT ;  /* 0x00000002ea00720c */ /* 0x000fe40003f86070 */
[----:B------:R-:W-:Y:S02]  /*d940*/  F2FP.BF16.PACK_AB R2, R200, R201 ;  /* 0x000000c9c802723e */ /* 0x000fe400000010ff */
[----:B------:R-:W-:Y:S01]  /*d950*/  PRMT R33, R33, 0x5410, R35 ;  /* 0x0000541021217816 */ /* 0x000fe20000000023 */
[--C-:B------:R-:W-:Y:S01]  /*d960*/  HSET2.LE.AND R35, R132, R143.reuse, PT ;  /* 0x0000008f84237233 */ /* 0x100fe20003803000 */
[C---:B------:R-:W-:Y:S01]  /*d970*/  PRMT R0, R2.reuse, 0x7632, R0 ;  /* 0x0000763202007816 */ /* 0x040fe20000000000 */
[----:B------:R-:W-:Y:S01]  /*d980*/  STG.E.U16 [R174.64+0x62], R115 ;  /* 0x00006273ae007986 */ /* 0x000fe2000c101510 */
[----:B------:R-:W-:Y:S02]  /*d990*/  @!P0 HFMA2.BF16_V2 R249, -RZ.H0_H0, RZ.H0_H0, -R2.H0_H0 ;  /* 0x200000fffff98231 */ /* 0x000fe40000340902 */
[----:B------:R-:W-:Y:S01]  /*d9a0*/  HSET2.LE.AND R33, R33, R143, PT ;  /* 0x0000008f21217233 */ /* 0x000fe20003803000 */
[----:B------:R-:W-:Y:S01]  /*d9b0*/  PRMT R28, R2, 0x5410, R0 ;  /* 0x00005410021c7816 */ /* 0x000fe20000000000 */
[----:B------:R-:W-:Y:S01]  /*d9c0*/  LDSM.16.MT88.4 R140, [R178+0xf800] ;  /* 0x00f80000b28c783b */ /* 0x000fe20000004200 */
[----:B------:R-:W-:Y:S01]  /*d9d0*/  LOP3.LUT R35, R35, R113, RZ, 0xc0, !PT ;  /* 0x0000007123237212 */ /* 0x000fe200078ec0ff */
[----:B------:R-:W-:Y:S01]  /*d9e0*/  @!P4 HFMA2.BF16_V2 R248, -RZ.H0_H0, RZ.H0_H0, -R0.H0_H0 ;  /* 0x200000fffff8c231 */ /* 0x000fe20000340900 */
[----:B------:R-:W-:Y:S02]  /*d9f0*/  LOP3.LUT R34, R34, R28, RZ, 0xc0, !PT ;  /* 0x0000001c22227212 */ /* 0x000fe400078ec0ff */
[----:B------:R-:W-:Y:S02]  /*da00*/  LOP3.LUT R33, R33, R124, RZ, 0xc0, !PT ;  /* 0x0000007c21217212 */ /* 0x000fe400078ec0ff */
[----:B------:R-:W-:Y:S01]  /*da10*/  @!P4 PRMT R0, R248, 0x5410, RZ ;  /* 0x00005410f800c816 */ /* 0x000fe200000000ff */
[----:B------:R-:W3:Y:S01]  /*da20*/  LDSM.16.MT88.4 R28, [R179+0xd800] ;  /* 0x00d80000b31c783b */ /* 0x000ee20000004200 */
[----:B------:R-:W-:Y:S02]  /*da30*/  @!P0 PRMT R2, R249, 0x5410, RZ ;  /* 0x00005410f9028816 */ /* 0x000fe400000000ff */
[----:B------:R-:W-:Y:S01]  /*da40*/  ISETP.LT.AND P4, PT, RZ, UR12, PT ;  /* 0x0000000cff007c0c */ /* 0x000fe2000bf81270 */
[----:B------:R-:W-:Y:S04]  /*da50*/  UIADD3 UR12, UR12, -0x1, URZ ;  /* 0xffffffff0c0c7890 */ /* 0x000fe8000fffe03f */
[----:B------:R-:W-:Y:S04]  /*da60*/  STG.E.U16 [R172.64+0x72], R0 ;  /* 0x00007200ac007986 */ /* 0x000fe8000c101510 */
[----:B------:R-:W-:Y:S01]  /*da70*/  STG.E.U16 [R172.64+0x70], R2 ;  /* 0x00007002ac007986 */ /* 0x000fe2000c101510 */
[C---:B-1----:R-:W-:Y:S03]  /*da80*/  HMMA.16816.F32.BF16 R132, R32.reuse, R128, R4 ;  /* 0x000000802084723c */ /* 0x042fe60000041804 */
[----:B------:R-:W1:Y:S05]  /*da90*/  LDSM.16.MT88.4 R4, [R180+0xf800] ;  /* 0x00f80000b404783b */ /* 0x000e6a0000004200 */
[C---:B------:R-:W-:Y:S03]  /*daa0*/  HMMA.16816.F32.BF16 R128, R32.reuse, R130, R8 ;  /* 0x000000822080723c */ /* 0x040fe60000041808 */
[----:B------:R-:W4:Y:S05]  /*dab0*/  LDSM.16.MT88.4 R8, [R179+0xf800] ;  /* 0x00f80000b308783b */ /* 0x000f2a0000004200 */
[C---:B------:R-:W-:Y:S03]  /*dac0*/  HMMA.16816.F32.BF16 R124, R32.reuse, R120, R12 ;  /* 0x00000078207c723c */ /* 0x040fe6000004180c */
[----:B------:R-:W5:Y:S05]  /*dad0*/  LDSM.16.MT88.4 R12, [R177+0x11800] ;  /* 0x01180000b10c783b */ /* 0x000f6a0000004200 */
[C---:B------:R-:W-:Y:S03]  /*dae0*/  HMMA.16816.F32.BF16 R120, R32.reuse, R122, R16 ;  /* 0x0000007a2078723c */ /* 0x040fe60000041810 */
[----:B------:R-:W1:Y:S05]  /*daf0*/  LDSM.16.MT88.4 R16, [R178+0x11800] ;  /* 0x01180000b210783b */ /* 0x000e6a0000004200 */
[C---:B------:R-:W-:Y:S07]  /*db00*/  HMMA.16816.F32.BF16 R116, R32.reuse, R24, R20 ;  /* 0x000000182074723c */ /* 0x040fee0000041814 */
[----:B------:R-:W-:Y:S01]  /*db10*/  @P6 PRMT R20, R113, 0x7632, R20 ;  /* 0x0000763271146816 */ /* 0x000fe20000000014 */
[C---:B------:R-:W-:Y:S01]  /*db20*/  HMMA.16816.F32.BF16 R36, R32.reuse, R26, R36 ;  /* 0x0000001a2024723c */ /* 0x040fe20000041824 */
[----:B------:R-:W-:Y:S03]  /*db30*/  @!P5 PRMT R113, R247, 0x5410, RZ ;  /* 0x00005410f771d816 */ /* 0x000fe600000000ff */
[----:B------:R-:W-:Y:S02]  /*db40*/  @!P6 PRMT R20, R251, 0x5410, RZ ;  /* 0x00005410fb14e816 */ /* 0x000fe400000000ff */
[----:B------:R1:W-:Y:S02]  /*db50*/  STG.E.U16 [R174.64+0x70], R113 ;  /* 0x00007071ae007986 */ /* 0x0003e4000c101510 */
[C---:B---3--:R-:W-:Y:S02]  /*db60*/  HMMA.16816.F32.BF16 R40, R32.reuse, R28, R40 ;  /* 0x0000001c2028723c */ /* 0x048fe40000041828 */
[----:B------:R-:W-:Y:S06]  /*db70*/  STG.E.U16 [R174.64+0x72], R20 ;  /* 0x00007214ae007986 */ /* 0x000fec000c101510 */
[C---:B------:R-:W-:Y:S08]  /*db80*/  HMMA.16816.F32.BF16 R44, R32.reuse, R30, R44 ;  /* 0x0000001e202c723c */ /* 0x040ff0000004182c */
[C---:B------:R-:W-:Y:S08]  /*db90*/  HMMA.16816.F32.BF16 R48, R32.reuse, R136, R48 ;  /* 0x000000882030723c */ /* 0x040ff00000041830 */
[C---:B------:R-:W-:Y:S01]  /*dba0*/  HMMA.16816.F32.BF16 R52, R32.reuse, R138, R52 ;  /* 0x0000008a2034723c */ /* 0x040fe20000041834 */
[----:B-1----:R-:W-:Y:S07]  /*dbb0*/  IMAD.MOV.U32 R113, RZ, RZ, R3 ;  /* 0x000000ffff717224 */ /* 0x002fee00078e0003 */
[C---:B------:R-:W-:Y:S08]  /*dbc0*/  HMMA.16816.F32.BF16 R56, R32.reuse, R140, R56 ;  /* 0x0000008c2038723c */ /* 0x040ff00000041838 */
[C---:B------:R-:W-:Y:S08]  /*dbd0*/  HMMA.16816.F32.BF16 R60, R32.reuse, R142, R60 ;  /* 0x0000008e203c723c */ /* 0x040ff0000004183c */
[C---:B------:R-:W-:Y:S08]  /*dbe0*/  HMMA.16816.F32.BF16 R64, R32.reuse, R4, R64 ;  /* 0x000000042040723c */ /* 0x040ff00000041840 */
[C---:B------:R-:W-:Y:S01]  /*dbf0*/  HMMA.16816.F32.BF16 R68, R32.reuse, R6, R68 ;  /* 0x000000062044723c */ /* 0x040fe20000041844 */
[----:B------:R-:W1:Y:S07]  /*dc00*/  LDSM.16.MT88.4 R4, [R180+0x11800] ;  /* 0x01180000b404783b */ /* 0x000e6e0000004200 */
[C---:B----4-:R-:W-:Y:S07]  /*dc10*/  HMMA.16816.F32.BF16 R72, R32.reuse, R8, R72 ;  /* 0x000000082048723c */ /* 0x050fee0000041848 */
[----:B------:R-:W-:Y:S01]  /*dc20*/  FADD.FTZ R9, R221, R202 ;  /* 0x000000cadd097221 */ /* 0x000fe20000010000 */
[C---:B------:R-:W-:Y:S01]  /*dc30*/  HMMA.16816.F32.BF16 R76, R32.reuse, R10, R76 ;  /* 0x0000000a204c723c */ /* 0x040fe2000004184c */
[----:B------:R-:W-:Y:S07]  /*dc40*/  FADD.FTZ R8, R232, R203 ;  /* 0x000000cbe8087221 */ /* 0x000fee0000010000 */
[C---:B-----5:R-:W-:Y:S07]  /*dc50*/  HMMA.16816.F32.BF16 R80, R32.reuse, R12, R80 ;  /* 0x0000000c2050723c */ /* 0x060fee0000041850 */
[----:B------:R-:W-:Y:S01]  /*dc60*/  FADD.FTZ R12, R220, R9 ;  /* 0x00000009dc0c7221 */ /* 0x000fe20000010000 */
[C---:B------:R-:W-:Y:S01]  /*dc70*/  HMMA.16816.F32.BF16 R84, R32.reuse, R14, R84 ;  /* 0x0000000e2054723c */ /* 0x040fe20000041854 */
[----:B------:R-:W-:Y:S02]  /*dc80*/  FADD.FTZ R13, R231, R8 ;  /* 0x00000008e70d7221 */ /* 0x000fe40000010000 */
[----:B------:R-:W3:Y:S01]  /*dc90*/  LDSM.16.MT88.4 R8, [R179+0x11800] ;  /* 0x01180000b308783b */ /* 0x000ee20000004200 */
        /* <DEDUP_REMOVED lines=9> */
[----:B------:R-:W-:Y:S02]  /*dd30*/  FADD.FTZ R12, R227, R14 ;  /* 0x0000000ee30c7221 */ /* 0x000fe40000010000 */
[C---:B-1----:R-:W-:Y:S01]  /*dd40*/  HMMA.16816.F32.BF16 R96, R32.reuse, R4, R96 ;  /* 0x000000042060723c */ /* 0x042fe20000041860 */
[----:B------:R-:W-:Y:S03]  /*dd50*/  FADD.FTZ R13, R209, R13 ;  /* 0x0000000dd10d7221 */ /* 0x000fe60000010000 */
[----:B------:R-:W-:Y:S02]  /*dd60*/  FADD.FTZ R12, R226, R12 ;  /* 0x0000000ce20c7221 */ /* 0x000fe40000010000 */
[----:B------:R-:W-:Y:S02]  /*dd70*/  FADD.FTZ R13, R206, R13 ;  /* 0x0000000dce0d7221 */ /* 0x000fe40000010000 */
[C---:B------:R-:W-:Y:S01]  /*dd80*/  HMMA.16816.F32.BF16 R100, R32.reuse, R6, R100 ;  /* 0x000000062064723c */ /* 0x040fe20000041864 */
[----:B------:R-:W-:Y:S03]  /*dd90*/  FADD.FTZ R12, R225, R12 ;  /* 0x0000000ce10c7221 */ /* 0x000fe60000010000 */
[----:B------:R-:W-:Y:S02]  /*dda0*/  FADD.FTZ R0, R205, R13 ;  /* 0x0000000dcd007221 */ /* 0x000fe40000010000 */
[----:B------:R-:W-:Y:S02]  /*ddb0*/  FADD.FTZ R2, R224, R12 ;  /* 0x0000000ce0027221 */ /* 0x000fe40000010000 */
[----:B------:R-:W-:Y:S01]  /*ddc0*/  FADD.FTZ R0, R204, R0 ;  /* 0x00000000cc007221 */ /* 0x000fe20000010000 */
[C---:B---3--:R-:W-:Y:S03]  /*ddd0*/  HMMA.16816.F32.BF16 R104, R32.reuse, R8, R104 ;  /* 0x000000082068723c */ /* 0x048fe60000041868 */
[----:B------:R-:W-:Y:S01]  /*dde0*/  FADD.FTZ R2, R201, R2 ;  /* 0x00000002c9027221 */ /* 0x000fe20000010000 */
[----:B------:R-:W-:Y:S01]  /*ddf0*/  IADD3 R201, P0, R172, -0x80, RZ ;  /* 0xffffff80acc97810 */ /* 0x000fe20007f1e0ff */
[----:B------:R-:W-:Y:S02]  /*de00*/  FADD.FTZ R147, R147, R0 ;  /* 0x0000000093937221 */ /* 0x000fe40000010000 */
[----:B------:R-:W-:Y:S01]  /*de10*/  FADD.FTZ R215, R200, R2 ;  /* 0x00000002c8d77221 */ /* 0x000fe20000010000 */
[----:B------:R-:W-:Y:S01]  /*de20*/  IADD3.X R115, R173, -0x1, RZ, P0, !PT ;  /* 0xffffffffad737810 */ /* 0x000fe200007fe4ff */
[----:B------:R-:W-:Y:S01]  /*de30*/  FADD.FTZ R233, R114, R147 ;  /* 0x0000009372e97221 */ /* 0x000fe20000010000 */
[----:B------:R-:W-:Y:S02]  /*de40*/  HMMA.16816.F32.BF16 R108, R32, R10, R108 ;  /* 0x0000000a206c723c */ /* 0x000fe4000004186c */
[----:B------:R-:W-:Y:S01]  /*de50*/  IMAD.MOV.U32 R0, RZ, RZ, R112 ;  /* 0x000000ffff007224 */ /* 0x000fe200078e0070 */
[----:B--2---:R-:W-:-:S05]  /*de60*/  @P4 BRA `(.L_x_858) ;  /* 0xffffb3c000004947 */ /* 0x004fca000383ffff */
.L_x_857:
[----:B-1----:R-:W1:Y:S01]  /*de70*/  SHFL.BFLY PT, R0, R215, 0x2, 0x1f ;  /* 0x0c401f00d7007f89 */ /* 0x002e6200000e0000 */
[----:B------:R-:W2:Y:S01]  /*de80*/  S2UR UR6, SR_CTAID.Y ;  /* 0x00000000000679c3 */ /* 0x000ea20000002600 */
[----:B------:R-:W-:Y:S01]  /*de90*/  UISETP.NE.AND UP0, UPT, UR9, -0x1, UPT ;  /* 0xffffffff0900788c */ /* 0x000fe2000bf05270 */
[----:B------:R-:W-:Y:S01]  /*dea0*/  BSSY B0, `(.L_x_861) ;  /* 0x0000145000007945 */ /* 0x000fe20003800000 */
[----:B------:R-:W3:Y:S01]  /*deb0*/  SHFL.BFLY PT, R2, R233, 0x2, 0x1f ;  /* 0x0c401f00e9027f89 */ /* 0x000ee200000e0000 */
[----:B------:R-:W-:-:S02]  /*dec0*/  ULDC.64 UR4, c[0x0][0x1e8] ;  /* 0x00007a0000047ab9 */ /* 0x000fc40000000a00 */
[----:B------:R-:W-:Y:S01]  /*ded0*/  ULDC.U8 UR11, c[0x0][0x329] ;  /* 0x0000ca40000b7ab9 */ /* 0x000fe20000000000 */
[----:B------:R-:W4:Y:S01]  /*dee0*/  S2R R139, SR_TID.X ;  /* 0x00000000008b7919 */ /* 0x000f220000002100 */
[----:B------:R-:W-:Y:S01]  /*def0*/  UISETP.NE.AND UP1, UPT, UR11, URZ, UPT ;  /* 0x0000003f0b00728c */ /* 0x000fe2000bf25270 */
[----:B------:R-:W4:Y:S01]  /*df00*/  S2UR UR12, SR_CTAID.Z ;  /* 0x00000000000c79c3 */ /* 0x000f220000002700 */
[----:B------:R-:W-:Y:S02]  /*df10*/  ULDC UR8, c[0x0][0x214] ;  /* 0x0000850000087ab9 */ /* 0x000fe40000000800 */
[----:B------:R-:W-:Y:S02]  /*df20*/  @UP0 UIMAD.WIDE.U32 UR18, UR9, UR4, URZ ;  /* 0x00000004091202a5 */ /* 0x000fe4000f8e003f */
[----:B------:R-:W-:Y:S02]  /*df30*/  UMOV UR24, URZ ;  /* 0x0000003f00187c82 */ /* 0x000fe40008000000 */
[----:B------:R-:W-:-:S02]  /*df40*/  @UP0 UIMAD UR7, UR9, UR5, UR19 ;  /* 0x00000005090702a4 */ /* 0x000fc4000f8e0213 */
[----:B------:R-:W-:Y:S02]  /*df50*/  UMOV UR25, URZ ;  /* 0x0000003f00197c82 */ /* 0x000fe40008000000 */
[----:B------:R-:W-:Y:S02]  /*df60*/  ULDC.64 UR4, c[0x0][0x1e0] ;  /* 0x0000780000047ab9 */ /* 0x000fe40000000a00 */
[----:B------:R-:W-:Y:S01]  /*df70*/  @UP1 ULDC UR15, c[0x0][0x210] ;  /* 0x00008400000f1ab9 */ /* 0x000fe20000000800 */
[----:B-1----:R-:W-:Y:S01]  /*df80*/  FADD.FTZ R215, R0, R215 ;  /* 0x000000d700d77221 */ /* 0x002fe20000010000 */
[----:B--2---:R-:W-:Y:S02]  /*df90*/  @!UP0 USHF.R.S32.HI UR14, URZ, 0x1f, UR6 ;  /* 0x0000001f3f0e8899 */ /* 0x004fe40008011406 */
[----:B------:R-:W-:Y:S01]  /*dfa0*/  @!UP0 UIMAD.WIDE.U32 UR22, UR6, UR4, URZ ;  /* 0x00000004061682a5 */ /* 0x000fe2000f8e003f */
[----:B---3--:R-:W-:Y:S01]  /*dfb0*/  FADD.FTZ R0, R2, R233 ;  /* 0x000000e902007221 */ /* 0x008fe20000010000 */
[----:B------:R-:W1:Y:S01]  /*dfc0*/  SHFL.BFLY PT, R4, R215, 0x1, 0x1f ;  /* 0x0c201f00d7047f89 */ /* 0x000e6200000e0000 */
[----:B------:R-:W-:Y:S01]  /*dfd0*/  @!UP0 UIMAD UR14, UR14, UR4, URZ ;  /* 0x000000040e0e82a4 */ /* 0x000fe2000f8e023f */
[----:B----4-:R-:W-:-:S02]  /*dfe0*/  SHF.R.S32.HI R140, RZ, 0x1f, R139 ;  /* 0x0000001fff8c7819 */ /* 0x010fc4000001148b */
[----:B------:R-:W2:Y:S01]  /*dff0*/  SHFL.BFLY PT, R2, R0, 0x1, 0x1f ;  /* 0x0c201f0000027f89 */ /* 0x000ea200000e0000 */
[----:B------:R-:W-:Y:S01]  /*e000*/  ULDC.U8 UR4, c[0x0][0x328] ;  /* 0x0000ca0000047ab9 */ /* 0x000fe20000000000 */
[CC--:B------:R-:W-:Y:S01]  /*e010*/  LEA.HI R6, R140.reuse, R139.reuse, RZ, 0x2 ;  /* 0x0000008b8c067211 */ /* 0x0c0fe200078f10ff */
[----:B------:R-:W-:Y:S01]  /*e020*/  UISETP.NE.AND UP2, UPT, UR4, URZ, UPT ;  /* 0x0000003f0400728c */ /* 0x000fe2000bf45270 */
[----:B------:R-:W-:Y:S01]  /*e030*/  LEA.HI R138, R140, R139, RZ, 0x5 ;  /* 0x0000008b8c8a7211 */ /* 0x000fe200078f28ff */
[----:B------:R-:W-:Y:S01]  /*e040*/  @!UP0 UIMAD UR14, UR6, UR5, UR14 ;  /* 0x00000005060e82a4 */ /* 0x000fe2000f8e020e */
[----:B------:R-:W-:Y:S01]  /*e050*/  SHF.R.S32.HI R5, RZ, 0x1f, R6 ;  /* 0x0000001fff057819 */ /* 0x000fe20000011406 */
[----:B------:R-:W-:Y:S01]  /*e060*/  UISETP.NE.OR UP3, UPT, UR11, URZ, !UP2 ;  /* 0x0000003f0b00728c */ /* 0x000fe2000d765670 */
[----:B------:R-:W-:Y:S01]  /*e070*/  SHF.R.S32.HI R7, RZ, 0x5, R138 ;  /* 0x00000005ff077819 */ /* 0x000fe2000001148a */
[----:B------:R-:W3:Y:S01]  /*e080*/  S2UR UR11, SR_CTAID.X ;  /* 0x00000000000b79c3 */ /* 0x000ee20000002500 */
[----:B------:R-:W-:-:S02]  /*e090*/  ULDC UR5, c[0x0][0x234] ;  /* 0x00008d0000057ab9 */ /* 0x000fc40000000800 */
[----:B------:R-:W-:Y:S02]  /*e0a0*/  @UP1 UIMAD UR15, UR15, UR8, URZ ;  /* 0x000000080f0f12a4 */ /* 0x000fe4000f8e023f */
[----:B------:R-:W-:Y:S02]  /*e0b0*/  @!UP1 USEL UR15, UR8, UR5, !UP2 ;  /* 0x00000005080f9287 */ /* 0x000fe4000d000000 */
[----:B------:R-:W-:Y:S02]  /*e0c0*/  ULDC UR4, c[0x0][0x1c0] ;  /* 0x0000700000047ab9 */ /* 0x000fe40000000800 */
[----:B------:R-:W-:Y:S01]  /*e0d0*/  @UP1 UMOV UR19, 0x1 ;  /* 0x0000000100131882 */ /* 0x000fe20000000000 */
[----:B-1----:R-:W-:Y:S01]  /*e0e0*/  FADD.FTZ R215, R215, R4 ;  /* 0x00000004d7d77221 */ /* 0x002fe20000010000 */
[----:B------:R-:W-:Y:S01]  /*e0f0*/  MOV R4, 0x3f800000 ;  /* 0x3f80000000047802 */ /* 0x000fe20000000f00 */
[----:B------:R-:W-:Y:S01]  /*e100*/  @!UP1 UIMAD UR19, UR15, UR4, URZ ;  /* 0x000000040f1392a4 */ /* 0x000fe2000f8e023f */
[----:B--2---:R-:W-:-:S02]  /*e110*/  FADD.FTZ R113, R0, R2 ;  /* 0x0000000200717221 */ /* 0x004fc40000010000 */
[----:B------:R-:W-:Y:S01]  /*e120*/  FSETP.NE.FTZ.AND P4, PT, R215, RZ, PT ;  /* 0x000000ffd700720b */ /* 0x000fe20003f95000 */
[----:B------:R-:W-:Y:S01]  /*e130*/  @!UP3 UIMAD UR8, UR6, UR8, URZ ;  /* 0x000000080608b2a4 */ /* 0x000fe2000f8e023f */
[----:B------:R-:W-:Y:S01]  /*e140*/  MOV R2, 0x3f800000 ;  /* 0x3f80000000027802 */ /* 0x000fe20000000f00 */
[----:B------:R-:W-:Y:S01]  /*e150*/  @UP1 ULDC UR20, c[0x0][0x210] ;  /* 0x0000840000141ab9 */ /* 0x000fe20000000800 */
[----:B------:R-:W-:Y:S01]  /*e160*/  FSETP.NE.FTZ.AND P3, PT, R113, RZ, PT ;  /* 0x000000ff7100720b */ /* 0x000fe20003f75000 */
[----:B------:R-:W-:Y:S01]  /*e170*/  UIMAD UR5, UR6, UR19, URZ ;  /* 0x00000013060572a4 */ /* 0x000fe2000f8e023f */
[----:B------:R-:W-:Y:S01]  /*e180*/  SHF.R.S32.HI R0, RZ, 0x2, R6 ;  /* 0x00000002ff007819 */ /* 0x000fe20000011406 */
[----:B------:R-:W-:Y:S01]  /*e190*/  @!UP1 UMOV UR20, 0x1 ;  /* 0x0000000100149882 */ /* 0x000fe20000000000 */
[----:B------:R-:W-:Y:S01]  /*e1a0*/  LOP3.LUT R6, R6, 0x3ffffffc, RZ, 0xc0, !PT ;  /* 0x3ffffffc06067812 */ /* 0x000fe200078ec0ff */
[----:B------:R-:W-:Y:S01]  /*e1b0*/  @!UP3 USEL UR8, UR8, UR9, !UP0 ;  /* 0x000000090808b287 */ /* 0x000fe2000c000000 */
[----:B------:R-:W-:Y:S01]  /*e1c0*/  LEA.HI R5, R5, R0, RZ, 0x3 ;  /* 0x0000000005057211 */ /* 0x000fe200078f18ff */
[----:B---3--:R-:W-:Y:S01]  /*e1d0*/  UIMAD UR4, UR11, UR20, URZ ;  /* 0x000000140b0472a4 */ /* 0x008fe2000f8e023f */
[----:B------:R-:W-:Y:S01]  /*e1e0*/  IADD3 R6, -R6, R139, RZ ;  /* 0x0000008b06067210 */ /* 0x000fe20007ffe1ff */
[----:B------:R-:W1:Y:S01]  /*e1f0*/  @P4 MUFU.RCP R2, R215 ;  /* 0x000000d700024308 */ /* 0x000e620000001000 */
[----:B------:R-:W-:Y:S01]  /*e200*/  LOP3.LUT R5, R5, 0xfffffff8, RZ, 0xc0, !PT ;  /* 0xfffffff805057812 */ /* 0x000fe200078ec0ff */
[----:B------:R-:W-:Y:S01]  /*e210*/  USEL UR5, UR5, URZ, UP3 ;  /* 0x0000003f05057287 */ /* 0x000fe20009800000 */
[----:B------:R-:W-:Y:S01]  /*e220*/  LEA R137, R7, R6, 0x9 ;  /* 0x0000000607897211 */ /* 0x000fe200078e48ff */
[----:B------:R-:W-:Y:S01]  /*e230*/  USHF.L.U32 UR4, UR4, 0x6, URZ ;  /* 0x0000000604047899 */ /* 0x000fe2000800063f */
[----:B------:R-:W-:Y:S01]  /*e240*/  IADD3 R10, R0, -R5, RZ ;  /* 0x80000005000a7210 */ /* 0x000fe20007ffe0ff */
[----:B------:R-:W-:-:S02]  /*e250*/  UIMAD UR15, UR12, UR15, UR5 ;  /* 0x0000000f0c0f72a4 */ /* 0x000fc4000f8e0205 */
[----:B------:R-:W2:Y:S01]  /*e260*/  @P3 MUFU.RCP R4, R113 ;  /* 0x0000007100043308 */ /* 0x000ea20000001000 */
[----:B------:R-:W-:Y:S01]  /*e270*/  R2P PR, R10, 0x6 ;  /* 0x000000060a007804 */ /* 0x000fe20000000000 */
[----:B------:R-:W-:Y:S02]  /*e280*/  @!UP3 UMOV UR24, UR8 ;  /* 0x000000080018bc82 */ /* 0x000fe40008000000 */
[----:B------:R-:W-:Y:S02]  /*e290*/  USHF.R.S32.HI UR5, URZ, 0x1f, UR4 ;  /* 0x0000001f3f057899 */ /* 0x000fe40008011404 */
[----:B------:R-:W-:Y:S01]  /*e2a0*/  @!UP3 USHF.R.S32.HI UR25, URZ, 0x1f, UR8 ;  /* 0x0000001f3f19b899 */ /* 0x000fe20008011408 */
[----:B-1----:R-:W-:Y:S01]  /*e2b0*/  FMUL.FTZ R2, R2, c[0x0][0x2dc] ;  /* 0x0000b70002027a20 */ /* 0x002fe20000410000 */
[----:B------:R-:W-:Y:S02]  /*e2c0*/  USHF.R.S32.HI UR6, URZ, 0x1f, UR15 ;  /* 0x0000001f3f067899 */ /* 0x000fe4000801140f */
[----:B------:R-:W-:Y:S01]  /*e2d0*/  UIADD3 UR4, UP2, UP1, UR4, UR24, UR15 ;  /* 0x0000001804047290 */ /* 0x000fe2000f95e00f */
[C---:B------:R-:W-:Y:S01]  /*e2e0*/  FMUL.FTZ R136, R2.reuse, R132 ;  /* 0x0000008402887220 */ /* 0x040fe20000410000 */
[----:B------:R-:W-:Y:S01]  /*e2f0*/  @!UP0 UIADD3 UR7, UR23, UR14, URZ ;  /* 0x0000000e17078290 */ /* 0x000fe2000fffe03f */
[C---:B------:R-:W-:Y:S01]  /*e300*/  FMUL.FTZ R132, R2.reuse, R128 ;  /* 0x0000008002847220 */ /* 0x040fe20000410000 */
[----:B------:R-:W-:Y:S01]  /*e310*/  UIADD3.X UR5, UR5, UR25, UR6, UP2, UP1 ;  /* 0x0000001905057290 */ /* 0x000fe200097e2406 */
[----:B------:R-:W-:Y:S01]  /*e320*/  FMUL.FTZ R128, R2, R124 ;  /* 0x0000007c02807220 */ /* 0x000fe20000410000 */
[----:B------:R-:W-:Y:S01]  /*e330*/  @!UP0 UMOV UR18, UR22 ;  /* 0x0000001600128c82 */ /* 0x000fe20008000000 */
[----:B--2---:R-:W-:-:S02]  /*e340*/  FMUL.FTZ R0, R4, c[0x0][0x2dc] ;  /* 0x0000b70004007a20 */ /* 0x004fc40000410000 */
[C---:B------:R-:W-:Y:S02]  /*e350*/  FMUL.FTZ R124, R2.reuse, R120 ;  /* 0x00000078027c7220 */ /* 0x040fe40000410000 */
[C---:B------:R-:W-:Y:S02]  /*e360*/  FMUL.FTZ R120, R2.reuse, R116 ;  /* 0x0000007402787220 */ /* 0x040fe40000410000 */
[C---:B------:R-:W-:Y:S02]  /*e370*/  FMUL.FTZ R116, R2.reuse, R36 ;  /* 0x0000002402747220 */ /* 0x040fe40000410000 */
[C---:B------:R-:W-:Y:S02]  /*e380*/  FMUL.FTZ R115, R2.reuse, R40 ;  /* 0x0000002802737220 */ /* 0x040fe40000410000 */
[C---:B------:R-:W-:Y:S02]  /*e390*/  FMUL.FTZ R114, R2.reuse, R44 ;  /* 0x0000002c02727220 */ /* 0x040fe40000410000 */
[----:B------:R-:W-:-:S02]  /*e3a0*/  FMUL.FTZ R26, R2, R48 ;  /* 0x00000030021a7220 */ /* 0x000fc40000410000 */
[C---:B------:R-:W-:Y:S02]  /*e3b0*/  FMUL.FTZ R5, R2.reuse, R133 ;  /* 0x0000008502057220 */ /* 0x040fe40000410000 */
[C---:B------:R-:W-:Y:S02]  /*e3c0*/  FMUL.FTZ R7, R2.reuse, R129 ;  /* 0x0000008102077220 */ /* 0x040fe40000410000 */
[C---:B------:R-:W-:Y:S01]  /*e3d0*/  FMUL.FTZ R8, R2.reuse, R125 ;  /* 0x0000007d02087220 */ /* 0x040fe20000410000 */
[----:B------:R-:W-:Y:S01]  /*e3e0*/  F2FP.BF16.PACK_AB R5, R5, R136 ;  /* 0x000000880505723e */ /* 0x000fe200000010ff */
[C---:B------:R-:W-:Y:S01]  /*e3f0*/  FMUL.FTZ R11, R2.reuse, R121 ;  /* 0x00000079020b7220 */ /* 0x040fe20000410000 */
[----:B------:R-:W-:Y:S01]  /*e400*/  F2FP.BF16.PACK_AB R7, R7, R132 ;  /* 0x000000840707723e */ /* 0x000fe200000010ff */
        /* <DEDUP_REMOVED lines=8> */
[----:B------:R-:W-:-:S02]  /*e490*/  FMUL.FTZ R48, R2, R49 ;  /* 0x0000003102307220 */ /* 0x000fc40000410000 */
[----:B------:R-:W-:Y:S01]  /*e4a0*/  FMUL.FTZ R24, R2, R52 ;  /* 0x0000003402187220 */ /* 0x000fe20000410000 */
[----:B------:R-:W-:Y:S01]  /*e4b0*/  F2FP.BF16.PACK_AB R52, R22, R115 ;  /* 0x000000731634723e */ /* 0x000fe200000010ff */
[----:B------:R-:W-:Y:S01]  /*e4c0*/  FMUL.FTZ R18, R2, R53 ;  /* 0x0000003502127220 */ /* 0x000fe20000410000 */
[----:B------:R-:W-:Y:S01]  /*e4d0*/  F2FP.BF16.PACK_AB R48, R48, R26 ;  /* 0x0000001a3030723e */ /* 0x000fe200000010ff */
[C---:B------:R-:W-:Y:S02]  /*e4e0*/  FMUL.FTZ R56, R2.reuse, R56 ;  /* 0x0000003802387220 */ /* 0x040fe40000410000 */
[C---:B------:R-:W-:Y:S02]  /*e4f0*/  FMUL.FTZ R44, R2.reuse, R57 ;  /* 0x00000039022c7220 */ /* 0x040fe40000410000 */
[C---:B------:R-:W-:Y:S02]  /*e500*/  FMUL.FTZ R60, R2.reuse, R60 ;  /* 0x0000003c023c7220 */ /* 0x040fe40000410000 */
[----:B------:R-:W-:Y:S01]  /*e510*/  FMUL.FTZ R61, R2, R61 ;  /* 0x0000003d023d7220 */ /* 0x000fe20000410000 */
[----:B------:R-:W-:Y:S01]  /*e520*/  F2FP.BF16.PACK_AB R44, R44, R56 ;  /* 0x000000382c2c723e */ /* 0x000fe200000010ff */
[----:B------:R-:W-:-:S02]  /*e530*/  FMUL.FTZ R64, R2, R64 ;  /* 0x0000004002407220 */ /* 0x000fc40000410000 */
[C---:B------:R-:W-:Y:S02]  /*e540*/  FMUL.FTZ R40, R2.reuse, R65 ;  /* 0x0000004102287220 */ /* 0x040fe40000410000 */
[C---:B------:R-:W-:Y:S02]  /*e550*/  FMUL.FTZ R68, R2.reuse, R68 ;  /* 0x0000004402447220 */ /* 0x040fe40000410000 */
[----:B------:R-:W-:Y:S01]  /*e560*/  FMUL.FTZ R69, R2, R69 ;  /* 0x0000004502457220 */ /* 0x000fe20000410000 */
[----:B------:R-:W-:Y:S01]  /*e570*/  F2FP.BF16.PACK_AB R40, R40, R64 ;  /* 0x000000402828723e */ /* 0x000fe200000010ff */
[C---:B------:R-:W-:Y:S02]  /*e580*/  FMUL.FTZ R72, R2.reuse, R72 ;  /* 0x0000004802487220 */ /* 0x040fe40000410000 */
[C---:B------:R-:W-:Y:S02]  /*e590*/  FMUL.FTZ R36, R2.reuse, R73 ;  /* 0x0000004902247220 */ /* 0x040fe40000410000 */
        /* <DEDUP_REMOVED lines=17> */
[----:B------:R-:W-:Y:S01]  /*e6b0*/  F2FP.BF16.PACK_AB R26, R93, R92 ;  /* 0x0000005c5d1a723e */ /* 0x000fe200000010ff */
[----:B------:R-:W-:-:S02]  /*e6c0*/  FMUL.FTZ R100, R2, R100 ;  /* 0x0000006402647220 */ /* 0x000fc40000410000 */
[C---:B------:R-:W-:Y:S02]  /*e6d0*/  FMUL.FTZ R101, R2.reuse, R101 ;  /* 0x0000006502657220 */ /* 0x040fe40000410000 */
[C---:B------:R-:W-:Y:S02]  /*e6e0*/  FMUL.FTZ R104, R2.reuse, R104 ;  /* 0x0000006802687220 */ /* 0x040fe40000410000 */
[C---:B------:R-:W-:Y:S01]  /*e6f0*/  FMUL.FTZ R105, R2.reuse, R105 ;  /* 0x0000006902697220 */ /* 0x040fe20000410000 */
[----:B------:R-:W-:Y:S01]  /*e700*/  F2FP.BF16.PACK_AB R22, R101, R100 ;  /* 0x000000646516723e */ /* 0x000fe200000010ff */
[C---:B------:R-:W-:Y:S02]  /*e710*/  FMUL.FTZ R108, R2.reuse, R108 ;  /* 0x0000006c026c7220 */ /* 0x040fe40000410000 */
[----:B------:R-:W-:Y:S02]  /*e720*/  FMUL.FTZ R109, R2, R109 ;  /* 0x0000006d026d7220 */ /* 0x000fe40000410000 */
[----:B------:R-:W-:-:S02]  /*e730*/  FMUL.FTZ R53, R0, R39 ;  /* 0x0000002700357220 */ /* 0x000fc40000410000 */
[C---:B------:R-:W-:Y:S02]  /*e740*/  FMUL.FTZ R42, R0.reuse, R42 ;  /* 0x0000002a002a7220 */ /* 0x040fe40000410000 */
[C---:B------:R-:W-:Y:S02]  /*e750*/  FMUL.FTZ R2, R0.reuse, R43 ;  /* 0x0000002b00027220 */ /* 0x040fe40000410000 */
[C---:B------:R-:W-:Y:S02]  /*e760*/  FMUL.FTZ R49, R0.reuse, R47 ;  /* 0x0000002f00317220 */ /* 0x040fe40000410000 */
[C---:B------:R-:W-:Y:S02]  /*e770*/  FMUL.FTZ R134, R0.reuse, R134 ;  /* 0x0000008600867220 */ /* 0x040fe40000410000 */
[C---:B------:R-:W-:Y:S02]  /*e780*/  FMUL.FTZ R4, R0.reuse, R135 ;  /* 0x0000008700047220 */ /* 0x040fe40000410000 */
[----:B------:R-:W-:-:S02]  /*e790*/  FMUL.FTZ R130, R0, R130 ;  /* 0x0000008200827220 */ /* 0x000fc40000410000 */
[----:B------:R-:W-:Y:S01]  /*e7a0*/  FMUL.FTZ R9, R0, R131 ;  /* 0x0000008300097220 */ /* 0x000fe20000410000 */
[----:B------:R-:W-:Y:S01]  /*e7b0*/  F2FP.BF16.PACK_AB R4, R4, R134 ;  /* 0x000000860404723e */ /* 0x000fe200000010ff */
[C---:B------:R-:W-:Y:S02]  /*e7c0*/  FMUL.FTZ R126, R0.reuse, R126 ;  /* 0x0000007e007e7220 */ /* 0x040fe40000410000 */
[C---:B------:R-:W-:Y:S01]  /*e7d0*/  FMUL.FTZ R12, R0.reuse, R127 ;  /* 0x0000007f000c7220 */ /* 0x040fe20000410000 */
        /* <DEDUP_REMOVED lines=10> */
[C---:B------:R-:W-:Y:S01]  /*e880*/  FMUL.FTZ R6, R0.reuse, R50 ;  /* 0x0000003200067220 */ /* 0x040fe20000410000 */
[----:B------:R-:W-:Y:S01]  /*e890*/  F2FP.BF16.PACK_AB R53, R53, R38 ;  /* 0x000000263535723e */ /* 0x000fe200000010ff */
[----:B------:R-:W-:Y:S01]  /*e8a0*/  FMUL.FTZ R47, R0, R51 ;  /* 0x00000033002f7220 */ /* 0x000fe20000410000 */
[----:B------:R-:W-:Y:S01]  /*e8b0*/  F2FP.BF16.PACK_AB R51, R2, R42 ;  /* 0x0000002a0233723e */ /* 0x000fe200000010ff */
[----:B------:R-:W-:Y:S01]  /*e8c0*/  FMUL.FTZ R54, R0, R54 ;  /* 0x0000003600367220 */ /* 0x000fe20000410000 */
[----:B------:R-:W-:Y:S01]  /*e8d0*/  LOP3.LUT R2, R10, 0x1, RZ, 0xc0, !PT ;  /* 0x000000010a027812 */ /* 0x000fe200078ec0ff */
[C---:B------:R-:W-:Y:S01]  /*e8e0*/  FMUL.FTZ R45, R0.reuse, R55 ;  /* 0x00000037002d7220 */ /* 0x040fe20000410000 */
[----:B------:R-:W-:Y:S01]  /*e8f0*/  F2FP.BF16.PACK_AB R47, R47, R6 ;  /* 0x000000062f2f723e */ /* 0x000fe200000010ff */
[----:B------:R-:W-:Y:S01]  /*e900*/  FMUL.FTZ R58, R0, R58 ;  /* 0x0000003a003a7220 */ /* 0x000fe20000410000 */
[----:B------:R-:W-:Y:S01]  /*e910*/  ISETP.NE.U32.AND P0, PT, R2, 0x1, PT ;  /* 0x000000010200780c */ /* 0x000fe20003f05070 */
[C---:B------:R-:W-:Y:S01]  /*e920*/  FMUL.FTZ R43, R0.reuse, R59 ;  /* 0x0000003b002b7220 */ /* 0x040fe20000410000 */
[----:B------:R-:W-:Y:S01]  /*e930*/  MOV R6, 0x20 ;  /* 0x0000002000067802 */ /* 0x000fe20000000f00 */
[----:B------:R-:W-:Y:S01]  /*e940*/  FMUL.FTZ R62, R0, R62 ;  /* 0x0000003e003e7220 */ /* 0x000fe20000410000 */
[----:B------:R-:W-:Y:S01]  /*e950*/  F2FP.BF16.PACK_AB R50, R20, R114 ;  /* 0x000000721432723e */ /* 0x000fe200000010ff */
[----:B------:R-:W-:Y:S01]  /*e960*/  FMUL.FTZ R41, R0, R63 ;  /* 0x0000003f00297220 */ /* 0x000fe20000410000 */
[----:B------:R-:W-:Y:S01]  /*e970*/  SEL R6, R6, 0xffffffe0, !P1 ;  /* 0xffffffe006067807 */ /* 0x000fe20004800000 */
        /* <DEDUP_REMOVED lines=44> */
[----:B------:R-:W-:Y:S02]  /*ec40*/  SHF.L.U32 R0, R10, 0x6, RZ ;  /* 0x000000060a007819 */ /* 0x000fe400000006ff */
[----:B------:R-:W-:-:S02]  /*ec50*/  MOV R10, 0x40 ;  /* 0x00000040000a7802 */ /* 0x000fc40000000f00 */
[----:B------:R-:W-:Y:S02]  /*ec60*/  LOP3.LUT R0, R0, 0x1c0, RZ, 0xc0, !PT ;  /* 0x000001c000007812 */ /* 0x000fe400078ec0ff */
[----:B------:R-:W-:Y:S02]  /*ec70*/  SEL R10, R10, 0xffffffc0, !P2 ;  /* 0xffffffc00a0a7807 */ /* 0x000fe40005000000 */
[----:B------:R-:W-:Y:S02]  /*ec80*/  LEA.HI R0, R0, R0, RZ, 0x1d ;  /* 0x0000000000007211 */ /* 0x000fe400078fe8ff */
[----:B------:R-:W-:Y:S02]  /*ec90*/  F2FP.BF16.PACK_AB R19, R19, R106 ;  /* 0x0000006a1313723e */ /* 0x000fe400000010ff */
[----:B------:R-:W-:Y:S02]  /*eca0*/  LEA R0, R137, R0, 0x1 ;  /* 0x0000000089007211 */ /* 0x000fe400078e08ff */
[----:B------:R-:W-:-:S02]  /*ecb0*/  F2FP.BF16.PACK_AB R17, R17, R110 ;  /* 0x0000006e1111723e */ /* 0x000fc400000010ff */
[----:B------:R-:W-:-:S04]  /*ecc0*/  SHF.L.U32 R0, R0, 0x1, RZ ;  /* 0x0000000100007819 */ /* 0x000fc800000006ff */
[C---:B------:R-:W-:Y:S01]  /*ecd0*/  IADD3 R2, R0.reuse, -0x10, RZ ;  /* 0xfffffff000027810 */ /* 0x040fe20007ffe0ff */
[----:B------:R1:W-:Y:S01]  /*ece0*/  STS [R0], R5 ;  /* 0x0000000500007388 */ /* 0x0003e20000000800 */
[----:B------:R-:W-:-:S03]  /*ecf0*/  @P0 IADD3 R2, R0, 0x10, RZ ;  /* 0x0000001000020810 */ /* 0x000fc60007ffe0ff */
[----:B------:R2:W-:Y:S04]  /*ed00*/  STS [R0+0x400], R4 ;  /* 0x0004000400007388 */ /* 0x0005e80000000800 */
[----:B------:R3:W-:Y:S04]  /*ed10*/  STS [R2], R7 ;  /* 0x0000000702007388 */ /* 0x0007e80000000800 */
[----:B------:R4:W-:Y:S01]  /*ed20*/  STS [R2+0x400], R9 ;  /* 0x0004000902007388 */ /* 0x0009e20000000800 */
[----:B-1----:R-:W-:Y:S02]  /*ed30*/  IADD3 R5, R0, R6, RZ ;  /* 0x0000000600057210 */ /* 0x002fe40007ffe0ff */
[----:B--2---:R-:W-:-:S03]  /*ed40*/  IADD3 R4, R6, R2, RZ ;  /* 0x0000000206047210 */ /* 0x004fc60007ffe0ff */
[----:B------:R1:W-:Y:S01]  /*ed50*/  STS [R5], R8 ;  /* 0x0000000805007388 */ /* 0x0003e20000000800 */
[----:B---3--:R-:W-:-:S03]  /*ed60*/  IADD3 R7, R5, R10, RZ ;  /* 0x0000000a05077210 */ /* 0x008fc60007ffe0ff */
[----:B------:R-:W-:Y:S01]  /*ed70*/  STS [R5+0x400], R12 ;  /* 0x0004000c05007388 */ /* 0x000fe20000000800 */
[----:B------:R-:W-:Y:S02]  /*ed80*/  IADD3 R6, R4, R10, RZ ;  /* 0x0000000a04067210 */ /* 0x000fe40007ffe0ff */
[----:B----4-:R-:W-:Y:S01]  /*ed90*/  IADD3 R9, R10, R2, RZ ;  /* 0x000000020a097210 */ /* 0x010fe20007ffe0ff */
[----:B------:R-:W-:Y:S04]  /*eda0*/  STS [R4], R11 ;  /* 0x0000000b04007388 */ /* 0x000fe80000000800 */
[----:B------:R-:W-:Y:S01]  /*edb0*/  STS [R4+0x400], R14 ;  /* 0x0004000e04007388 */ /* 0x000fe20000000800 */
[----:B-1----:R-:W-:-:S05]  /*edc0*/  IADD3 R8, R0, R10, RZ ;  /* 0x0000000a00087210 */ /* 0x002fca0007ffe0ff */
        /* <DEDUP_REMOVED lines=31> */
[----:B------:R3:W-:Y:S01]  /*efc0*/  STS [R4+0x4400], R25 ;  /* 0x0044001904007388 */ /* 0x0007e20000000800 */
[----:B-1----:R-:W-:-:S03]  /*efd0*/  LOP3.LUT R0, R138, 0xffffffe0, RZ, 0xc0, !PT ;  /* 0xffffffe08a007812 */ /* 0x002fc600078ec0ff */
[----:B------:R-:W-:Y:S01]  /*efe0*/  STS [R8+0x4000], R24 ;  /* 0x0040001808007388 */ /* 0x000fe20000000800 */
[----:B------:R-:W-:-:S03]  /*eff0*/  IADD3 R0, R139, -R0, RZ ;  /* 0x800000008b007210 */ /* 0x000fc60007ffe0ff */
[----:B------:R1:W-:Y:S01]  /*f000*/  STS [R8+0x4400], R23 ;  /* 0x0044001708007388 */ /* 0x0003e20000000800 */
[----:B--2---:R-:W2:Y:S01]  /*f010*/  @P4 MUFU.LG2 R2, R215 ;  /* 0x000000d700024308 */ /* 0x004ea20000000c00 */
[----:B------:R-:W-:Y:S02]  /*f020*/  LOP3.LUT P0, RZ, R0, 0x3, RZ, 0xc0, !PT ;  /* 0x0000000300ff7812 */ /* 0x000fe4000780c0ff */
[----:B------:R-:W-:Y:S04]  /*f030*/  STS [R9+0x4000], R22 ;  /* 0x0040001609007388 */ /* 0x000fe80000000800 */
[----:B------:R-:W-:Y:S04]  /*f040*/  STS [R9+0x4400], R21 ;  /* 0x0044001509007388 */ /* 0x000fe80000000800 */
[----:B------:R-:W-:Y:S04]  /*f050*/  STS [R7+0x4000], R20 ;  /* 0x0040001407007388 */ /* 0x000fe80000000800 */
[----:B------:R4:W-:Y:S01]  /*f060*/  STS [R7+0x4400], R19 ;  /* 0x0044001307007388 */ /* 0x0009e20000000800 */
[----:B---3--:R-:W3:Y:S01]  /*f070*/  @P3 MUFU.LG2 R4, R113 ;  /* 0x0000007100043308 */ /* 0x008ee20000000c00 */
[----:B--2---:R-:W-:-:S02]  /*f080*/  @P4 FMUL.FTZ R2, R2, 0.69314718246459960938 ;  /* 0x3f31721802024820 */ /* 0x004fc40000410000 */
[----:B------:R2:W-:Y:S04]  /*f090*/  STS [R6+0x4000], R18 ;  /* 0x0040001206007388 */ /* 0x0005e80000000800 */
[----:B------:R2:W-:Y:S01]  /*f0a0*/  STS [R6+0x4400], R17 ;  /* 0x0044001106007388 */ /* 0x0005e20000000800 */
[----:B-1----:R-:W-:-:S03]  /*f0b0*/  MOV R8, 0x7f800000 ;  /* 0x7f80000000087802 */ /* 0x002fc60000000f00 */
[----:B------:R-:W-:Y:S01]  /*f0c0*/  BAR.SYNC.DEFER_BLOCKING 0x0 ;  /* 0x0000000000007b1d */ /* 0x000fe20000010000 */
[----:B---3--:R-:W-:-:S04]  /*f0d0*/  @P3 FMUL.FTZ R0, R4, 0.69314718246459960938 ;  /* 0x3f31721804003820 */ /* 0x008fc80000410000 */
[----:B------:R-:W-:Y:S01]  /*f0e0*/  @P3 FFMA.FTZ R8, R3, c[0x0][0x238], R0 ;  /* 0x00008e0003083a23 */ /* 0x000fe20000010000 */
[----:B----4-:R-:W-:Y:S01]  /*f0f0*/  MOV R7, 0x7f800000 ;  /* 0x7f80000000077802 */ /* 0x010fe20000000f00 */
[----:B------:R-:W-:Y:S01]  /*f100*/  @P4 FFMA.FTZ R7, R112, c[0x0][0x238], R2 ;  /* 0x00008e0070074a23 */ /* 0x000fe20000010002 */
        /* <DEDUP_REMOVED lines=13> */
[----:B---3--:R-:W3:Y:S01]  /*f1e0*/  LDL.LU R141, [R1+0xd0] ;  /* 0x0000d000018d7983 */ /* 0x008ee20000300800 */
[----:B------:R-:W-:Y:S01]  /*f1f0*/  UIMAD UR6, UR11, -0x40, UR13 ;  /* 0xffffffc00b0678a4 */ /* 0x000fe2000f8e020d */
[----:B---3--:R-:W-:-:S05]  /*f200*/  IADD3 R0, R141, 0x8, RZ ;  /* 0x000000088d007810 */ /* 0x008fca0007ffe0ff */
[----:B------:R-:W-:Y:S02]  /*f210*/  ISETP.GE.AND P3, PT, R141, UR6, PT ;  /* 0x000000068d007c0c */ /* 0x000fe4000bf66270 */
[----:B------:R-:W-:-:S11]  /*f220*/  ISETP.GE.AND P2, PT, R0, UR6, PT ;  /* 0x0000000600007c0c */ /* 0x000fd6000bf46270 */
[----:B------:R-:W-:Y:S02]  /*f230*/  @!P3 IMAD R2, R141, UR20, RZ ;  /* 0x000000148d02bc24 */ /* 0x000fe4000f8e02ff */
[----:B------:R-:W-:-:S03]  /*f240*/  @!P2 IMAD R0, R0, UR20, RZ ;  /* 0x000000140000ac24 */ /* 0x000fc6000f8e02ff */
[----:B------:R-:W-:Y:S02]  /*f250*/  @!P3 IADD3 R3, P1, R2, UR4, RZ ;  /* 0x000000040203bc10 */ /* 0x000fe4000ff3e0ff */
[----:B--2---:R-:W-:Y:S02]  /*f260*/  @!P2 IADD3 R6, P0, R0, UR4, RZ ;  /* 0x000000040006ac10 */ /* 0x004fe4000ff1e0ff */
        /* <DEDUP_REMOVED lines=8> */
.L_x_862:
[----:B---3--:R-:W-:Y:S05]  /*f2f0*/  BSYNC B0 ;  /* 0x0000000000007941 */ /* 0x008fea0003800000 */
.L_x_861:
[----:B------:R-:W3:Y:S04]  /*f300*/  LDL.64 R64, [R1+0x58] ;  /* 0x0000580001407983 */ /* 0x000ee80000100a00 */
[----:B------:R2:W5:Y:S04]  /*f310*/  LDL R14, [R1+0x54] ;  /* 0x00005400010e7983 */ /* 0x0005680000100800 */
[----:B------:R2:W5:Y:S01]  /*f320*/  LDL R13, [R1+0x78] ;  /* 0x00007800010d7983 */ /* 0x0005620000100800 */
[----:B------:R-:W-:Y:S01]  /*f330*/  LEA.HI R12, R140, R139, RZ, 0x3 ;  /* 0x0000008b8c0c7211 */ /* 0x000fe200078f18ff */
[----:B------:R-:W-:Y:S01]  /*f340*/  UIMAD UR11, UR11, -0x40, UR13 ;  /* 0xffffffc00b0b78a4 */ /* 0x000fe2000f8e020d */
[----:B------:R-:W-:Y:S01]  /*f350*/  BSSY B0, `(.L_x_863) ;  /* 0x0000022000007945 */ /* 0x000fe20003800000 */
[----:B------:R-:W4:Y:S01]  /*f360*/  S2R R0, SR_TID.X ;  /* 0x0000000000007919 */ /* 0x000f220000002100 */
[----:B--2---:R-:W-:Y:S01]  /*f370*/  SHF.R.S32.HI R3, RZ, 0x3, R12 ;  /* 0x00000003ff037819 */ /* 0x004fe2000001140c */
[----:B------:R-:W-:-:S02]  /*f380*/  USHF.R.S32.HI UR6, URZ, 0x1f, UR12 ;  /* 0x0000001f3f067899 */ /* 0x000fc4000801140c */
[----:B------:R-:W2:Y:S01]  /*f390*/  S2R R10, SR_CTAID.Z ;  /* 0x00000000000a7919 */ /* 0x000ea20000002700 */
[----:B------:R-:W-:Y:S02]  /*f3a0*/  ULDC.64 UR4, c[0x0][0x1f0] ;  /* 0x00007c0000047ab9 */ /* 0x000fe40000000a00 */
[----:B------:R-:W-:-:S04]  /*f3b0*/  UIMAD UR4, UR6, UR4, URZ ;  /* 0x00000004060472a4 */ /* 0x000fc8000f8e023f */
[----:B------:R-:W-:Y:S01]  /*f3c0*/  UIMAD UR4, UR12, UR5, UR4 ;  /* 0x000000050c0472a4 */ /* 0x000fe2000f8e0204 */
[----:B----4-:R-:W-:-:S04]  /*f3d0*/  SHF.R.S32.HI R2, RZ, 0x1f, R0 ;  /* 0x0000001fff027819 */ /* 0x010fc80000011400 */
[----:B------:R-:W-:-:S04]  /*f3e0*/  LEA.HI R2, R2, R0, RZ, 0x3 ;  /* 0x0000000002027211 */ /* 0x000fc800078f18ff */
[----:B------:R-:W-:Y:S02]  /*f3f0*/  SHF.R.S32.HI R2, RZ, 0x3, R2 ;  /* 0x00000003ff027819 */ /* 0x000fe40000011402 */
[----:B---3--:R-:W-:Y:S02]  /*f400*/  SHF.R.S32.HI R0, RZ, 0x1f, R64 ;  /* 0x0000001fff007819 */ /* 0x008fe40000011440 */
[----:B------:R-:W-:-:S04]  /*f410*/  IADD3 R4, P0, R64, UR18, RZ ;  /* 0x0000001240047c10 */ /* 0x000fc8000ff1e0ff */
[----:B------:R-:W-:Y:S01]  /*f420*/  IADD3.X R5, R0, UR7, RZ, P0, !PT ;  /* 0x0000000700057c10 */ /* 0x000fe200087fe4ff */
[----:B------:R-:W-:Y:S01]  /*f430*/  IMAD.U32 R0, RZ, RZ, UR10 ;  /* 0x0000000aff007e24 */ /* 0x000fe2000f8e00ff */
[----:B------:R-:W-:Y:S02]  /*f440*/  ISETP.GE.AND P0, PT, R3, UR11, PT ;  /* 0x0000000b03007c0c */ /* 0x000fe4000bf06270 */
[----:B------:R-:W-:Y:S01]  /*f450*/  SHF.R.S32.HI R3, RZ, 0x1f, R2 ;  /* 0x0000001fff037819 */ /* 0x000fe20000011402 */
[----:B--2---:R-:W-:-:S04]  /*f460*/  IMAD.WIDE.U32 R10, R10, c[0x0][0x1f0], R4 ;  /* 0x00007c000a0a7a25 */ /* 0x004fc800078e0004 */
[----:B------:R-:W-:Y:S01]  /*f470*/  IMAD.WIDE R2, R0, 0x40, R2 ;  /* 0x0000004000027825 */ /* 0x000fe200078e0202 */
[----:B------:R-:W-:-:S05]  /*f480*/  IADD3 R9, R11, UR4, RZ ;  /* 0x000000040b097c10 */ /* 0x000fca000fffe0ff */
[----:B------:R-:W-:Y:S05]  /*f490*/  @P0 BRA `(.L_x_864) ;  /* 0x000000d000000947 */ /* 0x000fea0003800000 */
[----:B------:R-:W-:Y:S01]  /*f4a0*/  IMAD R0, R3, c[0x0][0x1e8], RZ ;  /* 0x00007a0003007a24 */ /* 0x000fe200078e02ff */
[----:B------:R-:W-:Y:S01]  /*f4b0*/  ISETP.GE.AND P3, PT, R64, c[0x0][0x220], PT ;  /* 0x0000880040007a0c */ /* 0x000fe20003f66270 */
[----:B------:R-:W-:Y:S01]  /*f4c0*/  IMAD.MOV.U32 R8, RZ, RZ, R10 ;  /* 0x000000ffff087224 */ /* 0x000fe200078e000a */
[----:B-----5:R-:W-:Y:S01]  /*f4d0*/  ISETP.GE.AND P2, PT, R14, c[0x0][0x220], PT ;  /* 0x000088000e007a0c */ /* 0x020fe20003f46270 */
        /* <DEDUP_REMOVED lines=9> */
.L_x_864:
[----:B------:R-:W-:Y:S05]  /*f570*/  BSYNC B0 ;  /* 0x0000000000007941 */ /* 0x000fea0003800000 */
.L_x_863:
        /* <DEDUP_REMOVED lines=9> */
[----:B-----5:R-:W-:Y:S01]  /*f610*/  ISETP.GE.AND P1, PT, R14, c[0x0][0x220], PT ;  /* 0x000088000e007a0c */ /* 0x020fe20003f26270 */
        /* <DEDUP_REMOVED lines=10> */
.L_x_866:
[----:B------:R-:W-:Y:S05]  /*f6c0*/  BSYNC B0 ;  /* 0x0000000000007941 */ /* 0x000fea0003800000 */
.L_x_865:
        /* <DEDUP_REMOVED lines=20> */
.L_x_868:
[----:B------:R-:W-:Y:S05]  /*f810*/  BSYNC B0 ;  /* 0x0000000000007941 */ /* 0x000fea0003800000 */
.L_x_867:
[----:B------:R-:W-:-:S04]  /*f820*/  LEA.HI.SX32 R0, R12, 0x30, 0x1d ;  /* 0x000000300c007811 */ /* 0x000fc800078feaff */
[----:B------:R-:W-:-:S13]  /*f830*/  ISETP.GE.AND P0, PT, R0, UR11, PT ;  /* 0x0000000b00007c0c */ /* 0x000fda000bf06270 */
[----:B------:R-:W-:Y:S05]  /*f840*/  @P0 EXIT ;  /* 0x000000000000094d */ /* 0x000fea0003800000 */
[----:B------:R-:W-:Y:S02]  /*f850*/  IADD3 R0, P0, R2, 0x30, RZ ;  /* 0x0000003002007810 */ /* 0x000fe40007f1e0ff */
[----:B------:R-:W-:-:S03]  /*f860*/  ISETP.GE.AND P1, PT, R64, c[0x0][0x220], PT ;  /* 0x0000880040007a0c */ /* 0x000fc60003f26270 */
[----:B------:R-:W-:Y:S01]  /*f870*/  IMAD.X R2, RZ, RZ, R3, P0 ;  /* 0x000000ffff027224 */ /* 0x000fe200000e0603 */
[----:B------:R-:W-:Y:S02]  /*f880*/  MOV R3, R9 ;  /* 0x0000000900037202 */ /* 0x000fe40000000f00 */
[----:B-----5:R-:W-:Y:S01]  /*f890*/  ISETP.GE.AND P0, PT, R14, c[0x0][0x220], PT ;  /* 0x000088000e007a0c */ /* 0x020fe20003f06270 */
        /* <DEDUP_REMOVED lines=13> */
.L_x_827:
[----:B------:R-:W1:Y:S01]  /*f970*/  S2R R15, SR_TID.X ;  /* 0x00000000000f7919 */ /* 0x000e620000002100 */
[----:B------:R-:W-:Y:S01]  /*f980*/  UISETP.NE.AND UP3, UPT, UR9, -0x1, UPT ;  /* 0xffffffff0900788c */ /* 0x000fe2000bf65270 */
[----:B------:R-:W-:Y:S01]  /*f990*/  BSSY B0, `(.L_x_869) ;  /* 0x000004d000007945 */ /* 0x000fe20003800000 */
[----:B------:R-:W-:Y:S01]  /*f9a0*/  ULDC.U8 UR20, c[0x0][0x329] ;  /* 0x0000ca4000147ab9 */ /* 0x000fe20000000000 */
[----:B------:R-:W2:Y:S01]  /*f9b0*/  S2R R12, SR_CTAID.Z ;  /* 0x00000000000c7919 */ /* 0x000ea20000002700 */
[----:B------:R-:W-:-:S02]  /*f9c0*/  UISETP.NE.AND UP2, UPT, UR20, URZ, UPT ;  /* 0x0000003f1400728c */ /* 0x000fc4000bf45270 */
[----:B------:R-:W-:Y:S02]  /*f9d0*/  ULDC.64 UR6, c[0x0][0x1e8] ;  /* 0x00007a0000067ab9 */ /* 0x000fe40000000a00 */
[----:B------:R-:W-:Y:S02]  /*f9e0*/  ULDC.U8 UR21, c[0x0][0x328] ;  /* 0x0000ca0000157ab9 */ /* 0x000fe40000000000 */
[----:B------:R-:W-:Y:S02]  /*f9f0*/  UISETP.NE.AND UP4, UPT, UR21, URZ, UPT ;  /* 0x0000003f1500728c */ /* 0x000fe4000bf85270 */
[----:B------:R-:W-:Y:S02]  /*fa00*/  @UP3 UIMAD.WIDE.U32 UR18, UR9, UR6, URZ ;  /* 0x00000006091232a5 */ /* 0x000fe4000f8e003f */
[----:B------:R-:W-:Y:S02]  /*fa10*/  @!UP3 USHF.R.S32.HI UR22, URZ, 0x1f, UR15 ;  /* 0x0000001f3f16b899 */ /* 0x000fe4000801140f */
[----:B------:R-:W-:-:S02]  /*fa20*/  ULDC.64 UR4, c[0x0][0x1e0] ;  /* 0x0000780000047ab9 */ /* 0x000fc40000000a00 */
[----:B------:R-:W-:Y:S02]  /*fa30*/  @!UP3 UIMAD UR22, UR22, UR4, URZ ;  /* 0x000000041616b2a4 */ /* 0x000fe4000f8e023f */
        /* <DEDUP_REMOVED lines=12> */
[----:B------:R-:W-:Y:S01]  /*fb00*/  SHF.R.S32.HI R7, RZ, 0x1f, R6 ;  /* 0x0000001fff077819 */ /* 0x000fe20000011406 */
[----:B------:R-:W-:Y:S01]  /*fb10*/  ULDC UR8, c[0x0][0x234] ;  /* 0x00008d0000087ab9 */ /* 0x000fe20000000800 */
[----:B------:R-:W-:Y:S01]  /*fb20*/  IMAD.SHL.U32 R0, R15, 0x8, RZ ;  /* 0x000000080f007824 */ /* 0x000fe200078e00ff */
[----:B------:R-:W-:Y:S02]  /*fb30*/  @!UP3 UIMAD UR22, UR15, UR5, UR22 ;  /* 0x000000050f16b2a4 */ /* 0x000fe4000f8e0216 */
[----:B------:R-:W-:Y:S02]  /*fb40*/  @UP2 UIMAD UR18, UR18, UR12, URZ ;  /* 0x0000000c121222a4 */ /* 0x000fe4000f8e023f */
        /* <DEDUP_REMOVED lines=22> */
[----:B------:R-:W-:Y:S01]  /*fcb0*/  UIMAD UR18, UR14, UR18, UR19 ;  /* 0x000000120e1272a4 */ /* 0x000fe2000f8e0213 */
[----:B------:R-:W-:Y:S01]  /*fcc0*/  IMAD.U32 R2, RZ, RZ, UR10 ;  /* 0x0000000aff027e24 */ /* 0x000fe2000f8e00ff */
[----:B------:R-:W-:Y:S02]  /*fcd0*/  @!UP4 UMOV UR20, URZ ;  /* 0x0000003f0014cc82 */ /* 0x000fe40008000000 */
[----:B------:R-:W-:Y:S01]  /*fce0*/  @UP4 UMOV UR20, UR9 ;  /* 0x0000000900144c82 */ /* 0x000fe20008000000 */
[----:B------:R-:W-:Y:S01]  /*fcf0*/  IMAD.WIDE R2, R2, 0x40, R6 ;  /* 0x0000004002027825 */ /* 0x000fe200078e0206 */
        /* <DEDUP_REMOVED lines=22> */
.L_x_870:
[----:B------:R-:W-:Y:S05]  /*fe60*/  BSYNC B0 ;  /* 0x0000000000007941 */ /* 0x000fea0003800000 */
.L_x_869:
        /* <DEDUP_REMOVED lines=20> */
.L_x_872:
[----:B------:R-:W-:Y:S05]  /*ffb0*/  BSYNC B0 ;  /* 0x0000000000007941 */ /* 0x000fea0003800000 */
.L_x_871:
        /* <DEDUP_REMOVED lines=20> */
.L_x_874:
[----:B------:R-:W-:Y:S05]  /*10100*/  BSYNC B0 ;  /* 0x0000000000007941 */ /* 0x000fea0003800000 */
.L_x_873:
        /* <DEDUP_REMOVED lines=19> */
.L_x_876:
[----:B------:R-:W-:Y:S05]  /*10240*/  BSYNC B0 ;  /* 0x0000000000007941 */ /* 0x000fea0003800000 */
.L_x_875:
        /* <DEDUP_REMOVED lines=27> */
[----:B-1----:R-:W-:-:S05]  /*10400*/  IMAD R0, R10, UR26, RZ ;  /* 0x0000001a0a007c24 */ /* 0x002fca000f8e02ff */
[----:B------:R-:W-:-:S04]  /*10410*/  IADD3 R3, P0, R0, UR11, RZ ;  /* 0x0000000b00037c10 */ /* 0x000fc8000ff1e0ff */
[----:B------:R-:W-:Y:S02]  /*10420*/  LEA.HI.X.SX32 R0, R0, UR6, 0x1, P0 ;  /* 0x0000000600007c11 */ /* 0x000fe400080f0eff */
[----:B------:R-:W-:-:S04]  /*10430*/  LEA R2, P0, R3, c[0x0][0x200], 0x2 ;  /* 0x0000800003027a11 */ /* 0x000fc800078010ff */
[----:B------:R-:W-:Y:S01]  /*10440*/  LEA.HI.X R3, R3, c[0x0][0x204], R0, 0x2, P0 ;  /* 0x0000810003037a11 */ /* 0x000fe200000f1400 */
[----:B------:R-:W-:-:S05]  /*10450*/  IMAD.MOV.U32 R0, RZ, RZ, 0x7f800000 ;  /* 0x7f800000ff007424 */ /* 0x000fca00078e00ff */
[----:B------:R-:W-:Y:S01]  /*10460*/  STG.E [R2.64], R0 ;  /* 0x0000000002007986 */ /* 0x000fe2000c101910 */
[----:B------:R-:W-:Y:S05]  /*10470*/  EXIT ;  /* 0x000000000000794d */ /* 0x000fea0003800000 */
.L_x_877:
        /* <DEDUP_REMOVED lines=16> */
.L_x_1293:


//--------------------- .text._ZN5flash16flash_fwd_kernelI23Flash_fwd_kernel_traitsILi192ELi64ELi64ELi4ELb0ELb0EN7cutlass10bfloat16_tE19Flash_kernel_traitsILi192ELi64ELi64ELi4ES3_EELb0ELb0ELb0ELb1ELb0ELb0ELb1ELb0EEEvNS_16Flash_fwd_paramsE --------------------------
	.section	.text._ZN5flash16flash_fwd_kernelI23Flash_fwd_kernel_traitsILi192ELi64ELi64ELi4ELb0ELb0EN7cutlass10bfloat16_tE19Flash_kernel_traitsILi192ELi64ELi64ELi4ES3_EELb0ELb0ELb0ELb1ELb0ELb0ELb1ELb0EEEvNS_16Flash_fwd_paramsE,"ax",@progbits
	.sectioninfo	@"SHI_REGISTERS=254"
	.align	128
        .global         _ZN5flash16flash_fwd_kernelI23Flash_fwd_kernel_traitsILi192ELi64ELi64ELi4ELb0ELb0EN7cutlass10bfloat16_tE19Flash_kernel_traitsILi192ELi64ELi64ELi4ES3_EELb0ELb0ELb0ELb1ELb0ELb0ELb1ELb0EEEvNS_16Flash_fwd_paramsE
        .type           _ZN5flash16flash_fwd_kernelI23Flash_fwd_kernel_traitsILi192ELi64ELi64ELi4ELb0ELb0EN7cutlass10bfloat16_tE19Flash_kernel_traitsILi192ELi64ELi64ELi4ES3_EELb0ELb0ELb0ELb1ELb0ELb0ELb1ELb0EEEvNS_16Flash_fwd_paramsE,@function
        .size           _ZN5flash16flash_fwd_kernelI23Flash_fwd_kernel_traitsILi192ELi64ELi64ELi4ELb0ELb0EN7cutlass10bfloat16_tE19Flash_kernel_traitsILi192ELi64ELi64ELi4ES3_EELb0ELb0ELb0ELb1ELb0ELb0ELb1ELb0EEEvNS_16Flash_fwd_paramsE,(.L_x_1294 - _ZN5flash16flash_fwd_kernelI23Flash_fwd_kernel_traitsILi192ELi64ELi64ELi4ELb0ELb0EN7cutlass10bfloat16_tE19Flash_kernel_traitsILi192ELi64ELi64ELi4ES3_EELb0ELb0ELb0ELb1ELb0ELb0ELb1ELb0EEEvNS_16Flash_fwd_paramsE)
        .other          _ZN5flash16flash_fwd_kernelI23Flash_fwd_kernel_traitsILi192ELi64ELi64ELi4ELb0ELb0EN7cutlass10bfloat16_tE19Flash_kernel_traitsILi192ELi64ELi64ELi4ES3_EELb0ELb0ELb0ELb1ELb0ELb0ELb1ELb0EEEvNS_16Flash_fwd_paramsE,@"STO_CUDA_ENTRY STV_DEFAULT"
_ZN5flash16flash_fwd_kernelI23Flash_fwd_kernel_traitsILi192ELi64ELi64ELi4ELb0ELb0EN7cutlass10bfloat16_tE19Flash_kernel_traitsILi192ELi64ELi64ELi4ES3_EELb0ELb0ELb0ELb1ELb0ELb0ELb1ELb0EEEvNS_16Flash_fwd_paramsE:
.text._ZN5flash16flash_fwd_kernelI23Flash_fwd_kernel_traitsILi192ELi64ELi64ELi4ELb0ELb0EN7cutlass10bfloat16_tE19Flash_kernel_traitsILi192ELi64ELi64ELi4ES3_EELb0ELb0ELb0ELb1ELb0ELb0ELb1ELb0EEEvNS_16Flash_fwd_paramsE:
        /* <DEDUP_REMOVED lines=34> */
.L_x_878:
[----:B-1-34-:R-:W-:Y:S02]  /*0220*/  MOV R2, c[0x0][0x218] ;  /* 0x0000860000027a02 */ /* 0x01afe40000000f00 */
.L_x_879:
        /* <DEDUP_REMOVED lines=39> */
.L_x_881:
[----:B------:R-:W-:Y:S01]  /*04a0*/  IABS R4, c[0x0][0x1c8] ;  /* 0x0000720000047a13 */ /* 0x000fe20000000000 */
[----:B------:R-:W-:-:S03]  /*04b0*/  @P0 IMAD.IADD R5, R0, 0x1, R5 ;  /* 0x0000000100050824 */ /* 0x000fc600078e0205 */
        /* <DEDUP_REMOVED lines=9> */
[----:B------:R-:W-:-:S04]  /*0550*/  @P0 IMAD.WIDE.U32 R8, R5, c[0x0][0x1a0], RZ ;  /* 0x0000680005080a25 */ /* 0x000fc800078e00ff */
[----:B------:R-:W-:-:S04]  /*0560*/  IMAD.HI.U32 R222, R3, R2, RZ ;  /* 0x0000000203de7227 */ /* 0x000fc800078e00ff */
[----:B------:R-:W-:Y:S02]  /*0570*/  IMAD.MOV R3, RZ, RZ, -R222 ;  /* 0x000000ffff037224 */ /* 0x000fe400078e0ade */
[----:B------:R-:W-:Y:S02]  /*0580*/  @P0 IMAD R9, R5, c[0x0][0x1a4], R9 ;  /* 0x0000690005090a24 */ /* 0x000fe400078e0209 */
[----:B------:R-:W-:Y:S01]  /*0590*/  IMAD R3, R4, R3, R2 ;  /* 0x0000000304037224 */ /* 0x000fe200078e0202 */
[----:B------:R-:W-:-:S04]  /*05a0*/  LOP3.LUT R2, R24, c[0x0][0x1c8], RZ, 0x3c, !PT ;  /* 0x0000720018027a12 */ /* 0x000fc800078e3cff */
[----:B------:R-:W-:Y:S02]  /*05b0*/  ISETP.GT.U32.AND P2, PT, R4, R3, PT ;  /* 0x000000030400720c */ /* 0x000fe40003f44070 */
[----:B------:R-:W-:-:S11]  /*05c0*/  ISETP.GE.AND P1, PT, R2, RZ, PT ;  /* 0x000000ff0200720c */ /* 0x000fd60003f26270 */
[-C--:B------:R-:W-:Y:S02]  /*05d0*/  @!P2 IADD3 R3, R3, -R4.reuse, RZ ;  /* 0x800000040303a210 */ /* 0x080fe40007ffe0ff */
[----:B------:R-:W-:Y:S02]  /*05e0*/  @!P2 IADD3 R222, R222, 0x1, RZ ;  /* 0x00000001dedea810 */ /* 0x000fe40007ffe0ff */
[----:B------:R-:W-:Y:S02]  /*05f0*/  ISETP.GE.U32.AND P3, PT, R3, R4, PT ;  /* 0x000000040300720c */ /* 0x000fe40003f66070 */
[----:B------:R-:W-:-:S11]  /*0600*/  ISETP.NE.AND P2, PT, RZ, c[0x0][0x1c8], PT ;  /* 0x00007200ff007a0c */ /* 0x000fd60003f45270 */
[----:B------:R-:W-:-:S04]  /*0610*/  @P3 IADD3 R222, R222, 0x1, RZ ;  /* 0x00000001dede3810 */ /* 0x000fc80007ffe0ff */
        /* <DEDUP_REMOVED lines=14> */
.L_x_882:
        /* <DEDUP_REMOVED lines=21> */
[----:B------:R-:W-:Y:S01]  /*0850*/  LOP3.LUT R2, R217, 0x38, R228, 0xf8, !PT ;  /* 0x00000038d9027812 */ /* 0x000fe200078ef8e4 */
[----:B------:R-:W-:Y:S01]  /*0860*/  IMAD.SHL.U32 R6, R6, 0x8, RZ ;  /* 0x0000000806067824 */ /* 0x000fe200078e00ff */
[----:B------:R-:W-:Y:S01]  /*0870*/  SHF.R.U32.HI R217, RZ, 0x3, R217 ;  /* 0x00000003ffd97819 */ /* 0x000fe200000116d9 */
[----:B------:R-:W-:Y:S01]  /*0880*/  IMAD.WIDE R26, R216, 0x40, R20 ;  /* 0x00000040d81a7825 */ /* 0x000fe200078e0214 */
[----:B------:R-:W-:-:S02]  /*0890*/  SHF.R.S32.HI R229, RZ, 0x1f, R228 ;  /* 0x0000001fffe57819 */ /* 0x000fc400000114e4 */
[----:B------:R-:W-:Y:S01]  /*08a0*/  LEA.HI R3, R0, R13, RZ, 0x3 ;  /* 0x0000000d00037211 */ /* 0x000fe200078f18ff */
[----:B------:R-:W-:Y:S01]  /*08b0*/  IMAD R0, R20, c[0x0][0x19c], R15 ;  /* 0x0000670014007a24 */ /* 0x000fe200078e020f */
[----:B------:R-:W-:Y:S01]  /*08c0*/  LOP3.LUT R217, R2, R217, RZ, 0x3c, !PT ;  /* 0x000000d902d97212 */ /* 0x000fe200078e3cff */
[--C-:B------:R-:W-:Y:S01]  /*08d0*/  IMAD.WIDE.U32 R22, R20, c[0x0][0x198], R228.reuse ;  /* 0x0000660014167a25 */ /* 0x100fe200078e00e4 */
[----:B------:R-:W-:Y:S02]  /*08e0*/  LOP3.LUT R2, R3, 0xfffffff8, RZ, 0xc0, !PT ;  /* 0xfffffff803027812 */ /* 0x000fe400078ec0ff */
[----:B------:R-:W-:Y:S01]  /*08f0*/  IADD3 R18, P0, R228, R18, RZ ;  /* 0x00000012e4127210 */ /* 0x000fe20007f1e0ff */
[----:B------:R-:W-:Y:S01]  /*0900*/  IMAD.WIDE.U32 R14, R20, c[0x0][0x1a0], R228 ;  /* 0x00006800140e7a25 */ /* 0x000fe200078e00e4 */
[----:B------:R-:W-:Y:S02]  /*0910*/  IADD3 R224, P1, R224, R22, RZ ;  /* 0x00000016e0e07210 */ /* 0x000fe40007f3e0ff */
[----:B------:R-:W-:Y:S01]  /*0920*/  LOP3.LUT R217, R217, 0xfffffe00, R6, 0xf8, !PT ;  /* 0xfffffe00d9d97812 */ /* 0x000fe200078ef806 */
[----:B------:R-:W-:Y:S01]  /*0930*/  IMAD.IADD R2, R13, 0x1, -R2 ;  /* 0x000000010d027824 */ /* 0x000fe200078e0a02 */
[----:B------:R-:W-:Y:S01]  /*0940*/  IADD3.X R225, R7, R23, R0, P1, !PT ;  /* 0x0000001707e17210 */ /* 0x000fe20000ffe400 */
[----:B------:R-:W-:Y:S01]  /*0950*/  IMAD R13, R21, c[0x0][0x1a0], RZ ;  /* 0x00006800150d7a24 */ /* 0x000fe200078e02ff */
[----:B------:R-:W-:Y:S01]  /*0960*/  SHF.R.S32.HI R7, RZ, 0x1f, R222 ;  /* 0x0000001fff077819 */ /* 0x000fe200000114de */
[----:B------:R-:W-:Y:S01]  /*0970*/  IMAD.X R19, R229, 0x1, R11, P0 ;  /* 0x00000001e5137824 */ /* 0x000fe200000e060b */
[----:B------:R-:W-:Y:S01]  /*0980*/  LOP3.LUT P2, RZ, R2, 0x4, RZ, 0xc0, !PT ;  /* 0x0000000402ff7812 */ /* 0x000fe2000784c0ff */
[----:B------:R-:W-:Y:S01]  /*0990*/  IMAD R0, R20, c[0x0][0x1a4], R13 ;  /* 0x0000690014007a24 */ /* 0x000fe200078e020d */
[C---:B------:R-:W-:Y:S01]  /*09a0*/  LOP3.LUT P1, RZ, R2.reuse, 0x2, RZ, 0xc0, !PT ;  /* 0x0000000202ff7812 */ /* 0x040fe2000782c0ff */
[----:B------:R-:W-:Y:S01]  /*09b0*/  IMAD.SHL.U32 R2, R2, 0x40, RZ ;  /* 0x0000004002027824 */ /* 0x000fe200078e00ff */
[----:B------:R-:W-:Y:S01]  /*09c0*/  IADD3 R8, P0, R8, R14, RZ ;  /* 0x0000000e08087210 */ /* 0x000fe20007f1e0ff */
[----:B------:R-:W-:Y:S01]  /*09d0*/  IMAD.SHL.U32 R11, R209, 0x8, RZ ;  /* 0x00000008d10b7824 */ /* 0x000fe200078e00ff */
[----:B------:R-:W-:Y:S01]  /*09e0*/  LEA.HI R10, R5, R134, RZ, 0x5 ;  /* 0x00000086050a7211 */ /* 0x000fe200078f28ff */
[C---:B------:R-:W-:Y:S01]  /*09f0*/  IMAD R227, R7.reuse, c[0x0][0x1b0], RZ ;  /* 0x00006c0007e37a24 */ /* 0x040fe200078e02ff */
[----:B------:R-:W-:Y:S01]  /*0a00*/  LOP3.LUT R2, R2, 0x1c0, RZ, 0xc0, !PT ;  /* 0x000001c002027812 */ /* 0x000fe200078ec0ff */
[----:B------:R-:W-:Y:S01]  /*0a10*/  IMAD R7, R7, c[0x0][0x1b8], RZ ;  /* 0x00006e0007077a24 */ /* 0x000fe200078e02ff */
[----:B------:R-:W-:Y:S01]  /*0a20*/  IADD3.X R9, R9, R15, R0, P0, !PT ;  /* 0x0000000f09097210 */ /* 0x000fe200007fe400 */
[----:B------:R-:W-:Y:S01]  /*0a30*/  IMAD.SHL.U32 R3, R3, 0x40, RZ ;  /* 0x0000004003037824 */ /* 0x000fe200078e00ff */
[----:B------:R-:W-:Y:S01]  /*0a40*/  LOP3.LUT R11, R2, 0x8, R11, 0xf8, !PT ;  /* 0x00000008020b7812 */ /* 0x000fe200078ef80b */
[----:B------:R-:W-:Y:S01]  /*0a50*/  IMAD R23, R25, c[0x0][0x1a8], RZ ;  /* 0x00006a0019177a24 */ /* 0x000fe200078e02ff */
[----:B------:R-:W-:Y:S01]  /*0a60*/  ISETP.GE.AND P0, PT, R20, R211, PT ;  /* 0x000000d31400720c */ /* 0x000fe20003f06270 */
[C---:B------:R-:W-:Y:S01]  /*0a70*/  IMAD R227, R222.reuse, c[0x0][0x1b4], R227 ;  /* 0x00006d00dee37a24 */ /* 0x040fe200078e02e3 */
[----:B------:R-:W-:Y:S01]  /*0a80*/  SHF.R.U32.HI R2, RZ, 0x3, R2 ;  /* 0x00000003ff027819 */ /* 0x000fe20000011602 */
[C---:B------:R-:W-:Y:S01]  /*0a90*/  IMAD R7, R222.reuse, c[0x0][0x1bc], R7 ;  /* 0x00006f00de077a24 */ /* 0x040fe200078e0207 */
[----:B------:R-:W-:Y:S01]  /*0aa0*/  SHF.R.S32.HI R83, RZ, 0x5, R10 ;  /* 0x00000005ff537819 */ /* 0x000fe2000001140a */
[----:B------:R-:W-:Y:S01]  /*0ab0*/  IMAD.WIDE.U32 R224, R222, c[0x0][0x1b0], R224 ;  /* 0x00006c00dee07a25 */ /* 0x000fe200078e00e0 */
[----:B------:R-:W-:-:S02]  /*0ac0*/  LOP3.LUT R2, R11, R2, RZ, 0x3c, !PT ;  /* 0x000000020b027212 */ /* 0x000fc400078e3cff */
[----:B------:R-:W-:Y:S01]  /*0ad0*/  IADD3 R219, R228, 0x40, RZ ;  /* 0x00000040e4db7810 */ /* 0x000fe20007ffe0ff */
[----:B------:R-:W-:Y:S01]  /*0ae0*/  IMAD.WIDE.U32 R222, R222, c[0x0][0x1b8], R8 ;  /* 0x00006e00dede7a25 */ /* 0x000fe200078e0008 */
[----:B------:R-:W-:Y:S02]  /*0af0*/  LOP3.LUT R2, R2, 0xfffffe00, R3, 0xf8, !PT ;  /* 0xfffffe0002027812 */ /* 0x000fe400078ef803 */
[----:B------:R-:W-:Y:S01]  /*0b00*/  IADD3 R218, R228, 0x80, RZ ;  /* 0x00000080e4da7810 */ /* 0x000fe20007ffe0ff */
[----:B------:R-:W-:Y:S02]  /*0b10*/  IMAD.MOV.U32 R3, RZ, RZ, 0x20 ;  /* 0x00000020ff037424 */ /* 0x000fe400078e00ff */
[----:B------:R-:W-:Y:S02]  /*0b20*/  IMAD.MOV.U32 R9, RZ, RZ, 0x10 ;  /* 0x00000010ff097424 */ /* 0x000fe400078e00ff */
[C---:B------:R-:W-:Y:S01]  /*0b30*/  IMAD R23, R24.reuse, c[0x0][0x1ac], R23 ;  /* 0x00006b0018177a24 */ /* 0x040fe200078e0217 */
[----:B------:R-:W-:Y:S01]  /*0b40*/  SEL R3, R3, 0xffffffe0, !P2 ;  /* 0xffffffe003037807 */ /* 0x000fe20005000000 */
[----:B------:R-:W-:Y:S01]  /*0b50*/  IMAD.WIDE.U32 R18, R24, c[0x0][0x1a8], R18 ;  /* 0x00006a0018127a25 */ /* 0x000fe200078e0012 */
        /* <DEDUP_REMOVED lines=36> */
.L_x_884:
[----:B------:R-:W-:Y:S05]  /*0da0*/  BSYNC B0 ;  /* 0x0000000000007941 */ /* 0x000fea0003800000 */
.L_x_883:
        /* <DEDUP_REMOVED lines=37> */
.L_x_886:
[----:B------:R-:W-:Y:S05]  /*1000*/  BSYNC B0 ;  /* 0x0000000000007941 */ /* 0x000fea0003800000 */
.L_x_885:
        /* <DEDUP_REMOVED lines=37> */
.L_x_888:
[----:B------:R-:W-:Y:S05]  /*1260*/  BSYNC B0 ;  /* 0x0000000000007941 */ /* 0x000fea0003800000 */
.L_x_887:
[----:B------:R-:W-:Y:S01]  /*1270*/  IADD3 R11, R20, 0x30, RZ ;  /* 0x00000030140b7810 */ /* 0x000fe20007ffe0ff */
[----:B------:R-:W-:Y:S01]  /*1280*/  IMAD.MOV.U32 R14, RZ, RZ, c[0x0][0x198] ;  /* 0x00006600ff0e7624 */ /* 0x000fe200078e00ff */
[----:B------:R-:W-:Y:S01]  /*1290*/  IADD3 R17, R135, 0x3f, RZ ;  /* 0x0000003f87117810 */ /* 0x000fe20007ffe0ff */
[----:B-1----:R-:W-:Y:S01]  /*12a0*/  IMAD.MOV.U32 R7, RZ, RZ, 0x6 ;  /* 0x00000006ff077424 */ /* 0x002fe200078e00ff */
[----:B------:R-:W-:Y:S01]  /*12b0*/  ISETP.GE.AND P0, PT, R11, R211, PT ;  /* 0x000000d30b00720c */ /* 0x000fe20003f06270 */
[----:B------:R-:W-:Y:S01]  /*12c0*/  BSSY B0, `(.L_x_889) ;  /* 0x0000026000007945 */ /* 0x000fe20003800000 */
[----:B------:R-:W-:Y:S01]  /*12d0*/  SHF.R.S32.HI R6, RZ, 0x1f, R17 ;  /* 0x0000001fff067819 */ /* 0x000fe20000011411 */
[C---:B------:R-:W-:Y:S01]  /*12e0*/  IMAD.SHL.U32 R89, R14.reuse, 0x40, RZ ;  /* 0x000000400e597824 */ /* 0x040fe200078e00ff */
[----:B------:R-:W-:Y:S02]  /*12f0*/  SHF.L.U64.HI R7, R14, R7, c[0x0][0x19c] ;  /* 0x000067000e077619 */ /* 0x000fe40000010207 */
        /* <DEDUP_REMOVED lines=34> */
.L_x_890:
[----:B------:R-:W-:Y:S05]  /*1520*/  BSYNC B0 ;  /* 0x0000000000007941 */ /* 0x000fea0003800000 */
.L_x_889:
        /* <DEDUP_REMOVED lines=36> */
.L_x_892:
[----:B------:R-:W-:Y:S05]  /*1770*/  BSYNC B0 ;  /* 0x0000000000007941 */ /* 0x000fea0003800000 */
.L_x_891:
        /* <DEDUP_REMOVED lines=32> */
.L_x_894:
[----:B------:R-:W-:Y:S05]  /*1980*/  BSYNC B0 ;  /* 0x0000000000007941 */ /* 0x000fea0003800000 */
.L_x_893:
[----:B------:R-:W-:Y:S01]  /*1990*/  ISETP.GE.AND P0, PT, R13, R8, PT ;  /* 0x000000080d00720c */ /* 0x000fe20003f06270 */
[----:B------:R-:W-:-:S12]  /*19a0*/  BSSY B0, `(.L_x_895) ;  /* 0x000001e000007945 */ /* 0x000fd80003800000 */
[----:B------:R-:W-:Y:S05]  /*19b0*/  @P0 BRA `(.L_x_896) ;  /* 0x000001c000000947 */ /* 0x000fea0003800000 */
[----:B------:R-:W-:Y:S01]  /*19c0*/  ISETP.GE.AND P3, PT, R228, c[0x0][0x220], PT ;  /* 0x00008800e4007a0c */ /* 0x000fe20003f66270 */
[----:B-1----:R-:W-:Y:S01]  /*19d0*/  IMAD.MOV.U32 R19, RZ, RZ, c[0x0][0x19c] ;  /* 0x00006700ff137624 */ /* 0x002fe200078e00ff */
[----:B------:R-:W-:Y:S02]  /*19e0*/  ISETP.GE.AND P2, PT, R219, c[0x0][0x220], PT ;  /* 0x00008800db007a0c */ /* 0x000fe40003f46270 */
[----:B------:R-:W-:Y:S02]  /*19f0*/  LEA R17, P1, R14, R22, 0x5 ;  /* 0x000000160e117211 */ /* 0x000fe400078228ff */
[----:B------:R-:W-:Y:S02]  /*1a00*/  ISETP.GE.AND P0, PT, R218, c[0x0][0x220], PT ;  /* 0x00008800da007a0c */ /* 0x000fe40003f06270 */
[----:B------:R-:W-:-:S05]  /*1a10*/  LEA.HI.X R0, R14, R27, R19, 0x5, P1 ;  /* 0x0000001b0e007211 */ /* 0x000fca00008f2c13 */
        /* <DEDUP_REMOVED lines=22> */
.L_x_896:
[----:B------:R-:W-:Y:S05]  /*1b80*/  BSYNC B0 ;  /* 0x0000000000007941 */ /* 0x000fea0003800000 */
.L_x_895:
        /* <DEDUP_REMOVED lines=33> */
.L_x_898:
[----:B------:R-:W-:Y:S05]  /*1da0*/  BSYNC B0 ;  /* 0x0000000000007941 */ /* 0x000fea0003800000 */
.L_x_897:
[----:B------:R-:W-:Y:S01]  /*1db0*/  ISETP.NE.U32.AND P2, PT, RZ, c[0x0][0x318], PT ;  /* 0x0000c600ff007a0c */ /* 0x000fe20003f45070 */
[----:B------:R-:W0:Y:S03]  /*1dc0*/  LDGDEPBAR ;  /* 0x00000000000079af */ /* 0x000e260000000000 */
[----:B------:R-:W-:-:S13]  /*1dd0*/  ISETP.NE.AND.EX P2, PT, RZ, c[0x0][0x31c], PT, P2 ;  /* 0x0000c700ff007a0c */ /* 0x000fda0003f45320 */
[----:B------:R-:W-:Y:S01]  /*1de0*/  @P2 SHF.R.S32.HI R0, RZ, 0x1f, R16 ;  /* 0x0000001fff002819 */ /* 0x000fe20000011410 */
[----:B------:R-:W-:-:S04]  /*1df0*/  @P2 IMAD.WIDE.U32 R24, R16, c[0x0][0x320], R24 ;  /* 0x0000c80010182a25 */ /* 0x000fc800078e0018 */
[----:B------:R-:W-:Y:S01]  /*1e00*/  @P2 IMAD R17, R0, c[0x0][0x320], RZ ;  /* 0x0000c80000112a24 */ /* 0x000fe200078e02ff */
[----:B------:R-:W-:-:S04]  /*1e10*/  DEPBAR.LE SB0, 0x0 ;  /* 0x000080000000791a */ /* 0x000fc80000000000 */
[----:B------:R-:W-:Y:S01]  /*1e20*/  @P2 IMAD R17, R16, c[0x0][0x324], R17 ;  /* 0x0000c90010112a24 */ /* 0x000fe200078e0211 */
[----:B------:R-:W-:-:S03]  /*1e30*/  @P2 LEA R16, P0, R24, c[0x0][0x318], 0x2 ;  /* 0x0000c60018102a11 */ /* 0x000fc600078010ff */
[----:B------:R-:W-:-:S05]  /*1e40*/  @P2 IMAD.IADD R17, R25, 0x1, R17 ;  /* 0x0000000119112824 */ /* 0x000fca00078e0211 */
[----:B------:R-:W-:-:S06]  /*1e50*/  @P2 LEA.HI.X R17, R24, c[0x0][0x31c], R17, 0x2, P0 ;  /* 0x0000c70018112a11 */ /* 0x000fcc00000f1411 */
[----:B------:R-:W3:Y:S04]  /*1e60*/  @P2 LDG.E R17, [R16.64] ;  /* 0x0000000610112981 */ /* 0x000ee8000c1e1900 */
[----:B------:R-:W-:Y:S01]  /*1e70*/  BAR.SYNC.DEFER_BLOCKING 0x0 ;  /* 0x0000000000007b1d */ /* 0x000fe20000010000 */
[----:B------:R-:W-:Y:S01]  /*1e80*/  ISETP.GE.AND P1, PT, R20, R8, PT ;  /* 0x000000081400720c */ /* 0x000fe20003f26270 */
[----:B-12---:R-:W-:Y:S01]  /*1e90*/  IMAD R19, R12, c[0x0][0x1a0], RZ ;  /* 0x000068000c137a24 */ /* 0x006fe200078e02ff */
[----:B------:R-:W-:Y:S01]  /*1ea0*/  MOV R0, RZ ;  /* 0x000000ff00007202 */ /* 0x000fe20000000f00 */
[C---:B------:R-:W-:Y:S02]  /*1eb0*/  IMAD.WIDE.U32 R22, R80.reuse, c[0x0][0x1a0], RZ ;  /* 0x0000680050167a25 */ /* 0x040fe400078e00ff */
[----:B------:R-:W3:Y:S01]  /*1ec0*/  @P2 MUFU.RCP R14, c[0x0][0x238] ;  /* 0x00008e00000e2b08 */ /* 0x000ee20000001000 */
        /* <DEDUP_REMOVED lines=8> */
[----:B---3--:R-:W-:Y:S01]  /*1f50*/  @P2 FMUL.FTZ R0, R17, R14 ;  /* 0x0000000e11002220 */ /* 0x008fe20000410000 */
        /* <DEDUP_REMOVED lines=26> */
.L_x_900:
[----:B-1----:R-:W-:Y:S05]  /*2100*/  BSYNC B0 ;  /* 0x0000000000007941 */ /* 0x002fea0003800000 */
.L_x_899:
        /* <DEDUP_REMOVED lines=35> */
.L_x_902:
[----:B------:R-:W-:Y:S05]  /*2340*/  BSYNC B0 ;  /* 0x0000000000007941 */ /* 0x000fea0003800000 */
.L_x_901:
[----:B------:R-:W-:Y:S01]  /*2350*/  ISETP.GE.AND P0, PT, R13, R8, PT ;  /* 0x000000080d00720c */ /* 0x000fe20003f06270 */
        /* <DEDUP_REMOVED lines=34> */
.L_x_904:
[----:B------:R-:W-:Y:S05]  /*2580*/  BSYNC B0 ;  /* 0x0000000000007941 */ /* 0x000fea0003800000 */
.L_x_903:
        /* <DEDUP_REMOVED lines=38> */
.L_x_906:
[----:B------:R-:W-:Y:S05]  /*27f0*/  BSYNC B0 ;  /* 0x0000000000007941 */ /* 0x000fea0003800000 */
.L_x_905:
[C---:B------:R-:W-:Y:S01]  /*2800*/  IMAD.SHL.U32 R8, R4.reuse, 0x40, RZ ;  /* 0x0000004004087824 */ /* 0x040fe200078e00ff */
        /* <DEDUP_REMOVED lines=8> */
[----:B------:R-:W-:Y:S01]  /*2890*/  IMAD R208, R5, 0x2, R210 ;  /* 0x0000000205d07824 */ /* 0x000fe200078e02d2 */
[----:B------:R-:W-:Y:S01]  /*28a0*/  LDSM.16.M88.4 R60, [R210] ;  /* 0x00000000d23c783b */ /* 0x000fe20000000200 */
[C---:B------:R-:W-:Y:S02]  /*28b0*/  LEA R206, R3.reuse, R210, 0x1 ;  /* 0x000000d203ce7211 */ /* 0x040fe400078e08ff */
[----:B------:R-:W-:Y:S01]  /*28c0*/  LOP3.LUT R8, R8, R9, RZ, 0x3c, !PT ;  /* 0x0000000908087212 */ /* 0x000fe200078e3cff */
[----:B------:R-:W-:Y:S01]  /*28d0*/  LDSM.16.M88.4 R40, [R208] ;  /* 0x00000000d028783b */ /* 0x000fe20000000200 */
[----:B------:R-:W-:-:S03]  /*28e0*/  IMAD R205, R3, 0x2, R208 ;  /* 0x0000000203cd7824 */ /* 0x000fc600078e02d0 */
        /* <DEDUP_REMOVED lines=20> */
[----:B------:R-:W-:Y:S01]  /*2a30*/  IMAD.SHL.U32 R4, R134, 0x2, RZ ;  /* 0x0000000286047824 */ /* 0x000fe200078e00ff */
[C---:B------:R-:W-:Y:S02]  /*2a40*/  IADD3 R194, R207.reuse, 0x2800, RZ ;  /* 0x00002800cfc27810 */ /* 0x040fe40007ffe0ff */
[----:B------:R-:W2:Y:S01]  /*2a50*/  LDSM.16.M88.4 R32, [R207+0x1000] ;  /* 0x00100000cf20783b */ /* 0x000ea20000000200 */
        /* <DEDUP_REMOVED lines=8> */
[----:B------:R-:W-:Y:S01]  /*2ae0*/  LDSM.16.M88.4 R56, [R196] ;  /* 0x00000000c438783b */ /* 0x000fe20000000200 */
[C---:B-12---:R-:W-:Y:S03]  /*2af0*/  HMMA.16816.F32.BF16 R12, R60.reuse, R8, RZ ;  /* 0x000000083c0c723c */ /* 0x046fe600000418ff */
[----:B------:R-:W-:Y:S04]  /*2b00*/  LDSM.16.M88.4 R72, [R196+0x1800] ;  /* 0x00180000c448783b */ /* 0x000fe80000000200 */
[----:B------:R-:W-:Y:S01]  /*2b10*/  LDSM.16.M88.4 R84, [R196+0x3800] ;  /* 0x00380000c454783b */ /* 0x000fe20000000200 */
[C---:B------:R-:W-:Y:S08]  /*2b20*/  HMMA.16816.F32.BF16 R8, R60.reuse, R10, RZ ;  /* 0x0000000a3c08723c */ /* 0x040ff000000418ff */
[C---:B-----5:R-:W-:Y:S08]  /*2b30*/  HMMA.16816.F32.BF16 R16, R60.reuse, R28, RZ ;  /* 0x0000001c3c10723c */ /* 0x060ff000000418ff */
[C---:B------:R-:W-:Y:S08]  /*2b40*/  HMMA.16816.F32.BF16 R28, R60.reuse, R30, RZ ;  /* 0x0000001e3c1c723c */ /* 0x040ff000000418ff */
        /* <DEDUP_REMOVED lines=13> */
[----:B------:R-:W4:Y:S07]  /*2c20*/  LDSM.16.M88.4 R32, [R205] ;  /* 0x00000000cd20783b */ /* 0x000f2e0000000200 */
[C---:B-1----:R-:W-:Y:S08]  /*2c30*/  HMMA.16816.F32.BF16 R48, R40.reuse, R44, R48 ;  /* 0x0000002c2830723c */ /* 0x042ff00000041830 */
[----:B------:R-:W-:Y:S01]  /*2c40*/  HMMA.16816.F32.BF16 R60, R40, R46, R60 ;  /* 0x0000002e283c723c */ /* 0x000fe2000004183c */
[----:B------:R-:W1:Y:S04]  /*2c50*/  LDSM.16.M88.4 R44, [R196+0x800] ;  /* 0x00080000c42c783b */ /* 0x000e680000000200 */
[----:B------:R-:W-:Y:S03]  /*2c60*/  LDSM.16.M88.4 R40, [R210+0x2000] ;  /* 0x00200000d228783b */ /* 0x000fe60000000200 */
[C---:B--2---:R-:W-:Y:S08]  /*2c70*/  HMMA.16816.F32.BF16 R12, R64.reuse, R24, R12 ;  /* 0x00000018400c723c */ /* 0x044ff0000004180c */
[C---:B------:R-:W-:Y:S01]  /*2c80*/  HMMA.16816.F32.BF16 R8, R64.reuse, R26, R8 ;  /* 0x0000001a4008723c */ /* 0x040fe20000041808 */
[----:B------:R-:W2:Y:S07]  /*2c90*/  LDSM.16.M88.4 R24, [R196+0x1000] ;  /* 0x00100000c418783b */ /* 0x000eae0000000200 */
[C---:B---3--:R-:W-:Y:S08]  /*2ca0*/  HMMA.16816.F32.BF16 R16, R64.reuse, R20, R16 ;  /* 0x000000144010723c */ /* 0x048ff00000041810 */
[C---:B------:R-:W-:Y:S01]  /*2cb0*/  HMMA.16816.F32.BF16 R28, R64.reuse, R22, R28 ;  /* 0x00000016401c723c */ /* 0x040fe2000004181c */
[----:B------:R-:W3:Y:S07]  /*2cc0*/  LDSM.16.M88.4 R20, [R209+0x8000] ;  /* 0x00800000d114783b */ /* 0x000eee0000000200 */
[C---:B------:R-:W-:Y:S08]  /*2cd0*/  HMMA.16816.F32.BF16 R36, R64.reuse, R76, R36 ;  /* 0x0000004c4024723c */ /* 0x040ff00000041824 */
[C---:B------:R-:W-:Y:S01]  /*2ce0*/  HMMA.16816.F32.BF16 R52, R64.reuse, R78, R52 ;  /* 0x0000004e4034723c */ /* 0x040fe20000041834 */
[----:B------:R-:W-:Y:S07]  /*2cf0*/  LDSM.16.M88.4 R76, [R207+0x4000] ;  /* 0x00400000cf4c783b */ /* 0x000fee0000000200 */
[C---:B------:R-:W-:Y:S08]  /*2d00*/  HMMA.16816.F32.BF16 R48, R64.reuse, R68, R48 ;  /* 0x000000444030723c */ /* 0x040ff00000041830 */
[----:B------:R-:W-:Y:S01]  /*2d10*/  HMMA.16816.F32.BF16 R64, R64, R70, R60 ;  /* 0x000000464040723c */ /* 0x000fe2000004183c */
[----:B------:R-:W5:Y:S04]  /*2d20*/  LDSM.16.M88.4 R68, [R209+0x8800] ;  /* 0x00880000d144783b */ /* 0x000f680000000200 */
[----:B------:R-:W-:Y:S03]  /*2d30*/  LDSM.16.M88.4 R60, [R209+0x9000] ;  /* 0x00900000d13c783b */ /* 0x000fe60000000200 */
[C---:B----4-:R-:W-:Y:S08]  /*2d40*/  HMMA.16816.F32.BF16 R12, R32.reuse, R56, R12 ;  /* 0x00000038200c723c */ /* 0x050ff0000004180c */
[C---:B-1----:R-:W-:Y:S08]  /*2d50*/  HMMA.16816.F32.BF16 R16, R32.reuse, R44, R16 ;  /* 0x0000002c2010723c */ /* 0x042ff00000041810 */
[C---:B------:R-:W-:Y:S01]  /*2d60*/  HMMA.16816.F32.BF16 R28, R32.reuse, R46, R28 ;  /* 0x0000002e201c723c */ /* 0x040fe2000004181c */
[----:B------:R-:W-:Y:S07]  /*2d70*/  LDSM.16.M88.4 R44, [R208+0x2000] ;  /* 0x00200000d02c783b */ /* 0x000fee0000000200 */
[C---:B--2---:R-:W-:Y:S08]  /*2d80*/  HMMA.16816.F32.BF16 R36, R32.reuse, R24, R36 ;  /* 0x000000182024723c */ /* 0x044ff00000041824 */
[C---:B------:R-:W-:Y:S01]  /*2d90*/  HMMA.16816.F32.BF16 R52, R32.reuse, R26, R52 ;  /* 0x0000001a2034723c */ /* 0x040fe20000041834 */
[----:B------:R-:W1:Y:S07]  /*2da0*/  LDSM.16.M88.4 R24, [R207+0x2000] ;  /* 0x00200000cf18783b */ /* 0x000e6e0000000200 */
        /* <DEDUP_REMOVED lines=9> */
[----:B-----5:R-:W-:Y:S08]  /*2e40*/  HMMA.16816.F32.BF16 R16, R40, R68, R16 ;  /* 0x000000442810723c */ /* 0x020ff00000041810 */
[----:B-1----:R-:W-:Y:S07]  /*2e50*/  HMMA.16816.F32.BF16 R12, R44, R24, R12 ;  /* 0x000000182c0c723c */ /* 0x002fee000004180c */
[----:B------:R-:W-:Y:S01]  /*2e60*/  SHF.R.S32.HI R25, RZ, 0x1f, R82 ;  /* 0x0000001fff197819 */ /* 0x000fe20000011452 */
[----:B------:R-:W-:Y:S03]  /*2e70*/  HMMA.16816.F32.BF16 R36, R40, R60, R36 ;  /* 0x0000003c2824723c */ /* 0x000fe60000041824 */
[----:B------:R-:W-:-:S04]  /*2e80*/  LEA.HI R144, R25, R82, RZ, 0x2 ;  /* 0x0000005219907211 */ /* 0x000fc800078f10ff */
[----:B------:R-:W-:Y:S01]  /*2e90*/  SHF.R.S32.HI R144, RZ, 0x2, R144 ;  /* 0x00000002ff907819 */ /* 0x000fe20000011490 */
[----:B------:R-:W-:Y:S01]  /*2ea0*/  HMMA.16816.F32.BF16 R28, R40, R70, R28 ;  /* 0x00000046281c723c */ /* 0x000fe2000004181c */
[----:B------:R-:W-:Y:S03]  /*2eb0*/  LDSM.16.M88.4 R68, [R205+0x2000] ;  /* 0x00200000cd44783b */ /* 0x000fe60000000200 */
[----:B------:R-:W-:-:S04]  /*2ec0*/  IMAD R144, R83, 0x10, R144 ;  /* 0x0000001053907824 */ /* 0x000fc800078e0290 */
[----:B--2---:R-:W-:Y:S01]  /*2ed0*/  HMMA.16816.F32.BF16 R16, R44, R32, R16 ;  /* 0x000000202c10723c */ /* 0x004fe20000041810 */
[----:B------:R-:W-:-:S05]  /*2ee0*/  IMAD.IADD R144, R81, 0x1, R144 ;  /* 0x0000000151907824 */ /* 0x000fca00078e0290 */
[----:B------:R-:W-:Y:S02]  /*2ef0*/  IADD3 R149, R135, R144, -R220 ;  /* 0x0000009087957210 */ /* 0x000fe40007ffe8dc */
[----:B------:R-:W-:Y:S01]  /*2f00*/  LOP3.LUT R33, R4, 0x6, RZ, 0xc0, !PT ;  /* 0x0000000604217812 */ /* 0x000fe200078ec0ff */
[C---:B------:R-:W-:Y:S01]  /*2f10*/  HMMA.16816.F32.BF16 R52, R40.reuse, R62, R52 ;  /* 0x0000003e2834723c */ /* 0x040fe20000041834 */
[----:B------:R-:W-:Y:S03]  /*2f20*/  LDSM.16.M88.4 R60, [R210+0x4000] ;  /* 0x00400000d23c783b */ /* 0x000fe60000000200 */
[----:B------:R-:W-:Y:S02]  /*2f30*/  IMAD R4, R80, 0x40, R33 ;  /* 0x0000004050047824 */ /* 0x000fe400078e0221 */
[----:B------:R-:W-:Y:S02]  /*2f40*/  LDSM.16.M88.4 R80, [R209+0xb000] ;  /* 0x00b00000d150783b */ /* 0x000fe40000000200 */
[----:B------:R-:W-:Y:S01]  /*2f50*/  HMMA.16816.F32.BF16 R48, R40, R56, R48 ;  /* 0x000000382830723c */ /* 0x000fe20000041830 */
[----:B------:R-:W-:-:S02]  /*2f60*/  IADD3 R88, R4, 0x1, RZ ;  /* 0x0000000104587810 */ /* 0x000fc40007ffe0ff */
[C---:B------:R-:W-:Y:S02]  /*2f70*/  IADD3 R92, R4.reuse, 0x9, RZ ;  /* 0x00000009045c7810 */ /* 0x040fe40007ffe0ff */
[C---:B------:R-:W-:Y:S02]  /*2f80*/  IADD3 R94, R4.reuse, 0x10, RZ ;  /* 0x00000010045e7810 */ /* 0x040fe40007ffe0ff */
[C---:B------:R-:W-:Y:S01]  /*2f90*/  IADD3 R98, R4.reuse, 0x18, RZ ;  /* 0x0000001804627810 */ /* 0x040fe20007ffe0ff */
[----:B------:R-:W-:Y:S01]  /*2fa0*/  HMMA.16816.F32.BF16 R64, R40, R58, R64 ;  /* 0x0000003a2840723c */ /* 0x000fe20000041840 */
[----:B------:R-:W1:Y:S01]  /*2fb0*/  LDSM.16.M88.4 R56, [R207+0x3800] ;  /* 0x00380000cf38783b */ /* 0x000e620000000200 */
[C---:B------:R-:W-:Y:S02]  /*2fc0*/  IADD3 R96, R4.reuse, 0x11, RZ ;  /* 0x0000001104607810 */ /* 0x040fe40007ffe0ff */
[C---:B------:R-:W-:Y:S01]  /*2fd0*/  IADD3 R100, R4.reuse, 0x19, RZ ;  /* 0x0000001904647810 */ /* 0x040fe20007ffe0ff */
[----:B------:R-:W-:Y:S01]  /*2fe0*/  LDSM.16.M88.4 R40, [R203+0x8000] ;  /* 0x00800000cb28783b */ /* 0x000fe20000000200 */
[----:B------:R-:W-:-:S02]  /*2ff0*/  IADD3 R102, R4, 0x20, RZ ;  /* 0x0000002004667810 */ /* 0x000fc40007ffe0ff */
[C---:B---3--:R-:W-:Y:S01]  /*3000*/  HMMA.16816.F32.BF16 R36, R44.reuse, R20, R36 ;  /* 0x000000142c24723c */ /* 0x048fe20000041824 */
[C---:B------:R-:W-:Y:S02]  /*3010*/  IADD3 R104, R4.reuse, 0x21, RZ ;  /* 0x0000002104687810 */ /* 0x040fe40007ffe0ff */
[C---:B------:R-:W-:Y:S02]  /*3020*/  IADD3 R106, R4.reuse, 0x28, RZ ;  /* 0x00000028046a7810 */ /* 0x040fe40007ffe0ff */
[C---:B------:R-:W-:Y:S02]  /*3030*/  IADD3 R108, R4.reuse, 0x29, RZ ;  /* 0x00000029046c7810 */ /* 0x040fe40007ffe0ff */
[----:B------:R-:W-:Y:S01]  /*3040*/  IADD3 R20, -R4, R149, RZ ;  /* 0x0000009504147210 */ /* 0x000fe20007ffe1ff */
[----:B------:R-:W-:Y:S01]  /*3050*/  IMAD.IADD R21, R149, 0x1, -R88 ;  /* 0x0000000195157824 */ /* 0x000fe200078e0a58 */
[----:B------:R-:W-:Y:S01]  /*3060*/  HMMA.16816.F32.BF16 R8, R44, R26, R8 ;  /* 0x0000001a2c08723c */ /* 0x000fe20000041808 */
[----:B------:R-:W2:Y:S01]  /*3070*/  LDSM.16.M88.4 R24, [R206+0x2000] ;  /* 0x00200000ce18783b */ /* 0x000ea20000000200 */
[----:B------:R-:W-:-:S02]  /*3080*/  IABS R20, R20 ;  /* 0x0000001400147213 */ /* 0x000fc40000000000 */
[C---:B------:R-:W-:Y:S02]  /*3090*/  IADD3 R90, R4.reuse, 0x8, RZ ;  /* 0x00000008045a7810 */ /* 0x040fe40007ffe0ff */
[C---:B------:R-:W-:Y:S01]  /*30a0*/  IADD3 R110, R4.reuse, 0x30, RZ ;  /* 0x00000030046e7810 */ /* 0x040fe20007ffe0ff */
[----:B------:R-:W-:Y:S01]  /*30b0*/  IMAD.MOV.U32 R91, RZ, RZ, R20 ;  /* 0x000000ffff5b7224 */ /* 0x000fe200078e0014 */
[C---:B------:R-:W-:Y:S01]  /*30c0*/  HMMA.16816.F32.BF16 R28, R44.reuse, R34, R28 ;  /* 0x000000222c1c723c */ /* 0x040fe2000004181c */
[----:B------:R-:W3:Y:S01]  /*30d0*/  LDSM.16.M88.4 R32, [R203+0x8800] ;  /* 0x00880000cb20783b */ /* 0x000ee20000000200 */
[----:B------:R-:W-:Y:S02]  /*30e0*/  IABS R20, R21 ;  /* 0x0000001500147213 */ /* 0x000fe40000000000 */
[C---:B------:R-:W-:Y:S01]  /*30f0*/  IADD3 R112, R4.reuse, 0x31, RZ ;  /* 0x0000003104707810 */ /* 0x040fe20007ffe0ff */
[----:B------:R-:W-:Y:S01]  /*3100*/  I2F R91, R91 ;  /* 0x0000005b005b7306 */ /* 0x000fe20000201400 */
[C---:B------:R-:W-:Y:S01]  /*3110*/  IADD3 R114, R4.reuse, 0x38, RZ ;  /* 0x0000003804727810 */ /* 0x040fe20007ffe0ff */
[----:B------:R-:W-:Y:S01]  /*3120*/  IMAD.MOV.U32 R93, RZ, RZ, R20 ;  /* 0x000000ffff5d7224 */ /* 0x000fe200078e0014 */
[----:B------:R-:W-:Y:S01]  /*3130*/  HMMA.16816.F32.BF16 R52, R44, R22, R52 ;  /* 0x000000162c34723c */ /* 0x000fe20000041834 */
[----:B------:R-:W4:Y:S01]  /*3140*/  LDSM.16.M88.4 R20, [R203+0x9000] ;  /* 0x00900000cb14783b */ /* 0x000f220000000200 */
[----:B------:R-:W-:-:S02]  /*3150*/  IADD3 R116, R4, 0x39, RZ ;  /* 0x0000003904747810 */ /* 0x000fc40007ffe0ff */
[-C--:B------:R-:W-:Y:S01]  /*3160*/  ISETP.GE.AND P5, PT, R94, R135.reuse, PT ;  /* 0x000000875e00720c */ /* 0x080fe20003fa6270 */
[----:B------:R-:W-:Y:S01]  /*3170*/  I2F R93, R93 ;  /* 0x0000005d005d7306 */ /* 0x000fe20000201400 */
[-C--:B------:R-:W-:Y:S02]  /*3180*/  ISETP.GE.AND P4, PT, R90, R135.reuse, PT ;  /* 0x000000875a00720c */ /* 0x080fe40003f86270 */
[C---:B-1----:R-:W-:Y:S01]  /*3190*/  HMMA.16816.F32.BF16 R48, R44.reuse, R56, R48 ;  /* 0x000000382c30723c */ /* 0x042fe20000041830 */
[-C--:B------:R-:W-:Y:S02]  /*31a0*/  ISETP.GE.AND P1, PT, R4, R135.reuse, PT ;  /* 0x000000870400720c */ /* 0x080fe40003f26270 */
[-C--:B------:R-:W-:Y:S02]  /*31b0*/  ISETP.GE.AND P0, PT, R88, R135.reuse, PT ;  /* 0x000000875800720c */ /* 0x080fe40003f06270 */
[-C--:B------:R-:W-:Y:S02]  /*31c0*/  ISETP.GE.AND P6, PT, R92, R135.reuse, PT ;  /* 0x000000875c00720c */ /* 0x080fe40003fc6270 */
[----:B------:R-:W-:Y:S01]  /*31d0*/  IMAD.IADD R56, R149, 0x1, -R90 ;  /* 0x0000000195387824 */ /* 0x000fe200078e0a5a */
[----:B------:R-:W-:Y:S01]  /*31e0*/  HMMA.16816.F32.BF16 R64, R44, R58, R64 ;  /* 0x0000003a2c40723c */ /* 0x000fe20000041840 */
[----:B------:R-:W-:-:S02]  /*31f0*/  ISETP.GE.AND P3, PT, R96, R135, PT ;  /* 0x000000876000720c */ /* 0x000fc40003f66270 */
[----:B------:R-:W-:Y:S02]  /*3200*/  ISETP.GE.AND P2, PT, R98, R135, PT ;  /* 0x000000876200720c */ /* 0x000fe40003f46270 */
[----:B------:R-:W-:Y:S02]  /*3210*/  IABS R56, R56 ;  /* 0x0000003800387213 */ /* 0x000fe40000000000 */
[----:B------:R-:W-:Y:S01]  /*3220*/  IMAD.IADD R44, R149, 0x1, -R92 ;  /* 0x00000001952c7824 */ /* 0x000fe200078e0a5c */
[----:B--2---:R-:W-:Y:S01]  /*3230*/  HMMA.16816.F32.BF16 R12, R24, R40, R12 ;  /* 0x00000028180c723c */ /* 0x004fe2000004180c */
[----:B------:R1:W-:Y:S03]  /*3240*/  I2F R95, R56 ;  /* 0x00000038005f7306 */ /* 0x0003e60000201400 */
[----:B------:R-:W-:-:S03]  /*3250*/  IABS R44, R44 ;  /* 0x0000002c002c7213 */ /* 0x000fc60000000000 */
[C---:B------:R-:W-:Y:S01]  /*3260*/  IMAD.IADD R40, R149.reuse, 0x1, -R94 ;  /* 0x0000000195287824 */ /* 0x040fe200078e0a5e */
[----:B---3--:R-:W-:Y:S01]  /*3270*/  HMMA.16816.F32.BF16 R16, R24, R32, R16 ;  /* 0x000000201810723c */ /* 0x008fe20000041810 */
[----:B------:R-:W-:Y:S01]  /*3280*/  IMAD.MOV.U32 R97, RZ, RZ, R44 ;  /* 0x000000ffff617224 */ /* 0x000fe200078e002c */
[----:B------:R-:W-:Y:S01]  /*3290*/  IADD3 R41, R149, -R96, RZ ;  /* 0x8000006095297210 */ /* 0x000fe20007ffe0ff */
[----:B------:R-:W2:Y:S01]  /*32a0*/  LDSM.16.M88.4 R44, [R203+0x9800] ;  /* 0x00980000cb2c783b */ /* 0x000ea20000000200 */
[----:B------:R-:W-:-:S03]  /*32b0*/  IABS R40, R40 ;  /* 0x0000002800287213 */ /* 0x000fc60000000000 */
[C---:B------:R-:W-:Y:S01]  /*32c0*/  IMAD.IADD R32, R149.reuse, 0x1, -R98 ;  /* 0x0000000195207824 */ /* 0x040fe200078e0a62 */
[C---:B----4-:R-:W-:Y:S01]  /*32d0*/  HMMA.16816.F32.BF16 R36, R24.reuse, R20, R36 ;  /* 0x000000141824723c */ /* 0x050fe20000041824 */
[C---:B------:R-:W-:Y:S01]  /*32e0*/  IMAD.IADD R33, R149.reuse, 0x1, -R100 ;  /* 0x0000000195217824 */ /* 0x040fe200078e0a64 */
[----:B-1----:R-:W-:Y:S01]  /*32f0*/  LDSM.16.M88.4 R56, [R207+0x4800] ;  /* 0x00480000cf38783b */ /* 0x002fe20000000200 */
[----:B------:R-:W-:Y:S01]  /*3300*/  IMAD.MOV.U32 R99, RZ, RZ, R40 ;  /* 0x000000ffff637224 */ /* 0x000fe200078e0028 */
[----:B------:R-:W-:Y:S01]  /*3310*/  IABS R32, R32 ;  /* 0x0000002000207213 */ /* 0x000fe20000000000 */
[----:B------:R-:W-:Y:S01]  /*3320*/  I2F R97, R97 ;  /* 0x0000006100617306 */ /* 0x000fe20000201400 */
[----:B------:R-:W-:Y:S01]  /*3330*/  IABS R40, R41 ;  /* 0x0000002900287213 */ /* 0x000fe20000000000 */
[C---:B------:R-:W-:Y:S01]  /*3340*/  IMAD.IADD R20, R149.reuse, 0x1, -R102 ;  /* 0x0000000195147824 */ /* 0x040fe200078e0a66 */
[----:B------:R-:W-:Y:S01]  /*3350*/  IADD3 R21, R149, -R104, RZ ;  /* 0x8000006895157210 */ /* 0x000fe20007ffe0ff */
[----:B------:R-:W-:Y:S01]  /*3360*/  IMAD.MOV.U32 R103, RZ, RZ, R32 ;  /* 0x000000ffff677224 */ /* 0x000fe200078e0020 */
[----:B------:R-:W-:Y:S01]  /*3370*/  IABS R32, R33 ;  /* 0x0000002100207213 */ /* 0x000fe20000000000 */
[----:B------:R-:W-:Y:S01]  /*3380*/  HMMA.16816.F32.BF16 R8, R24, R42, R8 ;  /* 0x0000002a1808723c */ /* 0x000fe20000041808 */
[----:B------:R-:W-:Y:S01]  /*3390*/  IABS R20, R20 ;  /* 0x0000001400147213 */ /* 0x000fe20000000000 */
[----:B------:R-:W-:Y:S01]  /*33a0*/  IMAD.MOV.U32 R101, RZ, RZ, R40 ;  /* 0x000000ffff657224 */ /* 0x000fe200078e0028 */
[----:B------:R-:W-:Y:S01]  /*33b0*/  I2F R99, R99 ;  /* 0x0000006300637306 */ /* 0x000fe20000201400 */
[----:B------:R-:W1:Y:S01]  /*33c0*/  LDSM.16.M88.4 R40, [R196+0x2000] ;  /* 0x00200000c428783b */ /* 0x000e620000000200 */
[----:B------:R-:W-:-:S02]  /*33d0*/  IMAD.MOV.U32 R105, RZ, RZ, R32 ;  /* 0x000000ffff697224 */ /* 0x000fc400078e0020 */
[----:B------:R-:W-:Y:S01]  /*33e0*/  IMAD.MOV.U32 R107, RZ, RZ, R20 ;  /* 0x000000ffff6b7224 */ /* 0x000fe200078e0014 */
[C---:B------:R-:W-:Y:S01]  /*33f0*/  HMMA.16816.F32.BF16 R28, R24.reuse, R34, R28 ;  /* 0x00000022181c723c */ /* 0x040fe2000004181c */
[----:B------:R-:W3:Y:S01]  /*3400*/  LDSM.16.M88.4 R32, [R196+0x2800] ;  /* 0x00280000c420783b */ /* 0x000ee20000000200 */
[----:B------:R-:W-:Y:S01]  /*3410*/  IABS R20, R21 ;  /* 0x0000001500147213 */ /* 0x000fe20000000000 */
[----:B------:R-:W-:Y:S04]  /*3420*/  I2F R101, R101 ;  /* 0x0000006500657306 */ /* 0x000fe80000201400 */
[----:B------:R-:W-:Y:S01]  /*3430*/  IMAD.MOV.U32 R109, RZ, RZ, R20 ;  /* 0x000000ffff6d7224 */ /* 0x000fe200078e0014 */
[C---:B------:R-:W-:Y:S01]  /*3440*/  HMMA.16816.F32.BF16 R52, R24.reuse, R22, R52 ;  /* 0x000000161834723c */ /* 0x040fe20000041834 */
[----:B------:R-:W4:Y:S02]  /*3450*/  LDSM.16.M88.4 R20, [R196+0x3000] ;  /* 0x00300000c414783b */ /* 0x000f240000000200 */
[----:B------:R-:W-:Y:S05]  /*3460*/  I2F R105, R105 ;  /* 0x0000006900697306 */ /* 0x000fea0000201400 */
[C---:B--2---:R-:W-:Y:S03]  /*3470*/  HMMA.16816.F32.BF16 R48, R24.reuse, R44, R48 ;  /* 0x0000002c1830723c */ /* 0x044fe60000041830 */
[----:B------:R-:W-:Y:S04]  /*3480*/  I2F R109, R109 ;  /* 0x0000006d006d7306 */ /* 0x000fe80000201400 */
[C---:B------:R-:W-:Y:S01]  /*3490*/  IMAD.IADD R44, R149.reuse, 0x1, -R106 ;  /* 0x00000001952c7824 */ /* 0x040fe200078e0a6a */
[----:B------:R-:W-:Y:S01]  /*34a0*/  HMMA.16816.F32.BF16 R64, R24, R46, R64 ;  /* 0x0000002e1840723c */ /* 0x000fe20000041840 */
[----:B------:R-:W2:Y:S01]  /*34b0*/  LDSM.16.M88.4 R24, [R209+0xa000] ;  /* 0x00a00000d118783b */ /* 0x000ea20000000200 */
[----:B------:R-:W-:Y:S01]  /*34c0*/  IMAD.IADD R45, R149, 0x1, -R108 ;  /* 0x00000001952d7824 */ /* 0x000fe200078e0a6c */
[----:B------:R-:W-:Y:S01]  /*34d0*/  I2F R103, R103 ;  /* 0x0000006700677306 */ /* 0x000fe20000201400 */
[----:B------:R-:W-:-:S05]  /*34e0*/  IABS R44, R44 ;  /* 0x0000002c002c7213 */ /* 0x000fca0000000000 */
[----:B------:R-:W-:Y:S01]  /*34f0*/  IMAD.MOV.U32 R111, RZ, RZ, R44 ;  /* 0x000000ffff6f7224 */ /* 0x000fe200078e002c */
[----:B------:R-:W-:Y:S01]  /*3500*/  IABS R44, R45 ;  /* 0x0000002d002c7213 */ /* 0x000fe20000000000 */
[----:B------:R-:W-:Y:S01]  /*3510*/  I2F R107, R107 ;  /* 0x0000006b006b7306 */ /* 0x000fe20000201400 */
[C---:B-1----:R-:W-:Y:S07]  /*3520*/  HMMA.16816.F32.BF16 R12, R68.reuse, R40, R12 ;  /* 0x00000028440c723c */ /* 0x042fee000004180c */
[C---:B------:R-:W-:Y:S01]  /*3530*/  IMAD.IADD R40, R149.reuse, 0x1, -R110 ;  /* 0x0000000195287824 */ /* 0x040fe200078e0a6e */
[----:B---3--:R-:W-:Y:S01]  /*3540*/  HMMA.16816.F32.BF16 R16, R68, R32, R16 ;  /* 0x000000204410723c */ /* 0x008fe20000041810 */
[----:B------:R-:W-:Y:S01]  /*3550*/  IMAD.IADD R41, R149, 0x1, -R112 ;  /* 0x0000000195297824 */ /* 0x000fe200078e0a70 */
[----:B------:R1:W-:Y:S02]  /*3560*/  I2F R113, R44 ;  /* 0x0000002c00717306 */ /* 0x0003e40000201400 */
[----:B------:R-:W-:-:S03]  /*3570*/  IABS R40, R40 ;  /* 0x0000002800287213 */ /* 0x000fc60000000000 */
[C---:B------:R-:W-:Y:S01]  /*3580*/  IMAD.IADD R32, R149.reuse, 0x1, -R114 ;  /* 0x0000000195207824 */ /* 0x040fe200078e0a72 */
[----:B----4-:R-:W-:Y:S01]  /*3590*/  HMMA.16816.F32.BF16 R36, R68, R20, R36 ;  /* 0x000000144424723c */ /* 0x010fe20000041824 */
[C---:B------:R-:W-:Y:S01]  /*35a0*/  IMAD.IADD R33, R149.reuse, 0x1, -R116 ;  /* 0x0000000195217824 */ /* 0x040fe200078e0a74 */
[----:B------:R-:W-:Y:S01]  /*35b0*/  IADD3 R149, R149, 0x8, RZ ;  /* 0x0000000895957810 */ /* 0x000fe20007ffe0ff */
[----:B------:R-:W-:Y:S01]  /*35c0*/  I2F R111, R111 ;  /* 0x0000006f006f7306 */ /* 0x000fe20000201400 */
[----:B------:R-:W-:Y:S02]  /*35d0*/  IABS R32, R32 ;  /* 0x0000002000207213 */ /* 0x000fe40000000000 */
[----:B------:R-:W-:Y:S01]  /*35e0*/  MOV R115, R40 ;  /* 0x0000002800737202 */ /* 0x000fe20000000f00 */
[C---:B------:R-:W-:Y:S01]  /*35f0*/  IMAD.IADD R20, R149.reuse, 0x1, -R4 ;  /* 0x0000000195147824 */ /* 0x040fe200078e0a04 */
[----:B------:R-:W-:Y:S01]  /*3600*/  IABS R40, R41 ;  /* 0x0000002900287213 */ /* 0x000fe20000000000 */
[C---:B------:R-:W-:Y:S01]  /*3610*/  IMAD.IADD R21, R149.reuse, 0x1, -R88 ;  /* 0x0000000195157824 */ /* 0x040fe200078e0a58 */
[----:B-1----:R-:W1:Y:S01]  /*3620*/  LDSM.16.M88.4 R44, [R208+0x4000] ;  /* 0x00400000d02c783b */ /* 0x002e620000000200 */
[----:B------:R-:W-:Y:S01]  /*3630*/  IMAD.MOV.U32 R119, RZ, RZ, R32 ;  /* 0x000000ffff777224 */ /* 0x000fe200078e0020 */
[----:B------:R-:W-:Y:S01]  /*3640*/  IABS R20, R20 ;  /* 0x0000001400147213 */ /* 0x000fe20000000000 */
[----:B--2---:R-:W-:Y:S01]  /*3650*/  HMMA.16816.F32.BF16 R12, R60, R24, R12 ;  /* 0x000000183c0c723c */ /* 0x004fe2000004180c */
[----:B------:R-:W-:Y:S01]  /*3660*/  IABS R32, R33 ;  /* 0x0000002100207213 */ /* 0x000fe20000000000 */
[----:B------:R2:W-:Y:S01]  /*3670*/  I2F R117, R40 ;  /* 0x0000002800757306 */ /* 0x0005e20000201400 */
[----:B------:R-:W-:-:S02]  /*3680*/  IMAD.IADD R133, R149, 0x1, -R96 ;  /* 0x0000000195857824 */ /* 0x000fc400078e0a60 */
[----:B------:R-:W-:Y:S01]  /*3690*/  IMAD.MOV.U32 R123, RZ, RZ, R20 ;  /* 0x000000ffff7b7224 */ /* 0x000fe200078e0014 */
[----:B------:R-:W-:Y:S01]  /*36a0*/  IABS R20, R21 ;  /* 0x0000001500147213 */ /* 0x000fe20000000000 */
[C---:B------:R-:W-:Y:S01]  /*36b0*/  IMAD.IADD R21, R149.reuse, 0x1, -R90 ;  /* 0x0000000195157824 */ /* 0x040fe200078e0a5a */
[C---:B------:R-:W-:Y:S01]  /*36c0*/  HMMA.16816.F32.BF16 R8, R68.reuse, R42, R8 ;  /* 0x0000002a4408723c */ /* 0x040fe20000041808 */
[C---:B------:R-:W-:Y:S01]  /*36d0*/  IMAD.IADD R24, R149.reuse, 0x1, -R92 ;  /* 0x0000000195187824 */ /* 0x040fe200078e0a5c */
[----:B------:R-:W-:Y:S01]  /*36e0*/  MOV R125, R20 ;  /* 0x00000014007d7202 */ /* 0x000fe20000000f00 */
[----:B------:R3:W-:Y:S01]  /*36f0*/  I2F R121, R32 ;  /* 0x0000002000797306 */ /* 0x0007e20000201400 */
[----:B------:R-:W-:Y:S01]  /*3700*/  IABS R20, R21 ;  /* 0x0000001500147213 */ /* 0x000fe20000000000 */
[C---:B------:R-:W-:Y:S01]  /*3710*/  IMAD.IADD R25, R149.reuse, 0x1, -R94 ;  /* 0x0000000195197824 */ /* 0x040fe200078e0a5e */
[----:B------:R-:W-:Y:S01]  /*3720*/  IABS R24, R24 ;  /* 0x0000001800187213 */ /* 0x000fe20000000000 */
[C---:B------:R-:W-:Y:S01]  /*3730*/  IMAD.IADD R131, R149.reuse, 0x1, -R98 ;  /* 0x0000000195837824 */ /* 0x040fe200078e0a62 */
[C---:B------:R-:W-:Y:S01]  /*3740*/  HMMA.16816.F32.BF16 R48, R68.reuse, R84, R48 ;  /* 0x000000544430723c */ /* 0x040fe20000041830 */
[----:B------:R-:W-:Y:S01]  /*3750*/  IABS R133, R133 ;  /* 0x0000008500857213 */ /* 0x000fe20000000000 */
[----:B--2---:R-:W2:Y:S01]  /*3760*/  LDSM.16.M88.4 R40, [R209+0xa800] ;  /* 0x00a80000d128783b */ /* 0x004ea20000000200 */
[----:B------:R-:W-:Y:S01]  /*3770*/  IMAD.MOV.U32 R127, RZ, RZ, R24 ;  /* 0x000000ffff7f7224 */ /* 0x000fe200078e0018 */
[----:B------:R-:W-:Y:S01]  /*3780*/  IABS R24, R25 ;  /* 0x0000001900187213 */ /* 0x000fe20000000000 */
[----:B------:R-:W-:Y:S01]  /*3790*/  I2F R123, R123 ;  /* 0x0000007b007b7306 */ /* 0x000fe20000201400 */
[----:B------:R-:W-:Y:S01]  /*37a0*/  IABS R131, R131 ;  /* 0x0000008300837213 */ /* 0x000fe20000000000 */
[----:B------:R-:W-:Y:S01]  /*37b0*/  IMAD.MOV.U32 R85, RZ, RZ, R20 ;  /* 0x000000ffff557224 */ /* 0x000fe200078e0014 */
[C---:B------:R-:W-:Y:S01]  /*37c0*/  HMMA.16816.F32.BF16 R28, R68.reuse, R34, R28 ;  /* 0x00000022441c723c */ /* 0x040fe2000004181c */
[----:B---3--:R-:W-:Y:S04]  /*37d0*/  LDSM.16.M88.4 R32, [R206+0x4000] ;  /* 0x00400000ce20783b */ /* 0x008fe80000000200 */
[----:B------:R3:W-:Y:S03]  /*37e0*/  I2F R129, R24 ;  /* 0x0000001800817306 */ /* 0x0007e60000201400 */
[----:B------:R-:W-:Y:S01]  /*37f0*/  HMMA.16816.F32.BF16 R52, R68, R22, R52 ;  /* 0x000000164434723c */ /* 0x000fe20000041834 */
[----:B------:R-:W4:Y:S04]  /*3800*/  LDSM.16.M88.4 R20, [R203+0xa000] ;  /* 0x00a00000cb14783b */ /* 0x000f280000000200 */
[----:B------:R-:W-:Y:S03]  /*3810*/  I2F R131, R131 ;  /* 0x0000008300837306 */ /* 0x000fe60000201400 */
[----:B-1----:R-:W-:Y:S05]  /*3820*/  HMMA.16816.F32.BF16 R12, R44, R76, R12 ;  /* 0x0000004c2c0c723c */ /* 0x002fea000004180c */
[----:B------:R-:W-:Y:S03]  /*3830*/  I2F R85, R85 ;  /* 0x0000005500557306 */ /* 0x000fe60000201400 */
[C---:B------:R-:W-:Y:S01]  /*3840*/  HMMA.16816.F32.BF16 R8, R60.reuse, R26, R8 ;  /* 0x0000001a3c08723c */ /* 0x040fe20000041808 */
[----:B---3--:R-:W1:Y:S04]  /*3850*/  LDSM.16.M88.4 R24, [R205+0x4000] ;  /* 0x00400000cd18783b */ /* 0x008e680000000200 */
[----:B------:R-:W-:Y:S03]  /*3860*/  I2F R125, R125 ;  /* 0x0000007d007d7306 */ /* 0x000fe60000201400 */
[C---:B------:R-:W-:Y:S05]  /*3870*/  HMMA.16816.F32.BF16 R36, R60.reuse, R80, R36 ;  /* 0x000000503c24723c */ /* 0x040fea0000041824 */
[----:B------:R-:W-:Y:S03]  /*3880*/  I2F R127, R127 ;  /* 0x0000007f007f7306 */ /* 0x000fe60000201400 */
[----:B--2---:R-:W-:Y:S05]  /*3890*/  HMMA.16816.F32.BF16 R16, R60, R40, R16 ;  /* 0x000000283c10723c */ /* 0x004fea0000041810 */
[----:B------:R-:W-:Y:S02]  /*38a0*/  I2F R133, R133 ;  /* 0x0000008500857306 */ /* 0x000fe40000201400 */
[----:B------:R-:W-:Y:S01]  /*38b0*/  IMAD.IADD R40, R149, 0x1, -R100 ;  /* 0x0000000195287824 */ /* 0x000fe200078e0a64 */
[----:B------:R-:W-:Y:S01]  /*38c0*/  HMMA.16816.F32.BF16 R8, R44, R78, R8 ;  /* 0x0000004e2c08723c */ /* 0x000fe20000041808 */
[----:B------:R-:W-:Y:S01]  /*38d0*/  IADD3 R41, -R102, R149, RZ ;  /* 0x0000009566297210 */ /* 0x000fe20007ffe1ff */
[----:B------:R-:W2:Y:S02]  /*38e0*/  LDSM.16.M88.4 R76, [R203+0xa800] ;  /* 0x00a80000cb4c783b */ /* 0x000ea40000000200 */
[----:B------:R-:W-:Y:S01]  /*38f0*/  IABS R40, R40 ;  /* 0x0000002800287213 */ /* 0x000fe20000000000 */
[----:B------:R-:W-:Y:S03]  /*3900*/  I2F R115, R115 ;  /* 0x0000007300737306 */ /* 0x000fe60000201400 */
[----:B----4-:R-:W-:Y:S01]  /*3910*/  HMMA.16816.F32.BF16 R12, R32, R20, R12 ;  /* 0x00000014200c723c */ /* 0x010fe2000004180c */
        /* <DEDUP_REMOVED lines=46> */
[----:B---3--:R-:W-:Y:S02]  /*3c00*/  HMMA.16816.F32.BF16 R36, R44, R40, R36 ;  /* 0x000000282c24723c */ /* 0x008fe40000041824 */
[----:B------:R-:W-:Y:S01]  /*3c10*/  I2F R81, R81 ;  /* 0x0000005100517306 */ /* 0x000fe20000201400 */
[----:B-----5:R-:W-:-:S04]  /*3c20*/  FFMA.FTZ R80, R91, -R0, R80 ;  /* 0x800000005b507223 */ /* 0x020fc80000010050 */
[----:B------:R-:W-:Y:S01]  /*3c30*/  FMUL.FTZ R40, R14, c[0x0][0x2ec] ;  /* 0x0000bb000e287a20 */ /* 0x000fe20000410000 */
[C---:B-1----:R-:W-:Y:S01]  /*3c40*/  HMMA.16816.F32.BF16 R48, R60.reuse, R56, R48 ;  /* 0x000000383c30723c */ /* 0x042fe20000041830 */
[----:B------:R-:W-:Y:S02]  /*3c50*/  FMUL.FTZ R41, R15, c[0x0][0x2ec] ;  /* 0x0000bb000f297a20 */ /* 0x000fe40000410000 */
        /* <DEDUP_REMOVED lines=69> */
[----:B------:R-:W-:Y:S01]  /*40b0*/  FMUL.FTZ R33, R55, c[0x0][0x2ec] ;  /* 0x0000bb0037217a20 */ /* 0x000fe20000410000 */
[----:B--2---:R-:W-:Y:S01]  /*40c0*/  HMMA.16816.F32.BF16 R48, R24, R16, R48 ;  /* 0x000000101830723c */ /* 0x004fe20000041830 */
[-C--:B----4-:R-:W-:Y:S01]  /*40d0*/  FFMA.FTZ R105, R105, -R0.reuse, R28 ;  /* 0x8000000069697223 */ /* 0x090fe2000001001c */
[----:B------:R-:W2:Y:S01]  /*40e0*/  MUFU.TANH R8, R8 ;  /* 0x0000000800087308 */ /* 0x000ea20000002400 */
[----:B---3--:R-:W-:Y:S01]  /*40f0*/  FFMA.FTZ R30, R109, -R0, R30 ;  /* 0x800000006d1e7223 */ /* 0x008fe2000001001e */
[----:B------:R-:W-:-:S02]  /*4100*/  ISETP.GE.AND P3, PT, R110, R135, PT ;  /* 0x000000876e00720c */ /* 0x000fc40003f66270 */
[----:B------:R-:W-:Y:S01]  /*4110*/  ISETP.GE.AND P2, PT, R112, R135, PT ;  /* 0x000000877000720c */ /* 0x000fe20003f46270 */
[----:B------:R-:W-:Y:S01]  /*4120*/  FMUL.FTZ R16, R52, c[0x0][0x2ec] ;  /* 0x0000bb0034107a20 */ /* 0x000fe20000410000 */
[----:B------:R-:W-:Y:S01]  /*4130*/  HMMA.16816.F32.BF16 R64, R24, R18, R64 ;  /* 0x000000121840723c */ /* 0x000fe20000041840 */
[-C--:B------:R-:W-:Y:S01]  /*4140*/  FFMA.FTZ R17, R85, -R0.reuse, R42 ;  /* 0x8000000055117223 */ /* 0x080fe2000001002a */
[----:B------:R-:W3:Y:S01]  /*4150*/  MUFU.TANH R9, R9 ;  /* 0x0000000900097308 */ /* 0x000ee20000002400 */
[----:B-1----:R-:W-:-:S03]  /*4160*/  FFMA.FTZ R14, R141, -R0, R14 ;  /* 0x800000008d0e7223 */ /* 0x002fc6000001000e */
[----:B------:R-:W-:Y:S01]  /*4170*/  FSEL R17, R17, -INF , !P4 ;  /* 0xff80000011117808 */ /* 0x000fe20006000000 */
[-C--:B------:R-:W-:Y:S01]  /*4180*/  FFMA.FTZ R26, R95, -R0.reuse, R20 ;  /* 0x800000005f1a7223 */ /* 0x080fe20000010014 */
[----:B------:R-:W-:Y:S01]  /*4190*/  FSEL R24, R80, -INF , !P1 ;  /* 0xff80000050187808 */ /* 0x000fe20004800000 */
[-C--:B------:R-:W-:Y:S01]  /*41a0*/  FFMA.FTZ R18, R125, -R0.reuse, R41 ;  /* 0x800000007d127223 */ /* 0x080fe20000010029 */
[----:B------:R-:W1:Y:S01]  /*41b0*/  MUFU.TANH R31, R31 ;  /* 0x0000001f001f7308 */ /* 0x000e620000002400 */
[----:B------:R-:W-:Y:S01]  /*41c0*/  FSEL R25, R40, -INF , !P1 ;  /* 0xff80000028197808 */ /* 0x000fe20004800000 */
[-C--:B------:R-:W-:Y:S01]  /*41d0*/  FFMA.FTZ R19, R127, -R0.reuse, R43 ;  /* 0x800000007f137223 */ /* 0x080fe2000001002b */
[----:B------:R-:W-:Y:S01]  /*41e0*/  FSEL R26, R26, -INF , !P4 ;  /* 0xff8000001a1a7808 */ /* 0x000fe20006000000 */
[-C--:B--2---:R-:W-:Y:S01]  /*41f0*/  FFMA.FTZ R137, R137, -R0.reuse, R8 ;  /* 0x8000000089897223 */ /* 0x084fe20000010008 */
[-C--:B------:R-:W-:Y:S01]  /*4200*/  ISETP.GE.AND P4, PT, R104, R135.reuse, PT ;  /* 0x000000876800720c */ /* 0x080fe20003f86270 */
[----:B------:R-:W-:Y:S01]  /*4210*/  FMUL.FTZ R34, R48, c[0x0][0x2ec] ;  /* 0x0000bb0030227a20 */ /* 0x000fe20000410000 */
[----:B------:R-:W-:Y:S01]  /*4220*/  FSEL R20, R82, -INF , !P0 ;  /* 0xff80000052147808 */ /* 0x000fe20004000000 */
[----:B------:R-:W-:Y:S01]  /*4230*/  FMUL.FTZ R35, R50, c[0x0][0x2ec] ;  /* 0x0000bb0032237a20 */ /* 0x000fe20000410000 */
[----:B------:R-:W-:Y:S01]  /*4240*/  I2F R149, R149 ;  /* 0x0000009500957306 */ /* 0x000fe20000201400 */
[----:B------:R-:W-:Y:S01]  /*4250*/  FMUL.FTZ R49, R49, c[0x0][0x2ec] ;  /* 0x0000bb0031317a20 */ /* 0x000fe20000410000 */
[----:B------:R-:W-:Y:S01]  /*4260*/  FSEL R162, R30, -INF , !P4 ;  /* 0xff8000001ea27808 */ /* 0x000fe20006000000 */
[----:B------:R-:W-:Y:S01]  /*4270*/  FMUL.FTZ R51, R51, c[0x0][0x2ec] ;  /* 0x0000bb0033337a20 */ /* 0x000fe20000410000 */
[----:B------:R-:W-:Y:S01]  /*4280*/  FSEL R175, R14, -INF , !P4 ;  /* 0xff8000000eaf7808 */ /* 0x000fe20006000000 */
[----:B------:R-:W-:Y:S01]  /*4290*/  FMUL.FTZ R37, R64, c[0x0][0x2ec] ;  /* 0x0000bb0040257a20 */ /* 0x000fe20000410000 */
[----:B------:R-:W-:Y:S01]  /*42a0*/  ISETP.GE.AND P4, PT, R135, 0x41, PT ;  /* 0x000000418700780c */ /* 0x000fe20003f86270 */
[----:B------:R-:W-:Y:S01]  /*42b0*/  FMUL.FTZ R23, R65, c[0x0][0x2ec] ;  /* 0x0000bb0041177a20 */ /* 0x000fe20000410000 */
[----:B------:R-:W2:Y:S01]  /*42c0*/  MUFU.TANH R16, R16 ;  /* 0x0000001000107308 */ /* 0x000ea20000002400 */
[----:B------:R-:W-:Y:S01]  /*42d0*/  FMUL.FTZ R29, R67, c[0x0][0x2ec] ;  /* 0x0000bb00431d7a20 */ /* 0x000fe20000410000 */
[----:B------:R-:W-:Y:S01]  /*42e0*/  FSEL R18, R18, -INF , !P0 ;  /* 0xff80000012127808 */ /* 0x000fe20004000000 */
[----:B------:R-:W-:Y:S01]  /*42f0*/  FMUL.FTZ R66, R66, c[0x0][0x2ec] ;  /* 0x0000bb0042427a20 */ /* 0x000fe20000410000 */
[-C--:B------:R-:W-:Y:S01]  /*4300*/  ISETP.GE.AND P1, PT, R100, R135.reuse, PT ;  /* 0x000000876400720c */ /* 0x080fe20003f26270 */
[-C--:B---3--:R-:W-:Y:S01]  /*4310*/  FFMA.FTZ R107, R107, -R0.reuse, R9 ;  /* 0x800000006b6b7223 */ /* 0x088fe20000010009 */
[----:B------:R-:W-:Y:S01]  /*4320*/  ISETP.GE.AND P0, PT, R102, R135, PT ;  /* 0x000000876600720c */ /* 0x000fe20003f06270 */
[----:B-1----:R-:W-:Y:S01]  /*4330*/  FFMA.FTZ R31, R139, -R0, R31 ;  /* 0x800000008b1f7223 */ /* 0x002fe2000001001f */
[----:B------:R-:W1:Y:S01]  /*4340*/  MUFU.TANH R36, R36 ;  /* 0x0000002400247308 */ /* 0x000e620000002400 */
[----:B------:R-:W-:-:S02]  /*4350*/  FSEL R19, R19, -INF , !P6 ;  /* 0xff80000013137808 */ /* 0x000fc40007000000 */
[----:B------:R-:W-:Y:S02]  /*4360*/  FSEL R8, R105, -INF , !P1 ;  /* 0xff80000069087808 */ /* 0x000fe40004800000 */
[----:B------:R-:W-:Y:S02]  /*4370*/  FSEL R9, R137, -INF , !P1 ;  /* 0xff80000089097808 */ /* 0x000fe40004800000 */
[----:B------:R-:W-:Y:S01]  /*4380*/  FSEL R168, R107, -INF , !P0 ;  /* 0xff8000006ba87808 */ /* 0x000fe20004000000 */
[----:B------:R-:W3:Y:S01]  /*4390*/  MUFU.TANH R32, R32 ;  /* 0x0000002000207308 */ /* 0x000ee20000002400 */
[----:B------:R-:W-:Y:S01]  /*43a0*/  FSEL R165, R31, -INF , !P0 ;  /* 0xff8000001fa57808 */ /* 0x000fe20004000000 */
[----:B--2---:R-:W-:Y:S01]  /*43b0*/  FFMA.FTZ R16, R111, -R0, R16 ;  /* 0x800000006f107223 */ /* 0x004fe20000010010 */
[-C--:B------:R-:W-:Y:S02]  /*43c0*/  ISETP.GE.AND P6, PT, R106, R135.reuse, PT ;  /* 0x000000876a00720c */ /* 0x080fe40003fc6270 */
[----:B------:R-:W-:-:S02]  /*43d0*/  ISETP.GE.AND P1, PT, R114, R135, PT ;  /* 0x000000877200720c */ /* 0x000fc40003f26270 */
[----:B------:R-:W-:Y:S01]  /*43e0*/  ISETP.GE.AND P0, PT, R116, R135, PT ;  /* 0x000000877400720c */ /* 0x000fe20003f06270 */
[----:B------:R-:W2:Y:S01]  /*43f0*/  MUFU.TANH R33, R33 ;  /* 0x0000002100217308 */ /* 0x000ea20000002400 */
[----:B-1----:R-:W-:Y:S01]  /*4400*/  FFMA.FTZ R36, R113, -R0, R36 ;  /* 0x8000000071247223 */ /* 0x002fe20000010024 */
[----:B------:R-:W-:-:S04]  /*4410*/  FSEL R160, R16, -INF , !P6 ;  /* 0xff80000010a07808 */ /* 0x000fc80007000000 */
        /* <DEDUP_REMOVED lines=68> */
[C---:B------:R-:W-:Y:S01]  /*4860*/  @!P3 LEA R28, P6, R7.reuse, c[0x0][0x168], 0x1 ;  /* 0x00005a00071cba11 */ /* 0x040fe200078c08ff */
[----:B------:R-:W-:Y:S01]  /*4870*/  @!PT LDS RZ, [RZ] ;  /* 0x00000000fffff984 */ /* 0x000fe20000000800 */
[----:B------:R-:W-:Y:S01]  /*4880*/  @!PT LDS RZ, [RZ] ;  /* 0x00000000fffff984 */ /* 0x000fe20000000800 */
[----:B------:R-:W-:Y:S01]  /*4890*/  @!PT LDS RZ, [RZ] ;  /* 0x00000000fffff984 */ /* 0x000fe20000000800 */
[----:B------:R4:W-:Y:S03]  /*48a0*/  @!P1 LDGSTS.E.BYPASS.LTC128B.128 [R217+0xa000], [R32.64+0x100] ;  /* 0x0a00010020d99fae */ /* 0x0009e6000b901d46 */
[----:B------:R-:W-:Y:S01]  /*48b0*/  @!P3 LEA.HI.X R29, R7, c[0x0][0x16c], R14, 0x1, P6 ;  /* 0x00005b00071dba11 */ /* 0x000fe200030f0c0e */
[----:B------:R1:W-:Y:S01]  /*48c0*/  @P3 STS.128 [R217+0x6800], RZ ;  /* 0x006800ffd9003388 */ /* 0x0003e20000000c00 */
[----:B------:R-:W-:-:S03]  /*48d0*/  IADD3 R6, P6, R214, R7, RZ ;  /* 0x00000007d6067210 */ /* 0x000fc60007fde0ff */
        /* <DEDUP_REMOVED lines=18> */
[--C-:B------:R-:W-:Y:S01]  /*4a00*/  @!P1 LEA.HI.X R33, R7, c[0x0][0x16c], R14.reuse, 0x1, P0 ;  /* 0x00005b0007219a11 */ /* 0x100fe200000f0c0e */
[----:B------:R-:W-:Y:S01]  /*4a10*/  IMAD.X R7, R213, 0x1, R14, P6 ;  /* 0x00000001d5077824 */ /* 0x000fe200030e060e */
[C---:B--2---:R-:W-:Y:S01]  /*4a20*/  @!P2 LEA R38, P0, R6.reuse, c[0x0][0x168], 0x1 ;  /* 0x00005a000626aa11 */ /* 0x044fe200078008ff */
[----:B------:R-:W-:Y:S01]  /*4a30*/  @!PT LDS RZ, [RZ] ;  /* 0x00000000fffff984 */ /* 0x000fe20000000800 */
[----:B------:R-:W-:Y:S01]  /*4a40*/  @!PT LDS RZ, [RZ] ;  /* 0x00000000fffff984 */ /* 0x000fe20000000800 */
[----:B------:R-:W-:Y:S01]  /*4a50*/  @!PT LDS RZ, [RZ] ;  /* 0x00000000fffff984 */ /* 0x000fe20000000800 */
[----:B------:R1:W-:Y:S01]  /*4a60*/  @!P3 LDGSTS.E.BYPASS.LTC128B.128 [R217+0x7000], [R28.64] ;  /* 0x070000001cd9bfae */ /* 0x0003e2000b901d46 */
[C---:B-----5:R-:W-:Y:S02]  /*4a70*/  @!P3 LEA R36, P5, R6.reuse, c[0x0][0x168], 0x1 ;  /* 0x00005a000624ba11 */ /* 0x060fe400078a08ff */
        /* <DEDUP_REMOVED lines=30> */
.L_x_909:
[----:B------:R-:W-:Y:S05]  /*4c60*/  BSYNC B0 ;  /* 0x0000000000007941 */ /* 0x000fea0003800000 */
.L_x_908:
[----:B------:R-:W0:Y:S02]  /*4c70*/  LDGDEPBAR ;  /* 0x00000000000079af */ /* 0x000e240000000000 */
.L_x_907:
        /* <DEDUP_REMOVED lines=31> */
[----:B------:R-:W2:Y:S03]  /*4e70*/  SHFL.BFLY PT, R6, R21, 0x2, 0x1f ;  /* 0x0c401f0015067f89 */ /* 0x000ea600000e0000 */
[-C--:B------:R-:W-:Y:S01]  /*4e80*/  LEA R201, R3, R204.reuse, 0x1 ;  /* 0x000000cc03c97211 */ /* 0x080fe200078e08ff */
[----:B------:R-:W3:Y:S01]  /*4e90*/  SHFL.BFLY PT, R7, R14, 0x2, 0x1f ;  /* 0x0c401f000e077f89 */ /* 0x000ee200000e0000 */
[----:B------:R-:W-:-:S03]  /*4ea0*/  LEA R202, R5, R204, 0x1 ;  /* 0x000000cc05ca7211 */ /* 0x000fc600078e08ff */
[----:B-1----:R-:W-:Y:S01]  /*4eb0*/  LDSM.16.MT88.4 R40, [R204+0xe000] ;  /* 0x00e00000cc28783b */ /* 0x002fe20000004200 */
[----:B------:R-:W-:-:S03]  /*4ec0*/  LEA R200, R3, R202, 0x1 ;  /* 0x000000ca03c87211 */ /* 0x000fc600078e08ff */
[----:B------:R-:W-:Y:S04]  /*4ed0*/  LDSM.16.MT88.4 R56, [R201+0xe000] ;  /* 0x00e00000c938783b */ /* 0x000fe80000004200 */
[----:B------:R-:W-:Y:S04]  /*4ee0*/  LDSM.16.MT88.4 R124, [R204+0xc000] ;  /* 0x00c00000cc7c783b */ /* 0x000fe80000004200 */
[----:B------:R-:W-:Y:S01]  /*4ef0*/  LDSM.16.MT88.4 R116, [R202+0xc000] ;  /* 0x00c00000ca74783b */ /* 0x000fe20000004200 */
[----:B--2---:R-:W-:-:S03]  /*4f00*/  FMNMX.FTZ R6, R21, R6, !PT ;  /* 0x0000000615067209 */ /* 0x004fc60007810000 */
[----:B------:R-:W-:Y:S01]  /*4f10*/  LDSM.16.MT88.4 R108, [R201+0xc000] ;  /* 0x00c00000c96c783b */ /* 0x000fe20000004200 */
[----:B---3--:R-:W-:-:S03]  /*4f20*/  FMNMX.FTZ R7, R14, R7, !PT ;  /* 0x000000070e077209 */ /* 0x008fc60007810000 */
        /* <DEDUP_REMOVED lines=261> */
[----:B------:R-:W-:Y:S01]  /*5f80*/  ULDC.64 UR4, c[0x0][0x1a0] ;  /* 0x0000680000047ab9 */ /* 0x000fe20000000a00 */
[----:B------:R-:W-:Y:S01]  /*5f90*/  LOP3.LUT R221, R134, 0x3, RZ, 0xc0, !PT ;  /* 0x0000000386dd7812 */ /* 0x000fe200078ec0ff */
[----:B------:R-:W-:Y:S01]  /*5fa0*/  IMAD.MOV.U32 R137, RZ, RZ, R132 ;  /* 0x000000ffff897224 */ /* 0x000fe200078e0084 */
[----:B------:R-:W-:Y:S01]  /*5fb0*/  SHF.R.S32.HI R3, RZ, 0x1f, R230 ;  /* 0x0000001fff037819 */ /* 0x000fe200000114e6 */
[----:B------:R-:W-:Y:S01]  /*5fc0*/  IMAD.MOV.U32 R2, RZ, RZ, R133 ;  /* 0x000000ffff027224 */ /* 0x000fe200078e0085 */
[----:B------:R-:W-:Y:S01]  /*5fd0*/  ISETP.GE.AND P4, PT, R228, c[0x0][0x220], PT ;  /* 0x00008800e4007a0c */ /* 0x000fe20003f86270 */
[----:B------:R-:W-:Y:S01]  /*5fe0*/  IMAD R221, R221, -0x2, R144 ;  /* 0xfffffffedddd7824 */ /* 0x000fe200078e0290 */
[----:B------:R-:W-:Y:S01]  /*5ff0*/  LEA.HI R230, R3, R230, RZ, 0x6 ;  /* 0x000000e603e67211 */ /* 0x000fe200078f30ff */
[----:B------:R-:W-:Y:S01]  /*6000*/  USHF.L.U64.HI UR5, UR4, 0x4, UR5 ;  /* 0x0000000404057899 */ /* 0x000fe20008010205 */
[----:B------:R-:W-:Y:S01]  /*6010*/  ISETP.GE.AND P3, PT, R219, c[0x0][0x220], PT ;  /* 0x00008800db007a0c */ /* 0x000fe20003f66270 */
[----:B------:R-:W-:Y:S01]  /*6020*/  USHF.L.U32 UR4, UR4, 0x4, URZ ;  /* 0x0000000404047899 */ /* 0x000fe2000800063f */
[----:B------:R-:W-:Y:S01]  /*6030*/  IADD3 R221, R135, R221, -R220 ;  /* 0x000000dd87dd7210 */ /* 0x000fe20007ffe8dc */
[----:B------:R-:W-:Y:S01]  /*6040*/  ULDC.64 UR6, c[0x0][0x118] ;  /* 0x0000460000067ab9 */ /* 0x000fe20000000a00 */
[----:B------:R-:W-:-:S02]  /*6050*/  LEA.HI.SX32 R230, R230, 0xfffffffe, 0x1a ;  /* 0xfffffffee6e67811 */ /* 0x000fc400078fd2ff */
[----:B------:R-:W-:Y:S01]  /*6060*/  ISETP.GE.AND P2, PT, R218, c[0x0][0x220], PT ;  /* 0x00008800da007a0c */ /* 0x000fe20003f46270 */
[----:B------:R-:W-:Y:S05]  /*6070*/  BRA `(.L_x_911) ;  /* 0x0000064000007947 */ /* 0x000fea0003800000 */
.L_x_913:
        /* <DEDUP_REMOVED lines=100> */
.L_x_911:
        /* <DEDUP_REMOVED lines=8> */
[----:B------:R-:W-:Y:S02]  /*6740*/  IADD3 R136, P5, R132, UR4, RZ ;  /* 0x0000000484887c10 */ /* 0x000fe4000ffbe0ff */
[----:B------:R-:W-:Y:S02]  /*6750*/  IADD3 R133, R135, R133, RZ ;  /* 0x0000008587857210 */ /* 0x000fe40007ffe0ff */
[----:B------:R-:W-:Y:S02]  /*6760*/  @!P4 LEA R240, P6, R136, c[0x0][0x170], 0x1 ;  /* 0x00005c0088f0ca11 */ /* 0x000fe400078c08ff */
        /* <DEDUP_REMOVED lines=17> */
[C---:B------:R-:W-:Y:S01]  /*6880*/  @!P2 LEA.HI.X R139, R136.reuse, c[0x0][0x174], R133, 0x1, P0 ;  /* 0x00005d00888baa11 */ /* 0x040fe200000f0c85 */
[----:B------:R-:W-:Y:S01]  /*6890*/  @!PT LDS RZ, [RZ] ;  /* 0x00000000fffff984 */ /* 0x000fe20000000800 */
[----:B------:R-:W-:Y:S01]  /*68a0*/  @!PT LDS RZ, [RZ] ;  /* 0x00000000fffff984 */ /* 0x000fe20000000800 */
[----:B------:R-:W-:Y:S01]  /*68b0*/  @!PT LDS RZ, [RZ] ;  /* 0x00000000fffff984 */ /* 0x000fe20000000800 */
[----:B------:R2:W-:Y:S01]  /*68c0*/  @!P3 LDGSTS.E.BYPASS.LTC128B.128 [R217+0xe000], [R238.64+0x80] ;  /* 0x0e000080eed9bfae */ /* 0x0005e2000b901d46 */
[----:B------:R-:W-:Y:S04]  /*68d0*/  IADD3 R134, P5, R136, UR4, RZ ;  /* 0x0000000488867c10 */ /* 0x000fe8000ffbe0ff */
        /* <DEDUP_REMOVED lines=224> */
[----:B------:R-:W-:Y:S02]  /*76e0*/  FMUL.FTZ R233, R5, c[0x0][0x2ec] ;  /* 0x0000bb0005e97a20 */ /* 0x000fe40000410000 */
[C---:B------:R-:W-:Y:S04]  /*76f0*/  HMMA.16816.F32.BF16 R24, R176.reuse, R142, R24 ;  /* 0x0000008eb018723c */ /* 0x040fe80000041818 */
[----:B-----5:R-:W-:Y:S02]  /*7700*/  FMUL.FTZ R139, R14, c[0x0][0x2ec] ;  /* 0x0000bb000e8b7a20 */ /* 0x020fe40000410000 */
[----:B------:R-:W3:Y:S01]  /*7710*/  MUFU.TANH R233, R233 ;  /* 0x000000e900e97308 */ /* 0x000ee20000002400 */
[----:B------:R-:W-:Y:S02]  /*7720*/  FMUL.FTZ R235, R6, c[0x0][0x2ec] ;  /* 0x0000bb0006eb7a20 */ /* 0x000fe40000410000 */
[----:B------:R-:W-:Y:S03]  /*7730*/  FMUL.FTZ R236, R18, c[0x0][0x2ec] ;  /* 0x0000bb0012ec7a20 */ /* 0x000fe60000410000 */
[----:B------:R-:W-:Y:S02]  /*7740*/  FMUL.FTZ R237, R7, c[0x0][0x2ec] ;  /* 0x0000bb0007ed7a20 */ /* 0x000fe40000410000 */
[----:B------:R-:W-:Y:S02]  /*7750*/  FMUL.FTZ R239, R8, c[0x0][0x2ec] ;  /* 0x0000bb0008ef7a20 */ /* 0x000fe40000410000 */
[----:B------:R5:W1:Y:S01]  /*7760*/  MUFU.TANH R141, R236 ;  /* 0x000000ec008d7308 */ /* 0x000a620000002400 */
[----:B------:R-:W-:Y:S02]  /*7770*/  FMUL.FTZ R234, R20, c[0x0][0x2ec] ;  /* 0x0000bb0014ea7a20 */ /* 0x000fe40000410000 */
[----:B------:R-:W-:Y:S02]  /*7780*/  FMUL.FTZ R238, R23, c[0x0][0x2ec] ;  /* 0x0000bb0017ee7a20 */ /* 0x000fe40000410000 */
[----:B----4-:R-:W-:Y:S02]  /*7790*/  FMUL.FTZ R241, R9, c[0x0][0x2ec] ;  /* 0x0000bb0009f17a20 */ /* 0x010fe40000410000 */
[----:B------:R-:W-:Y:S01]  /*77a0*/  FMUL.FTZ R243, R10, c[0x0][0x2ec] ;  /* 0x0000bb000af37a20 */ /* 0x000fe20000410000 */
[C---:B--2---:R-:W-:Y:S02]  /*77b0*/  HMMA.16816.F32.BF16 R28, R176.reuse, R132, R28 ;  /* 0x00000084b01c723c */ /* 0x044fe4000004181c */
[----:B------:R2:W4:Y:S01]  /*77c0*/  MUFU.TANH R161, R139 ;  /* 0x0000008b00a17308 */ /* 0x0005220000002400 */
[----:B------:R-:W-:Y:S02]  /*77d0*/  FMUL.FTZ R245, R11, c[0x0][0x2ec] ;  /* 0x0000bb000bf57a20 */ /* 0x000fe40000410000 */
[----:B------:R-:W-:Y:S02]  /*77e0*/  FMUL.FTZ R249, R12, c[0x0][0x2ec] ;  /* 0x0000bb000cf97a20 */ /* 0x000fe40000410000 */
[----:B------:R-:W-:Y:S01]  /*77f0*/  FMUL.FTZ R133, R27, c[0x0][0x2ec] ;  /* 0x0000bb001b857a20 */ /* 0x000fe20000410000 */
[----:B------:R-:W-:Y:S04]  /*7800*/  HMMA.16816.F32.BF16 R32, R176, R134, R32 ;  /* 0x00000086b020723c */ /* 0x000fe80000041820 */
[----:B------:R1:W1:Y:S01]  /*7810*/  MUFU.TANH R158, R234 ;  /* 0x000000ea009e7308 */ /* 0x0002620000002400 */
[----:B------:R-:W-:Y:S02]  /*7820*/  FMUL.FTZ R247, R13, c[0x0][0x2ec] ;  /* 0x0000bb000df77a20 */ /* 0x000fe40000410000 */
[----:B------:R-:W-:Y:S02]  /*7830*/  FMUL.FTZ R251, R15, c[0x0][0x2ec] ;  /* 0x0000bb000ffb7a20 */ /* 0x000fe40000410000 */
[----:B-----5:R-:W-:Y:S03]  /*7840*/  FMUL.FTZ R236, R25, c[0x0][0x2ec] ;  /* 0x0000bb0019ec7a20 */ /* 0x020fe60000410000 */
[----:B------:R-:W-:Y:S02]  /*7850*/  FMUL.FTZ R138, R16, c[0x0][0x2ec] ;  /* 0x0000bb00108a7a20 */ /* 0x000fe40000410000 */
[----:B------:R5:W3:Y:S01]  /*7860*/  MUFU.TANH R157, R238 ;  /* 0x000000ee009d7308 */ /* 0x000ae20000002400 */
[----:B------:R-:W-:Y:S02]  /*7870*/  FMUL.FTZ R136, R17, c[0x0][0x2ec] ;  /* 0x0000bb0011887a20 */ /* 0x000fe40000410000 */
[----:B------:R-:W-:Y:S02]  /*7880*/  FMUL.FTZ R134, R29, c[0x0][0x2ec] ;  /* 0x0000bb001d867a20 */ /* 0x000fe40000410000 */
[----:B------:R-:W-:Y:S02]  /*7890*/  FMUL.FTZ R132, R28, c[0x0][0x2ec] ;  /* 0x0000bb001c847a20 */ /* 0x000fe40000410000 */
[----:B--2---:R-:W-:Y:S02]  /*78a0*/  FMUL.FTZ R139, R19, c[0x0][0x2ec] ;  /* 0x0000bb00138b7a20 */ /* 0x004fe40000410000 */
[----:B------:R-:W-:Y:S01]  /*78b0*/  FMUL.FTZ R242, R21, c[0x0][0x2ec] ;  /* 0x0000bb0015f27a20 */ /* 0x000fe20000410000 */
[----:B------:R2:W2:Y:S01]  /*78c0*/  MUFU.TANH R149, R134 ;  /* 0x0000008600957308 */ /* 0x0004a20000002400 */
[----:B------:R-:W-:Y:S02]  /*78d0*/  FMUL.FTZ R135, R34, c[0x0][0x2ec] ;  /* 0x0000bb0022877a20 */ /* 0x000fe40000410000 */
[----:B------:R-:W-:Y:S02]  /*78e0*/  FMUL.FTZ R240, R22, c[0x0][0x2ec] ;  /* 0x0000bb0016f07a20 */ /* 0x000fe40000410000 */
[----:B------:R-:W-:Y:S02]  /*78f0*/  FMUL.FTZ R244, R24, c[0x0][0x2ec] ;  /* 0x0000bb0018f47a20 */ /* 0x000fe40000410000 */
[----:B-1----:R-:W-:Y:S03]  /*7900*/  FMUL.FTZ R234, R26, c[0x0][0x2ec] ;  /* 0x0000bb001aea7a20 */ /* 0x002fe60000410000 */
[----:B------:R1:W1:Y:S01]  /*7910*/  MUFU.TANH R152, R236 ;  /* 0x000000ec00987308 */ /* 0x0002620000002400 */
[----:B-----5:R-:W-:Y:S09]  /*7920*/  FMUL.FTZ R238, R30, c[0x0][0x2ec] ;  /* 0x0000bb001eee7a20 */ /* 0x020ff20000410000 */
[----:B------:R5:W3:Y:S01]  /*7930*/  MUFU.TANH R153, R133 ;  /* 0x0000008500997308 */ /* 0x000ae20000002400 */
[----:B--2---:R-:W-:Y:S09]  /*7940*/  FMUL.FTZ R134, R35, c[0x0][0x2ec] ;  /* 0x0000bb0023867a20 */ /* 0x004ff20000410000 */
[----:B------:R2:W2:Y:S01]  /*7950*/  MUFU.TANH R150, R132 ;  /* 0x0000008400967308 */ /* 0x0004a20000002400 */
[----:B-1----:R-:W-:Y:S09]  /*7960*/  FMUL.FTZ R236, R31, c[0x0][0x2ec] ;  /* 0x0000bb001fec7a20 */ /* 0x002ff20000410000 */
[----:B------:R-:W1:Y:S01]  /*7970*/  MUFU.TANH R235, R235 ;  /* 0x000000eb00eb7308 */ /* 0x000e620000002400 */
[----:B-----5:R-:W-:Y:S09]  /*7980*/  FMUL.FTZ R133, R32, c[0x0][0x2ec] ;  /* 0x0000bb0020857a20 */ /* 0x020ff20000410000 */
[----:B------:R-:W1:Y:S01]  /*7990*/  MUFU.TANH R237, R237 ;  /* 0x000000ed00ed7308 */ /* 0x000e620000002400 */
        /* <DEDUP_REMOVED lines=22> */
.L_x_912:
[C---:B-1----:R-:W-:Y:S01]  /*7b00*/  IMAD R22, R230.reuse, -0x40, R221 ;  /* 0xffffffc0e6167824 */ /* 0x042fe200078e02dd */
[----:B------:R-:W-:Y:S01]  /*7b10*/  LDSM.16.MT88.4 R28, [R201+0xc000] ;  /* 0x00c00000c91c783b */ /* 0x000fe20000004200 */
[----:B------:R-:W-:Y:S03]  /*7b20*/  IADD3 R230, R230, -0x1, RZ ;  /* 0xffffffffe6e67810 */ /* 0x000fe60007ffe0ff */
[C---:B------:R-:W-:Y:S02]  /*7b30*/  IADD3 R20, R22.reuse, 0x8, RZ ;  /* 0x0000000816147810 */ /* 0x040fe40007ffe0ff */
[----:B------:R-:W-:Y:S02]  /*7b40*/  IADD3 R18, R22, 0x7, RZ ;  /* 0x0000000716127810 */ /* 0x000fe40007ffe0ff */
[----:B------:R-:W-:Y:S01]  /*7b50*/  ISETP.GE.AND P0, PT, R20, RZ, PT ;  /* 0x000000ff1400720c */ /* 0x000fe20003f06270 */
[----:B------:R-:W-:Y:S01]  /*7b60*/  LDSM.16.MT88.4 R164, [R204+0x11800] ;  /* 0x01180000cca4783b */ /* 0x000fe20000004200 */
[C---:B------:R-:W-:Y:S02]  /*7b70*/  IADD3 R16, R22.reuse, -0x1, RZ ;  /* 0xffffffff16107810 */ /* 0x040fe40007ffe0ff */
        /* <DEDUP_REMOVED lines=365> */
[----:B------:R-:W-:Y:S02]  /*9250*/  FFMA.FTZ R171, R2, R231, R171 ;  /* 0x000000e702ab7223 */ /* 0x000fe400000100ab */
        /* <DEDUP_REMOVED lines=137> */
.L_x_910:
[----:B------:R-:W1:Y:S01]  /*9af0*/  SHFL.BFLY PT, R3, R232, 0x2, 0x1f ;  /* 0x0c401f00e8037f89 */ /* 0x000e6200000e0000 */
[C---:B------:R-:W-:Y:S01]  /*9b00*/  ISETP.NE.AND P0, PT, R215.reuse, -0x1, PT ;  /* 0xffffffffd700780c */ /* 0x040fe20003f05270 */
[----:B------:R-:W-:Y:S01]  /*9b10*/  ULDC.64 UR4, c[0x0][0x118] ;  /* 0x0000460000047ab9 */ /* 0x000fe20000000a00 */
[----:B------:R-:W-:Y:S01]  /*9b20*/  MOV R11, 0x3f800000 ;  /* 0x3f800000000b7802 */ /* 0x000fe20000000f00 */
[----:B------:R-:W2:Y:S01]  /*9b30*/  SHFL.BFLY PT, R2, R231, 0x2, 0x1f ;  /* 0x0c401f00e7027f89 */ /* 0x000ea200000e0000 */
[----:B------:R-:W-:Y:S01]  /*9b40*/  MOV R12, 0x3f800000 ;  /* 0x3f800000000c7802 */ /* 0x000fe20000000f00 */
[----:B------:R-:W-:Y:S02]  /*9b50*/  BSSY B0, `(.L_x_914) ;  /* 0x0000149000007945 */ /* 0x000fe40003800000 */
[----:B------:R-:W3:Y:S06]  /*9b60*/  S2R R5, SR_TID.X ;  /* 0x0000000000057919 */ /* 0x000eec0000002100 */
[----:B------:R-:W-:-:S04]  /*9b70*/  @P0 IMAD.WIDE.U32 R8, R215, c[0x0][0x1e8], RZ ;  /* 0x00007a00d7080a25 */ /* 0x000fc800078e00ff */
[----:B------:R-:W-:Y:S01]  /*9b80*/  @P0 IMAD R9, R215, c[0x0][0x1ec], R9 ;  /* 0x00007b00d7090a24 */ /* 0x000fe200078e0209 */
[----:B------:R-:W-:Y:S01]  /*9b90*/  @P0 MOV R10, R8 ;  /* 0x00000008000a0202 */ /* 0x000fe20000000f00 */
[----:B-1----:R-:W-:Y:S02]  /*9ba0*/  FADD.FTZ R0, R3, R232 ;  /* 0x000000e803007221 */ /* 0x002fe40000010000 */
[----:B--2---:R-:W-:-:S03]  /*9bb0*/  FADD.FTZ R3, R2, R231 ;  /* 0x000000e702037221 */ /* 0x004fc60000010000 */
[----:B------:R-:W1:Y:S01]  /*9bc0*/  SHFL.BFLY PT, R7, R0, 0x1, 0x1f ;  /* 0x0c201f0000077f89 */ /* 0x000e6200000e0000 */
[----:B---3--:R-:W-:-:S03]  /*9bd0*/  SHF.R.S32.HI R4, RZ, 0x1f, R5 ;  /* 0x0000001fff047819 */ /* 0x008fc60000011405 */
[----:B------:R-:W2:Y:S04]  /*9be0*/  SHFL.BFLY PT, R6, R3, 0x1, 0x1f ;  /* 0x0c201f0003067f89 */ /* 0x000ea800000e0000 */
[----:B------:R-:W3:Y:S01]  /*9bf0*/  S2R R2, SR_CTAID.Y ;  /* 0x0000000000027919 */ /* 0x000ee20000002600 */
[----:B-1----:R-:W-:Y:S02]  /*9c00*/  FADD.FTZ R7, R0, R7 ;  /* 0x0000000700077221 */ /* 0x002fe40000010000 */
[----:B--2---:R-:W-:Y:S01]  /*9c10*/  FADD.FTZ R6, R3, R6 ;  /* 0x0000000603067221 */ /* 0x004fe20000010000 */
[----:B------:R-:W-:Y:S02]  /*9c20*/  LEA.HI R3, R4, R5, RZ, 0x5 ;  /* 0x0000000504037211 */ /* 0x000fe400078f28ff */
[----:B------:R-:W-:Y:S01]  /*9c30*/  FSETP.NE.FTZ.AND P5, PT, R7, RZ, PT ;  /* 0x000000ff0700720b */ /* 0x000fe20003fb5000 */
[----:B---3--:R-:W-:Y:S01]  /*9c40*/  @!P0 IMAD.WIDE.U32 R14, R2, c[0x0][0x1e0], RZ ;  /* 0x00007800020e8a25 */ /* 0x008fe200078e00ff */
[----:B------:R-:W-:-:S02]  /*9c50*/  @!P0 SHF.R.S32.HI R13, RZ, 0x1f, R2 ;  /* 0x0000001fff0d8819 */ /* 0x000fc40000011402 */
[----:B------:R-:W-:Y:S02]  /*9c60*/  LOP3.LUT R0, R3, 0xffffffe0, RZ, 0xc0, !PT ;  /* 0xffffffe003007812 */ /* 0x000fe400078ec0ff */
[----:B------:R-:W-:Y:S01]  /*9c70*/  FSETP.NE.FTZ.AND P4, PT, R6, RZ, PT ;  /* 0x000000ff0600720b */ /* 0x000fe20003f95000 */
[----:B------:R-:W-:Y:S01]  /*9c80*/  @!P0 IMAD R13, R13, c[0x0][0x1e0], RZ ;  /* 0x000078000d0d8a24 */ /* 0x000fe200078e02ff */
[----:B------:R-:W-:Y:S02]  /*9c90*/  IADD3 R0, R5, -R0, RZ ;  /* 0x8000000005007210 */ /* 0x000fe40007ffe0ff */
[----:B------:R-:W-:Y:S01]  /*9ca0*/  @!P0 MOV R10, R14 ;  /* 0x0000000e000a8202 */ /* 0x000fe20000000f00 */
[----:B------:R-:W-:Y:S01]  /*9cb0*/  @!P0 IMAD R8, R2, c[0x0][0x1e4], R13 ;  /* 0x0000790002088a24 */ /* 0x000fe200078e020d */
[----:B------:R-:W-:Y:S01]  /*9cc0*/  LOP3.LUT P6, RZ, R0, 0x3, RZ, 0xc0, !PT ;  /* 0x0000000300ff7812 */ /* 0x000fe200078cc0ff */
[----:B------:R-:W1:Y:S01]  /*9cd0*/  @P5 MUFU.RCP R11, R7 ;  /* 0x00000007000b5308 */ /* 0x000e620000001000 */
[----:B------:R-:W-:-:S02]  /*9ce0*/  LEA.HI R0, R4, R5, RZ, 0x2 ;  /* 0x0000000504007211 */ /* 0x000fc400078f10ff */
[----:B------:R-:W-:Y:S02]  /*9cf0*/  @!P0 IADD3 R9, R15, R8, RZ ;  /* 0x000000080f098210 */ /* 0x000fe40007ffe0ff */
[--C-:B------:R-:W-:Y:S02]  /*9d00*/  SHF.R.S32.HI R13, RZ, 0x2, R0.reuse ;  /* 0x00000002ff0d7819 */ /* 0x100fe40000011400 */
[----:B------:R-:W-:Y:S01]  /*9d10*/  SHF.R.S32.HI R8, RZ, 0x1f, R0 ;  /* 0x0000001fff087819 */ /* 0x000fe20000011400 */
[----:B------:R-:W2:Y:S01]  /*9d20*/  @P4 MUFU.RCP R12, R6 ;  /* 0x00000006000c4308 */ /* 0x000ea20000001000 */
[----:B------:R-:W-:Y:S02]  /*9d30*/  LOP3.LUT R0, R0, 0x3ffffffc, RZ, 0xc0, !PT ;  /* 0x3ffffffc00007812 */ /* 0x000fe400078ec0ff */
[----:B------:R-:W-:Y:S02]  /*9d40*/  LEA.HI R8, R8, R13, RZ, 0x3 ;  /* 0x0000000d08087211 */ /* 0x000fe400078f18ff */
[----:B------:R-:W-:-:S02]  /*9d50*/  SHF.R.S32.HI R3, RZ, 0x5, R3 ;  /* 0x00000005ff037819 */ /* 0x000fc40000011403 */
[----:B------:R-:W-:Y:S01]  /*9d60*/  LOP3.LUT R8, R8, 0xfffffff8, RZ, 0xc0, !PT ;  /* 0xfffffff808087812 */ /* 0x000fe200078ec0ff */
[C---:B-1----:R-:W-:Y:S01]  /*9d70*/  FMUL.FTZ R128, R11.reuse, R128 ;  /* 0x000000800b807220 */ /* 0x042fe20000410000 */
[----:B------:R-:W-:Y:S01]  /*9d80*/  IADD3 R0, -R0, R5, RZ ;  /* 0x0000000500007210 */ /* 0x000fe20007ffe1ff */
[----:B------:R-:W-:Y:S01]  /*9d90*/  FMUL.FTZ R129, R11, R129 ;  /* 0x000000810b817220 */ /* 0x000fe20000410000 */
[----:B------:R-:W-:Y:S01]  /*9da0*/  IADD3 R8, R13, -R8, RZ ;  /* 0x800000080d087210 */ /* 0x000fe20007ffe0ff */
[----:B------:R-:W-:Y:S01]  /*9db0*/  FMUL.FTZ R124, R11, R124 ;  /* 0x0000007c0b7c7220 */ /* 0x000fe20000410000 */
[----:B------:R-:W-:Y:S01]  /*9dc0*/  LEA R0, R3, R0, 0x9 ;  /* 0x0000000003007211 */ /* 0x000fe200078e48ff */
[----:B------:R-:W-:Y:S01]  /*9dd0*/  FMUL.FTZ R125, R11, R125 ;  /* 0x0000007d0b7d7220 */ /* 0x000fe20000410000 */
[C---:B------:R-:W-:Y:S01]  /*9de0*/  LOP3.LUT R14, R8.reuse, 0x1, RZ, 0xc0, !PT ;  /* 0x00000001080e7812 */ /* 0x040fe200078ec0ff */
[----:B------:R-:W-:Y:S01]  /*9df0*/  IMAD.SHL.U32 R13, R8, 0x40, RZ ;  /* 0x00000040080d7824 */ /* 0x000fe200078e00ff */
[----:B------:R-:W-:Y:S01]  /*9e00*/  F2FP.BF16.PACK_AB R128, R129, R128 ;  /* 0x000000808180723e */ /* 0x000fe200000010ff */
[C---:B------:R-:W-:Y:S01]  /*9e10*/  FMUL.FTZ R120, R11.reuse, R120 ;  /* 0x000000780b787220 */ /* 0x040fe20000410000 */
[----:B------:R-:W-:Y:S01]  /*9e20*/  ISETP.NE.U32.AND P3, PT, R14, 0x1, PT ;  /* 0x000000010e00780c */ /* 0x000fe20003f65070 */
[----:B------:R-:W-:Y:S01]  /*9e30*/  FMUL.FTZ R121, R11, R121 ;  /* 0x000000790b797220 */ /* 0x000fe20000410000 */
[----:B------:R-:W-:Y:S01]  /*9e40*/  LOP3.LUT R13, R13, 0x1c0, RZ, 0xc0, !PT ;  /* 0x000001c00d0d7812 */ /* 0x000fe200078ec0ff */
[C---:B------:R-:W-:Y:S01]  /*9e50*/  FMUL.FTZ R116, R11.reuse, R116 ;  /* 0x000000740b747220 */ /* 0x040fe20000410000 */
[----:B------:R-:W-:Y:S01]  /*9e60*/  R2P PR, R8, 0x6 ;  /* 0x0000000608007804 */ /* 0x000fe20000000000 */
[----:B------:R-:W-:Y:S01]  /*9e70*/  FMUL.FTZ R117, R11, R117 ;  /* 0x000000750b757220 */ /* 0x000fe20000410000 */
[----:B------:R-:W-:Y:S01]  /*9e80*/  LEA.HI R13, R13, R13, RZ, 0x1d ;  /* 0x0000000d0d0d7211 */ /* 0x000fe200078fe8ff */
[----:B------:R-:W-:Y:S01]  /*9e90*/  FMUL.FTZ R112, R11, R112 ;  /* 0x000000700b707220 */ /* 0x000fe20000410000 */
[----:B------:R-:W-:Y:S01]  /*9ea0*/  F2FP.BF16.PACK_AB R124, R125, R124 ;  /* 0x0000007c7d7c723e */ /* 0x000fe200000010ff */
[C---:B------:R-:W-:Y:S01]  /*9eb0*/  FMUL.FTZ R113, R11.reuse, R113 ;  /* 0x000000710b717220 */ /* 0x040fe20000410000 */
[----:B------:R-:W-:Y:S01]  /*9ec0*/  LEA R0, R0, R13, 0x1 ;  /* 0x0000000d00007211 */ /* 0x000fe200078e08ff */
[----:B------:R-:W-:Y:S01]  /*9ed0*/  FMUL.FTZ R108, R11, R108 ;  /* 0x0000006c0b6c7220 */ /* 0x000fe20000410000 */
[----:B------:R-:W-:Y:S01]  /*9ee0*/  F2FP.BF16.PACK_AB R120, R121, R120 ;  /* 0x000000787978723e */ /* 0x000fe200000010ff */
        /* <DEDUP_REMOVED lines=28> */
[----:B------:R-:W-:Y:S01]  /*a0b0*/  FMUL.FTZ R53, R11, R53 ;  /* 0x000000350b357220 */ /* 0x000fe20000410000 */
[----:B------:R-:W-:Y:S01]  /*a0c0*/  F2FP.BF16.PACK_AB R48, R49, R48 ;  /* 0x000000303130723e */ /* 0x000fe200000010ff */
[C---:B------:R-:W-:Y:S01]  /*a0d0*/  FMUL.FTZ R56, R11.reuse, R56 ;  /* 0x000000380b387220 */ /* 0x040fe20000410000 */
[----:B------:R-:W3:Y:S01]  /*a0e0*/  @P5 MUFU.LG2 R7, R7 ;  /* 0x0000000700075308 */ /* 0x000ee20000000c00 */
[----:B------:R-:W-:Y:S01]  /*a0f0*/  FMUL.FTZ R57, R11, R57 ;  /* 0x000000390b397220 */ /* 0x000fe20000410000 */
[----:B------:R-:W-:Y:S01]  /*a100*/  F2FP.BF16.PACK_AB R52, R53, R52 ;  /* 0x000000343534723e */ /* 0x000fe200000010ff */
[----:B------:R-:W-:-:S02]  /*a110*/  FMUL.FTZ R60, R11, R60 ;  /* 0x0000003c0b3c7220 */ /* 0x000fc40000410000 */
[----:B------:R-:W-:Y:S01]  /*a120*/  FMUL.FTZ R61, R11, R61 ;  /* 0x0000003d0b3d7220 */ /* 0x000fe20000410000 */
[----:B------:R-:W-:Y:S01]  /*a130*/  F2FP.BF16.PACK_AB R56, R57, R56 ;  /* 0x000000383938723e */ /* 0x000fe200000010ff */
[C---:B------:R-:W-:Y:S01]  /*a140*/  FMUL.FTZ R64, R11.reuse, R64 ;  /* 0x000000400b407220 */ /* 0x040fe20000410000 */
[----:B------:R-:W4:Y:S01]  /*a150*/  @P4 MUFU.LG2 R6, R6 ;  /* 0x0000000600064308 */ /* 0x000f220000000c00 */
[----:B------:R-:W-:Y:S01]  /*a160*/  FMUL.FTZ R65, R11, R65 ;  /* 0x000000410b417220 */ /* 0x000fe20000410000 */
[----:B------:R-:W-:Y:S01]  /*a170*/  F2FP.BF16.PACK_AB R60, R61, R60 ;  /* 0x0000003c3d3c723e */ /* 0x000fe200000010ff */
[C---:B------:R-:W-:Y:S01]  /*a180*/  FMUL.FTZ R68, R11.reuse, R68 ;  /* 0x000000440b447220 */ /* 0x040fe20000410000 */
[----:B------:R-:W5:Y:S01]  /*a190*/  S2R R61, SR_CTAID.X ;  /* 0x00000000003d7919 */ /* 0x000f620000002500 */
[----:B------:R-:W-:Y:S01]  /*a1a0*/  FMUL.FTZ R69, R11, R69 ;  /* 0x000000450b457220 */ /* 0x000fe20000410000 */
[----:B------:R-:W-:Y:S01]  /*a1b0*/  F2FP.BF16.PACK_AB R64, R65, R64 ;  /* 0x000000404140723e */ /* 0x000fe200000010ff */
[----:B------:R-:W-:-:S02]  /*a1c0*/  FMUL.FTZ R72, R11, R72 ;  /* 0x000000480b487220 */ /* 0x000fc40000410000 */
[----:B------:R-:W-:Y:S01]  /*a1d0*/  FMUL.FTZ R73, R11, R73 ;  /* 0x000000490b497220 */ /* 0x000fe20000410000 */
[----:B------:R-:W-:Y:S01]  /*a1e0*/  F2FP.BF16.PACK_AB R68, R69, R68 ;  /* 0x000000444544723e */ /* 0x000fe200000010ff */
[C---:B------:R-:W-:Y:S01]  /*a1f0*/  FMUL.FTZ R76, R11.reuse, R76 ;  /* 0x0000004c0b4c7220 */ /* 0x040fe20000410000 */
[----:B-1----:R-:W-:Y:S01]  /*a200*/  ISETP.NE.AND P1, PT, R14, RZ, PT ;  /* 0x000000ff0e00720c */ /* 0x002fe20003f25270 */
        /* <DEDUP_REMOVED lines=12> */
[----:B------:R-:W-:Y:S01]  /*a2d0*/  @P1 MOV R65, 0x1 ;  /* 0x0000000100411802 */ /* 0x000fe20000000f00 */
[----:B------:R-:W-:Y:S01]  /*a2e0*/  FMUL.FTZ R93, R11, R93 ;  /* 0x0000005d0b5d7220 */ /* 0x000fe20000410000 */
[----:B------:R-:W-:Y:S01]  /*a2f0*/  F2FP.BF16.PACK_AB R88, R89, R88 ;  /* 0x000000585958723e */ /* 0x000fe200000010ff */
[----:B------:R-:W-:-:S02]  /*a300*/  FMUL.FTZ R96, R11, R96 ;  /* 0x000000600b607220 */ /* 0x000fc40000410000 */
[----:B------:R-:W-:Y:S01]  /*a310*/  FMUL.FTZ R11, R11, R97 ;  /* 0x000000610b0b7220 */ /* 0x000fe20000410000 */
[----:B------:R-:W-:Y:S01]  /*a320*/  F2FP.BF16.PACK_AB R92, R93, R92 ;  /* 0x0000005c5d5c723e */ /* 0x000fe200000010ff */
[C---:B--2---:R-:W-:Y:S02]  /*a330*/  FMUL.FTZ R131, R12.reuse, R131 ;  /* 0x000000830c837220 */ /* 0x044fe40000410000 */
[C---:B------:R-:W-:Y:S01]  /*a340*/  FMUL.FTZ R130, R12.reuse, R130 ;  /* 0x000000820c827220 */ /* 0x040fe20000410000 */
[----:B------:R-:W-:Y:S01]  /*a350*/  F2FP.BF16.PACK_AB R96, R11, R96 ;  /* 0x000000600b60723e */ /* 0x000fe200000010ff */
[----:B------:R-:W-:Y:S01]  /*a360*/  IMAD.MOV.U32 R8, RZ, RZ, 0x40 ;  /* 0x00000040ff087424 */ /* 0x000fe200078e00ff */
[C---:B------:R-:W-:Y:S01]  /*a370*/  IADD3 R11, R13.reuse, -0x10, RZ ;  /* 0xfffffff00d0b7810 */ /* 0x040fe20007ffe0ff */
[C---:B------:R-:W-:Y:S01]  /*a380*/  FMUL.FTZ R127, R12.reuse, R127 ;  /* 0x0000007f0c7f7220 */ /* 0x040fe20000410000 */
[----:B------:R-:W-:Y:S01]  /*a390*/  @P3 IADD3 R11, R13, 0x10, RZ ;  /* 0x000000100d0b3810 */ /* 0x000fe20007ffe0ff */
[C---:B------:R-:W-:Y:S01]  /*a3a0*/  FMUL.FTZ R126, R12.reuse, R126 ;  /* 0x0000007e0c7e7220 */ /* 0x040fe20000410000 */
[----:B------:R-:W-:Y:S01]  /*a3b0*/  F2FP.BF16.PACK_AB R130, R131, R130 ;  /* 0x000000828382723e */ /* 0x000fe200000010ff */
[----:B------:R-:W-:Y:S01]  /*a3c0*/  FMUL.FTZ R123, R12, R123 ;  /* 0x0000007b0c7b7220 */ /* 0x000fe20000410000 */
[----:B------:R-:W-:Y:S01]  /*a3d0*/  SEL R8, R8, 0xffffffc0, !P2 ;  /* 0xffffffc008087807 */ /* 0x000fe20005000000 */
[C---:B------:R-:W-:Y:S01]  /*a3e0*/  FMUL.FTZ R122, R12.reuse, R122 ;  /* 0x0000007a0c7a7220 */ /* 0x040fe20000410000 */
[----:B------:R-:W-:Y:S01]  /*a3f0*/  F2FP.BF16.PACK_AB R126, R127, R126 ;  /* 0x0000007e7f7e723e */ /* 0x000fe200000010ff */
[----:B------:R-:W-:Y:S01]  /*a400*/  FMUL.FTZ R119, R12, R119 ;  /* 0x000000770c777220 */ /* 0x000fe20000410000 */
[----:B------:R-:W-:Y:S01]  /*a410*/  IADD3 R17, R0, R11, RZ ;  /* 0x0000000b00117210 */ /* 0x000fe20007ffe0ff */
        /* <DEDUP_REMOVED lines=10> */
[----:B------:R-:W-:Y:S01]  /*a4c0*/  FMUL.FTZ R107, R12, R107 ;  /* 0x0000006b0c6b7220 */ /* 0x000fe20000410000 */
[----:B------:R-:W-:Y:S01]  /*a4d0*/  IADD3 R23, R8, R11, RZ ;  /* 0x0000000b08177210 */ /* 0x000fe20007ffe0ff */
        /* <DEDUP_REMOVED lines=26> */
[----:B------:R-:W-:Y:S01]  /*a680*/  IMAD.IADD R25, R17, 0x1, R8 ;  /* 0x0000000111197824 */ /* 0x000fe200078e0208 */
        /* <DEDUP_REMOVED lines=43> */
[----:B------:R-:W-:Y:S01]  /*a940*/  FMUL.FTZ R12, R12, R98 ;  /* 0x000000620c0c7220 */ /* 0x000fe20000410000 */
[----:B------:R-:W-:Y:S01]  /*a950*/  F2FP.BF16.PACK_AB R94, R95, R94 ;  /* 0x0000005e5f5e723e */ /* 0x000fe200000010ff */
[----:B------:R-:W1:Y:S01]  /*a960*/  LDC.U8 R8, c[0x0][0x328] ;  /* 0x0000ca00ff087b82 */ /* 0x000e620000000000 */
[----:B------:R-:W-:Y:S01]  /*a970*/  STS [R11+0x2400], R42 ;  /* 0x0024002a0b007388 */ /* 0x000fe20000000800 */
[----:B------:R-:W-:-:S02]  /*a980*/  @P1 MOV R63, c[0x0][0x210] ;  /* 0x00008400003f1a02 */ /* 0x000fc40000000f00 */
[----:B------:R-:W-:Y:S01]  /*a990*/  F2FP.BF16.PACK_AB R12, R99, R12 ;  /* 0x0000000c630c723e */ /* 0x000fe200000010ff */
[----:B------:R-:W-:Y:S02]  /*a9a0*/  STS [R15+0x2000], R44 ;  /* 0x0020002c0f007388 */ /* 0x000fe40000000800 */
[----:B------:R-:W-:Y:S02]  /*a9b0*/  @P1 IMAD R63, R63, c[0x0][0x214], RZ ;  /* 0x000085003f3f1a24 */ /* 0x000fe400078e02ff */
[----:B------:R-:W-:Y:S04]  /*a9c0*/  STS [R15+0x2400], R46 ;  /* 0x0024002e0f007388 */ /* 0x000fe80000000800 */
[----:B------:R-:W-:Y:S04]  /*a9d0*/  STS [R17+0x2000], R48 ;  /* 0x0020003011007388 */ /* 0x000fe80000000800 */
[----:B------:R-:W-:Y:S04]  /*a9e0*/  STS [R17+0x2400], R50 ;  /* 0x0024003211007388 */ /* 0x000fe80000000800 */
[----:B------:R-:W-:Y:S01]  /*a9f0*/  STS [R19+0x2000], R52 ;  /* 0x0020003413007388 */ /* 0x000fe20000000800 */
[----:B-1----:R-:W-:-:S03]  /*aa00*/  ISETP.NE.AND P2, PT, R8, RZ, PT ;  /* 0x000000ff0800720c */ /* 0x002fc60003f45270 */
[----:B------:R-:W-:Y:S01]  /*aa10*/  STS [R19+0x2400], R54 ;  /* 0x0024003613007388 */ /* 0x000fe20000000800 */
[----:B------:R-:W-:Y:S02]  /*aa20*/  @!P1 MOV R8, c[0x0][0x214] ;  /* 0x0000850000089a02 */ /* 0x000fe40000000f00 */
[----:B------:R-:W-:Y:S01]  /*aa30*/  ISETP.NE.OR P3, PT, R14, RZ, !P2 ;  /* 0x000000ff0e00720c */ /* 0x000fe20005765670 */
[----:B------:R-:W-:Y:S01]  /*aa40*/  STS [R23+0x2000], R56 ;  /* 0x0020003817007388 */ /* 0x000fe20000000800 */
[----:B------:R-:W-:-:S03]  /*aa50*/  @!P1 SEL R63, R8, c[0x0][0x234], !P2 ;  /* 0x00008d00083f9a07 */ /* 0x000fc60005000000 */
[----:B------:R-:W-:Y:S02]  /*aa60*/  STS [R23+0x2400], R58 ;  /* 0x0024003a17007388 */ /* 0x000fe40000000800 */
[----:B------:R-:W-:Y:S02]  /*aa70*/  @!P1 IMAD R65, R63, c[0x0][0x1c0], RZ ;  /* 0x000070003f419a24 */ /* 0x000fe400078e02ff */
[----:B------:R-:W-:Y:S02]  /*aa80*/  STS [R21+0x2000], R60 ;  /* 0x0020003c15007388 */ /* 0x000fe40000000800 */
[C---:B------:R-:W-:Y:S02]  /*aa90*/  IMAD R65, R2.reuse, R65, RZ ;  /* 0x0000004102417224 */ /* 0x040fe400078e02ff */
[----:B------:R1:W-:Y:S03]  /*aaa0*/  STS [R21+0x2400], R62 ;  /* 0x0024003e15007388 */ /* 0x0003e60000000800 */
[----:B------:R-:W-:Y:S01]  /*aab0*/  SEL R65, R65, RZ, P3 ;  /* 0x000000ff41417207 */ /* 0x000fe20001800000 */
[----:B------:R2:W-:Y:S04]  /*aac0*/  STS [R25+0x2000], R64 ;  /* 0x0020004019007388 */ /* 0x0005e80000000800 */
[----:B------:R3:W-:Y:S04]  /*aad0*/  STS [R25+0x2400], R66 ;  /* 0x0024004219007388 */ /* 0x0007e80000000800 */
[----:B------:R4:W-:Y:S04]  /*aae0*/  STS [R13+0x4000], R68 ;  /* 0x004000440d007388 */ /* 0x0009e80000000800 */
[----:B------:R-:W-:Y:S04]  /*aaf0*/  STS [R13+0x4400], R70 ;  /* 0x004400460d007388 */ /* 0x000fe80000000800 */
[----:B------:R-:W-:Y:S04]  /*ab00*/  STS [R11+0x4000], R72 ;  /* 0x004000480b007388 */ /* 0x000fe80000000800 */
[----:B------:R5:W-:Y:S01]  /*ab10*/  STS [R11+0x4400], R74 ;  /* 0x0044004a0b007388 */ /* 0x000be20000000800 */
[----:B-1----:R-:W-:-:S03]  /*ab20*/  @!P3 IMAD R62, R2, c[0x0][0x214], RZ ;  /* 0x00008500023eba24 */ /* 0x002fc600078e02ff */
[----:B------:R1:W-:Y:S01]  /*ab30*/  STS [R15+0x4000], R76 ;  /* 0x0040004c0f007388 */ /* 0x0003e20000000800 */
[----:B--2---:R-:W-:Y:S02]  /*ab40*/  SHF.R.S32.HI R64, RZ, 0x1f, R3 ;  /* 0x0000001fff407819 */ /* 0x004fe40000011403 */
[----:B------:R-:W-:Y:S01]  /*ab50*/  @!P3 SEL R62, R62, R215, !P0 ;  /* 0x000000d73e3eb207 */ /* 0x000fe20004000000 */
[----:B------:R1:W-:Y:S01]  /*ab60*/  STS [R15+0x4400], R78 ;  /* 0x0044004e0f007388 */ /* 0x0003e20000000800 */
[----:B------:R-:W-:Y:S01]  /*ab70*/  LEA.HI R64, R64, R3, RZ, 0x2 ;  /* 0x0000000340407211 */ /* 0x000fe200078f10ff */
[----:B---3--:R-:W-:Y:S02]  /*ab80*/  @P5 FMUL.FTZ R66, R7, 0.69314718246459960938 ;  /* 0x3f31721807425820 */ /* 0x008fe40000410000 */
[----:B------:R1:W-:Y:S01]  /*ab90*/  STS [R17+0x4000], R80 ;  /* 0x0040005011007388 */ /* 0x0003e20000000800 */
[----:B----4-:R-:W-:Y:S01]  /*aba0*/  CS2R R68, SRZ ;  /* 0x0000000000447805 */ /* 0x010fe2000001ff00 */
[----:B------:R-:W-:Y:S01]  /*abb0*/  LOP3.LUT R64, R64, 0xffffffc, RZ, 0xc0, !PT ;  /* 0x0ffffffc40407812 */ /* 0x000fe200078ec0ff */
[----:B------:R-:W-:Y:S01]  /*abc0*/  @P4 FMUL.FTZ R7, R6, 0.69314718246459960938 ;  /* 0x3f31721806074820 */ /* 0x000fe20000410000 */
[----:B------:R1:W-:Y:S01]  /*abd0*/  STS [R17+0x4400], R82 ;  /* 0x0044005211007388 */ /* 0x0003e20000000800 */
[----:B------:R-:W-:-:S02]  /*abe0*/  @!P3 MOV R68, R62 ;  /* 0x0000003e0044b202 */ /* 0x000fc40000000f00 */
[----:B------:R-:W-:Y:S01]  /*abf0*/  @!P3 SHF.R.S32.HI R69, RZ, 0x1f, R62 ;  /* 0x0000001fff45b819 */ /* 0x000fe2000001143e */
[----:B------:R1:W-:Y:S01]  /*ac00*/  STS [R19+0x4000], R84 ;  /* 0x0040005413007388 */ /* 0x0003e20000000800 */
[----:B------:R-:W-:Y:S02]  /*ac10*/  IADD3 R64, R3, -R64, RZ ;  /* 0x8000004003407210 */ /* 0x000fe40007ffe0ff */
[----:B------:R-:W-:Y:S01]  /*ac20*/  MOV R3, 0x7f800000 ;  /* 0x7f80000000037802 */ /* 0x000fe20000000f00 */
[----:B------:R1:W-:Y:S01]  /*ac30*/  STS [R19+0x4400], R86 ;  /* 0x0044005613007388 */ /* 0x0003e20000000800 */
[----:B------:R-:W-:Y:S01]  /*ac40*/  MOV R62, 0x7f800000 ;  /* 0x7f800000003e7802 */ /* 0x000fe20000000f00 */
[----:B------:R-:W-:Y:S02]  /*ac50*/  @P5 FFMA.FTZ R3, R133, c[0x0][0x238], R66 ;  /* 0x00008e0085035a23 */ /* 0x000fe40000010042 */
[----:B------:R1:W-:Y:S01]  /*ac60*/  STS [R23+0x4000], R88 ;  /* 0x0040005817007388 */ /* 0x0003e20000000800 */
[----:B------:R-:W-:-:S03]  /*ac70*/  @P4 FFMA.FTZ R62, R132, c[0x0][0x238], R7 ;  /* 0x00008e00843e4a23 */ /* 0x000fc60000010007 */
[----:B------:R1:W-:Y:S04]  /*ac80*/  STS [R23+0x4400], R90 ;  /* 0x0044005a17007388 */ /* 0x0003e80000000800 */
[----:B------:R1:W-:Y:S04]  /*ac90*/  STS [R21+0x4000], R92 ;  /* 0x0040005c15007388 */ /* 0x0003e80000000800 */
[----:B------:R1:W-:Y:S04]  /*aca0*/  STS [R21+0x4400], R94 ;  /* 0x0044005e15007388 */ /* 0x0003e80000000800 */
[----:B------:R1:W-:Y:S04]  /*acb0*/  STS [R25+0x4000], R96 ;  /* 0x0040006019007388 */ /* 0x0003e80000000800 */
[----:B------:R1:W-:Y:S04]  /*acc0*/  STS [R25+0x4400], R12 ;  /* 0x0044000c19007388 */ /* 0x0003e80000000800 */
[----:B------:R-:W5:Y:S04]  /*acd0*/  S2R R0, SR_TID.X ;  /* 0x0000000000007919 */ /* 0x000f680000002100 */
[----:B------:R-:W-:Y:S06]  /*ace0*/  BAR.SYNC.DEFER_BLOCKING 0x0 ;  /* 0x0000000000007b1d */ /* 0x000fec0000010000 */
[----:B------:R-:W2:Y:S01]  /*acf0*/  S2R R60, SR_CTAID.Z ;  /* 0x00000000003c7919 */ /* 0x000ea20000002700 */
[----:B-----5:R-:W-:-:S03]  /*ad00*/  SHF.R.S32.HI R11, RZ, 0x1f, R0 ;  /* 0x0000001fff0b7819 */ /* 0x020fc60000011400 */
[----:B------:R1:W3:Y:S01]  /*ad10*/  LDS.128 R52, [R217] ;  /* 0x00000000d9347984 */ /* 0x0002e20000000c00 */
[----:B------:R-:W-:-:S03]  /*ad20*/  LEA.HI R8, R11, R0, RZ, 0x5 ;  /* 0x000000000b087211 */ /* 0x000fc600078f28ff */
[----:B------:R1:W4:Y:S01]  /*ad30*/  LDS.128 R48, [R217+0x800] ;  /* 0x00080000d9307984 */ /* 0x0003220000000c00 */
[----:B------:R-:W-:Y:S01]  /*ad40*/  LOP3.LUT R67, R8, 0xffffffe0, RZ, 0xc0, !PT ;  /* 0xffffffe008437812 */ /* 0x000fe200078ec0ff */
[----:B--2---:R-:W-:Y:S01]  /*ad50*/  IMAD R65, R60, R63, R65 ;  /* 0x0000003f3c417224 */ /* 0x004fe200078e0241 */
[----:B------:R-:W-:Y:S01]  /*ad60*/  @P1 MOV R8, c[0x0][0x210] ;  /* 0x0000840000081a02 */ /* 0x000fe20000000f00 */
[----:B------:R1:W2:Y:S01]  /*ad70*/  LDS.128 R44, [R217+0x1000] ;  /* 0x00100000d92c7984 */ /* 0x0002a20000000c00 */
[----:B------:R-:W-:Y:S01]  /*ad80*/  IADD3 R2, R0, -R67, RZ ;  /* 0x8000004300027210 */ /* 0x000fe20007ffe0ff */
[----:B------:R-:W-:Y:S02]  /*ad90*/  @!P1 IMAD.MOV.U32 R8, RZ, RZ, 0x1 ;  /* 0x00000001ff089424 */ /* 0x000fe400078e00ff */
[----:B------:R1:W1:Y:S01]  /*ada0*/  LDS.128 R40, [R217+0x1800] ;  /* 0x00180000d9287984 */ /* 0x0002620000000c00 */
[----:B------:R-:W-:-:S03]  /*adb0*/  SHF.R.S32.HI R67, RZ, 0x1f, R2 ;  /* 0x0000001fff437819 */ /* 0x000fc60000011402 */
[----:B------:R1:W1:Y:S01]  /*adc0*/  LDS.128 R36, [R217+0x2000] ;  /* 0x00200000d9247984 */ /* 0x0002620000000c00 */
[----:B------:R-:W-:Y:S01]  /*add0*/  LEA.HI R67, R67, R2, RZ, 0x2 ;  /* 0x0000000243437211 */ /* 0x000fe200078f10ff */
[----:B------:R-:W-:Y:S02]  /*ade0*/  IMAD R2, R61, R8, RZ ;  /* 0x000000083d027224 */ /* 0x000fe400078e02ff */
[----:B------:R1:W1:Y:S01]  /*adf0*/  LDS.128 R32, [R217+0x2800] ;  /* 0x00280000d9207984 */ /* 0x0002620000000c00 */
        /* <DEDUP_REMOVED lines=14> */
[----:B---34-:R-:W-:Y:S01]  /*aee0*/  IMAD R64, R61, -0x40, R220 ;  /* 0xffffffc03d407824 */ /* 0x018fe200078e02dc */
        /* <DEDUP_REMOVED lines=15> */
.L_x_915:
[----:B---34-:R-:W-:Y:S05]  /*afe0*/  BSYNC B0 ;  /* 0x0000000000007941 */ /* 0x018fea0003800000 */
.L_x_914:
        /* <DEDUP_REMOVED lines=15> */
[----:B-1----:R-:W-:-:S04]  /*b0e0*/  IMAD.WIDE R216, R216, 0x40, R6 ;  /* 0x00000040d8d87825 */ /* 0x002fc800078e0206 */
        /* <DEDUP_REMOVED lines=15> */
.L_x_917:
[----:B------:R-:W-:Y:S05]  /*b1e0*/  BSYNC B0 ;  /* 0x0000000000007941 */ /* 0x000fea0003800000 */
.L_x_916:
[----:B------:R-:W-:Y:S01]  /*b1f0*/  LEA.HI.SX32 R0, R4, 0x10, 0x1d ;  /* 0x0000001004007811 */ /* 0x000fe200078feaff */
        /* <DEDUP_REMOVED lines=19> */
.L_x_919:
[----:B------:R-:W-:Y:S05]  /*b330*/  BSYNC B0 ;  /* 0x0000000000007941 */ /* 0x000fea0003800000 */
.L_x_918:
        /* <DEDUP_REMOVED lines=17> */
[----:B--2---:R1:W-:Y:S04]  /*b450*/  @!P2 STG.E.128 [R2.64], R44 ;  /* 0x0000002c0200a986 */ /* 0x0043e8000c101d04 */
[----:B------:R1:W-:Y:S04]  /*b460*/  @!P1 STG.E.128 [R2.64+0x80], R28 ;  /* 0x0000801c02009986 */ /* 0x0003e8000c101d04 */
[----:B------:R1:W-:Y:S02]  /*b470*/  @!P0 STG.E.128 [R2.64+0x100], R12 ;  /* 0x0001000c02008986 */ /* 0x0003e4000c101d04 */
.L_x_921:
[----:B------:R-:W-:Y:S05]  /*b480*/  BSYNC B0 ;  /* 0x0000000000007941 */ /* 0x000fea0003800000 */
.L_x_920:
        /* <DEDUP_REMOVED lines=21> */
.L_x_880:
[----:B------:R-:W1:Y:S01]  /*b5e0*/  LDC.U8 R3, c[0x0][0x329] ;  /* 0x0000ca40ff037b82 */ /* 0x000e620000000000 */
[----:B------:R-:W2:Y:S01]  /*b5f0*/  S2R R0, SR_TID.X ;  /* 0x0000000000007919 */ /* 0x000ea20000002100 */
[----:B------:R-:W-:Y:S01]  /*b600*/  ISETP.NE.AND P3, PT, R215, -0x1, PT ;  /* 0xffffffffd700780c */ /* 0x000fe20003f65270 */
[----:B------:R-:W-:Y:S01]  /*b610*/  ULDC.64 UR4, c[0x0][0x118] ;  /* 0x0000460000047ab9 */ /* 0x000fe20000000a00 */
[----:B------:R-:W-:Y:S01]  /*b620*/  IADD3 R220, -R81, R220, RZ ;  /* 0x000000dc51dc7210 */ /* 0x000fe20007ffe1ff */
[----:B------:R-:W-:Y:S03]  /*b630*/  BSSY B0, `(.L_x_922) ;  /* 0x0000042000007945 */ /* 0x000fe60003800000 */
        /* <DEDUP_REMOVED lines=18> */
[----:B------:R-:W-:Y:S01]  /*b760*/  @!P3 IMAD R2, R16, c[0x0][0x1e4], R9 ;  /* 0x000079001002ba24 */ /* 0x000fe200078e0209 */
[----:B------:R-:W-:Y:S01]  /*b770*/  ISETP.NE.OR P0, PT, R215, -0x1, P2 ;  /* 0xffffffffd700780c */ /* 0x000fe20001705670 */
[----:B------:R-:W-:Y:S01]  /*b780*/  IMAD.IADD R0, R0, 0x1, -R5 ;  /* 0x0000000100007824 */ /* 0x000fe200078e0a05 */
[----:B------:R-:W-:Y:S01]  /*b790*/  SHF.R.S32.HI R5, RZ, 0x1f, R24 ;  /* 0x0000001fff057819 */ /* 0x000fe20000011418 */
[----:B------:R-:W-:-:S02]  /*b7a0*/  @!P1 IMAD R7, R8, c[0x0][0x1c0], RZ ;  /* 0x0000700008079a24 */ /* 0x000fc400078e02ff */
[----:B------:R-:W-:Y:S02]  /*b7b0*/  @P3 IMAD R3, R215, c[0x0][0x1ec], R11 ;  /* 0x00007b00d7033a24 */ /* 0x000fe400078e020b */
[----:B------:R-:W-:Y:S02]  /*b7c0*/  @!P3 IMAD.IADD R3, R13, 0x1, R2 ;  /* 0x000000010d03b824 */ /* 0x000fe400078e0202 */
[----:B------:R-:W-:Y:S01]  /*b7d0*/  IMAD.SHL.U32 R2, R0, 0x8, RZ ;  /* 0x0000000800027824 */ /* 0x000fe200078e00ff */
[----:B------:R-:W-:Y:S01]  /*b7e0*/  CS2R R12, SRZ ;  /* 0x00000000000c7805 */ /* 0x000fe2000001ff00 */
[C---:B------:R-:W-:Y:S02]  /*b7f0*/  IMAD R7, R16.reuse, R7, RZ ;  /* 0x0000000710077224 */ /* 0x040fe400078e02ff */
[----:B------:R-:W-:Y:S01]  /*b800*/  @!P0 IMAD R215, R16, c[0x0][0x214], RZ ;  /* 0x0000850010d78a24 */ /* 0x000fe200078e02ff */
[----:B------:R-:W-:Y:S01]  /*b810*/  IADD3 R10, P0, R2, R10, RZ ;  /* 0x0000000a020a7210 */ /* 0x000fe20007f1e0ff */
[----:B------:R-:W-:Y:S01]  /*b820*/  @P1 IMAD.MOV.U32 R4, RZ, RZ, c[0x0][0x210] ;  /* 0x00008400ff041624 */ /* 0x000fe200078e00ff */
[----:B------:R-:W-:Y:S01]  /*b830*/  SEL R7, R7, RZ, P2 ;  /* 0x000000ff07077207 */ /* 0x000fe20001000000 */
[----:B------:R-:W-:Y:S01]  /*b840*/  IMAD R5, R5, c[0x0][0x1f0], RZ ;  /* 0x00007c0005057a24 */ /* 0x000fe200078e02ff */
[----:B------:R-:W-:Y:S01]  /*b850*/  @!P2 SHF.R.S32.HI R13, RZ, 0x1f, R215 ;  /* 0x0000001fff0da819 */ /* 0x000fe200000114d7 */
[----:B------:R-:W-:Y:S01]  /*b860*/  @!P1 IMAD.MOV.U32 R4, RZ, RZ, 0x1 ;  /* 0x00000001ff049424 */ /* 0x000fe200078e00ff */
[----:B------:R-:W-:Y:S01]  /*b870*/  @!P2 MOV R12, R215 ;  /* 0x000000d7000ca202 */ /* 0x000fe20000000f00 */
[----:B------:R-:W-:Y:S01]  /*b880*/  IMAD R8, R24, R8, R7 ;  /* 0x0000000818087224 */ /* 0x000fe200078e0207 */
[----:B------:R-:W-:-:S02]  /*b890*/  ISETP.GE.AND P2, PT, R6, R220, PT ;  /* 0x000000dc0600720c */ /* 0x000fc40003f46270 */
        /* <DEDUP_REMOVED lines=27> */
.L_x_923:
[----:B------:R-:W-:Y:S05]  /*ba50*/  BSYNC B0 ;  /* 0x0000000000007941 */ /* 0x000fea0003800000 */
.L_x_922:
        /* <DEDUP_REMOVED lines=20> */
.L_x_925:
[----:B------:R-:W-:Y:S05]  /*bba0*/  BSYNC B0 ;  /* 0x0000000000007941 */ /* 0x000fea0003800000 */
.L_x_924:
        /* <DEDUP_REMOVED lines=20> */
.L_x_927:
[----:B------:R-:W-:Y:S05]  /*bcf0*/  BSYNC B0 ;  /* 0x0000000000007941 */ /* 0x000fea0003800000 */
.L_x_926:
        /* <DEDUP_REMOVED lines=19> */
.L_x_929:
[----:B------:R-:W-:Y:S05]  /*be30*/  BSYNC B0 ;  /* 0x0000000000007941 */ /* 0x000fea0003800000 */
.L_x_928:
        /* <DEDUP_REMOVED lines=35> */
.L_x_930:
        /* <DEDUP_REMOVED lines=9> */
.L_x_1294:


//--------------------- .text._ZN5flash16flash_fwd_kernelI23Flash_fwd_kernel_traitsILi192ELi64ELi64ELi4ELb0ELb0EN7cutlass10bfloat16_tE19Flash_kernel_traitsILi192ELi64ELi64ELi4ES3_EELb1ELb0ELb1ELb0ELb0ELb1ELb0ELb0EEEvNS_16Flash_fwd_paramsE --------------------------
	.section	.text._ZN5flash16flash_fwd_kernelI23Flash_fwd_kernel_traitsILi192ELi64ELi64ELi4ELb0ELb0EN7cutlass10bfloat16_tE19Flash_kernel_traitsILi192ELi64ELi64ELi4ES3_EELb1ELb0ELb1ELb0ELb0ELb1ELb0ELb0EEEvNS_16Flash_fwd_paramsE,"ax",@progbits
	.sectioninfo	@"SHI_REGISTERS=252"
	.align	128
        .global         _ZN5flash16flash_fwd_kernelI23Flash_fwd_kernel_traitsILi192ELi64ELi64ELi4ELb0ELb0EN7cutlass10bfloat16_tE19Flash_kernel_traitsILi192ELi64ELi64ELi4ES3_EELb1ELb0ELb1ELb0ELb0ELb1ELb0ELb0EEEvNS_16Flash_fwd_paramsE
        .type           _ZN5flash16flash_fwd_kernelI23Flash_fwd_kernel_traitsILi192ELi64ELi64ELi4ELb0ELb0EN7cutlass10bfloat16_tE19Flash_kernel_traitsILi192ELi64ELi64ELi4ES3_EELb1ELb0ELb1ELb0ELb0ELb1ELb0ELb0EEEvNS_16Flash_fwd_paramsE,@function
        .size           _ZN5flash16flash_fwd_kernelI23Flash_fwd_kernel_traitsILi192ELi64ELi64ELi4ELb0ELb0EN7cutlass10bfloat16_tE19Flash_kernel_traitsILi192ELi64ELi64ELi4ES3_EELb1ELb0ELb1ELb0ELb0ELb1ELb0ELb0EEEvNS_16Flash_fwd_paramsE,(.L_x_1295 - _ZN5flash16flash_fwd_kernelI23Flash_fwd_kernel_traitsILi192ELi64ELi64ELi4ELb0ELb0EN7cutlass10bfloat16_tE19Flash_kernel_traitsILi192ELi64ELi64ELi4ES3_EELb1ELb0ELb1ELb0ELb0ELb1ELb0ELb0EEEvNS_16Flash_fwd_paramsE)
        .other          _ZN5flash16flash_fwd_kernelI23Flash_fwd_kernel_traitsILi192ELi64ELi64ELi4ELb0ELb0EN7cutlass10bfloat16_tE19Flash_kernel_traitsILi192ELi64ELi64ELi4ES3_EELb1ELb0ELb1ELb0ELb0ELb1ELb0ELb0EEEvNS_16Flash_fwd_paramsE,@"STO_CUDA_ENTRY STV_DEFAULT"
_ZN5flash16flash_fwd_kernelI23Flash_fwd_kernel_traitsILi192ELi64ELi64ELi4ELb0ELb0EN7cutlass10bfloat16_tE19Flash_kernel_traitsILi192ELi64ELi64ELi4ES3_EELb1ELb0ELb1ELb0ELb0ELb1ELb0ELb0EEEvNS_16Flash_fwd_paramsE:
.text._ZN5flash16flash_fwd_kernelI23Flash_fwd_kernel_traitsILi192ELi64ELi64ELi4ELb0ELb0EN7cutlass10bfloat16_tE19Flash_kernel_traitsILi192ELi64ELi64ELi4ES3_EELb1ELb0ELb1ELb0ELb0ELb1ELb0ELb0EEEvNS_16Flash_fwd_paramsE:
        /* <DEDUP_REMOVED lines=19> */
[----:B------:R-:W-:Y:S01]  /*0130*/  UISETP.NE.AND.EX UP1, UPT, URZ, UR5, UPT, UP1 ;  /* 0x000000053f00728c */ /* 0x000fe2000bf25310 */
[----:B------:R-:W1:Y:S01]  /*0140*/  S2UR UR8, SR_CTAID.Z ;  /* 0x00000000000879c3 */ /* 0x000e620000002700 */
[----:B------:R-:W-:Y:S02]  /*0150*/  UMOV UR7, 0x4 ;  /* 0x0000000400077882 */ /* 0x000fe40000000000 */
        /* <DEDUP_REMOVED lines=34> */
[----:B------:R-:W4:Y:S04]  /*0380*/  @P1 LDG.E R7, [R10.64] ;  /* 0x0000000e0a071981 */ /* 0x000f28000c1e1900 */
[----:B------:R-:W5:Y:S01]  /*0390*/  @!P2 LDG.E R0, [R2.64] ;  /* 0x0000000e0200a981 */ /* 0x000f62000c1e1900 */
[----:B------:R-:W-:Y:S01]  /*03a0*/  UMOV UR12, 0xffffffff ;  /* 0xffffffff000c7882 */ /* 0x000fe20000000000 */
[----:B------:R-:W-:Y:S01]  /*03b0*/  SHF.R.S32.HI R6, RZ, 0x1f, R87 ;  /* 0x0000001fff067819 */ /* 0x000fe20000011457 */
[----:B------:R-:W-:Y:S02]  /*03c0*/  UMOV UR19, 0xffffffff ;  /* 0xffffffff00137882 */ /* 0x000fe40000000000 */
[----:B------:R-:W-:Y:S01]  /*03d0*/  ULDC UR4, c[0x0][0x1c0] ;  /* 0x0000700000047ab9 */ /* 0x000fe20000000800 */
[----:B------:R-:W-:Y:S01]  /*03e0*/  LEA.HI R86, R6, R87, RZ, 0x5 ;  /* 0x0000005706567211 */ /* 0x000fe200078f28ff */
[----:B------:R-:W-:-:S02]  /*03f0*/  UIMAD UR4, UR9, UR4, UR8 ;  /* 0x00000004090472a4 */ /* 0x000fc4000f8e0208 */
[----:B------:R-:W-:Y:S01]  /*0400*/  UMOV UR18, URZ ;  /* 0x0000003f00127c82 */ /* 0x000fe20008000000 */
[----:B------:R-:W-:Y:S01]  /*0410*/  LOP3.LUT R88, R86, 0xffffffe0, RZ, 0xc0, !PT ;  /* 0xffffffe056587812 */ /* 0x000fe200078ec0ff */
[----:B------:R-:W-:-:S04]  /*0420*/  USHF.L.U32 UR5, UR4, 0x5, URZ ;  /* 0x0000000504057899 */ /* 0x000fc8000800063f */
[----:B------:R-:W-:Y:S01]  /*0430*/  IMAD.IADD R88, R87, 0x1, -R88 ;  /* 0x0000000157587824 */ /* 0x000fe200078e0a58 */
[----:B------:R-:W-:Y:S01]  /*0440*/  USHF.R.S32.HI UR4, URZ, 0x1f, UR5 ;  /* 0x0000001f3f047899 */ /* 0x000fe20008011405 */
        /* <DEDUP_REMOVED lines=19> */
.L_x_931:
[----:B------:R-:W-:Y:S02]  /*0580*/  ULDC UR6, c[0x0][0x218] ;  /* 0x0000860000067ab9 */ /* 0x000fe40000000800 */
.L_x_932:
        /* <DEDUP_REMOVED lines=25> */
[----:B------:R-:W-:Y:S02]  /*0720*/  UIADD3 UR7, UR17, 0x3f, URZ ;  /* 0x0000003f11077890 */ /* 0x000fe4000fffe03f */
[----:B------:R-:W-:-:S02]  /*0730*/  UIADD3 UR11, UR6, -UR11, URZ ;  /* 0x8000000b060b7290 */ /* 0x000fc4000fffe03f */
        /* <DEDUP_REMOVED lines=19> */
[----:B------:R-:W-:Y:S01]  /*0870*/  ULDC.64 UR4, c[0x0][0x1e0] ;  /* 0x0000780000047ab9 */ /* 0x000fe20000000a00 */
[----:B------:R-:W1:Y:S01]  /*0880*/  S2R R6, SR_CTAID.Z ;  /* 0x0000000000067919 */ /* 0x000e620000002700 */
[----:B------:R-:W-:Y:S01]  /*0890*/  ULDC.U8 UR18, c[0x0][0x328] ;  /* 0x0000ca0000127ab9 */ /* 0x000fe20000000000 */
[----:B------:R-:W-:Y:S01]  /*08a0*/  LOP3.LUT R0, R10, 0x1ffffff8, RZ, 0xc0, !PT ;  /* 0x1ffffff80a007812 */ /* 0x000fe200078ec0ff */
[----:B------:R-:W-:Y:S01]  /*08b0*/  ULDC.64 UR6, c[0x0][0x1e8] ;  /* 0x00007a0000067ab9 */ /* 0x000fe20000000a00 */
[----:B------:R-:W2:Y:S01]  /*08c0*/  S2R R13, SR_CTAID.X ;  /* 0x00000000000d7919 */ /* 0x000ea20000002500 */
[----:B------:R-:W-:Y:S01]  /*08d0*/  UISETP.NE.AND UP3, UPT, UR18, URZ, UPT ;  /* 0x0000003f1200728c */ /* 0x000fe2000bf65270 */
[----:B------:R-:W-:Y:S01]  /*08e0*/  SHF.R.S32.HI R10, RZ, 0x3, R10 ;  /* 0x00000003ff0a7819 */ /* 0x000fe2000001140a */
[----:B------:R-:W-:Y:S01]  /*08f0*/  USHF.R.S32.HI UR20, URZ, 0x1f, UR8 ;  /* 0x0000001f3f147899 */ /* 0x000fe20008011408 */
[----:B------:R-:W-:Y:S01]  /*0900*/  IMAD.IADD R0, R87, 0x1, -R0 ;  /* 0x0000000157007824 */ /* 0x000fe200078e0a00 */
[----:B------:R-:W-:Y:S01]  /*0910*/  @!UP0 USHF.R.S32.HI UR19, URZ, 0x1f, UR9 ;  /* 0x0000001f3f138899 */ /* 0x000fe20008011409 */
[----:B------:R-:W-:Y:S01]  /*0920*/  SHF.R.S32.HI R11, RZ, 0x1f, R10 ;  /* 0x0000001fff0b7819 */ /* 0x000fe2000001140a */
[----:B------:R-:W-:Y:S01]  /*0930*/  @!UP0 UIMAD.WIDE.U32 UR22, UR9, UR4, URZ ;  /* 0x00000004091682a5 */ /* 0x000fe2000f8e003f */
[----:B------:R-:W-:Y:S01]  /*0940*/  IMAD.SHL.U32 R0, R0, 0x8, RZ ;  /* 0x0000000800007824 */ /* 0x000fe200078e00ff */
[----:B------:R-:W-:Y:S01]  /*0950*/  @!UP0 UIMAD UR19, UR19, UR4, URZ ;  /* 0x00000004131382a4 */ /* 0x000fe2000f8e023f */
[----:B------:R-:W-:Y:S01]  /*0960*/  BSSY B0, `(.L_x_934) ;  /* 0x0000038000007945 */ /* 0x000fe20003800000 */
[----:B------:R-:W-:-:S02]  /*0970*/  @UP0 UIMAD.WIDE.U32 UR10, UR12, UR6, URZ ;  /* 0x000000060c0a02a5 */ /* 0x000fc4000f8e003f */
[----:B------:R-:W-:Y:S02]  /*0980*/  ULDC.U8 UR4, c[0x0][0x329] ;  /* 0x0000ca4000047ab9 */ /* 0x000fe40000000000 */
[----:B------:R-:W-:Y:S02]  /*0990*/  UISETP.NE.AND UP2, UPT, UR4, URZ, UPT ;  /* 0x0000003f0400728c */ /* 0x000fe4000bf45270 */
[----:B------:R-:W-:Y:S02]  /*09a0*/  @!UP0 UIMAD UR19, UR9, UR5, UR19 ;  /* 0x00000005091382a4 */ /* 0x000fe4000f8e0213 */
[----:B------:R-:W-:Y:S02]  /*09b0*/  UISETP.EQ.AND UP3, UPT, UR4, URZ, UP3 ;  /* 0x0000003f0400728c */ /* 0x000fe40009f62270 */
[----:B------:R-:W-:Y:S02]  /*09c0*/  @UP0 UIMAD UR7, UR12, UR7, UR11 ;  /* 0x000000070c0702a4 */ /* 0x000fe4000f8e020b */
[----:B------:R-:W-:Y:S01]  /*09d0*/  ULDC.64 UR4, c[0x0][0x1f0] ;  /* 0x00007c0000047ab9 */ /* 0x000fe20000000a00 */
[----:B--2---:R-:W-:Y:S01]  /*09e0*/  IMAD.WIDE R12, R13, 0x40, R10 ;  /* 0x000000400d0c7825 */ /* 0x004fe200078e020a */
[----:B------:R-:W-:-:S02]  /*09f0*/  UIMAD UR4, UR20, UR4, URZ ;  /* 0x00000004140472a4 */ /* 0x000fc4000f8e023f */
[----:B------:R-:W-:Y:S02]  /*0a00*/  @!UP2 UISETP.NE.AND UP1, UPT, UR18, URZ, UPT ;  /* 0x0000003f1200a28c */ /* 0x000fe4000bf25270 */
[----:B------:R-:W-:Y:S02]  /*0a10*/  @UP0 UMOV UR20, UR10 ;  /* 0x0000000a00140c82 */ /* 0x000fe40008000000 */
[----:B------:R-:W-:Y:S02]  /*0a20*/  ULDC UR17, c[0x0][0x214] ;  /* 0x0000850000117ab9 */ /* 0x000fe40000000800 */
[----:B------:R-:W-:Y:S02]  /*0a30*/  @UP2 ULDC UR10, c[0x0][0x210] ;  /* 0x00008400000a2ab9 */ /* 0x000fe40000000800 */
[----:B------:R-:W-:Y:S02]  /*0a40*/  ULDC UR11, c[0x0][0x234] ;  /* 0x00008d00000b7ab9 */ /* 0x000fe40000000800 */
[----:B------:R-:W-:-:S02]  /*0a50*/  @UP2 UIMAD UR10, UR10, UR17, URZ ;  /* 0x000000110a0a22a4 */ /* 0x000fc4000f8e023f */
[----:B------:R-:W-:Y:S02]  /*0a60*/  @!UP2 USEL UR10, UR17, UR11, !UP1 ;  /* 0x0000000b110aa287 */ /* 0x000fe4000c800000 */
[----:B------:R-:W-:Y:S02]  /*0a70*/  ULDC UR6, c[0x0][0x1c0] ;  /* 0x0000700000067ab9 */ /* 0x000fe40000000800 */
[----:B------:R-:W-:Y:S02]  /*0a80*/  @UP2 UMOV UR21, 0x1 ;  /* 0x0000000100152882 */ /* 0x000fe40000000000 */
[----:B------:R-:W-:Y:S02]  /*0a90*/  @!UP2 UIMAD UR21, UR10, UR6, URZ ;  /* 0x000000060a15a2a4 */ /* 0x000fe4000f8e023f */
[----:B------:R-:W-:Y:S02]  /*0aa0*/  @!UP0 UMOV UR20, UR22 ;  /* 0x0000001600148c82 */ /* 0x000fe40008000000 */
[----:B------:R-:W-:Y:S01]  /*0ab0*/  @!UP0 UIADD3 UR7, UR23, UR19, URZ ;  /* 0x0000001317078290 */ /* 0x000fe2000fffe03f */
[----:B------:R-:W-:Y:S01]  /*0ac0*/  IADD3 R2, P0, R0, UR20, RZ ;  /* 0x0000001400027c10 */ /* 0x000fe2000ff1e0ff */
[----:B------:R-:W-:-:S02]  /*0ad0*/  UIADD3 UR13, -UR16, UR13, URZ ;  /* 0x0000000d100d7290 */ /* 0x000fc4000fffe13f */
[----:B------:R-:W-:Y:S02]  /*0ae0*/  @UP3 UIMAD UR18, UR9, UR17, URZ ;  /* 0x00000011091232a4 */ /* 0x000fe4000f8e023f */
[----:B------:R-:W-:Y:S01]  /*0af0*/  UIMAD UR21, UR9, UR21, URZ ;  /* 0x00000015091572a4 */ /* 0x000fe2000f8e023f */
[----:B------:R-:W-:Y:S01]  /*0b00*/  LEA.HI.X.SX32 R3, R0, UR7, 0x1, P0 ;  /* 0x0000000700037c11 */ /* 0x000fe200080f0eff */
[----:B------:R-:W-:Y:S01]  /*0b10*/  @UP3 USEL UR18, UR18, UR12, !UP0 ;  /* 0x0000000c12123287 */ /* 0x000fe2000c000000 */
[----:B------:R-:W-:Y:S01]  /*0b20*/  ISETP.GE.AND P0, PT, R10, UR13, PT ;  /* 0x0000000d0a007c0c */ /* 0x000fe2000bf06270 */
[----:B------:R-:W-:Y:S02]  /*0b30*/  @UP2 ULDC UR24, c[0x0][0x210] ;  /* 0x0000840000182ab9 */ /* 0x000fe40000000800 */
[----:B------:R-:W-:Y:S01]  /*0b40*/  USEL UR21, UR21, URZ, !UP3 ;  /* 0x0000003f15157287 */ /* 0x000fe2000d800000 */
[----:B-1----:R-:W-:Y:S01]  /*0b50*/  IMAD.WIDE.U32 R6, R6, c[0x0][0x1f0], R2 ;  /* 0x00007c0006067a25 */ /* 0x002fe200078e0002 */
[----:B------:R-:W-:-:S02]  /*0b60*/  @!UP2 UMOV UR24, 0x1 ;  /* 0x000000010018a882 */ /* 0x000fc40000000000 */
[----:B------:R-:W-:Y:S02]  /*0b70*/  UIMAD UR16, UR16, UR24, URZ ;  /* 0x00000018101072a4 */ /* 0x000fe4000f8e023f */
[----:B------:R-:W-:Y:S02]  /*0b80*/  UIMAD UR21, UR8, UR10, UR21 ;  /* 0x0000000a081572a4 */ /* 0x000fe4000f8e0215 */
[----:B------:R-:W-:Y:S02]  /*0b90*/  @!UP3 UMOV UR26, URZ ;  /* 0x0000003f001abc82 */ /* 0x000fe40008000000 */
[----:B------:R-:W-:Y:S02]  /*0ba0*/  @UP3 UMOV UR26, UR18 ;  /* 0x00000012001a3c82 */ /* 0x000fe40008000000 */
[----:B------:R-:W-:Y:S02]  /*0bb0*/  UIMAD UR4, UR8, UR5, UR4 ;  /* 0x00000005080472a4 */ /* 0x000fe4000f8e0204 */
[----:B------:R-:W-:-:S02]  /*0bc0*/  @!UP3 UMOV UR27, URZ ;  /* 0x0000003f001bbc82 */ /* 0x000fc40008000000 */
        /* <DEDUP_REMOVED lines=17> */
.L_x_935:
[----:B------:R-:W-:Y:S05]  /*0ce0*/  BSYNC B0 ;  /* 0x0000000000007941 */ /* 0x000fea0003800000 */
.L_x_934:
        /* <DEDUP_REMOVED lines=17> */
.L_x_937:
[----:B------:R-:W-:Y:S05]  /*0e00*/  BSYNC B0 ;  /* 0x0000000000007941 */ /* 0x000fea0003800000 */
.L_x_936:
        /* <DEDUP_REMOVED lines=17> */
.L_x_939:
[----:B------:R-:W-:Y:S05]  /*0f20*/  BSYNC B0 ;  /* 0x0000000000007941 */ /* 0x000fea0003800000 */
.L_x_938:
        /* <DEDUP_REMOVED lines=16> */
.L_x_941:
[----:B------:R-:W-:Y:S05]  /*1030*/  BSYNC B0 ;  /* 0x0000000000007941 */ /* 0x000fea0003800000 */
.L_x_940:
        /* <DEDUP_REMOVED lines=15> */
[----:B-1----:R-:W-:Y:S02]  /*1130*/  @!P4 LEA R8, P1, R3, c[0x0][0x200], 0x2 ;  /* 0x000080000308ca11 */ /* 0x002fe400078210ff */
        /* <DEDUP_REMOVED lines=19> */
.L_x_933:
        /* <DEDUP_REMOVED lines=34> */
.L_x_942:
[----:B-1----:R-:W-:Y:S01]  /*1490*/  IABS R5, c[0x0][0x1c8] ;  /* 0x0000720000057a13 */ /* 0x002fe20000000000 */
[----:B------:R-:W1:Y:S01]  /*14a0*/  S2R R0, SR_CTAID.Z ;  /* 0x0000000000007919 */ /* 0x000e620000002700 */
[----:B------:R-:W-:Y:S01]  /*14b0*/  IMAD.MOV.U32 R8, RZ, RZ, RZ ;  /* 0x000000ffff087224 */ /* 0x000fe200078e00ff */
[----:B------:R-:W-:Y:S01]  /*14c0*/  ULDC UR4, c[0x0][0x1c8] ;  /* 0x0000720000047ab9 */ /* 0x000fe20000000800 */
        /* <DEDUP_REMOVED lines=10> */
[----:B--2---:R-:W-:-:S06]  /*1570*/  IADD3 R9, R9, 0xffffffe, RZ ;  /* 0x0ffffffe09097810 */ /* 0x004fcc0007ffe0ff */
[----:B------:R-:W1:Y:S02]  /*1580*/  F2I.FTZ.U32.TRUNC.NTZ R9, R9 ;  /* 0x0000000900097305 */ /* 0x000e64000021f000 */
[----:B-1----:R-:W-:-:S04]  /*1590*/  IMAD.MOV R3, RZ, RZ, -R9 ;  /* 0x000000ffff037224 */ /* 0x002fc800078e0a09 */
        /* <DEDUP_REMOVED lines=27> */
.L_x_943:
[CC--:B------:R-:W-:Y:S01]  /*1750*/  LEA.HI R20, R6.reuse, R87.reuse, RZ, 0x3 ;  /* 0x0000005706147211 */ /* 0x0c0fe200078f18ff */
[----:B------:R-:W1:Y:S01]  /*1760*/  S2R R18, SR_CTAID.Z ;  /* 0x0000000000127919 */ /* 0x000e620000002700 */
[----:B------:R-:W-:Y:S01]  /*1770*/  ULDC.64 UR4, c[0x0][0x1a8] ;  /* 0x00006a0000047ab9 */ /* 0x000fe20000000a00 */
[----:B------:R-:W-:Y:S01]  /*1780*/  LEA.HI R5, R6, R87, RZ, 0x6 ;  /* 0x0000005706057211 */ /* 0x000fe200078f30ff */
[----:B------:R-:W-:Y:S01]  /*1790*/  UIMAD UR4, UR19, UR4, URZ ;  /* 0x00000004130472a4 */ /* 0x000fe2000f8e023f */
[----:B------:R-:W-:Y:S01]  /*17a0*/  LOP3.LUT R0, R20, 0xfffffff8, RZ, 0xc0, !PT ;  /* 0xfffffff814007812 */ /* 0x000fe200078ec0ff */
[----:B------:R-:W2:Y:S01]  /*17b0*/  S2R R84, SR_CTAID.X ;  /* 0x0000000000547919 */ /* 0x000ea20000002500 */
[----:B------:R-:W-:Y:S01]  /*17c0*/  SHF.R.S32.HI R20, RZ, 0x3, R20 ;  /* 0x00000003ff147819 */ /* 0x000fe20000011414 */
[----:B------:R-:W-:Y:S01]  /*17d0*/  UIMAD UR4, UR8, UR5, UR4 ;  /* 0x00000005080472a4 */ /* 0x000fe2000f8e0204 */
[----:B------:R-:W-:Y:S01]  /*17e0*/  IMAD.SHL.U32 R5, R5, 0x8, RZ ;  /* 0x0000000805057824 */ /* 0x000fe200078e00ff */
[----:B------:R-:W-:Y:S01]  /*17f0*/  UIADD3 UR29, UR28, -0x1, URZ ;  /* 0xffffffff1c1d7890 */ /* 0x000fe2000fffe03f */
[----:B------:R-:W-:Y:S01]  /*1800*/  IMAD.IADD R0, R87, 0x1, -R0 ;  /* 0x0000000157007824 */ /* 0x000fe200078e0a00 */
[C---:B------:R-:W-:Y:S01]  /*1810*/  IADD3 R7, R20.reuse, 0x20, RZ ;  /* 0x0000002014077810 */ /* 0x040fe20007ffe0ff */
[----:B------:R-:W-:Y:S01]  /*1820*/  IMAD.SHL.U32 R3, R20, 0x40, RZ ;  /* 0x0000004014037824 */ /* 0x000fe200078e00ff */
[----:B------:R-:W-:Y:S01]  /*1830*/  SHF.R.S32.HI R21, RZ, 0x1f, R20 ;  /* 0x0000001fff157819 */ /* 0x000fe20000011414 */
[----:B------:R-:W-:Y:S01]  /*1840*/  IMAD.SHL.U32 R212, R0, 0x8, RZ ;  /* 0x0000000800d47824 */ /* 0x000fe200078e00ff */
[----:B------:R-:W-:Y:S01]  /*1850*/  IADD3 R195, R20, 0x30, RZ ;  /* 0x0000003014c37810 */ /* 0x000fe20007ffe0ff */
[----:B------:R-:W-:Y:S01]  /*1860*/  UIMAD UR5, UR29, -0x40, UR17 ;  /* 0xffffffc01d0578a4 */ /* 0x000fe2000f8e0211 */
[----:B------:R-:W-:Y:S01]  /*1870*/  LOP3.LUT R3, R3, 0x1c0, RZ, 0xc0, !PT ;  /* 0x000001c003037812 */ /* 0x000fe200078ec0ff */
[----:B------:R-:W-:Y:S01]  /*1880*/  ULDC.64 UR8, c[0x0][0x198] ;  /* 0x0000660000087ab9 */ /* 0x000fe20000000a00 */
[--C-:B------:R-:W-:Y:S01]  /*1890*/  SHF.R.S32.HI R213, RZ, 0x1f, R212.reuse ;  /* 0x0000001fffd57819 */ /* 0x100fe200000114d4 */
[----:B------:R-:W-:Y:S01]  /*18a0*/  USHF.R.S32.HI UR18, URZ, 0x1f, UR29 ;  /* 0x0000001f3f127899 */ /* 0x000fe2000801141d */
[----:B------:R-:W-:Y:S01]  /*18b0*/  IADD3 R8, P0, R212, UR6, RZ ;  /* 0x00000006d4087c10 */ /* 0x000fe2000ff1e0ff */
[----:B------:R-:W-:Y:S01]  /*18c0*/  IMAD.SHL.U32 R205, R87, 0x2, RZ ;  /* 0x0000000257cd7824 */ /* 0x000fe200078e00ff */
[----:B------:R-:W-:Y:S01]  /*18d0*/  SHF.R.U32.HI R196, RZ, 0x3, R3 ;  /* 0x00000003ffc47819 */ /* 0x000fe20000011603 */
[C-C-:B------:R-:W-:Y:S01]  /*18e0*/  IMAD.WIDE.U32 R10, R20.reuse, c[0x0][0x198], R212.reuse ;  /* 0x00006600140a7a25 */ /* 0x140fe200078e00d4 */
[----:B------:R-:W-:Y:S01]  /*18f0*/  IADD3.X R9, R213, UR10, RZ, P0, !PT ;  /* 0x0000000ad5097c10 */ /* 0x000fe200087fe4ff */
[----:B------:R-:W-:Y:S01]  /*1900*/  UIADD3 UR10, -UR16, UR13, URZ ;  /* 0x0000000d100a7290 */ /* 0x000fe2000fffe13f */
[--C-:B------:R-:W-:Y:S01]  /*1910*/  LOP3.LUT R3, R3, 0x38, R212.reuse, 0xf8, !PT ;  /* 0x0000003803037812 */ /* 0x100fe200078ef8d4 */
[----:B------:R-:W-:Y:S01]  /*1920*/  IMAD.WIDE.U32 R28, R20, c[0x0][0x1a0], R212 ;  /* 0x00006800141c7a25 */ /* 0x000fe200078e00d4 */
[----:B------:R-:W-:Y:S01]  /*1930*/  IADD3 R200, P4, R10, UR20, RZ ;  /* 0x000000140ac87c10 */ /* 0x000fe2000ff9e0ff */
[----:B------:R-:W-:Y:S01]  /*1940*/  UISETP.GT.AND UP0, UPT, UR29, UR11, UPT ;  /* 0x0000000b1d00728c */ /* 0x000fe2000bf04270 */
[----:B------:R-:W-:Y:S01]  /*1950*/  LOP3.LUT R196, R3, R196, RZ, 0x3c, !PT ;  /* 0x000000c403c47212 */ /* 0x000fe200078e3cff */
[----:B-1----:R-:W-:Y:S01]  /*1960*/  IMAD.WIDE.U32 R18, R18, c[0x0][0x1a8], R8 ;  /* 0x00006a0012127a25 */ /* 0x002fe200078e0008 */
[----:B------:R-:W-:-:S02]  /*1970*/  IADD3 R8, R20, 0x10, RZ ;  /* 0x0000001014087810 */ /* 0x000fc40007ffe0ff */
[----:B------:R-:W-:Y:S01]  /*1980*/  ISETP.GE.AND P1, PT, R7, UR10, PT ;  /* 0x0000000a07007c0c */ /* 0x000fe2000bf26270 */
[----:B------:R-:W-:Y:S01]  /*1990*/  IMAD R3, R21, c[0x0][0x198], RZ ;  /* 0x0000660015037a24 */ /* 0x000fe200078e02ff */
[----:B------:R-:W-:Y:S01]  /*19a0*/  ISETP.GE.AND P2, PT, R8, UR10, PT ;  /* 0x0000000a08007c0c */ /* 0x000fe2000bf46270 */
[----:B--2---:R-:W-:Y:S01]  /*19b0*/  IMAD.WIDE R198, R84, 0x40, R20 ;  /* 0x0000004054c67825 */ /* 0x004fe200078e0214 */
[C---:B------:R-:W-:Y:S02]  /*19c0*/  ISETP.GE.AND P3, PT, R20.reuse, UR10, PT ;  /* 0x0000000a14007c0c */ /* 0x040fe4000bf66270 */
[----:B------:R-:W-:Y:S01]  /*19d0*/  ISETP.GE.AND P0, PT, R195, UR10, PT ;  /* 0x0000000ac3007c0c */ /* 0x000fe2000bf06270 */
[----:B------:R-:W-:Y:S01]  /*19e0*/  IMAD R3, R20, c[0x0][0x19c], R3 ;  /* 0x0000670014037a24 */ /* 0x000fe200078e0203 */
[----:B------:R-:W-:Y:S01]  /*19f0*/  IADD3 R19, R19, UR4, RZ ;  /* 0x0000000413137c10 */ /* 0x000fe2000fffe0ff */
[----:B------:R-:W-:Y:S01]  /*1a00*/  UMOV UR4, 0x6 ;  /* 0x0000000600047882 */ /* 0x000fe20000000000 */
[----:B------:R-:W-:Y:S01]  /*1a10*/  LOP3.LUT R196, R196, 0xfffffe00, R5, 0xf8, !PT ;  /* 0xfffffe00c4c47812 */ /* 0x000fe200078ef805 */
[----:B------:R-:W-:Y:S01]  /*1a20*/  USHF.L.U64.HI UR9, UR8, UR4, UR9 ;  /* 0x0000000408097299 */ /* 0x000fe20008010209 */
[----:B------:R-:W-:Y:S01]  /*1a30*/  IADD3.X R201, R11, UR7, R3, P4, !PT ;  /* 0x000000070bc97c10 */ /* 0x000fe2000a7fe403 */
[--C-:B------:R-:W-:Y:S01]  /*1a40*/  @!P1 IMAD.MOV.U32 R22, RZ, RZ, R18.reuse ;  /* 0x000000ffff169224 */ /* 0x100fe200078e0012 */
[C---:B------:R-:W-:Y:S01]  /*1a50*/  @!P1 IADD3 R12, P4, R198.reuse, 0x20, RZ ;  /* 0x00000020c60c9810 */ /* 0x040fe20007f9e0ff */
[----:B------:R-:W-:Y:S01]  /*1a60*/  @!P2 IMAD.MOV.U32 R10, RZ, RZ, R18 ;  /* 0x000000ffff0aa224 */ /* 0x000fe200078e0012 */
[C---:B------:R-:W-:Y:S01]  /*1a70*/  @!P2 IADD3 R16, P5, R198.reuse, 0x10, RZ ;  /* 0x00000010c610a810 */ /* 0x040fe20007fbe0ff */
[----:B------:R-:W-:Y:S01]  /*1a80*/  @!P3 IMAD R9, R199, c[0x0][0x190], RZ ;  /* 0x00006400c709ba24 */ /* 0x000fe200078e02ff */
[----:B------:R-:W-:Y:S01]  /*1a90*/  USHF.L.U32 UR4, UR8, 0x6, URZ ;  /* 0x0000000608047899 */ /* 0x000fe2000800063f */
[--C-:B------:R-:W-:Y:S01]  /*1aa0*/  @!P1 IMAD.X R5, RZ, RZ, R199.reuse, P4 ;  /* 0x000000ffff059224 */ /* 0x100fe200020e06c7 */
[----:B------:R-:W-:Y:S01]  /*1ab0*/  @!P0 IADD3 R14, P4, R198, 0x30, RZ ;  /* 0x00000030c60e8810 */ /* 0x000fe20007f9e0ff */
[----:B------:R-:W-:Y:S01]  /*1ac0*/  @!P2 IMAD.X R3, RZ, RZ, R199, P5 ;  /* 0x000000ffff03a224 */ /* 0x000fe200028e06c7 */
[----:B------:R-:W-:Y:S01]  /*1ad0*/  ISETP.GE.AND P5, PT, R8, UR5, PT ;  /* 0x0000000508007c0c */ /* 0x000fe2000bfa6270 */
[--C-:B------:R-:W-:Y:S01]  /*1ae0*/  @!P2 IMAD.MOV.U32 R11, RZ, RZ, R19.reuse ;  /* 0x000000ffff0ba224 */ /* 0x100fe200078e0013 */
[----:B------:R-:W-:Y:S01]  /*1af0*/  UIMAD UR6, UR9, UR29, URZ ;  /* 0x0000001d090672a4 */ /* 0x000fe2000f8e023f */
[----:B------:R-:W-:Y:S01]  /*1b00*/  @!P2 IMAD R3, R3, c[0x0][0x190], RZ ;  /* 0x000064000303aa24 */ /* 0x000fe200078e02ff */
[----:B------:R-:W-:Y:S01]  /*1b10*/  SHF.R.S32.HI R86, RZ, 0x5, R86 ;  /* 0x00000005ff567819 */ /* 0x000fe20000011456 */
[--C-:B------:R-:W-:Y:S01]  /*1b20*/  @!P1 IMAD.MOV.U32 R23, RZ, RZ, R19.reuse ;  /* 0x000000ffff179224 */ /* 0x100fe200078e0013 */
[----:B------:R-:W-:Y:S01]  /*1b30*/  UIMAD UR6, UR18, UR4, UR6 ;  /* 0x00000004120672a4 */ /* 0x000fe2000f8e0206 */
[----:B------:R-:W-:Y:S01]  /*1b40*/  @!P0 IMAD.MOV.U32 R24, RZ, RZ, R18 ;  /* 0x000000ffff188224 */ /* 0x000fe200078e0012 */
[----:B------:R-:W-:Y:S01]  /*1b50*/  LOP3.LUT R205, R205, 0x6, RZ, 0xc0, !PT ;  /* 0x00000006cdcd7812 */ /* 0x000fe200078ec0ff */
[----:B------:R-:W-:-:S02]  /*1b60*/  @!P0 IMAD.MOV.U32 R25, RZ, RZ, R19 ;  /* 0x000000ffff198224 */ /* 0x000fc400078e0013 */
[----:B------:R-:W-:Y:S02]  /*1b70*/  @!P1 IMAD R5, R5, c[0x0][0x190], RZ ;  /* 0x0000640005059a24 */ /* 0x000fe400078e02ff */
[C---:B------:R-:W-:Y:S02]  /*1b80*/  @!P3 IMAD R9, R198.reuse, c[0x0][0x194], R9 ;  /* 0x00006500c609ba24 */ /* 0x040fe400078e0209 */
[----:B------:R-:W-:-:S04]  /*1b90*/  @!P3 IMAD.WIDE.U32 R18, R198, c[0x0][0x190], R18 ;  /* 0x00006400c612ba25 */ /* 0x000fc800078e0012 */
[C---:B------:R-:W-:Y:S02]  /*1ba0*/  @!P2 IMAD R3, R16.reuse, c[0x0][0x194], R3 ;  /* 0x000065001003aa24 */ /* 0x040fe400078e0203 */
[----:B------:R-:W-:-:S04]  /*1bb0*/  @!P2 IMAD.WIDE.U32 R16, R16, c[0x0][0x190], R10 ;  /* 0x000064001010aa25 */ /* 0x000fc800078e000a */
[C---:B------:R-:W-:Y:S02]  /*1bc0*/  @!P1 IMAD R5, R12.reuse, c[0x0][0x194], R5 ;  /* 0x000065000c059a24 */ /* 0x040fe400078e0205 */
[----:B------:R-:W-:Y:S02]  /*1bd0*/  @!P0 IMAD.X R11, RZ, RZ, R199, P4 ;  /* 0x000000ffff0b8224 */ /* 0x000fe400020e06c7 */
[----:B------:R-:W-:Y:S01]  /*1be0*/  @!P1 IMAD.WIDE.U32 R12, R12, c[0x0][0x190], R22 ;  /* 0x000064000c0c9a25 */ /* 0x000fe200078e0016 */
[----:B------:R-:W-:-:S03]  /*1bf0*/  @!P3 LEA R22, P4, R18, c[0x0][0x160], 0x1 ;  /* 0x000058001216ba11 */ /* 0x000fc600078808ff */
[----:B------:R-:W-:Y:S02]  /*1c00*/  @!P3 IMAD.IADD R9, R19, 0x1, R9 ;  /* 0x000000011309b824 */ /* 0x000fe400078e0209 */
[----:B------:R-:W-:Y:S02]  /*1c10*/  @!P2 IMAD.IADD R3, R17, 0x1, R3 ;  /* 0x000000011103a824 */ /* 0x000fe400078e0203 */
[----:B------:R-:W-:Y:S01]  /*1c20*/  IMAD.WIDE.U32 R200, R224, c[0x0][0x1b0], R200 ;  /* 0x00006c00e0c87a25 */ /* 0x000fe200078e00c8 */
[----:B------:R-:W-:Y:S02]  /*1c30*/  @!P3 LEA.HI.X R23, R18, c[0x0][0x164], R9, 0x1, P4 ;  /* 0x000059001217ba11 */ /* 0x000fe400020f0c09 */
[----:B------:R-:W-:Y:S01]  /*1c40*/  SHF.R.S32.HI R9, RZ, 0x1f, R224 ;  /* 0x0000001fff097819 */ /* 0x000fe200000114e0 */
[----:B------:R-:W-:Y:S01]  /*1c50*/  @!P0 IMAD R11, R11, c[0x0][0x190], RZ ;  /* 0x000064000b0b8a24 */ /* 0x000fe200078e02ff */
[----:B------:R-:W-:Y:S01]  /*1c60*/  @!P2 LEA R18, P4, R16, c[0x0][0x160], 0x1 ;  /* 0x000058001012aa11 */ /* 0x000fe200078808ff */
[----:B------:R-:W-:-:S02]  /*1c70*/  IMAD.MOV.U32 R210, RZ, RZ, R200 ;  /* 0x000000ffffd27224 */ /* 0x000fc400078e00c8 */
[----:B------:R-:W-:Y:S01]  /*1c80*/  IMAD R211, R9, c[0x0][0x1b0], RZ ;  /* 0x00006c0009d37a24 */ /* 0x000fe200078e02ff */
[----:B------:R-:W-:Y:S01]  /*1c90*/  @!P2 LEA.HI.X R19, R16, c[0x0][0x164], R3, 0x1, P4 ;  /* 0x000059001013aa11 */ /* 0x000fe200020f0c03 */
[----:B------:R-:W-:Y:S02]  /*1ca0*/  IMAD.U32 R3, RZ, RZ, UR4 ;  /* 0x00000004ff037e24 */ /* 0x000fe4000f8e00ff */
[----:B------:R-:W-:Y:S02]  /*1cb0*/  IMAD R211, R224, c[0x0][0x1b4], R211 ;  /* 0x00006d00e0d37a24 */ /* 0x000fe400078e02d3 */
[C---:B------:R-:W-:Y:S02]  /*1cc0*/  @!P0 IMAD R11, R14.reuse, c[0x0][0x194], R11 ;  /* 0x000065000e0b8a24 */ /* 0x040fe400078e020b */
[----:B------:R-:W-:Y:S02]  /*1cd0*/  IMAD.IADD R211, R201, 0x1, R211 ;  /* 0x00000001c9d37824 */ /* 0x000fe400078e02d3 */
[----:B------:R-:W-:Y:S01]  /*1ce0*/  @!P0 IMAD.WIDE.U32 R14, R14, c[0x0][0x190], R24 ;  /* 0x000064000e0e8a25 */ /* 0x000fe200078e0018 */
[----:B------:R-:W-:-:S03]  /*1cf0*/  @!P1 LEA R24, P4, R12, c[0x0][0x160], 0x1 ;  /* 0x000058000c189a11 */ /* 0x000fc600078808ff */
[----:B------:R-:W-:Y:S01]  /*1d00*/  @!P1 IMAD.IADD R5, R13, 0x1, R5 ;  /* 0x000000010d059824 */ /* 0x000fe200078e0205 */
[----:B------:R-:W-:Y:S01]  /*1d10*/  @!P0 LEA R26, P6, R14, c[0x0][0x160], 0x1 ;  /* 0x000058000e1a8a11 */ /* 0x000fe200078c08ff */
[----:B------:R-:W-:-:S03]  /*1d20*/  IMAD.WIDE.U32 R16, R3, UR29, R210 ;  /* 0x0000001d03107c25 */ /* 0x000fc6000f8e00d2 */
[----:B------:R-:W-:Y:S01]  /*1d30*/  @!P1 LEA.HI.X R25, R12, c[0x0][0x164], R5, 0x1, P4 ;  /* 0x000059000c199a11 */ /* 0x000fe200020f0c05 */
[----:B------:R-:W-:Y:S01]  /*1d40*/  IMAD.U32 R13, RZ, RZ, UR8 ;  /* 0x00000008ff0d7e24 */ /* 0x000fe2000f8e00ff */
[----:B------:R-:W-:Y:S01]  /*1d50*/  IADD3 R17, R17, UR6, RZ ;  /* 0x0000000611117c10 */ /* 0x000fe2000fffe0ff */
[----:B------:R-:W-:Y:S01]  /*1d60*/  IMAD.MOV.U32 R10, RZ, RZ, c[0x0][0x19c] ;  /* 0x00006700ff0a7624 */ /* 0x000fe200078e00ff */
[----:B------:R-:W-:Y:S01]  /*1d70*/  UIMAD.WIDE.U32 UR6, UR8, 0x20, URZ ;  /* 0x00000020080678a5 */ /* 0x000fe2000f8e003f */
[----:B------:R-:W-:Y:S01]  /*1d80*/  IMAD.U32 R5, RZ, RZ, UR8 ;  /* 0x00000008ff057e24 */ /* 0x000fe2000f8e00ff */
[----:B------:R-:W-:Y:S01]  /*1d90*/  @!P5 LEA R12, P4, R13, R16, 0x4 ;  /* 0x000000100d0cd211 */ /* 0x000fe200078820ff */
[----:B------:R-:W-:Y:S02]  /*1da0*/  @!P0 IMAD.IADD R11, R15, 0x1, R11 ;  /* 0x000000010f0b8824 */ /* 0x000fe400078e020b */
[----:B------:R-:W-:Y:S01]  /*1db0*/  IMAD.SHL.U32 R196, R196, 0x2, RZ ;  /* 0x00000002c4c47824 */ /* 0x000fe200078e00ff */
[----:B------:R-:W-:Y:S01]  /*1dc0*/  @!P5 LEA.HI.X R5, R5, R17, R10, 0x4, P4 ;  /* 0x000000110505d211 */ /* 0x000fe200020f240a */
[----:B------:R-:W-:Y:S01]  /*1dd0*/  IMAD R207, R9, c[0x0][0x1b8], RZ ;  /* 0x00006e0009cf7a24 */ /* 0x000fe200078e02ff */
[----:B------:R-:W-:Y:S01]  /*1de0*/  @!P0 LEA.HI.X R27, R14, c[0x0][0x164], R11, 0x1, P6 ;  /* 0x000059000e1b8a11 */ /* 0x000fe200030f0c0b */
[----:B------:R-:W-:Y:S01]  /*1df0*/  IMAD R11, R21, c[0x0][0x1a0], RZ ;  /* 0x00006800150b7a24 */ /* 0x000fe200078e02ff */
[----:B------:R-:W-:Y:S01]  /*1e00*/  @!P5 LEA R14, P4, R12, c[0x0][0x168], 0x1 ;  /* 0x00005a000c0eda11 */ /* 0x000fe200078808ff */
[----:B------:R-:W-:Y:S01]  /*1e10*/  @!PT LDS RZ, [RZ] ;  /* 0x00000000fffff984 */ /* 0x000fe20000000800 */
[----:B------:R-:W-:Y:S01]  /*1e20*/  @!PT LDS RZ, [RZ] ;  /* 0x00000000fffff984 */ /* 0x000fe20000000800 */
[----:B------:R-:W-:Y:S01]  /*1e30*/  @!PT LDS RZ, [RZ] ;  /* 0x00000000fffff984 */ /* 0x000fe20000000800 */
[----:B------:R1:W-:Y:S01]  /*1e40*/  @!P3 LDGSTS.E.BYPASS.LTC128B.128 [R196], [R22.64] ;  /* 0x0000000016c4bfae */ /* 0x0003e2000b901d4e */
[C---:B------:R-:W-:Y:S01]  /*1e50*/  ISETP.GE.AND P6, PT, R20.reuse, UR5, PT ;  /* 0x0000000514007c0c */ /* 0x040fe2000bfc6270 */
[----:B------:R-:W-:Y:S01]  /*1e60*/  IMAD R11, R20, c[0x0][0x1a4], R11 ;  /* 0x00006900140b7a24 */ /* 0x000fe200078e020b */
[----:B------:R-:W-:Y:S01]  /*1e70*/  @!P5 LEA.HI.X R15, R12, c[0x0][0x16c], R5, 0x1, P4 ;  /* 0x00005b000c0fda11 */ /* 0x000fe200020f0c05 */
[----:B------:R1:W-:Y:S01]  /*1e80*/  @!P3 LDGSTS.E.BYPASS.LTC128B.128 [R196+0x2000], [R22.64+0x80] ;  /* 0x0200008016c4bfae */ /* 0x0003e2000b901d4e */
[----:B------:R-:W-:Y:S01]  /*1e90*/  ISETP.GE.AND P4, PT, R7, UR5, PT ;  /* 0x0000000507007c0c */ /* 0x000fe2000bf86270 */
[----:B------:R-:W-:-:S02]  /*1ea0*/  IMAD.SHL.U32 R12, R10, 0x20, RZ ;  /* 0x000000200a0c7824 */ /* 0x000fc400078e00ff */
[----:B------:R1:W-:Y:S01]  /*1eb0*/  @!P3 LDGSTS.E.BYPASS.LTC128B.128 [R196+0x4000], [R22.64+0x100] ;  /* 0x0400010016c4bfae */ /* 0x0003e2000b901d4e */
[----:B------:R-:W-:Y:S01]  /*1ec0*/  ISETP.GE.AND P3, PT, R195, UR5, PT ;  /* 0x00000005c3007c0c */ /* 0x000fe2000bf66270 */
[----:B------:R-:W-:Y:S02]  /*1ed0*/  IMAD.U32 R5, RZ, RZ, UR8 ;  /* 0x00000008ff057e24 */ /* 0x000fe4000f8e00ff */
[----:B------:R2:W-:Y:S01]  /*1ee0*/  @!P2 LDGSTS.E.BYPASS.LTC128B.128 [R196+0x800], [R18.64] ;  /* 0x0080000012c4afae */ /* 0x0005e2000b901d4e */
[----:B------:R-:W-:Y:S02]  /*1ef0*/  IMAD R207, R224, c[0x0][0x1bc], R207 ;  /* 0x00006f00e0cf7a24 */ /* 0x000fe400078e02cf */
[----:B------:R-:W-:Y:S01]  /*1f00*/  IMAD R214, R84, 0x4, R86 ;  /* 0x0000000454d67824 */ /* 0x000fe200078e0256 */
[----:B------:R2:W-:Y:S04]  /*1f10*/  @!P2 LDGSTS.E.BYPASS.LTC128B.128 [R196+0x2800], [R18.64+0x80] ;  /* 0x0280008012c4afae */ /* 0x0005e8000b901d4e */
[----:B------:R2:W-:Y:S04]  /*1f20*/  @!P2 LDGSTS.E.BYPASS.LTC128B.128 [R196+0x4800], [R18.64+0x100] ;  /* 0x0480010012c4afae */ /* 0x0005e8000b901d4e */
[----:B------:R3:W-:Y:S04]  /*1f30*/  @!P1 LDGSTS.E.BYPASS.LTC128B.128 [R196+0x1000], [R24.64] ;  /* 0x0100000018c49fae */ /* 0x0007e8000b901d4e */
[----:B------:R3:W-:Y:S04]  /*1f40*/  @!P1 LDGSTS.E.BYPASS.LTC128B.128 [R196+0x3000], [R24.64+0x80] ;  /* 0x0300008018c49fae */ /* 0x0007e8000b901d4e */
[----:B------:R3:W-:Y:S01]  /*1f50*/  @!P1 LDGSTS.E.BYPASS.LTC128B.128 [R196+0x5000], [R24.64+0x100] ;  /* 0x0500010018c49fae */ /* 0x0007e2000b901d4e */
[----:B------:R-:W-:-:S02]  /*1f60*/  @!P4 IADD3 R13, P1, R16, UR6, RZ ;  /* 0x00000006100dcc10 */ /* 0x000fc4000ff3e0ff */
[C---:B-1----:R-:W-:Y:S01]  /*1f70*/  @!P6 LEA R22, P2, R16.reuse, c[0x0][0x168], 0x1 ;  /* 0x00005a001016ea11 */ /* 0x042fe200078408ff */
[----:B------:R1:W-:Y:S01]  /*1f80*/  @!P0 LDGSTS.E.BYPASS.LTC128B.128 [R196+0x1800], [R26.64] ;  /* 0x018000001ac48fae */ /* 0x0003e2000b901d4e */
[----:B------:R-:W-:Y:S01]  /*1f90*/  @!P4 IADD3.X R12, R17, UR7, R12, P1, !PT ;  /* 0x00000007110ccc10 */ /* 0x000fe20008ffe40c */
[----:B------:R-:W-:Y:S01]  /*1fa0*/  ULDC.64 UR6, c[0x0][0x1a0] ;  /* 0x0000680000067ab9 */ /* 0x000fe20000000a00 */
[----:B------:R-:W-:Y:S01]  /*1fb0*/  @!P6 LEA.HI.X R23, R16, c[0x0][0x16c], R17, 0x1, P2 ;  /* 0x00005b001017ea11 */ /* 0x000fe200010f0c11 */
[----:B------:R1:W-:Y:S01]  /*1fc0*/  @!P0 LDGSTS.E.BYPASS.LTC128B.128 [R196+0x3800], [R26.64+0x80] ;  /* 0x038000801ac48fae */ /* 0x0003e2000b901d4e */
[----:B------:R-:W-:-:S03]  /*1fd0*/  UIMAD UR18, UR18, UR6, URZ ;  /* 0x00000006121272a4 */ /* 0x000fc6000f8e023f */
[----:B------:R1:W-:Y:S01]  /*1fe0*/  @!P0 LDGSTS.E.BYPASS.LTC128B.128 [R196+0x5800], [R26.64+0x100] ;  /* 0x058001001ac48fae */ /* 0x0003e2000b901d4e */
[----:B------:R-:W-:Y:S01]  /*1ff0*/  UIMAD UR7, UR29, UR7, UR18 ;  /* 0x000000071d0772a4 */ /* 0x000fe2000f8e0212 */
[C---:B--2---:R-:W-:Y:S02]  /*2000*/  @!P4 LEA R18, P1, R13.reuse, c[0x0][0x168], 0x1 ;  /* 0x00005a000d12ca11 */ /* 0x044fe400078208ff */
[----:B------:R2:W-:Y:S01]  /*2010*/  @!P6 LDGSTS.E.BYPASS.LTC128B.128 [R196+0x6000], [R22.64] ;  /* 0x0600000016c4efae */ /* 0x0005e2000b901d4e */
[----:B------:R-:W-:Y:S01]  /*2020*/  UIMAD.WIDE.U32 UR18, UR6, 0x20, URZ ;  /* 0x00000020061278a5 */ /* 0x000fe2000f8e003f */
[----:B------:R-:W-:Y:S01]  /*2030*/  @!P4 LEA.HI.X R19, R13, c[0x0][0x16c], R12, 0x1, P1 ;  /* 0x00005b000d13ca11 */ /* 0x000fe200008f0c0c */
[----:B------:R-:W-:Y:S01]  /*2040*/  @!P3 IMAD.WIDE.U32 R12, R5, 0x30, R16 ;  /* 0x00000030050cb825 */ /* 0x000fe200078e0010 */
[----:B------:R2:W-:Y:S01]  /*2050*/  @!P6 LDGSTS.E.BYPASS.LTC128B.128 [R196+0x8000], [R22.64+0x80] ;  /* 0x0800008016c4efae */ /* 0x0005e2000b901d4e */
[----:B------:R-:W-:Y:S02]  /*2060*/  ISETP.GE.AND P1, PT, R8, UR5, PT ;  /* 0x0000000508007c0c */ /* 0x000fe4000bf26270 */
[----:B------:R-:W-:Y:S01]  /*2070*/  @!P3 IMAD R5, R10, 0x30, RZ ;  /* 0x000000300a05b824 */ /* 0x000fe200078e02ff */
[----:B------:R-:W-:Y:S01]  /*2080*/  @!P3 LEA R16, P0, R12, c[0x0][0x168], 0x1 ;  /* 0x00005a000c10ba11 */ /* 0x000fe200078008ff */
[----:B------:R2:W-:Y:S01]  /*2090*/  @!P6 LDGSTS.E.BYPASS.LTC128B.128 [R196+0xa000], [R22.64+0x100] ;  /* 0x0a00010016c4efae */ /* 0x0005e2000b901d4e */
[----:B---3--:R-:W-:Y:S01]  /*20a0*/  IADD3 R24, P2, R28, UR22, RZ ;  /* 0x000000161c187c10 */ /* 0x008fe2000ff5e0ff */
[----:B------:R-:W-:Y:S01]  /*20b0*/  @!P3 IMAD.IADD R5, R13, 0x1, R5 ;  /* 0x000000010d05b824 */ /* 0x000fe200078e0205 */
[----:B------:R-:W-:Y:S01]  /*20c0*/  ISETP.GE.AND P6, PT, R20, UR5, PT ;  /* 0x0000000514007c0c */ /* 0x000fe2000bfc6270 */
[----:B------:R3:W-:Y:S01]  /*20d0*/  @!P5 LDGSTS.E.BYPASS.LTC128B.128 [R196+0x6800], [R14.64] ;  /* 0x068000000ec4dfae */ /* 0x0007e2000b901d4e */
[----:B------:R-:W-:Y:S01]  /*20e0*/  IADD3.X R25, R29, UR21, R11, P2, !PT ;  /* 0x000000151d197c10 */ /* 0x000fe200097fe40b */
[----:B------:R-:W-:Y:S01]  /*20f0*/  UIMAD.WIDE.U32 UR20, UR29, UR6, URZ ;  /* 0x000000061d1472a5 */ /* 0x000fe2000f8e003f */
[----:B------:R-:W-:Y:S01]  /*2100*/  @!P3 LEA.HI.X R17, R12, c[0x0][0x16c], R5, 0x1, P0 ;  /* 0x00005b000c11ba11 */ /* 0x000fe200000f0c05 */
[----:B------:R3:W-:Y:S01]  /*2110*/  @!P5 LDGSTS.E.BYPASS.LTC128B.128 [R196+0x8800], [R14.64+0x80] ;  /* 0x088000800ec4dfae */ /* 0x0007e2000b901d4e */
[----:B------:R-:W-:Y:S01]  /*2120*/  LEA.HI R5, R6, R87, RZ, 0x4 ;  /* 0x0000005706057211 */ /* 0x000fe200078f20ff */
[----:B------:R-:W-:Y:S01]  /*2130*/  IMAD.SHL.U32 R8, R0, 0x40, RZ ;  /* 0x0000004000087824 */ /* 0x000fe200078e00ff */
[----:B------:R-:W-:Y:S01]  /*2140*/  UIADD3 UR7, UR21, UR7, URZ ;  /* 0x0000000715077290 */ /* 0x000fe2000fffe03f */
[----:B------:R3:W-:Y:S01]  /*2150*/  @!P5 LDGSTS.E.BYPASS.LTC128B.128 [R196+0xa800], [R14.64+0x100] ;  /* 0x0a8001000ec4dfae */ /* 0x0007e2000b901d4e */
[----:B------:R-:W-:Y:S01]  /*2160*/  LOP3.LUT R6, R5, 0xfffffff0, RZ, 0xc0, !PT ;  /* 0xfffffff005067812 */ /* 0x000fe200078ec0ff */
[----:B------:R-:W-:Y:S01]  /*2170*/  IMAD.SHL.U32 R11, R20, 0x8, RZ ;  /* 0x00000008140b7824 */ /* 0x000fe200078e00ff */
[----:B------:R-:W-:Y:S01]  /*2180*/  SHF.R.S32.HI R10, RZ, 0x4, R5 ;  /* 0x00000004ff0a7819 */ /* 0x000fe20000011405 */
[----:B------:R4:W-:Y:S01]  /*2190*/  @!P4 LDGSTS.E.BYPASS.LTC128B.128 [R196+0x7000], [R18.64] ;  /* 0x0700000012c4cfae */ /* 0x0009e2000b901d4e */
[----:B------:R-:W-:Y:S01]  /*21a0*/  LOP3.LUT R8, R8, 0x1c0, RZ, 0xc0, !PT ;  /* 0x000001c008087812 */ /* 0x000fe200078ec0ff */
[----:B------:R-:W-:Y:S01]  /*21b0*/  IMAD.IADD R6, R87, 0x1, -R6 ;  /* 0x0000000157067824 */ /* 0x000fe200078e0a06 */
[----:B------:R-:W-:Y:S01]  /*21c0*/  LEA.HI R5, R5, R10, RZ, 0x1 ;  /* 0x0000000a05057211 */ /* 0x000fe200078f08ff */
[----:B------:R4:W-:Y:S01]  /*21d0*/  @!P4 LDGSTS.E.BYPASS.LTC128B.128 [R196+0x9000], [R18.64+0x80] ;  /* 0x0900008012c4cfae */ /* 0x0009e2000b901d4e */
[----:B------:R-:W-:Y:S01]  /*21e0*/  IMAD.WIDE.U32 R224, R224, c[0x0][0x1b8], R24 ;  /* 0x00006e00e0e07a25 */ /* 0x000fe200078e0018 */
[----:B------:R-:W-:-:S02]  /*21f0*/  ISETP.GE.AND P2, PT, R7, UR5, PT ;  /* 0x0000000507007c0c */ /* 0x000fc4000bf46270 */
[----:B------:R4:W-:Y:S01]  /*2200*/  @!P4 LDGSTS.E.BYPASS.LTC128B.128 [R196+0xb000], [R18.64+0x100] ;  /* 0x0b00010012c4cfae */ /* 0x0009e2000b901d4e */
[----:B------:R-:W-:Y:S01]  /*2210*/  SHF.R.S32.HI R9, RZ, 0x1f, R6 ;  /* 0x0000001fff097819 */ /* 0x000fe20000011406 */
[----:B------:R-:W-:Y:S01]  /*2220*/  IMAD.U32 R12, RZ, RZ, UR20 ;  /* 0x00000014ff0c7e24 */ /* 0x000fe2000f8e00ff */
[----:B------:R-:W-:Y:S01]  /*2230*/  LOP3.LUT R11, R8, 0x8, R11, 0xf8, !PT ;  /* 0x00000008080b7812 */ /* 0x000fe200078ef80b */
[----:B------:R5:W-:Y:S01]  /*2240*/  @!P3 LDGSTS.E.BYPASS.LTC128B.128 [R196+0x7800], [R16.64] ;  /* 0x0780000010c4bfae */ /* 0x000be2000b901d4e */
[----:B------:R-:W-:Y:S01]  /*2250*/  IMAD.U32 R13, RZ, RZ, UR21 ;  /* 0x00000015ff0d7e24 */ /* 0x000fe2000f8e00ff */
[----:B------:R-:W-:Y:S01]  /*2260*/  LEA.HI R9, R9, R6, RZ, 0x3 ;  /* 0x0000000609097211 */ /* 0x000fe200078f18ff */
[----:B------:R-:W-:Y:S01]  /*2270*/  IMAD.U32 R7, RZ, RZ, UR7 ;  /* 0x00000007ff077e24 */ /* 0x000fe2000f8e00ff */
[----:B------:R5:W-:Y:S01]  /*2280*/  @!P3 LDGSTS.E.BYPASS.LTC128B.128 [R196+0x9800], [R16.64+0x80] ;  /* 0x0980008010c4bfae */ /* 0x000be2000b901d4e */
[----:B------:R-:W-:Y:S01]  /*2290*/  LOP3.LUT R13, R5, 0xfffffffe, RZ, 0xc0, !PT ;  /* 0xfffffffe050d7812 */ /* 0x000fe200078ec0ff */
[----:B------:R-:W-:Y:S01]  /*22a0*/  IMAD.IADD R207, R225, 0x1, R207 ;  /* 0x00000001e1cf7824 */ /* 0x000fe200078e02cf */
[----:B------:R-:W-:Y:S01]  /*22b0*/  SHF.R.U32.HI R8, RZ, 0x3, R8 ;  /* 0x00000003ff087819 */ /* 0x000fe20000011608 */
[----:B------:R5:W-:Y:S01]  /*22c0*/  @!P3 LDGSTS.E.BYPASS.LTC128B.128 [R196+0xb800], [R16.64+0x100] ;  /* 0x0b80010010c4bfae */ /* 0x000be2000b901d4e */
[----:B------:R-:W-:Y:S01]  /*22d0*/  LEA R20, P0, R12, R224, 0x6 ;  /* 0x000000e00c147211 */ /* 0x000fe200078030ff */
[----:B------:R-:W-:Y:S01]  /*22e0*/  IMAD.IADD R13, R10, 0x1, -R13 ;  /* 0x000000010a0d7824 */ /* 0x000fe200078e0a0d */
[----:B------:R-:W-:Y:S01]  /*22f0*/  LOP3.LUT R5, R9, 0xfffffff8, RZ, 0xc0, !PT ;  /* 0xfffffff809057812 */ /* 0x000fe200078ec0ff */
[----:B------:R-:W0:Y:S01]  /*2300*/  LDGDEPBAR ;  /* 0x00000000000079af */ /* 0x000e220000000000 */
[----:B------:R-:W-:Y:S01]  /*2310*/  LOP3.LUT R8, R11, R8, RZ, 0x3c, !PT ;  /* 0x000000080b087212 */ /* 0x000fe200078e3cff */
[----:B------:R-:W-:Y:S01]  /*2320*/  IMAD.MOV.U32 R10, RZ, RZ, c[0x0][0x1a4] ;  /* 0x00006900ff0a7624 */ /* 0x000fe200078e00ff */
[----:B------:R-:W-:Y:S01]  /*2330*/  LEA.HI.X R21, R12, R207, R7, 0x6, P0 ;  /* 0x000000cf0c157211 */ /* 0x000fe200000f3407 */
[----:B------:R-:W-:Y:S01]  /*2340*/  IMAD.U32 R12, RZ, RZ, UR6 ;  /* 0x00000006ff0c7e24 */ /* 0x000fe2000f8e00ff */
[----:B------:R-:W-:Y:S01]  /*2350*/  ISETP.GE.AND P5, PT, R195, UR5, PT ;  /* 0x00000005c3007c0c */ /* 0x000fe2000bfa6270 */
[----:B------:R-:W-:Y:S01]  /*2360*/  IMAD.IADD R5, R6, 0x1, -R5 ;  /* 0x0000000106057824 */ /* 0x000fe200078e0a05 */
[----:B------:R-:W-:Y:S01]  /*2370*/  UIADD3 UR7, UR17, 0x1, -UR13 ;  /* 0x0000000111077890 */ /* 0x000fe2000fffe80d */
[----:B------:R-:W-:Y:S01]  /*2380*/  IMAD.SHL.U32 R7, R10, 0x20, RZ ;  /* 0x000000200a077824 */ /* 0x000fe200078e00ff */
[----:B------:R-:W-:Y:S01]  /*2390*/  @!P1 LEA R12, P3, R12, R20, 0x4 ;  /* 0x000000140c0c9211 */ /* 0x000fe200078620ff */
[----:B------:R-:W-:Y:S01]  /*23a0*/  IMAD R193, R13, 0x200, R8 ;  /* 0x000002000dc17824 */ /* 0x000fe200078e0208 */
[----:B------:R-:W-:Y:S01]  /*23b0*/  @!P2 IADD3 R8, P0, R20, UR18, RZ ;  /* 0x000000121408ac10 */ /* 0x000fe2000ff1e0ff */
[----:B------:R-:W-:Y:S01]  /*23c0*/  IMAD.U32 R11, RZ, RZ, UR6 ;  /* 0x00000006ff0b7e24 */ /* 0x000fe2000f8e00ff */
[----:B------:R-:W-:Y:S01]  /*23d0*/  ULDC UR5, c[0x0][0x2e4] ;  /* 0x0000b90000057ab9 */ /* 0x000fe20000000800 */
[----:B---3--:R-:W-:Y:S01]  /*23e0*/  IMAD.SHL.U32 R14, R5, 0x40, RZ ;  /* 0x00000040050e7824 */ /* 0x008fe200078e00ff */
[----:B------:R-:W-:Y:S01]  /*23f0*/  @!P2 IADD3.X R7, R21, UR19, R7, P0, !PT ;  /* 0x000000131507ac10 */ /* 0x000fe200087fe407 */
[----:B------:R-:W-:Y:S01]  /*2400*/  IMAD.U32 R6, RZ, RZ, UR6 ;  /* 0x00000006ff067e24 */ /* 0x000fe2000f8e00ff */
[----:B------:R-:W-:Y:S01]  /*2410*/  @!P1 LEA.HI.X R11, R11, R21, R10, 0x4, P3 ;  /* 0x000000150b0b9211 */ /* 0x000fe200018f240a */
[----:B------:R-:W-:Y:S01]  /*2420*/  IMAD.SHL.U32 R13, R13, 0x8, RZ ;  /* 0x000000080d0d7824 */ /* 0x000fe200078e00ff */
[----:B----4-:R-:W-:Y:S01]  /*2430*/  @!P1 LEA R18, P0, R12, c[0x0][0x170], 0x1 ;  /* 0x00005c000c129a11 */ /* 0x010fe200078008ff */
[----:B------:R-:W-:Y:S01]  /*2440*/  IMAD.SHL.U32 R85, R9, 0x40, RZ ;  /* 0x0000004009557824 */ /* 0x000fe200078e00ff */
[----:B------:R-:W-:Y:S01]  /*2450*/  LOP3.LUT R14, R14, 0x1c0, RZ, 0xc0, !PT ;  /* 0x000001c00e0e7812 */ /* 0x000fe200078ec0ff */
[----:B------:R-:W-:Y:S01]  /*2460*/  @!P5 IMAD R10, R10, 0x30, RZ ;  /* 0x000000300a0ad824 */ /* 0x000fe200078e02ff */
[----:B-----5:R-:W-:Y:S01]  /*2470*/  @!P6 LEA R16, P4, R20, c[0x0][0x170], 0x1 ;  /* 0x00005c001410ea11 */ /* 0x020fe200078808ff */
[----:B------:R-:W-:-:S04]  /*2480*/  DEPBAR.LE SB0, 0x0 ;  /* 0x000080000000791a */ /* 0x000fc80000000000 */
[----:B------:R-:W-:Y:S01]  /*2490*/  BAR.SYNC.DEFER_BLOCKING 0x0 ;  /* 0x0000000000007b1d */ /* 0x000fe20000010000 */
[--C-:B------:R-:W-:Y:S01]  /*24a0*/  @!P6 LEA.HI.X R17, R20, c[0x0][0x174], R21.reuse, 0x1, P4 ;  /* 0x00005d001411ea11 */ /* 0x100fe200020f0c15 */
[----:B------:R-:W-:Y:S01]  /*24b0*/  @!P5 IMAD.WIDE.U32 R20, R6, 0x30, R20 ;  /* 0x000000300614d825 */ /* 0x000fe200078e0014 */
[----:B------:R-:W-:Y:S01]  /*24c0*/  @!P1 LEA.HI.X R19, R12, c[0x0][0x174], R11, 0x1, P0 ;  /* 0x00005d000c139a11 */ /* 0x000fe200000f0c0b */
[----:B------:R-:W-:Y:S01]  /*24d0*/  UIADD3 UR5, UR17, -UR5, -UR13 ;  /* 0x8000000511057290 */ /* 0x000fe2000fffe80d */
[----:B------:R-:W-:Y:S01]  /*24e0*/  LOP3.LUT R6, R14, 0x8, R13, 0xf8, !PT ;  /* 0x000000080e067812 */ /* 0x000fe200078ef80d */
[----:B------:R-:W-:Y:S01]  /*24f0*/  @!P5 IMAD.IADD R10, R21, 0x1, R10 ;  /* 0x00000001150ad824 */ /* 0x000fe200078e020a */
[----:B------:R-:W-:Y:S01]  /*2500*/  SHF.R.U32.HI R11, RZ, 0x3, R14 ;  /* 0x00000003ff0b7819 */ /* 0x000fe2000001160e */
[----:B------:R-:W-:Y:S01]  /*2510*/  IMAD.SHL.U32 R193, R193, 0x2, RZ ;  /* 0x00000002c1c17824 */ /* 0x000fe200078e00ff */
[----:B------:R-:W-:Y:S02]  /*2520*/  @!P2 LEA R14, P3, R8, c[0x0][0x170], 0x1 ;  /* 0x00005c00080eaa11 */ /* 0x000fe400078608ff */
[----:B------:R-:W-:-:S02]  /*2530*/  LOP3.LUT R85, R85, 0xfffffe00, RZ, 0xc0, !PT ;  /* 0xfffffe0055557812 */ /* 0x000fc400078ec0ff */
[----:B------:R-:W-:Y:S02]  /*2540*/  LOP3.LUT R6, R6, R11, RZ, 0x3c, !PT ;  /* 0x0000000b06067212 */ /* 0x000fe400078e3cff */
[----:B------:R-:W-:Y:S01]  /*2550*/  @!P2 LEA.HI.X R15, R8, c[0x0][0x174], R7, 0x1, P3 ;  /* 0x00005d00080faa11 */ /* 0x000fe200018f0c07 */
[----:B------:R-:W-:Y:S01]  /*2560*/  IMAD R7, R86, 0x400, R85 ;  /* 0x0000040056077824 */ /* 0x000fe200078e0255 */
[----:B------:R-:W-:Y:S02]  /*2570*/  @!P5 LEA R12, P0, R20, c[0x0][0x170], 0x1 ;  /* 0x00005c00140cda11 */ /* 0x000fe400078008ff */
[----:B------:R-:W-:Y:S01]  /*2580*/  IADD3 R191, R193, 0x6020, RZ ;  /* 0x00006020c1bf7810 */ /* 0x000fe20007ffe0ff */
[----:B------:R-:W-:Y:S01]  /*2590*/  IMAD.IADD R194, R6, 0x1, R7 ;  /* 0x0000000106c27824 */ /* 0x000fe200078e0207 */
[----:B------:R-:W-:Y:S01]  /*25a0*/  @!P5 LEA.HI.X R13, R20, c[0x0][0x174], R10, 0x1, P0 ;  /* 0x00005d00140dda11 */ /* 0x000fe200000f0c0a */
[----:B------:R-:W-:Y:S01]  /*25b0*/  IMAD.MOV.U32 R7, RZ, RZ, 0x10 ;  /* 0x00000010ff077424 */ /* 0x000fe200078e00ff */
[----:B------:R-:W-:Y:S01]  /*25c0*/  @P6 STS.128 [R196+0xc000], RZ ;  /* 0x00c000ffc4006388 */ /* 0x000fe20000000c00 */
[----:B------:R-:W-:-:S03]  /*25d0*/  IMAD.SHL.U32 R194, R194, 0x2, RZ ;  /* 0x00000002c2c27824 */ /* 0x000fc600078e00ff */
        /* <DEDUP_REMOVED lines=49> */
[----:B------:R-:W5:Y:S01]  /*28f0*/  LDSM.16.M88.4 R36, [R193+0x6800] ;  /* 0x00680000c124783b */ /* 0x000f620000000200 */
[C---:B------:R-:W-:Y:S02]  /*2900*/  IADD3 R182, R191.reuse, 0x1000, RZ ;  /* 0x00001000bfb67810 */ /* 0x040fe40007ffe0ff */
[----:B------:R-:W-:Y:S01]  /*2910*/  IADD3 R181, R191, 0x1800, RZ ;  /* 0x00001800bfb57810 */ /* 0x000fe20007ffe0ff */
[----:B------:R-:W1:Y:S01]  /*2920*/  LDSM.16.M88.4 R44, [R193+0x6000] ;  /* 0x00600000c12c783b */ /* 0x000e620000000200 */
[----:B------:R-:W-:Y:S01]  /*2930*/  IMAD.IADD R187, R193, 0x1, R0 ;  /* 0x00000001c1bb7824 */ /* 0x000fe200078e0200 */
[C---:B------:R-:W-:Y:S01]  /*2940*/  IADD3 R179, R191.reuse, 0x2000, RZ ;  /* 0x00002000bfb37810 */ /* 0x040fe20007ffe0ff */
[----:B------:R-:W-:Y:S01]  /*2950*/  IMAD.IADD R180, R0, 0x1, R191 ;  /* 0x0000000100b47824 */ /* 0x000fe200078e02bf */
[----:B------:R-:W1:Y:S01]  /*2960*/  LDSM.16.M88.4 R28, [R193+0x7000] ;  /* 0x00700000c11c783b */ /* 0x000e620000000200 */
[----:B------:R-:W-:Y:S01]  /*2970*/  IMAD.U32 R0, RZ, RZ, UR29 ;  /* 0x0000001dff007e24 */ /* 0x000fe2000f8e00ff */
[----:B------:R-:W-:-:S02]  /*2980*/  IADD3 R178, R191, 0x2800, RZ ;  /* 0x00002800bfb27810 */ /* 0x000fc40007ffe0ff */
[----:B--2---:R-:W2:Y:S01]  /*2990*/  LDSM.16.M88.4 R20, [R193+0x7800] ;  /* 0x00780000c114783b */ /* 0x004ea20000000200 */
[----:B------:R-:W-:Y:S01]  /*29a0*/  IMAD R0, R0, 0x40, R205 ;  /* 0x0000004000007824 */ /* 0x000fe200078e02cd */
[C---:B------:R-:W-:Y:S02]  /*29b0*/  IADD3 R177, R191.reuse, 0x3000, RZ ;  /* 0x00003000bfb17810 */ /* 0x040fe40007ffe0ff */
[----:B------:R-:W-:Y:S01]  /*29c0*/  LDSM.16.M88.4 R60, [R192] ;  /* 0x00000000c03c783b */ /* 0x000fe20000000200 */
[C---:B------:R-:W-:Y:S02]  /*29d0*/  IADD3 R176, R191.reuse, 0x3800, RZ ;  /* 0x00003800bfb07810 */ /* 0x040fe40007ffe0ff */
[C---:B------:R-:W-:Y:S01]  /*29e0*/  IADD3 R175, R191.reuse, 0x4000, RZ ;  /* 0x00004000bfaf7810 */ /* 0x040fe20007ffe0ff */
[----:B----4-:R-:W4:Y:S01]  /*29f0*/  LDSM.16.M88.4 R12, [R191+0x800] ;  /* 0x00080000bf0c783b */ /* 0x010f220000000200 */
[C---:B------:R-:W-:Y:S02]  /*2a00*/  IADD3 R174, R191.reuse, 0x4800, RZ ;  /* 0x00004800bfae7810 */ /* 0x040fe40007ffe0ff */
[C---:B------:R-:W-:Y:S01]  /*2a10*/  IADD3 R173, R191.reuse, 0x5000, RZ ;  /* 0x00005000bfad7810 */ /* 0x040fe20007ffe0ff */
[----:B---3--:R-:W3:Y:S01]  /*2a20*/  LDSM.16.M88.4 R16, [R191] ;  /* 0x00000000bf10783b */ /* 0x008ee20000000200 */
[----:B------:R-:W-:-:S03]  /*2a30*/  IADD3 R172, R191, 0x5800, RZ ;  /* 0x00005800bfac7810 */ /* 0x000fc60007ffe0ff */
[----:B------:R-:W2:Y:S04]  /*2a40*/  LDSM.16.M88.4 R8, [R191+0x1000] ;  /* 0x00100000bf08783b */ /* 0x000ea80000000200 */
[----:B------:R-:W2:Y:S04]  /*2a50*/  LDSM.16.M88.4 R80, [R191+0x1800] ;  /* 0x00180000bf50783b */ /* 0x000ea80000000200 */
[----:B------:R-:W-:Y:S01]  /*2a60*/  LDSM.16.M88.4 R72, [R190] ;  /* 0x00000000be48783b */ /* 0x000fe20000000200 */
[C---:B-----5:R-:W-:Y:S03]  /*2a70*/  HMMA.16816.F32.BF16 R40, R68.reuse, R36, RZ ;  /* 0x000000244428723c */ /* 0x060fe600000418ff */
[----:B------:R-:W5:Y:S04]  /*2a80*/  LDSM.16.M88.4 R52, [R187+0x6800] ;  /* 0x00680000bb34783b */ /* 0x000f680000000200 */
[----:B------:R-:W2:Y:S01]  /*2a90*/  LDSM.16.M88.4 R56, [R187+0x6000] ;  /* 0x00600000bb38783b */ /* 0x000ea20000000200 */
[C---:B------:R-:W-:Y:S03]  /*2aa0*/  HMMA.16816.F32.BF16 R36, R68.reuse, R38, RZ ;  /* 0x000000264424723c */ /* 0x040fe600000418ff */
[----:B------:R-:W-:Y:S04]  /*2ab0*/  LDSM.16.M88.4 R76, [R187+0x7800] ;  /* 0x00780000bb4c783b */ /* 0x000fe80000000200 */
[----:B------:R-:W-:Y:S01]  /*2ac0*/  LDSM.16.M88.4 R64, [R189] ;  /* 0x00000000bd40783b */ /* 0x000fe20000000200 */
[C---:B-1----:R-:W-:Y:S03]  /*2ad0*/  HMMA.16816.F32.BF16 R48, R68.reuse, R44, RZ ;  /* 0x0000002c4430723c */ /* 0x042fe600000418ff */
[----:B------:R-:W0:Y:S05]  /*2ae0*/  LDGDEPBAR ;  /* 0x00000000000079af */ /* 0x000e2a0000000000 */
[C---:B------:R-:W-:Y:S08]  /*2af0*/  HMMA.16816.F32.BF16 R32, R68.reuse, R28, RZ ;  /* 0x0000001c4420723c */ /* 0x040ff000000418ff */
[C---:B------:R-:W-:Y:S08]  /*2b00*/  HMMA.16816.F32.BF16 R44, R68.reuse, R46, RZ ;  /* 0x0000002e442c723c */ /* 0x040ff000000418ff */
[C---:B------:R-:W-:Y:S08]  /*2b10*/  HMMA.16816.F32.BF16 R28, R68.reuse, R30, RZ ;  /* 0x0000001e441c723c */ /* 0x040ff000000418ff */
[C---:B--2---:R-:W-:Y:S08]  /*2b20*/  HMMA.16816.F32.BF16 R24, R68.reuse, R20, RZ ;  /* 0x000000144418723c */ /* 0x044ff000000418ff */
[----:B------:R-:W-:Y:S01]  /*2b30*/  HMMA.16816.F32.BF16 R68, R68, R22, RZ ;  /* 0x000000164444723c */ /* 0x000fe200000418ff */
[----:B------:R-:W1:Y:S07]  /*2b40*/  LDSM.16.M88.4 R20, [R187+0x7000] ;  /* 0x00700000bb14783b */ /* 0x000e6e0000000200 */
[C---:B----4-:R-:W-:Y:S08]  /*2b50*/  HMMA.16816.F32.BF16 R40, R60.reuse, R12, R40 ;  /* 0x0000000c3c28723c */ /* 0x050ff00000041828 */
[C---:B------:R-:W-:Y:S01]  /*2b60*/  HMMA.16816.F32.BF16 R36, R60.reuse, R14, R36 ;  /* 0x0000000e3c24723c */ /* 0x040fe20000041824 */
[----:B------:R-:W2:Y:S07]  /*2b70*/  LDSM.16.M88.4 R12, [R180+0x800] ;  /* 0x00080000b40c783b */ /* 0x000eae0000000200 */
[C---:B---3--:R-:W-:Y:S08]  /*2b80*/  HMMA.16816.F32.BF16 R48, R60.reuse, R16, R48 ;  /* 0x000000103c30723c */ /* 0x048ff00000041830 */
[C---:B------:R-:W-:Y:S01]  /*2b90*/  HMMA.16816.F32.BF16 R44, R60.reuse, R18, R44 ;  /* 0x000000123c2c723c */ /* 0x040fe2000004182c */
[----:B------:R-:W3:Y:S07]  /*2ba0*/  LDSM.16.M88.4 R16, [R180] ;  /* 0x00000000b410783b */ /* 0x000eee0000000200 */
[C---:B------:R-:W-:Y:S08]  /*2bb0*/  HMMA.16816.F32.BF16 R32, R60.reuse, R8, R32 ;  /* 0x000000083c20723c */ /* 0x040ff00000041820 */
[C---:B------:R-:W-:Y:S01]  /*2bc0*/  HMMA.16816.F32.BF16 R28, R60.reuse, R10, R28 ;  /* 0x0000000a3c1c723c */ /* 0x040fe2000004181c */
[----:B------:R-:W4:Y:S07]  /*2bd0*/  LDSM.16.M88.4 R8, [R180+0x1000] ;  /* 0x00100000b408783b */ /* 0x000f2e0000000200 */
[C---:B------:R-:W-:Y:S08]  /*2be0*/  HMMA.16816.F32.BF16 R24, R60.reuse, R80, R24 ;  /* 0x000000503c18723c */ /* 0x040ff00000041818 */
[----:B------:R-:W-:Y:S01]  /*2bf0*/  HMMA.16816.F32.BF16 R68, R60, R82, R68 ;  /* 0x000000523c44723c */ /* 0x000fe20000041844 */
[----:B------:R-:W2:Y:S04]  /*2c00*/  LDSM.16.M88.4 R80, [R180+0x1800] ;  /* 0x00180000b450783b */ /* 0x000ea80000000200 */
[----:B------:R-:W-:Y:S03]  /*2c10*/  LDSM.16.M88.4 R60, [R193+0x8000] ;  /* 0x00800000c13c783b */ /* 0x000fe60000000200 */
        /* <DEDUP_REMOVED lines=9> */
[C---:B------:R-:W-:Y:S08]  /*2cb0*/  HMMA.16816.F32.BF16 R24, R72.reuse, R76, R24 ;  /* 0x0000004c4818723c */ /* 0x040ff00000041818 */
        /* <DEDUP_REMOVED lines=9> */
[C---:B----4-:R-:W-:Y:S08]  /*2d50*/  HMMA.16816.F32.BF16 R32, R64.reuse, R8, R32 ;  /* 0x000000084020723c */ /* 0x050ff00000041820 */
        /* <DEDUP_REMOVED lines=32> */
[C---:B-1----:R-:W-:Y:S08]  /*2f60*/  HMMA.16816.F32.BF16 R40, R20.reuse, R60, R40 ;  /* 0x0000003c1428723c */ /* 0x042ff00000041828 */
[C---:B------:R-:W-:Y:S01]  /*2f70*/  HMMA.16816.F32.BF16 R36, R20.reuse, R62, R36 ;  /* 0x0000003e1424723c */ /* 0x040fe20000041824 */
[----:B------:R-:W1:Y:S07]  /*2f80*/  LDSM.16.M88.4 R60, [R193+0xa800] ;  /* 0x00a80000c13c783b */ /* 0x000e6e0000000200 */
[C---:B------:R-:W-:Y:S08]  /*2f90*/  HMMA.16816.F32.BF16 R48, R20.reuse, R64, R48 ;  /* 0x000000401430723c */ /* 0x040ff00000041830 */
[C---:B------:R-:W-:Y:S01]  /*2fa0*/  HMMA.16816.F32.BF16 R44, R20.reuse, R66, R44 ;  /* 0x00000042142c723c */ /* 0x040fe2000004182c */
[----:B------:R-:W1:Y:S07]  /*2fb0*/  LDSM.16.M88.4 R64, [R193+0xa000] ;  /* 0x00a00000c140783b */ /* 0x000e6e0000000200 */
[C---:B------:R-:W-:Y:S08]  /*2fc0*/  HMMA.16816.F32.BF16 R32, R20.reuse, R56, R32 ;  /* 0x000000381420723c */ /* 0x040ff00000041820 */
[C---:B------:R-:W-:Y:S01]  /*2fd0*/  HMMA.16816.F32.BF16 R28, R20.reuse, R58, R28 ;  /* 0x0000003a141c723c */ /* 0x040fe2000004181c */
[----:B------:R-:W1:Y:S07]  /*2fe0*/  LDSM.16.M88.4 R56, [R193+0xb000] ;  /* 0x00b00000c138783b */ /* 0x000e6e0000000200 */
[C---:B-----5:R-:W-:Y:S08]  /*2ff0*/  HMMA.16816.F32.BF16 R24, R20.reuse, R52, R24 ;  /* 0x000000341418723c */ /* 0x060ff00000041818 */
        /* <DEDUP_REMOVED lines=13> */
[----:B------:R-:W-:Y:S08]  /*30d0*/  HMMA.16816.F32.BF16 R72, R76, R82, R72 ;  /* 0x000000524c48723c */ /* 0x000ff00000041848 */
        /* <DEDUP_REMOVED lines=8> */
[----:B------:R-:W1:Y:S07]  /*3160*/  LDSM.16.M88.4 R56, [R191+0x5800] ;  /* 0x00580000bf38783b */ /* 0x000e6e0000000200 */
[C---:B-----5:R-:W-:Y:S08]  /*3170*/  HMMA.16816.F32.BF16 R24, R68.reuse, R52, R24 ;  /* 0x000000344418723c */ /* 0x060ff00000041818 */
        /* <DEDUP_REMOVED lines=10> */
[----:B------:R-:W-:Y:S04]  /*3220*/  LDSM.16.M88.4 R8, [R189+0x4000] ;  /* 0x00400000bd08783b */ /* 0x000fe80000000200 */
[----:B------:R-:W4:Y:S03]  /*3230*/  LDSM.16.M88.4 R28, [R180+0x4000] ;  /* 0x00400000b41c783b */ /* 0x000f260000000200 */
[----:B-1----:R-:W-:Y:S08]  /*3240*/  HMMA.16816.F32.BF16 R24, R20, R56, R24 ;  /* 0x000000381418723c */ /* 0x002ff00000041818 */
[C---:B-----5:R-:W-:Y:S08]  /*3250*/  HMMA.16816.F32.BF16 R48, R52.reuse, R60, R48 ;  /* 0x0000003c3430723c */ /* 0x060ff00000041830 */
[C---:B--2---:R-:W-:Y:S07]  /*3260*/  HMMA.16816.F32.BF16 R40, R52.reuse, R12, R40 ;  /* 0x0000000c3428723c */ /* 0x044fee0000041828 */
[----:B------:R-:W-:Y:S01]  /*3270*/  SHF.R.S32.HI R13, RZ, 0x1f, R88 ;  /* 0x0000001fff0d7819 */ /* 0x000fe20000011458 */
[----:B------:R-:W-:Y:S03]  /*3280*/  HMMA.16816.F32.BF16 R44, R52, R62, R44 ;  /* 0x0000003e342c723c */ /* 0x000fe6000004182c */
[----:B------:R-:W-:-:S04]  /*3290*/  LEA.HI R208, R13, R88, RZ, 0x2 ;  /* 0x000000580dd07211 */ /* 0x000fc800078f10ff */
[----:B------:R-:W-:Y:S01]  /*32a0*/  SHF.R.S32.HI R208, RZ, 0x2, R208 ;  /* 0x00000002ffd07819 */ /* 0x000fe200000114d0 */
[----:B------:R-:W-:Y:S01]  /*32b0*/  HMMA.16816.F32.BF16 R36, R52, R14, R36 ;  /* 0x0000000e3424723c */ /* 0x000fe20000041824 */
[----:B------:R-:W1:Y:S07]  /*32c0*/  LDSM.16.M88.4 R12, [R180+0x4800] ;  /* 0x00480000b40c783b */ /* 0x000e6e0000000200 */
[----:B------:R-:W-:Y:S07]  /*32d0*/  HMMA.16816.F32.BF16 R72, R20, R58, R72 ;  /* 0x0000003a1448723c */ /* 0x000fee0000041848 */
[C---:B------:R-:W-:Y:S01]  /*32e0*/  IADD3 R20, R0.reuse, 0x1, RZ ;  /* 0x0000000100147810 */ /* 0x040fe20007ffe0ff */
[----:B---3--:R-:W-:Y:S01]  /*32f0*/  HMMA.16816.F32.BF16 R24, R52, R16, R24 ;  /* 0x000000103418723c */ /* 0x008fe20000041818 */
[----:B------:R-:W-:-:S02]  /*3300*/  IADD3 R21, R0, 0x8, RZ ;  /* 0x0000000800157810 */ /* 0x000fc40007ffe0ff */
[----:B------:R-:W-:-:S04]  /*3310*/  IADD3 R22, R0, 0x18, RZ ;  /* 0x0000001800167810 */ /* 0x000fc80007ffe0ff */
[----:B------:R-:W-:Y:S01]  /*3320*/  LEA R17, R86, UR16, 0x4 ;  /* 0x0000001056117c11 */ /* 0x000fe2000f8e20ff */
[----:B----4-:R-:W-:Y:S01]  /*3330*/  HMMA.16816.F32.BF16 R48, R8, R28, R48 ;  /* 0x0000001c0830723c */ /* 0x010fe20000041830 */
[----:B------:R-:W-:Y:S02]  /*3340*/  ULDC UR16, c[0x0][0x2e8] ;  /* 0x0000ba0000107ab9 */ /* 0x000fe40000000800 */
[----:B------:R-:W-:Y:S01]  /*3350*/  UIADD3 UR7, UR7, UR16, URZ ;  /* 0x0000001007077290 */ /* 0x000fe2000fffe03f */
[----:B------:R-:W-:-:S04]  /*3360*/  IMAD.IADD R17, R208, 0x1, R17 ;  /* 0x00000001d0117824 */ /* 0x000fc800078e0211 */
[----:B------:R-:W-:Y:S01]  /*3370*/  HMMA.16816.F32.BF16 R44, R8, R30, R44 ;  /* 0x0000001e082c723c */ /* 0x000fe2000004182c */
[C---:B------:R-:W-:Y:S02]  /*3380*/  IADD3 R16, R17.reuse, 0x8, RZ ;  /* 0x0000000811107810 */ /* 0x040fe40007ffe0ff */
[C---:B------:R-:W-:Y:S02]  /*3390*/  IADD3 R203, R17.reuse, UR7, RZ ;  /* 0x0000000711cb7c10 */ /* 0x040fe4000fffe0ff */
[C---:B------:R-:W-:Y:S02]  /*33a0*/  IADD3 R197, R16.reuse, UR7, RZ ;  /* 0x0000000710c57c10 */ /* 0x040fe4000fffe0ff */
[----:B------:R-:W-:Y:S01]  /*33b0*/  IADD3 R204, R17, UR5, RZ ;  /* 0x0000000511cc7c10 */ /* 0x000fe2000fffe0ff */
[----:B------:R-:W-:Y:S01]  /*33c0*/  HMMA.16816.F32.BF16 R72, R52, R18, R72 ;  /* 0x000000123448723c */ /* 0x000fe20000041848 */
[----:B------:R-:W-:Y:S02]  /*33d0*/  IADD3 R202, R16, UR5, RZ ;  /* 0x0000000510ca7c10 */ /* 0x000fe4000fffe0ff */
[----:B------:R-:W-:Y:S01]  /*33e0*/  IMNMX R203, R203, UR17, PT ;  /* 0x00000011cbcb7c17 */ /* 0x000fe2000b800200 */
[----:B------:R-:W2:Y:S01]  /*33f0*/  LDSM.16.M88.4 R16, [R180+0x5000] ;  /* 0x00500000b410783b */ /* 0x000ea20000000200 */
[----:B------:R-:W-:-:S02]  /*3400*/  IMNMX R197, R197, UR17, PT ;  /* 0x00000011c5c57c17 */ /* 0x000fc4000b800200 */
[----:B------:R-:W-:Y:S01]  /*3410*/  IMNMX R204, RZ, R204, !PT ;  /* 0x000000ccffcc7217 */ /* 0x000fe20007800200 */
[C---:B------:R-:W-:Y:S01]  /*3420*/  HMMA.16816.F32.BF16 R32, R52.reuse, R64, R32 ;  /* 0x000000403420723c */ /* 0x040fe20000041820 */
[----:B------:R-:W-:Y:S02]  /*3430*/  IMNMX R202, RZ, R202, !PT ;  /* 0x000000caffca7217 */ /* 0x000fe40007800200 */
[C---:B------:R-:W-:Y:S02]  /*3440*/  ISETP.GE.AND P6, PT, R20.reuse, R203, PT ;  /* 0x000000cb1400720c */ /* 0x040fe40003fc6270 */
[----:B------:R-:W-:Y:S02]  /*3450*/  ISETP.GE.AND P1, PT, R20, R197, PT ;  /* 0x000000c51400720c */ /* 0x000fe40003f26270 */
[----:B------:R-:W-:Y:S01]  /*3460*/  ISETP.GE.AND P3, PT, R0, R203, PT ;  /* 0x000000cb0000720c */ /* 0x000fe20003f66270 */
[----:B------:R-:W-:Y:S01]  /*3470*/  HMMA.16816.F32.BF16 R68, R52, R66, R68 ;  /* 0x000000423444723c */ /* 0x000fe20000041844 */
[----:B------:R-:W-:-:S02]  /*3480*/  ISETP.LT.OR P6, PT, R20, R204, P6 ;  /* 0x000000cc1400720c */ /* 0x000fc400037c1670 */
[----:B------:R-:W-:Y:S02]  /*3490*/  ISETP.LT.OR P1, PT, R20, R202, P1 ;  /* 0x000000ca1400720c */ /* 0x000fe40000f21670 */
[C---:B------:R-:W-:Y:S02]  /*34a0*/  ISETP.LT.OR P3, PT, R0.reuse, R204, P3 ;  /* 0x000000cc0000720c */ /* 0x040fe40001f61670 */
[C---:B------:R-:W-:Y:S01]  /*34b0*/  IADD3 R20, R0.reuse, 0x9, RZ ;  /* 0x0000000900147810 */ /* 0x040fe20007ffe0ff */
[----:B-1----:R-:W-:Y:S01]  /*34c0*/  HMMA.16816.F32.BF16 R40, R8, R12, R40 ;  /* 0x0000000c0828723c */ /* 0x002fe20000041828 */
[----:B------:R-:W-:Y:S02]  /*34d0*/  ISETP.GE.AND P0, PT, R21, R203, PT ;  /* 0x000000cb1500720c */ /* 0x000fe40003f06270 */
[----:B------:R-:W-:Y:S02]  /*34e0*/  ISETP.GE.AND P2, PT, R0, R197, PT ;  /* 0x000000c50000720c */ /* 0x000fe40003f46270 */
[----:B------:R-:W-:-:S02]  /*34f0*/  FSEL R55, R48, -INF , !P3 ;  /* 0xff80000030377808 */ /* 0x000fc40005800000 */
[C---:B------:R-:W-:Y:S01]  /*3500*/  ISETP.GE.AND P5, PT, R20.reuse, R203, PT ;  /* 0x000000cb1400720c */ /* 0x040fe20003fa6270 */
[----:B------:R-:W-:Y:S01]  /*3510*/  HMMA.16816.F32.BF16 R36, R8, R14, R36 ;  /* 0x0000000e0824723c */ /* 0x000fe20000041824 */
[----:B------:R-:W-:Y:S02]  /*3520*/  ISETP.GE.AND P3, PT, R20, R197, PT ;  /* 0x000000c51400720c */ /* 0x000fe40003f66270 */
[----:B------:R-:W-:Y:S02]  /*3530*/  ISETP.LT.OR P0, PT, R21, R204, P0 ;  /* 0x000000cc1500720c */ /* 0x000fe40000701670 */
[C---:B------:R-:W-:Y:S02]  /*3540*/  ISETP.LT.OR P2, PT, R0.reuse, R202, P2 ;  /* 0x000000ca0000720c */ /* 0x040fe40001741670 */
[C---:B------:R-:W-:Y:S02]  /*3550*/  IADD3 R13, R0.reuse, 0x10, RZ ;  /* 0x00000010000d7810 */ /* 0x040fe40007ffe0ff */
[----:B------:R-:W-:-:S02]  /*3560*/  IADD3 R12, R0, 0x11, RZ ;  /* 0x00000011000c7810 */ /* 0x000fc40007ffe0ff */
[C---:B------:R-:W-:Y:S01]  /*3570*/  ISETP.LT.OR P5, PT, R20.reuse, R204, P5 ;  /* 0x000000cc1400720c */ /* 0x040fe20002fa1670 */
[C---:B--2---:R-:W-:Y:S01]  /*3580*/  HMMA.16816.F32.BF16 R32, R8.reuse, R16, R32 ;  /* 0x000000100820723c */ /* 0x044fe20000041820 */
[----:B------:R-:W-:Y:S02]  /*3590*/  ISETP.LT.OR P3, PT, R20, R202, P3 ;  /* 0x000000ca1400720c */ /* 0x000fe40001f61670 */
[----:B------:R-:W-:Y:S02]  /*35a0*/  FSEL R53, R51, -INF , !P1 ;  /* 0xff80000033357808 */ /* 0x000fe40004800000 */
[----:B------:R-:W-:Y:S02]  /*35b0*/  FSEL R50, R50, -INF , !P2 ;  /* 0xff80000032327808 */ /* 0x000fe40005000000 */
[----:B------:R-:W-:Y:S01]  /*35c0*/  FSEL R20, R49, -INF , !P6 ;  /* 0xff80000031147808 */ /* 0x000fe20007000000 */
[----:B------:R-:W-:Y:S01]  /*35d0*/  HMMA.16816.F32.BF16 R68, R8, R18, R68 ;  /* 0x000000120844723c */ /* 0x000fe20000041844 */
[----:B------:R-:W-:-:S02]  /*35e0*/  FSEL R51, R44, -INF , !P0 ;  /* 0xff8000002c337808 */ /* 0x000fc40004000000 */
[CC--:B------:R-:W-:Y:S02]  /*35f0*/  ISETP.GE.AND P2, PT, R13.reuse, R203.reuse, PT ;  /* 0x000000cb0d00720c */ /* 0x0c0fe40003f46270 */
[C---:B------:R-:W-:Y:S02]  /*3600*/  ISETP.GE.AND P6, PT, R12.reuse, R203, PT ;  /* 0x000000cb0c00720c */ /* 0x040fe40003fc6270 */
[CC--:B------:R-:W-:Y:S02]  /*3610*/  ISETP.GE.AND P1, PT, R13.reuse, R197.reuse, PT ;  /* 0x000000c50d00720c */ /* 0x0c0fe40003f26270 */
[----:B------:R-:W-:Y:S02]  /*3620*/  ISETP.GE.AND P0, PT, R12, R197, PT ;  /* 0x000000c50c00720c */ /* 0x000fe40003f06270 */
[C---:B------:R-:W-:Y:S02]  /*3630*/  ISETP.LT.OR P2, PT, R13.reuse, R204, P2 ;  /* 0x000000cc0d00720c */ /* 0x040fe40001741670 */
[----:B------:R-:W-:-:S02]  /*3640*/  ISETP.LT.OR P1, PT, R13, R202, P1 ;  /* 0x000000ca0d00720c */ /* 0x000fc40000f21670 */
[C---:B------:R-:W-:Y:S02]  /*3650*/  ISETP.LT.OR P6, PT, R12.reuse, R204, P6 ;  /* 0x000000cc0c00720c */ /* 0x040fe400037c1670 */
[----:B------:R-:W-:Y:S02]  /*3660*/  ISETP.LT.OR P0, PT, R12, R202, P0 ;  /* 0x000000ca0c00720c */ /* 0x000fe40000701670 */
[----:B------:R-:W1:Y:S01]  /*3670*/  LDSM.16.M88.4 R12, [R180+0x5800] ;  /* 0x00580000b40c783b */ /* 0x000e620000000200 */
[----:B------:R-:W-:Y:S01]  /*3680*/  ISETP.GE.AND P4, PT, R21, R197, PT ;  /* 0x000000c51500720c */ /* 0x000fe20003f86270 */
[----:B------:R-:W-:-:S04]  /*3690*/  DEPBAR.LE SB0, 0x0 ;  /* 0x000080000000791a */ /* 0x000fc80000000000 */
[----:B------:R-:W-:Y:S02]  /*36a0*/  ISETP.LT.OR P4, PT, R21, R202, P4 ;  /* 0x000000ca1500720c */ /* 0x000fe40002781670 */
[----:B------:R-:W-:Y:S02]  /*36b0*/  IADD3 R21, R0, 0x19, RZ ;  /* 0x0000001900157810 */ /* 0x000fe40007ffe0ff */
        /* <DEDUP_REMOVED lines=10> */
[----:B------:R-:W-:Y:S02]  /*3760*/  IADD3 R16, R0, 0x21, RZ ;  /* 0x0000002100107810 */ /* 0x000fe40007ffe0ff */
[----:B------:R-:W-:Y:S02]  /*3770*/  FSEL R17, R42, -INF , !P1 ;  /* 0xff8000002a117808 */ /* 0x000fe40004800000 */
[----:B------:R-:W-:Y:S02]  /*3780*/  FSEL R77, R41, -INF , !P6 ;  /* 0xff800000294d7808 */ /* 0x000fe40007000000 */
[----:B------:R-:W-:Y:S02]  /*3790*/  FSEL R23, R36, -INF , !P3 ;  /* 0xff80000024177808 */ /* 0x000fe40005800000 */
[-C--:B------:R-:W-:Y:S02]  /*37a0*/  ISETP.GE.AND P1, PT, R21, R203.reuse, PT ;  /* 0x000000cb1500720c */ /* 0x080fe40003f26270 */
[C---:B------:R-:W-:Y:S01]  /*37b0*/  ISETP.GE.AND P6, PT, R16.reuse, R203, PT ;  /* 0x000000cb1000720c */ /* 0x040fe20003fc6270 */
[----:B-1----:R-:W-:Y:S01]  /*37c0*/  HMMA.16816.F32.BF16 R24, R8, R12, R24 ;  /* 0x0000000c0818723c */ /* 0x002fe20000041818 */
[----:B------:R-:W-:-:S02]  /*37d0*/  ISETP.GE.AND P3, PT, R16, R197, PT ;  /* 0x000000c51000720c */ /* 0x000fc40003f66270 */
[-C--:B------:R-:W-:Y:S02]  /*37e0*/  ISETP.LT.OR P1, PT, R21, R204.reuse, P1 ;  /* 0x000000cc1500720c */ /* 0x080fe40000f21670 */
[C---:B------:R-:W-:Y:S02]  /*37f0*/  ISETP.LT.OR P6, PT, R16.reuse, R204, P6 ;  /* 0x000000cc1000720c */ /* 0x040fe400037c1670 */
[----:B------:R-:W-:Y:S01]  /*3800*/  ISETP.LT.OR P3, PT, R16, R202, P3 ;  /* 0x000000ca1000720c */ /* 0x000fe20001f61670 */
[----:B------:R-:W-:Y:S01]  /*3810*/  HMMA.16816.F32.BF16 R72, R8, R14, R72 ;  /* 0x0000000e0848723c */ /* 0x000fe20000041848 */
[----:B------:R-:W-:Y:S02]  /*3820*/  IADD3 R16, R0, 0x29, RZ ;  /* 0x0000002900107810 */ /* 0x000fe40007ffe0ff */
[----:B------:R-:W-:Y:S02]  /*3830*/  FSEL R93, R43, -INF , !P0 ;  /* 0xff8000002b5d7808 */ /* 0x000fe40004000000 */
[----:B------:R-:W-:-:S02]  /*3840*/  FSEL R29, R37, -INF , !P5 ;  /* 0xff800000251d7808 */ /* 0x000fc40006800000 */
[----:B------:R-:W-:Y:S02]  /*3850*/  FSEL R163, R32, -INF , !P1 ;  /* 0xff80000020a37808 */ /* 0x000fe40004800000 */
[C---:B------:R-:W-:Y:S02]  /*3860*/  ISETP.GE.AND P0, PT, R21.reuse, R197, PT ;  /* 0x000000c51500720c */ /* 0x040fe40003f06270 */
[C---:B------:R-:W-:Y:S02]  /*3870*/  ISETP.GE.AND P5, PT, R16.reuse, R203, PT ;  /* 0x000000cb1000720c */ /* 0x040fe40003fa6270 */
[C---:B------:R-:W-:Y:S02]  /*3880*/  ISETP.GE.AND P1, PT, R16.reuse, R197, PT ;  /* 0x000000c51000720c */ /* 0x040fe40003f26270 */
[----:B------:R-:W-:Y:S02]  /*3890*/  ISETP.LT.OR P0, PT, R21, R202, P0 ;  /* 0x000000ca1500720c */ /* 0x000fe40000701670 */
[----:B------:R-:W-:-:S02]  /*38a0*/  ISETP.LT.OR P5, PT, R16, R204, P5 ;  /* 0x000000cc1000720c */ /* 0x000fc40002fa1670 */
[----:B------:R-:W-:Y:S02]  /*38b0*/  ISETP.LT.OR P1, PT, R16, R202, P1 ;  /* 0x000000ca1000720c */ /* 0x000fe40000f21670 */
[----:B------:R-:W-:Y:S02]  /*38c0*/  IADD3 R16, R0, 0x30, RZ ;  /* 0x0000003000107810 */ /* 0x000fe40007ffe0ff */
[----:B------:R-:W-:Y:S02]  /*38d0*/  FSEL R137, R34, -INF , !P0 ;  /* 0xff80000022897808 */ /* 0x000fe40004000000 */
[----:B------:R-:W-:Y:S02]  /*38e0*/  ISETP.GE.AND P0, PT, R16, R203, PT ;  /* 0x000000cb1000720c */ /* 0x000fe40003f06270 */
[C---:B------:R-:W-:Y:S02]  /*38f0*/  IADD3 R18, R0.reuse, 0x28, RZ ;  /* 0x0000002800127810 */ /* 0x040fe40007ffe0ff */
[----:B------:R-:W-:-:S02]  /*3900*/  IADD3 R12, R0, 0x31, RZ ;  /* 0x00000031000c7810 */ /* 0x000fc40007ffe0ff */
[----:B------:R-:W-:Y:S02]  /*3910*/  ISETP.LT.OR P0, PT, R16, R204, P0 ;  /* 0x000000cc1000720c */ /* 0x000fe40000701670 */
[C---:B------:R-:W-:Y:S02]  /*3920*/  IADD3 R8, R0.reuse, 0x38, RZ ;  /* 0x0000003800087810 */ /* 0x040fe40007ffe0ff */
[----:B------:R-:W-:Y:S02]  /*3930*/  IADD3 R0, R0, 0x39, RZ ;  /* 0x0000003900007810 */ /* 0x000fe40007ffe0ff */
[----:B------:R-:W-:Y:S01]  /*3940*/  FSEL R49, R46, -INF , !P4 ;  /* 0xff8000002e317808 */ /* 0x000fe20006000000 */
[----:B------:R-:W-:Y:S01]  /*3950*/  BAR.SYNC.DEFER_BLOCKING 0x0 ;  /* 0x0000000000007b1d */ /* 0x000fe20000010000 */
[----:B------:R-:W-:Y:S02]  /*3960*/  ISETP.GE.AND P4, PT, R22, R197, PT ;  /* 0x000000c51600720c */ /* 0x000fe40003f86270 */
[----:B------:R-:W-:-:S02]  /*3970*/  FSEL R223, R24, -INF , !P0 ;  /* 0xff80000018df7808 */ /* 0x000fc40004000000 */
[----:B------:R-:W-:Y:S02]  /*3980*/  ISETP.GE.AND P0, PT, R0, R197, PT ;  /* 0x000000c50000720c */ /* 0x000fe40003f06270 */
[-C--:B------:R-:W-:Y:S02]  /*3990*/  ISETP.LT.OR P4, PT, R22, R202.reuse, P4 ;  /* 0x000000ca1600720c */ /* 0x080fe40002781670 */
[----:B------:R-:W-:Y:S02]  /*39a0*/  ISETP.LT.OR P0, PT, R0, R202, P0 ;  /* 0x000000ca0000720c */ /* 0x000fe40000701670 */
[----:B------:R-:W-:Y:S02]  /*39b0*/  FSEL R19, R38, -INF , !P4 ;  /* 0xff80000026137808 */ /* 0x000fe40006000000 */
[----:B------:R-:W-:Y:S02]  /*39c0*/  FSEL R21, R39, -INF , !P2 ;  /* 0xff80000027157808 */ /* 0x000fe40005000000 */
[----:B------:R-:W-:-:S02]  /*39d0*/  ISETP.GE.AND P2, PT, R18, R203, PT ;  /* 0x000000cb1200720c */ /* 0x000fc40003f46270 */
[C---:B------:R-:W-:Y:S02]  /*39e0*/  ISETP.GE.AND P4, PT, R18.reuse, R197, PT ;  /* 0x000000c51200720c */ /* 0x040fe40003f86270 */
        /* <DEDUP_REMOVED lines=11> */
[-C--:B------:R-:W-:Y:S02]  /*3aa0*/  ISETP.GE.AND P3, PT, R16, R197.reuse, PT ;  /* 0x000000c51000720c */ /* 0x080fe40003f66270 */
        /* <DEDUP_REMOVED lines=9> */
[----:B------:R-:W-:Y:S01]  /*3b40*/  ISETP.LT.OR P4, PT, R0, R204, P4 ;  /* 0x000000cc0000720c */ /* 0x000fe20002781670 */
[----:B------:R-:W-:Y:S01]  /*3b50*/  IMAD.IADD R0, R85, 0x1, R6 ;  /* 0x0000000155007824 */ /* 0x000fe200078e0206 */
[----:B------:R-:W-:-:S02]  /*3b60*/  FSEL R171, R26, -INF , !P3 ;  /* 0xff8000001aab7808 */ /* 0x000fc40005800000 */
[----:B------:R-:W-:Y:S02]  /*3b70*/  FSEL R221, R25, -INF , !P6 ;  /* 0xff80000019dd7808 */ /* 0x000fe40007000000 */
[----:B------:R-:W-:Y:S02]  /*3b80*/  FSEL R167, R27, -INF , !P2 ;  /* 0xff8000001ba77808 */ /* 0x000fe40005000000 */
[----:B------:R-:W-:Y:S02]  /*3b90*/  FSEL R217, R72, -INF , !P5 ;  /* 0xff80000048d97808 */ /* 0x000fe40006800000 */
[----:B------:R-:W-:Y:S02]  /*3ba0*/  FSEL R166, R74, -INF , !P1 ;  /* 0xff8000004aa67808 */ /* 0x000fe40004800000 */
[----:B------:R-:W-:Y:S01]  /*3bb0*/  FSEL R215, R73, -INF , !P4 ;  /* 0xff80000049d77808 */ /* 0x000fe20006000000 */
[----:B------:R-:W-:Y:S05]  /*3bc0*/  @!P0 BRA `(.L_x_944) ;  /* 0x0000022000008947 */ /* 0x000fea0003800000 */
[----:B------:R-:W-:-:S04]  /*3bd0*/  UIADD3 UR7, UR28, -0x2, URZ ;  /* 0xfffffffe1c077890 */ /* 0x000fc8000fffe03f */
[----:B------:R-:W-:Y:S02]  /*3be0*/  USHF.R.S32.HI UR5, URZ, 0x1f, UR7 ;  /* 0x0000001f3f057899 */ /* 0x000fe40008011407 */
[----:B------:R-:W-:Y:S01]  /*3bf0*/  UIMAD UR9, UR9, UR7, URZ ;  /* 0x00000007090972a4 */ /* 0x000fe2000f8e023f */
[----:B------:R-:W-:Y:S01]  /*3c00*/  IMAD.WIDE.U32 R8, R3, UR7, R210 ;  /* 0x0000000703087c25 */ /* 0x000fe2000f8e00d2 */
[----:B------:R-:W-:Y:S02]  /*3c10*/  USHF.L.U32 UR7, UR8, 0x5, URZ ;  /* 0x0000000508077899 */ /* 0x000fe4000800063f */
[----:B------:R-:W-:Y:S02]  /*3c20*/  UIMAD UR9, UR5, UR4, UR9 ;  /* 0x00000004050972a4 */ /* 0x000fe4000f8e0209 */
[----:B------:R-:W-:Y:S01]  /*3c30*/  LEA R12, P2, R8, c[0x0][0x168], 0x1 ;  /* 0x00005a00080c7a11 */ /* 0x000fe200078408ff */
[----:B------:R-:W-:Y:S02]  /*3c40*/  UMOV UR5, 0x5 ;  /* 0x0000000500057882 */ /* 0x000fe40000000000 */
[----:B------:R-:W-:Y:S01]  /*3c50*/  ULDC UR4, c[0x0][0x19c] ;  /* 0x0000670000047ab9 */ /* 0x000fe20000000800 */
[----:B------:R-:W-:Y:S01]  /*3c60*/  IADD3 R3, R9, UR9, RZ ;  /* 0x0000000909037c10 */ /* 0x000fe2000fffe0ff */
[----:B------:R-:W-:Y:S01]  /*3c70*/  USHF.L.U64.HI UR4, UR8, UR5, UR4 ;  /* 0x0000000508047299 */ /* 0x000fe20008010204 */
[----:B------:R-:W-:-:S02]  /*3c80*/  IADD3 R10, P1, R12, UR7, RZ ;  /* 0x000000070c0a7c10 */ /* 0x000fc4000ff3e0ff */
        /* <DEDUP_REMOVED lines=22> */
.L_x_944:
[----:B-1----:R-:W-:Y:S01]  /*3df0*/  FMNMX.FTZ R8, R55, R20, !PT ;  /* 0x0000001437087209 */ /* 0x002fe20007810000 */
[----:B------:R-:W-:Y:S01]  /*3e00*/  IMAD.WIDE.U32 R228, R214, -0x326172a9, RZ ;  /* 0xcd9e8d57d6e47825 */ /* 0x000fe200078e00ff */
[----:B------:R-:W-:Y:S01]  /*3e10*/  FMNMX.FTZ R6, R50, R53, !PT ;  /* 0x0000003532067209 */ /* 0x000fe20007810000 */
[----:B------:R-:W-:Y:S01]  /*3e20*/  USHF.L.U32 UR4, UR29, 0x1, URZ ;  /* 0x000000011d047899 */ /* 0x000fe2000800063f */
[----:B------:R-:W-:Y:S01]  /*3e30*/  FMNMX.FTZ R8, R51, R8, !PT ;  /* 0x0000000833087209 */ /* 0x000fe20007810000 */
[----:B------:R-:W-:Y:S01]  /*3e40*/  IMAD.WIDE.U32 R232, R206, -0x2daee0ad, RZ ;  /* 0xd2511f53cee87825 */ /* 0x000fe200078e00ff */
        /* <DEDUP_REMOVED lines=50> */
[----:B------:R-:W-:Y:S01]  /*4170*/  LOP3.LUT R219, R4, UR26, RZ, 0x3c, !PT ;  /* 0x0000001a04db7c12 */ /* 0x000fe2000f8e3cff */
[----:B------:R-:W1:Y:S03]  /*4180*/  SHFL.BFLY PT, R132, R3, 0x2, 0x1f ;  /* 0x0c401f0003847f89 */ /* 0x000e6600000e0000 */
[----:B------:R-:W-:Y:S01]  /*4190*/  LOP3.LUT R226, R229, R219, RZ, 0x3c, !PT ;  /* 0x000000dbe5e27212 */ /* 0x000fe200078e3cff */
[----:B------:R-:W2:Y:S04]  /*41a0*/  SHFL.BFLY PT, R11, R6, 0x2, 0x1f ;  /* 0x0c401f00060b7f89 */ /* 0x000ea800000e0000 */
[----:B------:R-:W-:Y:S01]  /*41b0*/  IMAD.WIDE.U32 R226, R226, -0x2daee0ad, RZ ;  /* 0xd2511f53e2e27825 */ /* 0x000fe200078e00ff */
[----:B------:R-:W-:Y:S04]  /*41c0*/  LDSM.16.MT88.4 R80, [R186+0x10000] ;  /* 0x01000000ba50783b */ /* 0x000fe80000004200 */
[----:B------:R-:W-:Y:S01]  /*41d0*/  LOP3.LUT R134, R227, UR22, R232, 0x96, !PT ;  /* 0x00000016e3867c12 */ /* 0x000fe2000f8e96e8 */
[----:B------:R-:W-:Y:S04]  /*41e0*/  LDSM.16.MT88.4 R88, [R185+0x10000] ;  /* 0x01000000b958783b */ /* 0x000fe80000004200 */
[----:B------:R-:W-:Y:S01]  /*41f0*/  IMAD.WIDE.U32 R134, R134, -0x326172a9, RZ ;  /* 0xcd9e8d5786867825 */ /* 0x000fe200078e00ff */
[----:B------:R-:W-:Y:S04]  /*4200*/  LDSM.16.MT88.4 R100, [R184+0xc000] ;  /* 0x00c00000b864783b */ /* 0x000fe80000004200 */
[----:B------:R-:W-:Y:S01]  /*4210*/  LDSM.16.MT88.4 R124, [R188+0xc000] ;  /* 0x00c00000bc7c783b */ /* 0x000fe20000004200 */
[----:B-1----:R-:W-:Y:S01]  /*4220*/  FMNMX.FTZ R132, R3, R132, !PT ;  /* 0x0000008403847209 */ /* 0x002fe20007810000 */
[----:B------:R-:W-:Y:S01]  /*4230*/  IMAD.U32 R3, RZ, RZ, UR4 ;  /* 0x00000004ff037e24 */ /* 0x000fe2000f8e00ff */
[----:B------:R-:W-:Y:S01]  /*4240*/  UIADD3 UR4, UR4, 0x1, URZ ;  /* 0x0000000104047890 */ /* 0x000fe2000fffe03f */
[----:B------:R-:W-:Y:S01]  /*4250*/  LDSM.16.MT88.4 R108, [R185+0xc000] ;  /* 0x00c00000b96c783b */ /* 0x000fe20000004200 */
[----:B--2---:R-:W-:-:S02]  /*4260*/  FMNMX.FTZ R4, R6, R11, !PT ;  /* 0x0000000b06047209 */ /* 0x004fc40007810000 */
[----:B------:R-:W-:Y:S01]  /*4270*/  LOP3.LUT R3, R233, UR27, R3, 0x96, !PT ;  /* 0x0000001be9037c12 */ /* 0x000fe2000f8e9603 */
[----:B------:R-:W1:Y:S01]  /*4280*/  SHFL.BFLY PT, R9, R132, 0x1, 0x1f ;  /* 0x0c201f0084097f89 */ /* 0x000e6200000e0000 */
[----:B------:R-:W-:-:S03]  /*4290*/  IMAD.U32 R232, RZ, RZ, UR4 ;  /* 0x00000004ffe87e24 */ /* 0x000fc6000f8e00ff */
[----:B------:R-:W-:Y:S01]  /*42a0*/  IMAD.WIDE.U32 R12, R3, -0x326172a9, RZ ;  /* 0xcd9e8d57030c7825 */ /* 0x000fe200078e00ff */
[----:B------:R-:W-:Y:S01]  /*42b0*/  LDSM.16.MT88.4 R24, [R185+0xc800] ;  /* 0x00c80000b918783b */ /* 0x000fe20000004200 */
[----:B------:R-:W-:-:S03]  /*42c0*/  LOP3.LUT R232, R233, UR27, R232, 0x96, !PT ;  /* 0x0000001be9e87c12 */ /* 0x000fc6000f8e96e8 */
[----:B------:R-:W-:Y:S02]  /*42d0*/  LOP3.LUT R3, R13, UR23, R228, 0x96, !PT ;  /* 0x000000170d037c12 */ /* 0x000fe4000f8e96e4 */
[----:B------:R-:W-:Y:S01]  /*42e0*/  LOP3.LUT R10, R135, UR21, R12, 0x96, !PT ;  /* 0x00000015870a7c12 */ /* 0x000fe2000f8e960c */
[----:B------:R-:W-:-:S04]  /*42f0*/  IMAD.WIDE.U32 R232, R232, -0x326172a9, RZ ;  /* 0xcd9e8d57e8e87825 */ /* 0x000fc800078e00ff */
[----:B------:R-:W-:Y:S01]  /*4300*/  IMAD.WIDE.U32 R12, R3, -0x2daee0ad, RZ ;  /* 0xd2511f53030c7825 */ /* 0x000fe200078e00ff */
[----:B------:R-:W-:Y:S01]  /*4310*/  LOP3.LUT R228, R233, UR23, R228, 0x96, !PT ;  /* 0x00000017e9e47c12 */ /* 0x000fe2000f8e96e4 */
[----:B------:R-:W2:Y:S02]  /*4320*/  SHFL.BFLY PT, R3, R4, 0x1, 0x1f ;  /* 0x0c201f0004037f89 */ /* 0x000ea400000e0000 */
[----:B------:R-:W-:Y:S01]  /*4330*/  IMAD.WIDE.U32 R10, R10, -0x2daee0ad, RZ ;  /* 0xd2511f530a0a7825 */ /* 0x000fe200078e00ff */
[----:B------:R-:W-:Y:S02]  /*4340*/  LOP3.LUT R6, R13, UR20, R226, 0x96, !PT ;  /* 0x000000140d067c12 */ /* 0x000fe4000f8e96e2 */
[----:B-1----:R-:W-:Y:S02]  /*4350*/  FMNMX.FTZ R132, R132, R9, !PT ;  /* 0x0000000984847209 */ /* 0x002fe40007810000 */
[----:B------:R-:W-:Y:S01]  /*4360*/  LOP3.LUT R12, R11, UR18, R12, 0x96, !PT ;  /* 0x000000120b0c7c12 */ /* 0x000fe2000f8e960c */
[----:B------:R-:W-:Y:S01]  /*4370*/  IMAD.WIDE.U32 R8, R6, -0x326172a9, RZ ;  /* 0xcd9e8d5706087825 */ /* 0x000fe200078e00ff */
[----:B------:R-:W-:-:S03]  /*4380*/  FSETP.NEU.FTZ.AND P1, PT, R132, -INF , PT ;  /* 0xff8000008400780b */ /* 0x000fc60003f3d000 */
[----:B------:R-:W-:Y:S01]  /*4390*/  IMAD.WIDE.U32 R12, R12, -0x326172a9, RZ ;  /* 0xcd9e8d570c0c7825 */ /* 0x000fe200078e00ff */
[----:B------:R-:W-:-:S03]  /*43a0*/  LOP3.LUT R6, R9, UR19, R134, 0x96, !PT ;  /* 0x0000001309067c12 */ /* 0x000fc6000f8e9686 */
[----:B------:R-:W-:Y:S01]  /*43b0*/  FMUL.FTZ R218, R132, c[0x0][0x23c] ;  /* 0x00008f0084da7a20 */ /* 0x000fe20000410000 */
[----:B------:R-:W-:Y:S01]  /*43c0*/  LOP3.LUT R8, R13, UR17, R8, 0x96, !PT ;  /* 0x000000110d087c12 */ /* 0x000fe2000f8e9608 */
[----:B------:R-:W-:-:S03]  /*43d0*/  IMAD.WIDE.U32 R14, R6, -0x2daee0ad, RZ ;  /* 0xd2511f53060e7825 */ /* 0x000fc600078e00ff */
[----:B------:R-:W-:Y:S01]  /*43e0*/  FSEL R218, R218, RZ, P1 ;  /* 0x000000ffdada7208 */ /* 0x000fe20000800000 */
[----:B------:R-:W-:Y:S01]  /*43f0*/  IMAD.WIDE.U32 R8, R8, -0x2daee0ad, RZ ;  /* 0xd2511f5308087825 */ /* 0x000fe200078e00ff */
[----:B--2---:R-:W-:Y:S02]  /*4400*/  FMNMX.FTZ R3, R4, R3, !PT ;  /* 0x0000000304037209 */ /* 0x004fe40007810000 */
[----:B------:R-:W-:Y:S01]  /*4410*/  LOP3.LUT R10, R15, UR16, R10, 0x96, !PT ;  /* 0x000000100f0a7c12 */ /* 0x000fe2000f8e960a */
[----:B------:R-:W-:Y:S01]  /*4420*/  FFMA.FTZ R159, R55, c[0x0][0x23c], -R218 ;  /* 0x00008f00379f7a23 */ /* 0x000fe200000108da */
[C---:B------:R-:W-:Y:S01]  /*4430*/  FSETP.NEU.FTZ.AND P1, PT, R3.reuse, -INF , PT ;  /* 0xff8000000300780b */ /* 0x040fe20003f3d000 */
[----:B------:R-:W-:Y:S01]  /*4440*/  FMUL.FTZ R168, R3, c[0x0][0x23c] ;  /* 0x00008f0003a87a20 */ /* 0x000fe20000410000 */
[----:B------:R-:W-:Y:S01]  /*4450*/  LOP3.LUT R4, R9, UR7, R14, 0x96, !PT ;  /* 0x0000000709047c12 */ /* 0x000fe2000f8e960e */
[----:B------:R-:W-:Y:S02]  /*4460*/  IMAD.WIDE.U32 R10, R10, -0x326172a9, RZ ;  /* 0xcd9e8d570a0a7825 */ /* 0x000fe400078e00ff */
[----:B------:R-:W-:Y:S01]  /*4470*/  MUFU.EX2 R159, R159 ;  /* 0x0000009f009f7308 */ /* 0x000fe20000000800 */
[----:B------:R-:W-:Y:S01]  /*4480*/  FSEL R168, R168, RZ, P1 ;  /* 0x000000ffa8a87208 */ /* 0x000fe20000800000 */
[----:B------:R-:W-:-:S04]  /*4490*/  IMAD.WIDE.U32 R14, R4, -0x326172a9, RZ ;  /* 0xcd9e8d57040e7825 */ /* 0x000fc800078e00ff */
[----:B------:R-:W-:Y:S01]  /*44a0*/  FFMA.FTZ R158, R49, c[0x0][0x23c], -R168 ;  /* 0x00008f00319e7a23 */ /* 0x000fe200000108a8 */
[----:B------:R-:W-:Y:S01]  /*44b0*/  LOP3.LUT R6, R15, UR24, R10, 0x96, !PT ;  /* 0x000000180f067c12 */ /* 0x000fe2000f8e960a */
        /* <DEDUP_REMOVED lines=8> */
[----:B------:R-:W-:Y:S01]  /*4540*/  FFMA.FTZ R160, R53, c[0x0][0x23c], -R168 ;  /* 0x00008f0035a07a23 */ /* 0x000fe200000108a8 */
[----:B------:R-:W-:Y:S01]  /*4550*/  SHF.R.U32.HI R10, RZ, 0x8, R4 ;  /* 0x00000008ff0a7819 */ /* 0x000fe20000011604 */
[----:B------:R-:W-:Y:S01]  /*4560*/  FFMA.FTZ R157, R51, c[0x0][0x23c], -R218 ;  /* 0x00008f00339d7a23 */ /* 0x000fe200000108da */
[----:B------:R-:W-:Y:S01]  /*4570*/  LOP3.LUT R0, R6, 0xff, RZ, 0xc0, !PT ;  /* 0x000000ff06007812 */ /* 0x000fe200078ec0ff */
[----:B------:R-:W1:Y:S01]  /*4580*/  MUFU.EX2 R153, R153 ;  /* 0x0000009900997308 */ /* 0x000e620000000800 */
[----:B------:R-:W-:Y:S01]  /*4590*/  SHF.R.U32.HI R4, RZ, 0x18, R14 ;  /* 0x00000018ff047819 */ /* 0x000fe2000001160e */
[----:B------:R-:W-:Y:S01]  /*45a0*/  FFMA.FTZ R150, R45, c[0x0][0x23c], -R218 ;  /* 0x00008f002d967a23 */ /* 0x000fe200000108da */
[----:B------:R-:W-:Y:S01]  /*45b0*/  LOP3.LUT R9, R9, 0xff, RZ, 0xc0, !PT ;  /* 0x000000ff09097812 */ /* 0x000fe200078ec0ff */
[----:B------:R-:W2:Y:S01]  /*45c0*/  LDSM.16.MT88.4 R48, [R186+0xe000] ;  /* 0x00e00000ba30783b */ /* 0x000ea20000004200 */
[----:B------:R-:W-:Y:S01]  /*45d0*/  SHF.R.U32.HI R6, RZ, 0x18, R6 ;  /* 0x00000018ff067819 */ /* 0x000fe20000011606 */
[--C-:B------:R-:W-:Y:S01]  /*45e0*/  FFMA.FTZ R148, R23, c[0x0][0x23c], -R218.reuse ;  /* 0x00008f0017947a23 */ /* 0x100fe200000108da */
[----:B------:R-:W-:Y:S01]  /*45f0*/  SHF.R.U32.HI R7, RZ, 0x8, R7 ;  /* 0x00000008ff077819 */ /* 0x000fe20000011607 */
[----:B------:R-:W3:Y:S01]  /*4600*/  MUFU.EX2 R156, R156 ;  /* 0x0000009c009c7308 */ /* 0x000ee20000000800 */
[----:B------:R-:W-:Y:S01]  /*4610*/  LOP3.LUT R5, R5, 0xff, RZ, 0xc0, !PT ;  /* 0x000000ff05057812 */ /* 0x000fe200078ec0ff */
[----:B------:R-:W-:Y:S01]  /*4620*/  FFMA.FTZ R133, R29, c[0x0][0x23c], -R218 ;  /* 0x00008f001d857a23 */ /* 0x000fe200000108da */
[----:B------:R-:W-:Y:S01]  /*4630*/  PRMT R9, R9, 0x5410, R4 ;  /* 0x0000541009097816 */ /* 0x000fe20000000004 */
[--C-:B------:R-:W-:Y:S01]  /*4640*/  FFMA.FTZ R154, R31, c[0x0][0x23c], -R218.reuse ;  /* 0x00008f001f9a7a23 */ /* 0x100fe200000108da */
[----:B------:R-:W-:Y:S01]  /*4650*/  PRMT R7, R0, 0x5410, R7 ;  /* 0x0000541000077816 */ /* 0x000fe20000000007 */
[----:B------:R-:W-:Y:S01]  /*4660*/  FFMA.FTZ R149, R77, c[0x0][0x23c], -R218 ;  /* 0x00008f004d957a23 */ /* 0x000fe200000108da */
[----:B------:R-:W-:Y:S01]  /*4670*/  PRMT R5, R5, 0x5410, R6 ;  /* 0x0000541005057816 */ /* 0x000fe20000000006 */
[----:B------:R-:W-:Y:S01]  /*4680*/  MUFU.EX2 R155, R155 ;  /* 0x0000009b009b7308 */ /* 0x000fe20000000800 */
[----:B------:R-:W-:Y:S01]  /*4690*/  LOP3.LUT R6, R11, UR9, R12, 0x96, !PT ;  /* 0x000000090b067c12 */ /* 0x000fe2000f8e960c */
[--C-:B------:R-:W-:Y:S01]  /*46a0*/  HSET2.LE.AND R99, R9, R162.reuse, PT ;  /* 0x000000a209637233 */ /* 0x100fe20003803000 */
[----:B-1----:R-:W-:Y:S01]  /*46b0*/  F2FP.BF16.PACK_AB R4, R153, R158 ;  /* 0x0000009e9904723e */ /* 0x002fe200000010ff */
[--C-:B------:R-:W-:Y:S01]  /*46c0*/  HSET2.LE.AND R96, R7, R162.reuse, PT ;  /* 0x000000a207607233 */ /* 0x100fe20003803000 */
[----:B------:R-:W-:Y:S01]  /*46d0*/  LOP3.LUT R13, R14, 0xff, RZ, 0xc0, !PT ;  /* 0x000000ff0e0d7812 */ /* 0x000fe200078ec0ff */
[----:B------:R-:W-:Y:S01]  /*46e0*/  IMAD.WIDE.U32 R6, R6, -0x2daee0ad, RZ ;  /* 0xd2511f5306067825 */ /* 0x000fe200078e00ff */
[----:B------:R-:W-:Y:S01]  /*46f0*/  LOP3.LUT R99, R99, R4, RZ, 0xc0, !PT ;  /* 0x0000000463637212 */ /* 0x000fe200078ec0ff */
[----:B------:R-:W1:Y:S01]  /*4700*/  MUFU.EX2 R160, R160 ;  /* 0x000000a000a07308 */ /* 0x000e620000000800 */
[--C-:B------:R-:W-:Y:S01]  /*4710*/  HSET2.LE.AND R97, R5, R162.reuse, PT ;  /* 0x000000a205617233 */ /* 0x100fe20003803000 */
[----:B---3--:R-:W-:Y:S01]  /*4720*/  F2FP.BF16.PACK_AB R5, R156, R159 ;  /* 0x0000009f9c05723e */ /* 0x008fe200000010ff */
[--C-:B------:R-:W-:Y:S01]  /*4730*/  FFMA.FTZ R152, R17, c[0x0][0x23c], -R168.reuse ;  /* 0x00008f0011987a23 */ /* 0x100fe200000108a8 */
[C---:B------:R-:W-:Y:S01]  /*4740*/  LOP3.LUT R4, R6.reuse, 0xffff, RZ, 0xc0, !PT ;  /* 0x0000ffff06047812 */ /* 0x040fe200078ec0ff */
[--C-:B------:R-:W-:Y:S01]  /*4750*/  FFMA.FTZ R151, R19, c[0x0][0x23c], -R168.reuse ;  /* 0x00008f0013977a23 */ /* 0x100fe200000108a8 */
[----:B------:R-:W-:Y:S01]  /*4760*/  LOP3.LUT R9, R6, 0xff, RZ, 0xc0, !PT ;  /* 0x000000ff06097812 */ /* 0x000fe200078ec0ff */
[----:B------:R-:W-:Y:S01]  /*4770*/  FFMA.FTZ R161, R93, c[0x0][0x23c], -R168 ;  /* 0x00008f005da17a23 */ /* 0x000fe200000108a8 */
[----:B------:R-:W-:Y:S01]  /*4780*/  MUFU.EX2 R157, R157 ;  /* 0x0000009d009d7308 */ /* 0x000fe20000000800 */
[----:B------:R-:W-:Y:S01]  /*4790*/  SHF.R.U32.HI R4, RZ, 0x8, R4 ;  /* 0x00000008ff047819 */ /* 0x000fe20000011604 */
[----:B------:R-:W-:Y:S01]  /*47a0*/  LDSM.16.MT88.4 R16, [R188+0xe800] ;  /* 0x00e80000bc10783b */ /* 0x000fe20000004200 */
[----:B------:R-:W-:Y:S01]  /*47b0*/  PRMT R13, R13, 0x5410, R10 ;  /* 0x000054100d0d7816 */ /* 0x000fe2000000000a */
[----:B------:R-:W-:Y:S01]  /*47c0*/  FFMA.FTZ R164, R169, c[0x0][0x23c], -R218 ;  /* 0x00008f00a9a47a23 */ /* 0x000fe200000108da */
[----:B------:R-:W-:Y:S01]  /*47d0*/  SHF.R.U32.HI R95, RZ, 0x10, R6 ;  /* 0x00000010ff5f7819 */ /* 0x000fe20000011606 */
[----:B------:R-:W-:Y:S01]  /*47e0*/  FFMA.FTZ R216, R209, c[0x0][0x23c], -R168 ;  /* 0x00008f00d1d87a23 */ /* 0x000fe200000108a8 */
[----:B------:R-:W-:Y:S01]  /*47f0*/  LOP3.LUT R96, R96, R5, RZ, 0xc0, !PT ;  /* 0x0000000560607212 */ /* 0x000fe200078ec0ff */
[----:B------:R-:W3:Y:S01]  /*4800*/  MUFU.EX2 R150, R150 ;  /* 0x0000009600967308 */ /* 0x000ee20000000800 */
[----:B-1----:R-:W-:Y:S01]  /*4810*/  F2FP.BF16.PACK_AB R0, R160, R155 ;  /* 0x0000009ba000723e */ /* 0x002fe200000010ff */
[--C-:B------:R-:W-:Y:S01]  /*4820*/  HSET2.LE.AND R13, R13, R162.reuse, PT ;  /* 0x000000a20d0d7233 */ /* 0x100fe20003803000 */
[----:B------:R-:W-:Y:S01]  /*4830*/  LOP3.LUT R8, R7, UR25, R8, 0x96, !PT ;  /* 0x0000001907087c12 */ /* 0x000fe2000f8e9608 */
[--C-:B------:R-:W-:Y:S01]  /*4840*/  FFMA.FTZ R169, R147, c[0x0][0x23c], -R218.reuse ;  /* 0x00008f0093a97a23 */ /* 0x100fe200000108da */
[----:B------:R-:W-:Y:S01]  /*4850*/  LOP3.LUT R97, R97, R0, RZ, 0xc0, !PT ;  /* 0x0000000061617212 */ /* 0x000fe200078ec0ff */
[----:B------:R-:W-:Y:S01]  /*4860*/  FFMA.FTZ R170, R145, c[0x0][0x23c], -R218 ;  /* 0x00008f0091aa7a23 */ /* 0x000fe200000108da */
[----:B------:R-:W-:Y:S01]  /*4870*/  SHF.R.U32.HI R0, RZ, 0x18, R6 ;  /* 0x00000018ff007819 */ /* 0x000fe20000011606 */
[----:B------:R-:W-:Y:S01]  /*4880*/  MUFU.EX2 R148, R148 ;  /* 0x0000009400947308 */ /* 0x000fe20000000800 */
[----:B------:R-:W-:Y:S01]  /*4890*/  PRMT R9, R9, 0x5410, R4 ;  /* 0x0000541009097816 */ /* 0x000fe20000000004 */
[----:B------:R-:W-:Y:S01]  /*48a0*/  FFMA.FTZ R209, R139, c[0x0][0x23c], -R168 ;  /* 0x00008f008bd17a23 */ /* 0x000fe200000108a8 */
[----:B------:R-:W1:Y:S01]  /*48b0*/  LDSM.16.MT88.4 R4, [R186+0xc800] ;  /* 0x00c80000ba04783b */ /* 0x000e620000004200 */
[----:B------:R-:W-:Y:S01]  /*48c0*/  LOP3.LUT R95, R95, 0xff, RZ, 0xc0, !PT ;  /* 0x000000ff5f5f7812 */ /* 0x000fe200078ec0ff */
[----:B------:R-:W-:Y:S01]  /*48d0*/  FFMA.FTZ R163, R163, c[0x0][0x23c], -R218 ;  /* 0x00008f00a3a37a23 */ /* 0x000fe200000108da */
[----:B------:R-:W-:Y:S01]  /*48e0*/  LOP3.LUT R10, R8, 0xffff, RZ, 0xc0, !PT ;  /* 0x0000ffff080a7812 */ /* 0x000fe200078ec0ff */
[--C-:B------:R-:W-:Y:S01]  /*48f0*/  HSET2.LE.AND R142, R9, R162.reuse, PT ;  /* 0x000000a2098e7233 */ /* 0x100fe20003803000 */
[----:B---3--:R-:W-:Y:S01]  /*4900*/  F2FP.BF16.PACK_AB R98, R150, R157 ;  /* 0x0000009d9662723e */ /* 0x008fe200000010ff */
[----:B------:R-:W3:Y:S01]  /*4910*/  MUFU.EX2 R133, R133 ;  /* 0x0000008500857308 */ /* 0x000ee20000000800 */
[----:B------:R-:W-:Y:S01]  /*4920*/  PRMT R95, R95, 0x5410, R0 ;  /* 0x000054105f5f7816 */ /* 0x000fe20000000000 */
[----:B------:R-:W-:Y:S01]  /*4930*/  FFMA.FTZ R0, R21, c[0x0][0x23c], -R168 ;  /* 0x00008f0015007a23 */ /* 0x000fe200000108a8 */
[----:B------:R-:W-:Y:S01]  /*4940*/  LOP3.LUT R98, R13, R98, RZ, 0xc0, !PT ;  /* 0x000000620d627212 */ /* 0x000fe200078ec0ff */
[----:B------:R-:W-:Y:S01]  /*4950*/  LDSM.16.MT88.4 R20, [R184+0xc800] ;  /* 0x00c80000b814783b */ /* 0x000fe20000004200 */
[--C-:B------:R-:W-:Y:S01]  /*4960*/  SHF.R.U32.HI R141, RZ, 0x10, R8.reuse ;  /* 0x00000010ff8d7819 */ /* 0x100fe20000011608 */
[--C-:B------:R-:W-:Y:S01]  /*4970*/  HSET2.LE.AND R143, R95, R162.reuse, PT ;  /* 0x000000a25f8f7233 */ /* 0x100fe20003803000 */
[----:B------:R-:W-:Y:S01]  /*4980*/  LOP3.LUT R229, R8, 0xff, RZ, 0xc0, !PT ;  /* 0x000000ff08e57812 */ /* 0x000fe200078ec0ff */
[----:B------:R-:W4:Y:S01]  /*4990*/  LDSM.16.MT88.4 R12, [R186+0xe800] ;  /* 0x00e80000ba0c783b */ /* 0x000f220000004200 */
[----:B------:R-:W-:Y:S01]  /*49a0*/  MUFU.EX2 R154, R154 ;  /* 0x0000009a009a7308 */ /* 0x000fe20000000800 */
[C---:B------:R-:W-:Y:S01]  /*49b0*/  HMMA.16816.F32.BF16 R120, R96.reuse, R116, RZ ;  /* 0x000000746078723c */ /* 0x040fe200000418ff */
[----:B------:R-:W-:Y:S01]  /*49c0*/  SHF.R.U32.HI R8, RZ, 0x18, R8 ;  /* 0x00000018ff087819 */ /* 0x000fe20000011608 */
[----:B------:R-:W-:Y:S01]  /*49d0*/  LDSM.16.MT88.4 R28, [R188+0xc800] ;  /* 0x00c80000bc1c783b */ /* 0x000fe20000004200 */
[----:B------:R-:W-:Y:S01]  /*49e0*/  SHF.R.U32.HI R10, RZ, 0x8, R10 ;  /* 0x00000008ff0a7819 */ /* 0x000fe2000001160a */
[----:B------:R-:W-:Y:S01]  /*49f0*/  FFMA.FTZ R220, R231, c[0x0][0x23c], -R168 ;  /* 0x00008f00e7dc7a23 */ /* 0x000fe200000108a8 */
[----:B------:R-:W-:Y:S01]  /*4a00*/  LOP3.LUT R141, R141, 0xff, RZ, 0xc0, !PT ;  /* 0x000000ff8d8d7812 */ /* 0x000fe200078ec0ff */
[----:B------:R-:W-:Y:S01]  /*4a10*/  LDSM.16.MT88.4 R144, [R184+0x10800] ;  /* 0x01080000b890783b */ /* 0x000fe20000004200 */
[----:B------:R-:W5:Y:S01]  /*4a20*/  MUFU.EX2 R149, R149 ;  /* 0x0000009500957308 */ /* 0x000f620000000800 */
[C---:B------:R-:W-:Y:S01]  /*4a30*/  HMMA.16816.F32.BF16 R116, R96.reuse, R118, RZ ;  /* 0x000000766074723c */ /* 0x040fe200000418ff */
[----:B------:R-:W-:Y:S01]  /*4a40*/  PRMT R229, R229, 0x5410, R10 ;  /* 0x00005410e5e57816 */ /* 0x000fe2000000000a */
[----:B------:R-:W-:Y:S01]  /*4a50*/  FFMA.FTZ R222, R223, c[0x0][0x23c], -R218 ;  /* 0x00008f00dfde7a23 */ /* 0x000fe200000108da */
[----:B------:R-:W-:Y:S01]  /*4a60*/  PRMT R141, R141, 0x5410, R8 ;  /* 0x000054108d8d7816 */ /* 0x000fe20000000008 */
[--C-:B------:R-:W-:Y:S01]  /*4a70*/  FFMA.FTZ R221, R221, c[0x0][0x23c], -R218.reuse ;  /* 0x00008f00dddd7a23 */ /* 0x100fe200000108da */
[----:B---3--:R-:W-:Y:S01]  /*4a80*/  F2FP.BF16.PACK_AB R9, R133, R148 ;  /* 0x000000948509723e */ /* 0x008fe200000010ff */
[--C-:B------:R-:W-:Y:S01]  /*4a90*/  HSET2.LE.AND R140, R229, R162.reuse, PT ;  /* 0x000000a2e58c7233 */ /* 0x100fe20003803000 */
[----:B------:R-:W-:Y:S01]  /*4aa0*/  MUFU.EX2 R152, R152 ;  /* 0x0000009800987308 */ /* 0x000fe20000000800 */
[C---:B--2---:R-:W-:Y:S01]  /*4ab0*/  HMMA.16816.F32.BF16 R44, R96.reuse, R48, RZ ;  /* 0x00000030602c723c */ /* 0x044fe200000418ff */
[----:B------:R-:W-:Y:S01]  /*4ac0*/  HSET2.LE.AND R141, R141, R162, PT ;  /* 0x000000a28d8d7233 */ /* 0x000fe20003803000 */
[----:B------:R-:W-:Y:S01]  /*4ad0*/  LOP3.LUT R142, R142, R9, RZ, 0xc0, !PT ;  /* 0x000000098e8e7212 */ /* 0x000fe200078ec0ff */
[----:B------:R-:W-:Y:S01]  /*4ae0*/  IMAD.WIDE.U32 R228, R228, -0x2daee0ad, RZ ;  /* 0xd2511f53e4e47825 */ /* 0x000fe200078e00ff */
[----:B------:R-:W2:Y:S03]  /*4af0*/  LDSM.16.MT88.4 R8, [R185+0xe800] ;  /* 0x00e80000b908783b */ /* 0x000ea60000004200 */
[----:B------:R-:W-:Y:S01]  /*4b00*/  MUFU.EX2 R151, R151 ;  /* 0x0000009700977308 */ /* 0x000fe20000000800 */
[----:B------:R-:W-:Y:S01]  /*4b10*/  HMMA.16816.F32.BF16 R48, R96, R50, RZ ;  /* 0x000000326030723c */ /* 0x000fe200000418ff */
[----:B------:R-:W-:-:S02]  /*4b20*/  FFMA.FTZ R217, R217, c[0x0][0x23c], -R218 ;  /* 0x00008f00d9d97a23 */ /* 0x000fc400000108da */
[----:B------:R-:W-:Y:S02]  /*4b30*/  FFMA.FTZ R218, R215, c[0x0][0x23c], -R218 ;  /* 0x00008f00d7da7a23 */ /* 0x000fe400000108da */
[--C-:B------:R-:W-:Y:S02]  /*4b40*/  FFMA.FTZ R171, R171, c[0x0][0x23c], -R168.reuse ;  /* 0x00008f00abab7a23 */ /* 0x100fe400000108a8 */
[----:B------:R-:W3:Y:S01]  /*4b50*/  MUFU.EX2 R0, R0 ;  /* 0x0000000000007308 */ /* 0x000ee20000000800 */
[----:B------:R-:W-:Y:S01]  /*4b60*/  HMMA.16816.F32.BF16 R92, R96, R32, RZ ;  /* 0x00000020605c723c */ /* 0x000fe200000418ff */
[--C-:B------:R-:W-:Y:S02]  /*4b70*/  FFMA.FTZ R166, R166, c[0x0][0x23c], -R168.reuse ;  /* 0x00008f00a6a67a23 */ /* 0x100fe400000108a8 */
[----:B------:R-:W-:Y:S02]  /*4b80*/  FFMA.FTZ R215, R165, c[0x0][0x23c], -R168 ;  /* 0x00008f00a5d77a23 */ /* 0x000fe400000108a8 */
[----:B------:R-:W-:-:S02]  /*4b90*/  FADD.FTZ R156, R159, R156 ;  /* 0x0000009c9f9c7221 */ /* 0x000fc40000010000 */
[----:B------:R-:W1:Y:S01]  /*4ba0*/  MUFU.EX2 R161, R161 ;  /* 0x000000a100a17308 */ /* 0x000e620000000800 */
[----:B-----5:R-:W-:Y:S01]  /*4bb0*/  F2FP.BF16.PACK_AB R33, R149, R154 ;  /* 0x0000009a9521723e */ /* 0x020fe200000010ff */
[C---:B------:R-:W-:Y:S01]  /*4bc0*/  HMMA.16816.F32.BF16 R52, R96.reuse, R56, RZ ;  /* 0x000000386034723c */ /* 0x040fe200000418ff */
[----:B------:R-:W-:Y:S02]  /*4bd0*/  FADD.FTZ R155, R155, R160 ;  /* 0x000000a09b9b7221 */ /* 0x000fe40000010000 */
[----:B------:R-:W-:Y:S01]  /*4be0*/  LOP3.LUT R140, R140, R33, RZ, 0xc0, !PT ;  /* 0x000000218c8c7212 */ /* 0x000fe200078ec0ff */
[----:B------:R-:W-:Y:S01]  /*4bf0*/  FADD.FTZ R157, R157, R156 ;  /* 0x0000009c9d9d7221 */ /* 0x000fe20000010000 */
[----:B---3--:R-:W-:Y:S01]  /*4c00*/  F2FP.BF16.PACK_AB R136, R0, R151 ;  /* 0x000000970088723e */ /* 0x008fe200000010ff */
[----:B------:R-:W-:Y:S02]  /*4c10*/  MUFU.EX2 R169, R169 ;  /* 0x000000a900a97308 */ /* 0x000fe40000000800 */
[----:B------:R-:W-:Y:S01]  /*4c20*/  HMMA.16816.F32.BF16 R56, R96, R58, RZ ;  /* 0x0000003a6038723c */ /* 0x000fe200000418ff */
[----:B------:R-:W-:Y:S01]  /*4c30*/  FADD.FTZ R158, R158, R155 ;  /* 0x0000009b9e9e7221 */ /* 0x000fe20000010000 */
[----:B------:R-:W-:Y:S01]  /*4c40*/  LOP3.LUT R143, R143, R136, RZ, 0xc0, !PT ;  /* 0x000000888f8f7212 */ /* 0x000fe200078ec0ff */
[----:B------:R-:W-:-:S02]  /*4c50*/  FADD.FTZ R157, R150, R157 ;  /* 0x0000009d969d7221 */ /* 0x000fc40000010000 */
[----:B------:R-:W-:Y:S01]  /*4c60*/  FADD.FTZ R153, R153, R158 ;  /* 0x0000009e99997221 */ /* 0x000fe20000010000 */
[----:B-1----:R-:W-:Y:S01]  /*4c70*/  F2FP.BF16.PACK_AB R32, R161, R152 ;  /* 0x00000098a120723e */ /* 0x002fe200000010ff */
[----:B------:R-:W-:Y:S01]  /*4c80*/  MUFU.EX2 R170, R170 ;  /* 0x000000aa00aa7308 */ /* 0x000fe20000000800 */
[C---:B------:R-:W-:Y:S01]  /*4c90*/  HMMA.16816.F32.BF16 R60, R96.reuse, R64, RZ ;  /* 0x00000040603c723c */ /* 0x040fe200000418ff */
[----:B------:R-:W-:Y:S01]  /*4ca0*/  FADD.FTZ R154, R154, R157 ;  /* 0x0000009d9a9a7221 */ /* 0x000fe20000010000 */
[----:B------:R-:W-:Y:S01]  /*4cb0*/  LOP3.LUT R141, R141, R32, RZ, 0xc0, !PT ;  /* 0x000000208d8d7212 */ /* 0x000fe200078ec0ff */
[----:B------:R-:W-:Y:S02]  /*4cc0*/  FADD.FTZ R152, R152, R153 ;  /* 0x0000009998987221 */ /* 0x000fe40000010000 */
[----:B------:R-:W-:Y:S02]  /*4cd0*/  FADD.FTZ R149, R149, R154 ;  /* 0x0000009a95957221 */ /* 0x000fe40000010000 */
[----:B------:R-:W-:Y:S01]  /*4ce0*/  MUFU.EX2 R216, R216 ;  /* 0x000000d800d87308 */ /* 0x000fe20000000800 */
[----:B------:R-:W-:Y:S01]  /*4cf0*/  HMMA.16816.F32.BF16 R36, R96, R40, RZ ;  /* 0x000000286024723c */ /* 0x000fe200000418ff */
[----:B------:R-:W-:-:S02]  /*4d00*/  FADD.FTZ R152, R161, R152 ;  /* 0x00000098a1987221 */ /* 0x000fc40000010000 */
[----:B------:R-:W-:Y:S02]  /*4d10*/  FADD.FTZ R148, R148, R149 ;  /* 0x0000009594947221 */ /* 0x000fe40000010000 */
[----:B------:R-:W-:Y:S02]  /*4d20*/  FADD.FTZ R151, R151, R152 ;  /* 0x0000009897977221 */ /* 0x000fe40000010000 */
[----:B------:R-:W1:Y:S01]  /*4d30*/  MUFU.EX2 R209, R209 ;  /* 0x000000d100d17308 */ /* 0x000e620000000800 */
[----:B------:R-:W-:Y:S01]  /*4d40*/  HMMA.16816.F32.BF16 R120, R140, R4, R120 ;  /* 0x000000048c78723c */ /* 0x000fe20000041878 */
[----:B------:R-:W-:Y:S02]  /*4d50*/  FADD.FTZ R148, R133, R148 ;  /* 0x0000009485947221 */ /* 0x000fe40000010000 */
[----:B------:R-:W-:-:S04]  /*4d60*/  FADD.FTZ R0, R0, R151 ;  /* 0x0000009700007221 */ /* 0x000fc80000010000 */
[----:B------:R-:W-:Y:S01]  /*4d70*/  MUFU.EX2 R163, R163 ;  /* 0x000000a300a37308 */ /* 0x000fe20000000800 */
[C---:B------:R-:W-:Y:S01]  /*4d80*/  HMMA.16816.F32.BF16 R116, R140.reuse, R6, R116 ;  /* 0x000000068c74723c */ /* 0x040fe20000041874 */
[----:B------:R-:W3:Y:S06]  /*4d90*/  LDSM.16.MT88.4 R4, [R184+0xe800] ;  /* 0x00e80000b804783b */ /* 0x000eec0000004200 */
[----:B------:R-:W5:Y:S01]  /*4da0*/  MUFU.EX2 R164, R164 ;  /* 0x000000a400a47308 */ /* 0x000f620000000800 */
[C---:B----4-:R-:W-:Y:S07]  /*4db0*/  HMMA.16816.F32.BF16 R44, R140.reuse, R12, R44 ;  /* 0x0000000c8c2c723c */ /* 0x050fee000004182c */
[----:B------:R-:W-:Y:S01]  /*4dc0*/  MUFU.EX2 R220, R220 ;  /* 0x000000dc00dc7308 */ /* 0x000fe20000000800 */
[----:B------:R-:W-:Y:S01]  /*4dd0*/  HMMA.16816.F32.BF16 R48, R140, R14, R48 ;  /* 0x0000000e8c30723c */ /* 0x000fe20000041830 */
[----:B------:R-:W4:Y:S06]  /*4de0*/  LDSM.16.MT88.4 R12, [R188+0x10800] ;  /* 0x01080000bc0c783b */ /* 0x000f2c0000004200 */
[----:B------:R-:W-:Y:S01]  /*4df0*/  MUFU.EX2 R222, R222 ;  /* 0x000000de00de7308 */ /* 0x000fe20000000800 */
[C---:B------:R-:W-:Y:S07]  /*4e00*/  HMMA.16816.F32.BF16 R64, R96.reuse, R66, RZ ;  /* 0x000000426040723c */ /* 0x040fee00000418ff */
[----:B------:R-:W-:Y:S01]  /*4e10*/  MUFU.EX2 R221, R221 ;  /* 0x000000dd00dd7308 */ /* 0x000fe20000000800 */
[----:B------:R-:W-:Y:S07]  /*4e20*/  HMMA.16816.F32.BF16 R68, R96, R72, RZ ;  /* 0x000000486044723c */ /* 0x000fee00000418ff */
[----:B------:R-:W-:Y:S01]  /*4e30*/  MUFU.EX2 R217, R217 ;  /* 0x000000d900d97308 */ /* 0x000fe20000000800 */
[C---:B--2---:R-:W-:Y:S07]  /*4e40*/  HMMA.16816.F32.BF16 R52, R140.reuse, R8, R52 ;  /* 0x000000088c34723c */ /* 0x044fee0000041834 */
[----:B------:R-:W-:Y:S01]  /*4e50*/  MUFU.EX2 R218, R218 ;  /* 0x000000da00da7308 */ /* 0x000fe20000000800 */
[C---:B------:R-:W-:Y:S01]  /*4e60*/  HMMA.16816.F32.BF16 R56, R140.reuse, R10, R56 ;  /* 0x0000000a8c38723c */ /* 0x040fe20000041838 */
[----:B------:R-:W2:Y:S06]  /*4e70*/  LDSM.16.MT88.4 R8, [R186+0x10800] ;  /* 0x01080000ba08783b */ /* 0x000eac0000004200 */
[----:B------:R-:W-:Y:S01]  /*4e80*/  MUFU.EX2 R171, R171 ;  /* 0x000000ab00ab7308 */ /* 0x000fe20000000800 */
[C---:B------:R-:W-:Y:S07]  /*4e90*/  HMMA.16816.F32.BF16 R36, R140.reuse, R16, R36 ;  /* 0x000000108c24723c */ /* 0x040fee0000041824 */
[----:B------:R-:W-:Y:S01]  /*4ea0*/  LOP3.LUT R16, R135, UR21, R232, 0x96, !PT ;  /* 0x0000001587107c12 */ /* 0x000fe2000f8e96e8 */
[----:B---3--:R-:W-:Y:S01]  /*4eb0*/  HMMA.16816.F32.BF16 R60, R140, R4, R60 ;  /* 0x000000048c3c723c */ /* 0x008fe2000004183c */
[----:B------:R-:W-:Y:S03]  /*4ec0*/  MUFU.EX2 R166, R166 ;  /* 0x000000a600a67308 */ /* 0x000fe60000000800 */
[----:B------:R-:W-:-:S04]  /*4ed0*/  IMAD.WIDE.U32 R16, R16, -0x2daee0ad, RZ ;  /* 0xd2511f5310107825 */ /* 0x000fc800078e00ff */
[----:B------:R-:W-:Y:S01]  /*4ee0*/  HMMA.16816.F32.BF16 R64, R140, R6, R64 ;  /* 0x000000068c40723c */ /* 0x000fe20000041840 */
[----:B------:R-:W3:Y:S01]  /*4ef0*/  LDSM.16.MT88.4 R4, [R185+0x10800] ;  /* 0x01080000b904783b */ /* 0x000ee20000004200 */
[----:B------:R-:W-:Y:S01]  /*4f00*/  LOP3.LUT R232, R17, UR18, R228, 0x96, !PT ;  /* 0x0000001211e87c12 */ /* 0x000fe2000f8e96e4 */
[----:B------:R-:W-:Y:S04]  /*4f10*/  MUFU.EX2 R215, R215 ;  /* 0x000000d700d77308 */ /* 0x000fe80000000800 */
[----:B------:R-:W-:Y:S01]  /*4f20*/  IMAD.WIDE.U32 R232, R232, -0x326172a9, RZ ;  /* 0xcd9e8d57e8e87825 */ /* 0x000fe200078e00ff */
[----:B------:R-:W-:Y:S08]  /*4f30*/  HMMA.16816.F32.BF16 R76, R96, R80, RZ ;  /* 0x00000050604c723c */ /* 0x000ff000000418ff */
[----:B----4-:R-:W-:Y:S07]  /*4f40*/  HMMA.16816.F32.BF16 R68, R140, R12, R68 ;  /* 0x0000000c8c44723c */ /* 0x010fee0000041844 */
[----:B------:R-:W-:Y:S01]  /*4f50*/  LOP3.LUT R12, R229, UR20, R226, 0x96, !PT ;  /* 0x00000014e50c7c12 */ /* 0x000fe2000f8e96e2 */
[----:B------:R-:W-:Y:S04]  /*4f60*/  HMMA.16816.F32.BF16 R80, R96, R82, RZ ;  /* 0x000000526050723c */ /* 0x000fe800000418ff */
[----:B------:R-:W-:-:S04]  /*4f70*/  IMAD.WIDE.U32 R228, R12, -0x326172a9, RZ ;  /* 0xcd9e8d570ce47825 */ /* 0x000fc800078e00ff */
[----:B------:R-:W-:Y:S01]  /*4f80*/  HMMA.16816.F32.BF16 R84, R96, R88, RZ ;  /* 0x000000586054723c */ /* 0x000fe200000418ff */
[----:B------:R-:W-:Y:S02]  /*4f90*/  LOP3.LUT R12, R229, UR19, R134, 0x96, !PT ;  /* 0x00000013e50c7c12 */ /* 0x000fe4000f8e9686 */
[----:B------:R-:W-:-:S03]  /*4fa0*/  LOP3.LUT R228, R233, UR17, R228, 0x96, !PT ;  /* 0x00000011e9e47c12 */ /* 0x000fc6000f8e96e4 */
[----:B------:R-:W-:Y:S02]  /*4fb0*/  IMAD.WIDE.U32 R12, R12, -0x2daee0ad, RZ ;  /* 0xd2511f530c0c7825 */ /* 0x000fe400078e00ff */
[----:B------:R-:W-:Y:S02]  /*4fc0*/  HMMA.16816.F32.BF16 R88, R96, R90, RZ ;  /* 0x0000005a6058723c */ /* 0x000fe400000418ff */
[----:B------:R-:W-:Y:S01]  /*4fd0*/  IMAD.WIDE.U32 R228, R228, -0x2daee0ad, RZ ;  /* 0xd2511f53e4e47825 */ /* 0x000fe200078e00ff */
[----:B------:R-:W-:-:S05]  /*4fe0*/  LOP3.LUT R234, R13, UR16, R16, 0x96, !PT ;  /* 0x000000100dea7c12 */ /* 0x000fca000f8e9610 */
[----:B------:R-:W-:Y:S01]  /*4ff0*/  HMMA.16816.F32.BF16 R104, R96, R100, RZ ;  /* 0x000000646068723c */ /* 0x000fe200000418ff */
[----:B------:R-:W-:-:S05]  /*5000*/  IMAD.WIDE.U32 R234, R234, -0x326172a9, RZ ;  /* 0xcd9e8d57eaea7825 */ /* 0x000fca00078e00ff */
[----:B------:R-:W-:Y:S02]  /*5010*/  LOP3.LUT R232, R235, UR9, R232, 0x96, !PT ;  /* 0x00000009ebe87c12 */ /* 0x000fe4000f8e96e8 */
[----:B------:R-:W-:Y:S03]  /*5020*/  HMMA.16816.F32.BF16 R40, R96, R42, RZ ;  /* 0x0000002a6028723c */ /* 0x000fe600000418ff */
[----:B------:R-:W-:-:S05]  /*5030*/  IMAD.WIDE.U32 R232, R232, -0x2daee0ad, RZ ;  /* 0xd2511f53e8e87825 */ /* 0x000fca00078e00ff */
[C---:B--2---:R-:W-:Y:S07]  /*5040*/  HMMA.16816.F32.BF16 R76, R140.reuse, R8, R76 ;  /* 0x000000088c4c723c */ /* 0x044fee000004184c */
[----:B------:R-:W-:Y:S01]  /*5050*/  LOP3.LUT R8, R229, UR7, R12, 0x96, !PT ;  /* 0x00000007e5087c12 */ /* 0x000fe2000f8e960c */
[----:B------:R-:W-:Y:S01]  /*5060*/  HMMA.16816.F32.BF16 R80, R140, R10, R80 ;  /* 0x0000000a8c50723c */ /* 0x000fe20000041850 */
[----:B------:R-:W-:Y:S02]  /*5070*/  FFMA.FTZ R229, R137, c[0x0][0x23c], -R168 ;  /* 0x00008f0089e57a23 */ /* 0x000fe400000108a8 */
[----:B------:R-:W-:Y:S01]  /*5080*/  LDSM.16.MT88.4 R136, [R186+0xd000] ;  /* 0x00d00000ba88783b */ /* 0x000fe20000004200 */
[----:B------:R-:W-:-:S03]  /*5090*/  IMAD.WIDE.U32 R8, R8, -0x326172a9, RZ ;  /* 0xcd9e8d5708087825 */ /* 0x000fc600078e00ff */
[----:B------:R-:W2:Y:S01]  /*50a0*/  MUFU.EX2 R229, R229 ;  /* 0x000000e500e57308 */ /* 0x000ea20000000800 */
[----:B---3--:R-:W-:Y:S01]  /*50b0*/  HMMA.16816.F32.BF16 R84, R140, R4, R84 ;  /* 0x000000048c54723c */ /* 0x008fe20000041854 */
[C---:B------:R-:W-:Y:S02]  /*50c0*/  LOP3.LUT R10, R8.reuse, 0xffff, RZ, 0xc0, !PT ;  /* 0x0000ffff080a7812 */ /* 0x040fe400078ec0ff */
[----:B------:R-:W-:Y:S02]  /*50d0*/  LOP3.LUT R17, R8, 0xff, RZ, 0xc0, !PT ;  /* 0x000000ff08117812 */ /* 0x000fe400078ec0ff */
[----:B------:R-:W-:Y:S02]  /*50e0*/  SHF.R.U32.HI R10, RZ, 0x8, R10 ;  /* 0x00000008ff0a7819 */ /* 0x000fe4000001160a */
[--C-:B------:R-:W-:Y:S01]  /*50f0*/  SHF.R.U32.HI R5, RZ, 0x10, R8.reuse ;  /* 0x00000010ff057819 */ /* 0x100fe20000011608 */
[----:B------:R-:W-:Y:S01]  /*5100*/  HMMA.16816.F32.BF16 R72, R96, R74, RZ ;  /* 0x0000004a6048723c */ /* 0x000fe200000418ff */
[----:B------:R-:W-:-:S02]  /*5110*/  SHF.R.U32.HI R8, RZ, 0x18, R8 ;  /* 0x00000018ff087819 */ /* 0x000fc40000011608 */
[----:B------:R-:W-:Y:S02]  /*5120*/  LOP3.LUT R5, R5, 0xff, RZ, 0xc0, !PT ;  /* 0x000000ff05057812 */ /* 0x000fe400078ec0ff */
[----:B------:R-:W-:Y:S02]  /*5130*/  LOP3.LUT R4, R9, UR24, R234, 0x96, !PT ;  /* 0x0000001809047c12 */ /* 0x000fe4000f8e96ea */
[----:B------:R-:W-:Y:S01]  /*5140*/  PRMT R17, R17, 0x5410, R10 ;  /* 0x0000541011117816 */ /* 0x000fe2000000000a */
[----:B------:R-:W-:Y:S01]  /*5150*/  HMMA.16816.F32.BF16 R100, R96, R102, RZ ;  /* 0x000000666064723c */ /* 0x000fe200000418ff */
[----:B------:R-:W-:Y:S02]  /*5160*/  PRMT R5, R5, 0x5410, R8 ;  /* 0x0000541005057816 */ /* 0x000fe40000000008 */
[----:B------:R-:W-:Y:S01]  /*5170*/  LOP3.LUT R16, R4, 0xffff, RZ, 0xc0, !PT ;  /* 0x0000ffff04107812 */ /* 0x000fe200078ec0ff */
[----:B------:R-:W3:Y:S02]  /*5180*/  LDSM.16.MT88.4 R8, [R184+0xd000] ;  /* 0x00d00000b808783b */ /* 0x000ee40000004200 */
[----:B------:R-:W-:Y:S01]  /*5190*/  HSET2.LE.AND R5, R5, R162, PT ;  /* 0x000000a205057233 */ /* 0x000fe20003803000 */
[----:B------:R-:W-:Y:S01]  /*51a0*/  SHF.R.U32.HI R16, RZ, 0x8, R16 ;  /* 0x00000008ff107819 */ /* 0x000fe20000011610 */
[C---:B------:R-:W-:Y:S07]  /*51b0*/  HMMA.16816.F32.BF16 R88, R140.reuse, R6, R88 ;  /* 0x000000068c58723c */ /* 0x040fee0000041858 */
[--C-:B------:R-:W-:Y:S01]  /*51c0*/  SHF.R.U32.HI R6, RZ, 0x10, R4.reuse ;  /* 0x00000010ff067819 */ /* 0x100fe20000011604 */
[----:B------:R-:W-:Y:S01]  /*51d0*/  HMMA.16816.F32.BF16 R104, R140, R20, R104 ;  /* 0x000000148c68723c */ /* 0x000fe20000041868 */
[----:B------:R-:W-:-:S06]  /*51e0*/  SHF.R.U32.HI R7, RZ, 0x18, R4 ;  /* 0x00000018ff077819 */ /* 0x000fcc0000011604 */
[----:B------:R-:W-:Y:S01]  /*51f0*/  LOP3.LUT R21, R4, 0xff, RZ, 0xc0, !PT ;  /* 0x000000ff04157812 */ /* 0x000fe200078ec0ff */
[----:B------:R-:W-:Y:S01]  /*5200*/  HMMA.16816.F32.BF16 R40, R140, R18, R40 ;  /* 0x000000128c28723c */ /* 0x000fe20000041828 */
[----:B------:R-:W-:Y:S02]  /*5210*/  LOP3.LUT R4, R6, 0xff, RZ, 0xc0, !PT ;  /* 0x000000ff06047812 */ /* 0x000fe400078ec0ff */
[----:B-1----:R-:W-:Y:S02]  /*5220*/  F2FP.BF16.PACK_AB R6, R209, R216 ;  /* 0x000000d8d106723e */ /* 0x002fe400000010ff */
[----:B------:R-:W-:Y:S02]  /*5230*/  PRMT R21, R21, 0x5410, R16 ;  /* 0x0000541015157816 */ /* 0x000fe40000000010 */
[--C-:B------:R-:W-:Y:S01]  /*5240*/  HSET2.LE.AND R18, R17, R162.reuse, PT ;  /* 0x000000a211127233 */ /* 0x100fe20003803000 */
[----:B------:R-:W-:Y:S01]  /*5250*/  F2FP.BF16.PACK_AB R19, R170, R169 ;  /* 0x000000a9aa13723e */ /* 0x000fe200000010ff */
[----:B------:R-:W-:Y:S01]  /*5260*/  HMMA.16816.F32.BF16 R128, R96, R124, RZ ;  /* 0x0000007c6080723c */ /* 0x000fe200000418ff */
[----:B------:R-:W-:Y:S01]  /*5270*/  PRMT R17, R4, 0x5410, R7 ;  /* 0x0000541004117816 */ /* 0x000fe20000000007 */
[----:B------:R-:W-:Y:S01]  /*5280*/  HSET2.LE.AND R16, R21, R162, PT ;  /* 0x000000a215107233 */ /* 0x000fe20003803000 */
[----:B------:R-:W-:-:S02]  /*5290*/  LOP3.LUT R18, R18, R19, RZ, 0xc0, !PT ;  /* 0x0000001312127212 */ /* 0x000fc400078ec0ff */
[----:B------:R-:W-:Y:S01]  /*52a0*/  LOP3.LUT R19, R5, R6, RZ, 0xc0, !PT ;  /* 0x0000000605137212 */ /* 0x000fe200078ec0ff */
[----:B------:R-:W-:Y:S01]  /*52b0*/  HSET2.LE.AND R17, R17, R162, PT ;  /* 0x000000a211117233 */ /* 0x000fe20003803000 */
[----:B------:R-:W1:Y:S01]  /*52c0*/  LDSM.16.MT88.4 R4, [R185+0xf000] ;  /* 0x00f00000b904783b */ /* 0x000e620000004200 */
[----:B------:R-:W-:Y:S08]  /*52d0*/  HMMA.16816.F32.BF16 R124, R96, R126, RZ ;  /* 0x0000007e607c723c */ /* 0x000ff000000418ff */
[C---:B------:R-:W-:Y:S01]  /*52e0*/  HMMA.16816.F32.BF16 R72, R140.reuse, R14, R72 ;  /* 0x0000000e8c48723c */ /* 0x040fe20000041848 */
[----:B------:R-:W4:Y:S07]  /*52f0*/  LDSM.16.MT88.4 R12, [R188+0xd000] ;  /* 0x00d00000bc0c783b */ /* 0x000f2e0000004200 */
[----:B------:R-:W-:Y:S01]  /*5300*/  HMMA.16816.F32.BF16 R100, R140, R22, R100 ;  /* 0x000000168c64723c */ /* 0x000fe20000041864 */
[----:B------:R-:W-:Y:S07]  /*5310*/  LDSM.16.MT88.4 R20, [R184+0xf000] ;  /* 0x00f00000b814783b */ /* 0x000fee0000004200 */
[C---:B------:R-:W-:Y:S08]  /*5320*/  HMMA.16816.F32.BF16 R112, R96.reuse, R108, RZ ;  /* 0x0000006c6070723c */ /* 0x040ff000000418ff */
[C---:B------:R-:W-:Y:S08]  /*5330*/  HMMA.16816.F32.BF16 R108, R96.reuse, R110, RZ ;  /* 0x0000006e606c723c */ /* 0x040ff000000418ff */
[----:B------:R-:W-:Y:S01]  /*5340*/  HMMA.16816.F32.BF16 R96, R96, R34, RZ ;  /* 0x000000226060723c */ /* 0x000fe200000418ff */
[----:B------:R-:W-:Y:S07]  /*5350*/  LDSM.16.MT88.4 R32, [R185+0xd000] ;  /* 0x00d00000b920783b */ /* 0x000fee0000004200 */
[C---:B------:R-:W-:Y:S08]  /*5360*/  HMMA.16816.F32.BF16 R128, R140.reuse, R28, R128 ;  /* 0x0000001c8c80723c */ /* 0x040ff00000041880 */
[C---:B------:R-:W-:Y:S01]  /*5370*/  HMMA.16816.F32.BF16 R124, R140.reuse, R30, R124 ;  /* 0x0000001e8c7c723c */ /* 0x040fe2000004187c */
[----:B------:R-:W-:Y:S07]  /*5380*/  LDSM.16.MT88.4 R28, [R188+0xf000] ;  /* 0x00f00000bc1c783b */ /* 0x000fee0000004200 */
[C---:B------:R-:W-:Y:S07]  /*5390*/  HMMA.16816.F32.BF16 R92, R140.reuse, R144, R92 ;  /* 0x000000908c5c723c */ /* 0x040fee000004185c */
[----:B-----5:R-:W-:Y:S01]  /*53a0*/  F2FP.BF16.PACK_AB R145, R164, R163 ;  /* 0x000000a3a491723e */ /* 0x020fe200000010ff */
[----:B------:R-:W-:Y:S01]  /*53b0*/  HMMA.16816.F32.BF16 R112, R140, R24, R112 ;  /* 0x000000188c70723c */ /* 0x000fe20000041870 */
[----:B--2---:R-:W-:Y:S01]  /*53c0*/  F2FP.BF16.PACK_AB R144, R220, R229 ;  /* 0x000000e5dc90723e */ /* 0x004fe200000010ff */
[----:B------:R-:W-:Y:S01]  /*53d0*/  FADD.FTZ R163, R163, R148 ;  /* 0x00000094a3a37221 */ /* 0x000fe20000010000 */
[----:B------:R-:W-:Y:S01]  /*53e0*/  LOP3.LUT R16, R16, R145, RZ, 0xc0, !PT ;  /* 0x0000009110107212 */ /* 0x000fe200078ec0ff */
[----:B------:R-:W-:Y:S01]  /*53f0*/  FADD.FTZ R229, R229, R0 ;  /* 0x00000000e5e57221 */ /* 0x000fe20000010000 */
[----:B------:R-:W-:Y:S01]  /*5400*/  LOP3.LUT R17, R17, R144, RZ, 0xc0, !PT ;  /* 0x0000009011117212 */ /* 0x000fe200078ec0ff */
[----:B------:R-:W-:-:S02]  /*5410*/  FADD.FTZ R164, R164, R163 ;  /* 0x000000a3a4a47221 */ /* 0x000fc40000010000 */
[----:B------:R-:W-:Y:S01]  /*5420*/  HMMA.16816.F32.BF16 R108, R140, R26, R108 ;  /* 0x0000001a8c6c723c */ /* 0x000fe2000004186c */
[----:B------:R-:W-:Y:S01]  /*5430*/  LDSM.16.MT88.4 R24, [R186+0xf000] ;  /* 0x00f00000ba18783b */ /* 0x000fe20000004200 */
[----:B------:R-:W-:Y:S02]  /*5440*/  FADD.FTZ R229, R220, R229 ;  /* 0x000000e5dce57221 */ /* 0x000fe40000010000 */
[----:B------:R-:W-:Y:S02]  /*5450*/  FADD.FTZ R169, R169, R164 ;  /* 0x000000a4a9a97221 */ /* 0x000fe40000010000 */
[----:B------:R-:W-:Y:S02]  /*5460*/  FADD.FTZ R216, R216, R229 ;  /* 0x000000e5d8d87221 */ /* 0x000fe40000010000 */
[----:B---3--:R-:W-:Y:S01]  /*5470*/  HMMA.16816.F32.BF16 R104, R16, R8, R104 ;  /* 0x000000081068723c */ /* 0x008fe20000041868 */
[----:B------:R-:W-:Y:S02]  /*5480*/  FADD.FTZ R169, R170, R169 ;  /* 0x000000a9aaa97221 */ /* 0x000fe40000010000 */
[----:B------:R-:W-:-:S05]  /*5490*/  FADD.FTZ R216, R209, R216 ;  /* 0x000000d8d1d87221 */ /* 0x000fca0000010000 */
[C---:B------:R-:W-:Y:S01]  /*54a0*/  HMMA.16816.F32.BF16 R100, R16.reuse, R10, R100 ;  /* 0x0000000a1064723c */ /* 0x040fe20000041864 */
[----:B------:R-:W2:Y:S07]  /*54b0*/  LDSM.16.MT88.4 R8, [R186+0x11000] ;  /* 0x01100000ba08783b */ /* 0x000eae0000004200 */
[C---:B-1----:R-:W-:Y:S08]  /*54c0*/  HMMA.16816.F32.BF16 R52, R16.reuse, R4, R52 ;  /* 0x000000041034723c */ /* 0x042ff00000041834 */
[----:B------:R-:W-:Y:S01]  /*54d0*/  HMMA.16816.F32.BF16 R56, R16, R6, R56 ;  /* 0x000000061038723c */ /* 0x000fe20000041838 */
[----:B------:R-:W1:Y:S07]  /*54e0*/  LDSM.16.MT88.4 R4, [R185+0x11000] ;  /* 0x01100000b904783b */ /* 0x000e6e0000004200 */
[----:B------:R-:W-:Y:S01]  /*54f0*/  HMMA.16816.F32.BF16 R96, R140, R146, R96 ;  /* 0x000000928c60723c */ /* 0x000fe20000041860 */
[----:B------:R-:W-:Y:S04]  /*5500*/  LDSM.16.MT88.4 R144, [R184+0x11000] ;  /* 0x01100000b890783b */ /* 0x000fe80000004200 */
[----:B------:R-:W-:Y:S03]  /*5510*/  LDSM.16.MT88.4 R140, [R186+0xd800] ;  /* 0x00d80000ba8c783b */ /* 0x000fe60000004200 */
[C---:B----4-:R-:W-:Y:S08]  /*5520*/  HMMA.16816.F32.BF16 R128, R16.reuse, R12, R128 ;  /* 0x0000000c1080723c */ /* 0x050ff00000041880 */
[C---:B------:R-:W-:Y:S01]  /*5530*/  HMMA.16816.F32.BF16 R124, R16.reuse, R14, R124 ;  /* 0x0000000e107c723c */ /* 0x040fe2000004187c */
[----:B------:R-:W3:Y:S07]  /*5540*/  LDSM.16.MT88.4 R12, [R188+0x11000] ;  /* 0x01100000bc0c783b */ /* 0x000eee0000004200 */
[C---:B--2---:R-:W-:Y:S07]  /*5550*/  HMMA.16816.F32.BF16 R76, R16.reuse, R8, R76 ;  /* 0x00000008104c723c */ /* 0x044fee000004184c */
[----:B------:R-:W-:Y:S01]  /*5560*/  LOP3.LUT R8, R233, UR25, R228, 0x96, !PT ;  /* 0x00000019e9087c12 */ /* 0x000fe2000f8e96e4 */
[----:B------:R-:W-:Y:S01]  /*5570*/  HMMA.16816.F32.BF16 R80, R16, R10, R80 ;  /* 0x0000000a1050723c */ /* 0x000fe20000041850 */
[----:B------:R-:W-:Y:S01]  /*5580*/  LOP3.LUT R9, R232, 0xffff, RZ, 0xc0, !PT ;  /* 0x0000ffffe8097812 */ /* 0x000fe200078ec0ff */
[----:B------:R-:W-:-:S05]  /*5590*/  FFMA.FTZ R228, R167, c[0x0][0x23c], -R168 ;  /* 0x00008f00a7e47a23 */ /* 0x000fca00000108a8 */
[----:B------:R-:W-:Y:S01]  /*55a0*/  SHF.R.U32.HI R10, RZ, 0x10, R232 ;  /* 0x00000010ff0a7819 */ /* 0x000fe200000116e8 */
[----:B------:R-:W-:Y:S01]  /*55b0*/  HMMA.16816.F32.BF16 R60, R16, R20, R60 ;  /* 0x00000014103c723c */ /* 0x000fe2000004183c */
[----:B------:R-:W-:Y:S01]  /*55c0*/  SHF.R.U32.HI R11, RZ, 0x10, R8 ;  /* 0x00000010ff0b7819 */ /* 0x000fe20000011608 */
[----:B------:R-:W2:Y:S01]  /*55d0*/  MUFU.EX2 R228, R228 ;  /* 0x000000e400e47308 */ /* 0x000ea20000000800 */
[----:B------:R-:W-:-:S04]  /*55e0*/  LOP3.LUT R10, R10, 0xff, RZ, 0xc0, !PT ;  /* 0x000000ff0a0a7812 */ /* 0x000fc800078ec0ff */
[C---:B------:R-:W-:Y:S01]  /*55f0*/  LOP3.LUT R21, R8.reuse, 0xff, RZ, 0xc0, !PT ;  /* 0x000000ff08157812 */ /* 0x040fe200078ec0ff */
[C---:B-1----:R-:W-:Y:S07]  /*5600*/  HMMA.16816.F32.BF16 R84, R16.reuse, R4, R84 ;  /* 0x000000041054723c */ /* 0x042fee0000041854 */
[----:B------:R-:W-:Y:S01]  /*5610*/  LOP3.LUT R4, R8, 0xffff, RZ, 0xc0, !PT ;  /* 0x0000ffff08047812 */ /* 0x000fe200078ec0ff */
[----:B------:R-:W-:Y:S01]  /*5620*/  HMMA.16816.F32.BF16 R44, R16, R24, R44 ;  /* 0x00000018102c723c */ /* 0x000fe2000004182c */
[----:B------:R-:W-:-:S02]  /*5630*/  SHF.R.U32.HI R5, RZ, 0x18, R8 ;  /* 0x00000018ff057819 */ /* 0x000fc40000011608 */
[----:B------:R-:W-:Y:S02]  /*5640*/  SHF.R.U32.HI R8, RZ, 0x8, R9 ;  /* 0x00000008ff087819 */ /* 0x000fe40000011609 */
[----:B------:R-:W-:Y:S02]  /*5650*/  SHF.R.U32.HI R20, RZ, 0x8, R4 ;  /* 0x00000008ff147819 */ /* 0x000fe40000011604 */
[----:B------:R-:W-:Y:S01]  /*5660*/  LOP3.LUT R25, R232, 0xff, RZ, 0xc0, !PT ;  /* 0x000000ffe8197812 */ /* 0x000fe200078ec0ff */
[----:B------:R-:W-:Y:S01]  /*5670*/  HMMA.16816.F32.BF16 R64, R16, R22, R64 ;  /* 0x000000161040723c */ /* 0x000fe20000041840 */
[----:B------:R-:W-:Y:S02]  /*5680*/  LOP3.LUT R4, R11, 0xff, RZ, 0xc0, !PT ;  /* 0x000000ff0b047812 */ /* 0x000fe400078ec0ff */
[----:B------:R-:W-:Y:S02]  /*5690*/  PRMT R25, R25, 0x5410, R8 ;  /* 0x0000541019197816 */ /* 0x000fe40000000008 */
[----:B------:R-:W-:-:S02]  /*56a0*/  PRMT R21, R21, 0x5410, R20 ;  /* 0x0000541015157816 */ /* 0x000fc40000000014 */
[----:B------:R-:W-:Y:S01]  /*56b0*/  SHF.R.U32.HI R23, RZ, 0x18, R232 ;  /* 0x00000018ff177819 */ /* 0x000fe200000116e8 */
[C---:B------:R-:W-:Y:S01]  /*56c0*/  HMMA.16816.F32.BF16 R120, R16.reuse, R136, R120 ;  /* 0x000000881078723c */ /* 0x040fe20000041878 */
[----:B------:R-:W-:Y:S01]  /*56d0*/  PRMT R5, R4, 0x5410, R5 ;  /* 0x0000541004057816 */ /* 0x000fe20000000005 */
[--C-:B------:R-:W-:Y:S01]  /*56e0*/  HSET2.LE.AND R4, R21, R162.reuse, PT ;  /* 0x000000a215047233 */ /* 0x100fe20003803000 */
[----:B------:R-:W-:Y:S02]  /*56f0*/  PRMT R23, R10, 0x5410, R23 ;  /* 0x000054100a177816 */ /* 0x000fe40000000017 */
[----:B------:R-:W1:Y:S01]  /*5700*/  LDSM.16.MT88.4 R8, [R188+0xf800] ;  /* 0x00f80000bc08783b */ /* 0x000e620000004200 */
[----:B------:R-:W-:Y:S01]  /*5710*/  HSET2.LE.AND R5, R5, R162, PT ;  /* 0x000000a205057233 */ /* 0x000fe20003803000 */
[----:B--2---:R-:W-:Y:S01]  /*5720*/  F2FP.BF16.PACK_AB R20, R228, R171 ;  /* 0x000000abe414723e */ /* 0x004fe200000010ff */
[----:B------:R-:W-:Y:S01]  /*5730*/  HMMA.16816.F32.BF16 R116, R16, R138, R116 ;  /* 0x0000008a1074723c */ /* 0x000fe20000041874 */
[----:B------:R-:W-:Y:S01]  /*5740*/  F2FP.BF16.PACK_AB R21, R218, R217 ;  /* 0x000000d9da15723e */ /* 0x000fe200000010ff */
[----:B------:R-:W-:Y:S01]  /*5750*/  LDSM.16.MT88.4 R136, [R185+0xd800] ;  /* 0x00d80000b988783b */ /* 0x000fe20000004200 */
[----:B------:R-:W-:Y:S01]  /*5760*/  LOP3.LUT R5, R5, R20, RZ, 0xc0, !PT ;  /* 0x0000001405057212 */ /* 0x000fe200078ec0ff */
[----:B------:R-:W-:-:S04]  /*5770*/  FADD.FTZ R171, R171, R216 ;  /* 0x000000d8abab7221 */ /* 0x000fc80000010000 */
        /* <DEDUP_REMOVED lines=29> */
[----:B-1----:R-:W-:Y:S01]  /*5950*/  HMMA.16816.F32.BF16 R36, R4, R8, R36 ;  /* 0x000000080424723c */ /* 0x002fe20000041824 */
[----:B------:R-:W-:-:S07]  /*5960*/  FADD.FTZ R215, R215, R166 ;  /* 0x000000a6d7d77221 */ /* 0x000fce0000010000 */
        /* <DEDUP_REMOVED lines=29> */
[----:B------:R-:W-:Y:S02]  /*5b40*/  USHF.R.S32.HI UR29, URZ, 0x1f, UR30 ;  /* 0x0000001f3f1d7899 */ /* 0x000fe4000801141e */
[----:B------:R-:W-:Y:S02]  /*5b50*/  ULDC.64 UR4, c[0x0][0x1a0] ;  /* 0x0000680000047ab9 */ /* 0x000fe40000000a00 */
[----:B------:R-:W-:Y:S02]  /*5b60*/  UIMAD UR29, UR29, UR4, URZ ;  /* 0x000000041d1d72a4 */ /* 0x000fe4000f8e023f */
[----:B------:R-:W-:Y:S02]  /*5b70*/  UIMAD.WIDE.U32 UR32, UR30, UR4, URZ ;  /* 0x000000041e2072a5 */ /* 0x000fe4000f8e003f */
[----:B------:R-:W-:Y:S02]  /*5b80*/  UIMAD UR29, UR30, UR5, UR29 ;  /* 0x000000051e1d72a4 */ /* 0x000fe4000f8e021d */
[----:B------:R-:W-:-:S02]  /*5b90*/  USHF.L.U32 UR4, UR6, 0x5, URZ ;  /* 0x0000000506047899 */ /* 0x000fc4000800063f */
[----:B------:R-:W-:Y:S01]  /*5ba0*/  UIADD3 UR29, UR33, UR29, URZ ;  /* 0x0000001d211d7290 */ /* 0x000fe2000fffe03f */
[----:B------:R-:W-:Y:S01]  /*5bb0*/  IMAD.U32 R6, RZ, RZ, UR32 ;  /* 0x00000020ff067e24 */ /* 0x000fe2000f8e00ff */
[----:B------:R-:W-:Y:S01]  /*5bc0*/  USHF.L.U64.HI UR5, UR6, 0x5, UR5 ;  /* 0x0000000506057899 */ /* 0x000fe20008010205 */
[----:B------:R-:W-:Y:S01]  /*5bd0*/  IMAD.U32 R7, RZ, RZ, UR33 ;  /* 0x00000021ff077e24 */ /* 0x000fe2000f8e00ff */
[----:B------:R-:W-:Y:S02]  /*5be0*/  UISETP.GT.AND UP0, UPT, UR30, UR11, UPT ;  /* 0x0000000b1e00728c */ /* 0x000fe4000bf04270 */
[----:B------:R-:W-:Y:S01]  /*5bf0*/  IMAD.U32 R5, RZ, RZ, UR29 ;  /* 0x0000001dff057e24 */ /* 0x000fe2000f8e00ff */
[----:B------:R-:W-:Y:S01]  /*5c00*/  BAR.SYNC.DEFER_BLOCKING 0x0 ;  /* 0x0000000000007b1d */ /* 0x000fe20000010000 */
[----:B------:R-:W-:-:S04]  /*5c10*/  LEA R0, P0, R6, R224, 0x6 ;  /* 0x000000e006007211 */ /* 0x000fc800078030ff */
[----:B------:R-:W-:Y:S01]  /*5c20*/  LEA R4, P1, R0, c[0x0][0x170], 0x1 ;  /* 0x00005c0000047a11 */ /* 0x000fe200078208ff */
[----:B------:R-:W-:Y:S01]  /*5c30*/  UMOV UR29, UR30 ;  /* 0x0000001e001d7c82 */ /* 0x000fe20008000000 */
[----:B------:R-:W-:Y:S02]  /*5c40*/  LEA.HI.X R5, R6, R207, R5, 0x6, P0 ;  /* 0x000000cf06057211 */ /* 0x000fe400000f3405 */
[----:B------:R-:W-:Y:S02]  /*5c50*/  IADD3 R6, P0, R4, UR4, RZ ;  /* 0x0000000404067c10 */ /* 0x000fe4000ff1e0ff */
[----:B------:R-:W-:Y:S02]  /*5c60*/  LEA.HI.X R5, R0, c[0x0][0x174], R5, 0x1, P1 ;  /* 0x00005d0000057a11 */ /* 0x000fe400008f0c05 */
[----:B------:R-:W-:Y:S02]  /*5c70*/  IADD3 R18, P1, R6, UR4, RZ ;  /* 0x0000000406127c10 */ /* 0x000fe4000ff3e0ff */
[----:B------:R-:W-:-:S02]  /*5c80*/  IADD3.X R7, R5, UR5, RZ, P0, !PT ;  /* 0x0000000505077c10 */ /* 0x000fc400087fe4ff */
[----:B------:R-:W-:Y:S02]  /*5c90*/  IADD3 R16, P0, R18, UR4, RZ ;  /* 0x0000000412107c10 */ /* 0x000fe4000ff1e0ff */
[----:B------:R-:W-:-:S04]  /*5ca0*/  IADD3.X R19, R7, UR5, RZ, P1, !PT ;  /* 0x0000000507137c10 */ /* 0x000fc80008ffe4ff */
        /* <DEDUP_REMOVED lines=19> */
[----:B------:R-:W2:Y:S04]  /*5de0*/  LDSM.16.M88.4 R12, [R193+0x7000] ;  /* 0x00700000c10c783b */ /* 0x000ea80000000200 */
[----:B------:R-:W5:Y:S04]  /*5df0*/  LDSM.16.M88.4 R136, [R193+0x7800] ;  /* 0x00780000c188783b */ /* 0x000f680000000200 */
[----:B------:R-:W-:Y:S04]  /*5e00*/  LDSM.16.M88.4 R148, [R192] ;  /* 0x00000000c094783b */ /* 0x000fe80000000200 */
[----:B------:R-:W2:Y:S04]  /*5e10*/  LDSM.16.M88.4 R8, [R191] ;  /* 0x00000000bf08783b */ /* 0x000ea80000000200 */
[----:B------:R-:W2:Y:S04]  /*5e20*/  LDSM.16.M88.4 R140, [R183] ;  /* 0x00000000b78c783b */ /* 0x000ea80000000200 */
[----:B-1----:R-:W1:Y:S04]  /*5e30*/  LDSM.16.M88.4 R4, [R182] ;  /* 0x00000000b604783b */ /* 0x002e680000000200 */
[----:B------:R-:W1:Y:S04]  /*5e40*/  LDSM.16.M88.4 R152, [R181] ;  /* 0x00000000b598783b */ /* 0x000e680000000200 */
[----:B------:R-:W-:Y:S01]  /*5e50*/  LDSM.16.M88.4 R168, [R187+0x6800] ;  /* 0x00680000bba8783b */ /* 0x000fe20000000200 */
[C---:B---3--:R-:W-:Y:S03]  /*5e60*/  HMMA.16816.F32.BF16 R32, R156.reuse, R28, RZ ;  /* 0x0000001c9c20723c */ /* 0x048fe600000418ff */
[----:B------:R-:W-:Y:S04]  /*5e70*/  LDSM.16.M88.4 R164, [R187+0x7000] ;  /* 0x00700000bba4783b */ /* 0x000fe80000000200 */
[----:B------:R-:W-:Y:S01]  /*5e80*/  LDSM.16.M88.4 R144, [R187+0x7800] ;  /* 0x00780000bb90783b */ /* 0x000fe20000000200 */
[C---:B------:R-:W-:Y:S03]  /*5e90*/  HMMA.16816.F32.BF16 R28, R156.reuse, R30, RZ ;  /* 0x0000001e9c1c723c */ /* 0x040fe600000418ff */
[----:B------:R-:W-:Y:S04]  /*5ea0*/  LDSM.16.M88.4 R220, [R177] ;  /* 0x00000000b1dc783b */ /* 0x000fe80000000200 */
[----:B------:R-:W0:Y:S01]  /*5eb0*/  LDGDEPBAR ;  /* 0x00000000000079af */ /* 0x000e220000000000 */
[C---:B----4-:R-:W-:Y:S08]  /*5ec0*/  HMMA.16816.F32.BF16 R24, R156.reuse, R20, RZ ;  /* 0x000000149c18723c */ /* 0x050ff000000418ff */
[C---:B--2---:R-:W-:Y:S08]  /*5ed0*/  HMMA.16816.F32.BF16 R16, R156.reuse, R12, RZ ;  /* 0x0000000c9c10723c */ /* 0x044ff000000418ff */
        /* <DEDUP_REMOVED lines=96> */
[C---:B------:R-:W-:Y:S01]  /*64e0*/  HMMA.16816.F32.BF16 R28, R140.reuse, R166, R28 ;  /* 0x000000a68c1c723c */ /* 0x040fe2000004181c */
[----:B------:R-:W-:Y:S07]  /*64f0*/  LDSM.16.M88.4 R164, [R172] ;  /* 0x00000000aca4783b */ /* 0x000fee0000000200 */
[C---:B------:R-:W-:Y:S08]  /*6500*/  HMMA.16816.F32.BF16 R24, R140.reuse, R152, R24 ;  /* 0x000000988c18723c */ /* 0x040ff00000041818 */
[C---:B------:R-:W-:Y:S01]  /*6510*/  HMMA.16816.F32.BF16 R20, R140.reuse, R154, R20 ;  /* 0x0000009a8c14723c */ /* 0x040fe20000041814 */
[----:B------:R-:W-:Y:S07]  /*6520*/  LDSM.16.M88.4 R152, [R190+0x4000] ;  /* 0x00400000be98783b */ /* 0x000fee0000000200 */
[C---:B--2---:R-:W-:Y:S08]  /*6530*/  HMMA.16816.F32.BF16 R16, R140.reuse, R148, R16 ;  /* 0x000000948c10723c */ /* 0x044ff00000041810 */
[C---:B------:R-:W-:Y:S01]  /*6540*/  HMMA.16816.F32.BF16 R12, R140.reuse, R150, R12 ;  /* 0x000000968c0c723c */ /* 0x040fe2000004180c */
[----:B------:R-:W2:Y:S07]  /*6550*/  LDSM.16.M88.4 R148, [R187+0xa000] ;  /* 0x00a00000bb94783b */ /* 0x000eae0000000200 */
[C---:B----4-:R-:W-:Y:S08]  /*6560*/  HMMA.16816.F32.BF16 R160, R140.reuse, R144, R160 ;  /* 0x000000908ca0723c */ /* 0x050ff000000418a0 */
[----:B------:R-:W-:Y:S01]  /*6570*/  HMMA.16816.F32.BF16 R156, R140, R146, R156 ;  /* 0x000000928c9c723c */ /* 0x000fe2000004189c */
[----:B------:R-:W3:Y:S04]  /*6580*/  LDSM.16.M88.4 R140, [R187+0xb000] ;  /* 0x00b00000bb8c783b */ /* 0x000ee80000000200 */
[----:B------:R-:W-:Y:S03]  /*6590*/  LDSM.16.M88.4 R144, [R187+0xa800] ;  /* 0x00a80000bb90783b */ /* 0x000fe60000000200 */
[C---:B-----5:R-:W-:Y:S08]  /*65a0*/  HMMA.16816.F32.BF16 R32, R168.reuse, R136, R32 ;  /* 0x00000088a820723c */ /* 0x060ff00000041820 */
[C---:B------:R-:W-:Y:S01]  /*65b0*/  HMMA.16816.F32.BF16 R28, R168.reuse, R138, R28 ;  /* 0x0000008aa81c723c */ /* 0x040fe2000004181c */
[----:B------:R-:W-:Y:S07]  /*65c0*/  LDSM.16.M88.4 R136, [R187+0xb800] ;  /* 0x00b80000bb88783b */ /* 0x000fee0000000200 */
[C---:B-1----:R-:W-:Y:S08]  /*65d0*/  HMMA.16816.F32.BF16 R24, R168.reuse, R8, R24 ;  /* 0x00000008a818723c */ /* 0x042ff00000041818 */
[C---:B------:R-:W-:Y:S01]  /*65e0*/  HMMA.16816.F32.BF16 R20, R168.reuse, R10, R20 ;  /* 0x0000000aa814723c */ /* 0x040fe20000041814 */
[----:B------:R-:W-:Y:S07]  /*65f0*/  LDSM.16.M88.4 R8, [R189+0x4000] ;  /* 0x00400000bd08783b */ /* 0x000fee0000000200 */
[C---:B------:R-:W-:Y:S08]  /*6600*/  HMMA.16816.F32.BF16 R16, R168.reuse, R4, R16 ;  /* 0x00000004a810723c */ /* 0x040ff00000041810 */
[----:B------:R-:W-:Y:S01]  /*6610*/  HMMA.16816.F32.BF16 R12, R168, R6, R12 ;  /* 0x00000006a80c723c */ /* 0x000fe2000004180c */
[----:B------:R-:W1:Y:S07]  /*6620*/  LDSM.16.M88.4 R4, [R180+0x4000] ;  /* 0x00400000b404783b */ /* 0x000e6e0000000200 */
[C---:B--2---:R-:W-:Y:S08]  /*6630*/  HMMA.16816.F32.BF16 R32, R152.reuse, R148, R32 ;  /* 0x000000949820723c */ /* 0x044ff00000041820 */
[C---:B------:R-:W-:Y:S08]  /*6640*/  HMMA.16816.F32.BF16 R28, R152.reuse, R150, R28 ;  /* 0x00000096981c723c */ /* 0x040ff0000004181c */
[C---:B---3--:R-:W-:Y:S08]  /*6650*/  HMMA.16816.F32.BF16 R16, R152.reuse, R140, R16 ;  /* 0x0000008c9810723c */ /* 0x048ff00000041810 */
[----:B------:R-:W-:Y:S01]  /*6660*/  HMMA.16816.F32.BF16 R12, R152, R142, R12 ;  /* 0x0000008e980c723c */ /* 0x000fe2000004180c */
[----:B------:R-:W2:Y:S07]  /*6670*/  LDSM.16.M88.4 R140, [R180+0x4800] ;  /* 0x00480000b48c783b */ /* 0x000eae0000000200 */
[----:B------:R-:W-:Y:S08]  /*6680*/  HMMA.16816.F32.BF16 R160, R168, R164, R160 ;  /* 0x000000a4a8a0723c */ /* 0x000ff000000418a0 */
[----:B-1----:R-:W-:Y:S08]  /*6690*/  HMMA.16816.F32.BF16 R32, R8, R4, R32 ;  /* 0x000000040820723c */ /* 0x002ff00000041820 */
[----:B------:R-:W-:Y:S08]  /*66a0*/  HMMA.16816.F32.BF16 R156, R168, R166, R156 ;  /* 0x000000a6a89c723c */ /* 0x000ff0000004189c */
[----:B------:R-:W-:Y:S07]  /*66b0*/  HMMA.16816.F32.BF16 R24, R152, R144, R24 ;  /* 0x000000909818723c */ /* 0x000fee0000041818 */
[----:B------:R-:W-:Y:S01]  /*66c0*/  IMAD.U32 R144, RZ, RZ, UR30 ;  /* 0x0000001eff907e24 */ /* 0x000fe2000f8e00ff */
[----:B------:R-:W-:Y:S01]  /*66d0*/  HMMA.16816.F32.BF16 R28, R8, R6, R28 ;  /* 0x00000006081c723c */ /* 0x000fe2000004181c */
[----:B------:R-:W1:Y:S02]  /*66e0*/  LDSM.16.M88.4 R4, [R180+0x5000] ;  /* 0x00500000b404783b */ /* 0x000e640000000200 */
[----:B------:R-:W-:-:S05]  /*66f0*/  IMAD R144, R144, 0x40, R205 ;  /* 0x0000004090907824 */ /* 0x000fca00078e02cd */
[C---:B------:R-:W-:Y:S01]  /*6700*/  IADD3 R0, R144.reuse, 0x1, RZ ;  /* 0x0000000190007810 */ /* 0x040fe20007ffe0ff */
[C---:B------:R-:W-:Y:S01]  /*6710*/  HMMA.16816.F32.BF16 R20, R152.reuse, R146, R20 ;  /* 0x000000929814723c */ /* 0x040fe20000041814 */
[CC--:B------:R-:W-:Y:S02]  /*6720*/  ISETP.GE.AND P0, PT, R144.reuse, R203.reuse, PT ;  /* 0x000000cb9000720c */ /* 0x0c0fe40003f06270 */
[----:B------:R-:W-:Y:S02]  /*6730*/  IADD3 R133, R144, 0x8, RZ ;  /* 0x0000000890857810 */ /* 0x000fe40007ffe0ff */
[C---:B------:R-:W-:Y:S02]  /*6740*/  ISETP.GE.AND P6, PT, R0.reuse, R203, PT ;  /* 0x000000cb0000720c */ /* 0x040fe40003fc6270 */
[----:B------:R-:W-:Y:S01]  /*6750*/  ISETP.GE.AND P2, PT, R0, R197, PT ;  /* 0x000000c50000720c */ /* 0x000fe20003f46270 */
[----:B------:R-:W-:Y:S01]  /*6760*/  HMMA.16816.F32.BF16 R160, R152, R136, R160 ;  /* 0x0000008898a0723c */ /* 0x000fe200000418a0 */
[----:B------:R-:W-:-:S02]  /*6770*/  ISETP.LT.OR P0, PT, R144, R204, P0 ;  /* 0x000000cc9000720c */ /* 0x000fc40000701670 */
[C---:B------:R-:W-:Y:S02]  /*6780*/  ISETP.GE.AND P1, PT, R133.reuse, R203, PT ;  /* 0x000000cb8500720c */ /* 0x040fe40003f26270 */
[C---:B------:R-:W-:Y:S02]  /*6790*/  ISETP.LT.OR P6, PT, R0.reuse, R204, P6 ;  /* 0x000000cc0000720c */ /* 0x040fe400037c1670 */
[----:B------:R-:W-:Y:S01]  /*67a0*/  ISETP.LT.OR P2, PT, R0, R202, P2 ;  /* 0x000000ca0000720c */ /* 0x000fe20001741670 */
[----:B------:R-:W-:Y:S01]  /*67b0*/  HMMA.16816.F32.BF16 R156, R152, R138, R156 ;  /* 0x0000008a989c723c */ /* 0x000fe2000004189c */
[----:B------:R-:W-:Y:S02]  /*67c0*/  IADD3 R0, R144, 0x9, RZ ;  /* 0x0000000990007810 */ /* 0x000fe40007ffe0ff */
[----:B------:R-:W-:Y:S02]  /*67d0*/  FSEL R147, R32, -INF , !P0 ;  /* 0xff80000020937808 */ /* 0x000fe40004000000 */
[----:B------:R-:W-:-:S02]  /*67e0*/  ISETP.LT.OR P1, PT, R133, R204, P1 ;  /* 0x000000cc8500720c */ /* 0x000fc40000f21670 */
[----:B------:R-:W-:Y:S01]  /*67f0*/  IADD3 R32, R144, 0x11, RZ ;  /* 0x0000001190207810 */ /* 0x000fe20007ffe0ff */
[C---:B--2---:R-:W-:Y:S01]  /*6800*/  HMMA.16816.F32.BF16 R24, R8.reuse, R140, R24 ;  /* 0x0000008c0818723c */ /* 0x044fe20000041818 */
[----:B------:R-:W-:Y:S02]  /*6810*/  ISETP.GE.AND P4, PT, R133, R197, PT ;  /* 0x000000c58500720c */ /* 0x000fe40003f86270 */
[C---:B------:R-:W-:Y:S02]  /*6820*/  ISETP.GE.AND P5, PT, R0.reuse, R203, PT ;  /* 0x000000cb0000720c */ /* 0x040fe40003fa6270 */
[----:B------:R-:W-:Y:S02]  /*6830*/  ISETP.GE.AND P0, PT, R0, R197, PT ;  /* 0x000000c50000720c */ /* 0x000fe40003f06270 */
[----:B------:R-:W-:Y:S01]  /*6840*/  FSEL R153, R33, -INF , !P6 ;  /* 0xff80000021997808 */ /* 0x000fe20007000000 */
[----:B------:R-:W-:Y:S01]  /*6850*/  HMMA.16816.F32.BF16 R20, R8, R142, R20 ;  /* 0x0000008e0814723c */ /* 0x000fe20000041814 */
[----:B------:R-:W-:-:S02]  /*6860*/  FSEL R33, R28, -INF , !P1 ;  /* 0xff8000001c217808 */ /* 0x000fc40004800000 */
[C---:B------:R-:W-:Y:S02]  /*6870*/  ISETP.GE.AND P6, PT, R32.reuse, R203, PT ;  /* 0x000000cb2000720c */ /* 0x040fe40003fc6270 */
[----:B------:R-:W-:Y:S02]  /*6880*/  ISETP.GE.AND P1, PT, R32, R197, PT ;  /* 0x000000c52000720c */ /* 0x000fe40003f26270 */
[----:B------:R-:W-:Y:S01]  /*6890*/  ISETP.LT.OR P4, PT, R133, R202, P4 ;  /* 0x000000ca8500720c */ /* 0x000fe20002781670 */
[----:B-1----:R-:W-:Y:S01]  /*68a0*/  HMMA.16816.F32.BF16 R16, R8, R4, R16 ;  /* 0x000000040810723c */ /* 0x002fe20000041810 */
[C---:B------:R-:W-:Y:S02]  /*68b0*/  ISETP.LT.OR P5, PT, R0.reuse, R204, P5 ;  /* 0x000000cc0000720c */ /* 0x040fe40002fa1670 */
[----:B------:R-:W-:Y:S02]  /*68c0*/  ISETP.LT.OR P0, PT, R0, R202, P0 ;  /* 0x000000ca0000720c */ /* 0x000fe40000701670 */
[----:B------:R-:W-:-:S02]  /*68d0*/  FSEL R0, R35, -INF , !P2 ;  /* 0xff80000023007808 */ /* 0x000fc40005000000 */
[C---:B------:R-:W-:Y:S01]  /*68e0*/  ISETP.LT.OR P6, PT, R32.reuse, R204, P6 ;  /* 0x000000cc2000720c */ /* 0x040fe200037c1670 */
[----:B------:R-:W-:Y:S01]  /*68f0*/  HMMA.16816.F32.BF16 R12, R8, R6, R12 ;  /* 0x00000006080c723c */ /* 0x000fe2000004180c */
[----:B------:R-:W-:Y:S02]  /*6900*/  ISETP.LT.OR P1, PT, R32, R202, P1 ;  /* 0x000000ca2000720c */ /* 0x000fe40000f21670 */
[----:B------:R-:W-:Y:S02]  /*6910*/  FSEL R32, R30, -INF , !P4 ;  /* 0xff8000001e207808 */ /* 0x000fe40006000000 */
[----:B------:R-:W-:Y:S02]  /*6920*/  FSEL R35, R29, -INF , !P5 ;  /* 0xff8000001d237808 */ /* 0x000fe40006800000 */
[----:B------:R-:W-:Y:S02]  /*6930*/  FSEL R140, R31, -INF , !P0 ;  /* 0xff8000001f8c7808 */ /* 0x000fe40004000000 */
[----:B------:R-:W1:Y:S01]  /*6940*/  LDSM.16.M88.4 R28, [R180+0x5800] ;  /* 0x00580000b41c783b */ /* 0x000e620000000200 */
[----:B------:R-:W-:Y:S01]  /*6950*/  ISETP.GE.AND P3, PT, R144, R197, PT ;  /* 0x000000c59000720c */ /* 0x000fe20003f66270 */
[----:B------:R-:W-:-:S04]  /*6960*/  DEPBAR.LE SB0, 0x0 ;  /* 0x000080000000791a */ /* 0x000fc80000000000 */
[C---:B------:R-:W-:Y:S02]  /*6970*/  ISETP.LT.OR P3, PT, R144.reuse, R202, P3 ;  /* 0x000000ca9000720c */ /* 0x040fe40001f61670 */
[----:B------:R-:W-:Y:S02]  /*6980*/  IADD3 R133, R144, 0x10, RZ ;  /* 0x0000001090857810 */ /* 0x000fe40007ffe0ff */
[----:B------:R-:W-:Y:S02]  /*6990*/  FSEL R34, R34, -INF , !P3 ;  /* 0xff80000022227808 */ /* 0x000fe40005800000 */
[C---:B------:R-:W-:Y:S02]  /*69a0*/  ISETP.GE.AND P3, PT, R133.reuse, R203, PT ;  /* 0x000000cb8500720c */ /* 0x040fe40003f66270 */
[C---:B------:R-:W-:Y:S02]  /*69b0*/  ISETP.GE.AND P2, PT, R133.reuse, R197, PT ;  /* 0x000000c58500720c */ /* 0x040fe40003f46270 */
[----:B------:R-:W-:-:S02]  /*69c0*/  ISETP.LT.OR P3, PT, R133, R204, P3 ;  /* 0x000000cc8500720c */ /* 0x000fc40001f61670 */
[C---:B------:R-:W-:Y:S02]  /*69d0*/  IADD3 R136, R144.reuse, 0x19, RZ ;  /* 0x0000001990887810 */ /* 0x040fe40007ffe0ff */
[----:B------:R-:W-:Y:S02]  /*69e0*/  ISETP.LT.OR P2, PT, R133, R202, P2 ;  /* 0x000000ca8500720c */ /* 0x000fe40001741670 */
[----:B------:R-:W-:Y:S02]  /*69f0*/  IADD3 R133, R144, 0x18, RZ ;  /* 0x0000001890857810 */ /* 0x000fe40007ffe0ff */
[----:B------:R-:W-:Y:S02]  /*6a00*/  FSEL R141, R24, -INF , !P3 ;  /* 0xff800000188d7808 */ /* 0x000fe40005800000 */
[C---:B------:R-:W-:Y:S02]  /*6a10*/  ISETP.GE.AND P5, PT, R136.reuse, R203, PT ;  /* 0x000000cb8800720c */ /* 0x040fe40003fa6270 */
[----:B------:R-:W-:-:S02]  /*6a20*/  ISETP.GE.AND P3, PT, R136, R197, PT ;  /* 0x000000c58800720c */ /* 0x000fc40003f66270 */
[----:B------:R-:W-:Y:S02]  /*6a30*/  IADD3 R5, R144, 0x20, RZ ;  /* 0x0000002090057810 */ /* 0x000fe40007ffe0ff */
[----:B------:R-:W-:Y:S02]  /*6a40*/  ISETP.GE.AND P0, PT, R133, R203, PT ;  /* 0x000000cb8500720c */ /* 0x000fe40003f06270 */
[C---:B------:R-:W-:Y:S02]  /*6a50*/  ISETP.LT.OR P5, PT, R136.reuse, R204, P5 ;  /* 0x000000cc8800720c */ /* 0x040fe40002fa1670 */
[----:B------:R-:W-:Y:S02]  /*6a60*/  ISETP.LT.OR P3, PT, R136, R202, P3 ;  /* 0x000000ca8800720c */ /* 0x000fe40001f61670 */
[----:B------:R-:W-:Y:S02]  /*6a70*/  FSEL R136, R26, -INF , !P2 ;  /* 0xff8000001a887808 */ /* 0x000fe40005000000 */
[----:B------:R-:W-:Y:S01]  /*6a80*/  FSEL R138, R27, -INF , !P1 ;  /* 0xff8000001b8a7808 */ /* 0x000fe20004800000 */
[----:B-1----:R-:W-:Y:S01]  /*6a90*/  HMMA.16816.F32.BF16 R160, R8, R28, R160 ;  /* 0x0000001c08a0723c */ /* 0x002fe200000418a0 */
[----:B------:R-:W-:-:S02]  /*6aa0*/  ISETP.GE.AND P4, PT, R133, R197, PT ;  /* 0x000000c58500720c */ /* 0x000fc40003f86270 */
[C---:B------:R-:W-:Y:S02]  /*6ab0*/  ISETP.GE.AND P2, PT, R5.reuse, R203, PT ;  /* 0x000000cb0500720c */ /* 0x040fe40003f46270 */
[----:B------:R-:W-:Y:S02]  /*6ac0*/  ISETP.GE.AND P1, PT, R5, R197, PT ;  /* 0x000000c50500720c */ /* 0x000fe40003f26270 */
[C---:B------:R-:W-:Y:S01]  /*6ad0*/  ISETP.LT.OR P0, PT, R133.reuse, R204, P0 ;  /* 0x000000cc8500720c */ /* 0x040fe20000701670 */
[----:B------:R-:W-:Y:S01]  /*6ae0*/  HMMA.16816.F32.BF16 R156, R8, R30, R156 ;  /* 0x0000001e089c723c */ /* 0x000fe2000004189c */
[----:B------:R-:W-:Y:S01]  /*6af0*/  IADD3 R4, R144, 0x21, RZ ;  /* 0x0000002190047810 */ /* 0x000fe20007ffe0ff */
[----:B------:R-:W-:Y:S01]  /*6b00*/  BAR.SYNC.DEFER_BLOCKING 0x0 ;  /* 0x0000000000007b1d */ /* 0x000fe20000010000 */
[----:B------:R-:W-:Y:S02]  /*6b10*/  ISETP.LT.OR P4, PT, R133, R202, P4 ;  /* 0x000000ca8500720c */ /* 0x000fe40002781670 */
[----:B------:R-:W-:-:S02]  /*6b20*/  ISETP.LT.OR P2, PT, R5, R204, P2 ;  /* 0x000000cc0500720c */ /* 0x000fc40001741670 */
[----:B------:R-:W-:Y:S02]  /*6b30*/  ISETP.LT.OR P1, PT, R5, R202, P1 ;  /* 0x000000ca0500720c */ /* 0x000fe40000f21670 */
[----:B------:R-:W-:Y:S02]  /*6b40*/  FSEL R143, R25, -INF , !P6 ;  /* 0xff800000198f7808 */ /* 0x000fe40007000000 */
[----:B------:R-:W-:Y:S02]  /*6b50*/  FSEL R137, R20, -INF , !P0 ;  /* 0xff80000014897808 */ /* 0x000fe40004000000 */
[----:B------:R-:W-:Y:S02]  /*6b60*/  IADD3 R5, R144, 0x28, RZ ;  /* 0x0000002890057810 */ /* 0x000fe40007ffe0ff */
[C---:B------:R-:W-:Y:S02]  /*6b70*/  ISETP.GE.AND P6, PT, R4.reuse, R203, PT ;  /* 0x000000cb0400720c */ /* 0x040fe40003fc6270 */
[----:B------:R-:W-:-:S02]  /*6b80*/  ISETP.GE.AND P0, PT, R4, R197, PT ;  /* 0x000000c50400720c */ /* 0x000fc40003f06270 */
[----:B------:R-:W-:Y:S02]  /*6b90*/  FSEL R170, R22, -INF , !P4 ;  /* 0xff80000016aa7808 */ /* 0x000fe40006000000 */
[----:B------:R-:W-:Y:S02]  /*6ba0*/  FSEL R228, R23, -INF , !P3 ;  /* 0xff80000017e47808 */ /* 0x000fe40005800000 */
[C---:B------:R-:W-:Y:S02]  /*6bb0*/  ISETP.GE.AND P3, PT, R5.reuse, R203, PT ;  /* 0x000000cb0500720c */ /* 0x040fe40003f66270 */
[----:B------:R-:W-:Y:S02]  /*6bc0*/  ISETP.GE.AND P4, PT, R5, R197, PT ;  /* 0x000000c50500720c */ /* 0x000fe40003f86270 */
[C---:B------:R-:W-:Y:S02]  /*6bd0*/  ISETP.LT.OR P6, PT, R4.reuse, R204, P6 ;  /* 0x000000cc0400720c */ /* 0x040fe400037c1670 */
[----:B------:R-:W-:-:S02]  /*6be0*/  ISETP.LT.OR P0, PT, R4, R202, P0 ;  /* 0x000000ca0400720c */ /* 0x000fc40000701670 */
[----:B------:R-:W-:Y:S02]  /*6bf0*/  IADD3 R4, R144, 0x29, RZ ;  /* 0x0000002990047810 */ /* 0x000fe40007ffe0ff */
[C---:B------:R-:W-:Y:S02]  /*6c00*/  ISETP.LT.OR P3, PT, R5.reuse, R204, P3 ;  /* 0x000000cc0500720c */ /* 0x040fe40001f61670 */
[----:B------:R-:W-:Y:S02]  /*6c10*/  ISETP.LT.OR P4, PT, R5, R202, P4 ;  /* 0x000000ca0500720c */ /* 0x000fe40002781670 */
[----:B------:R-:W-:Y:S02]  /*6c20*/  FSEL R139, R21, -INF , !P5 ;  /* 0xff800000158b7808 */ /* 0x000fe40006800000 */
[----:B------:R-:W-:Y:S02]  /*6c30*/  FSEL R133, R16, -INF , !P2 ;  /* 0xff80000010857808 */ /* 0x000fe40005000000 */
[----:B------:R-:W-:-:S02]  /*6c40*/  IADD3 R5, R144, 0x30, RZ ;  /* 0x0000003090057810 */ /* 0x000fc40007ffe0ff */
[C---:B------:R-:W-:Y:S02]  /*6c50*/  ISETP.GE.AND P5, PT, R4.reuse, R203, PT ;  /* 0x000000cb0400720c */ /* 0x040fe40003fa6270 */
[CC--:B------:R-:W-:Y:S02]  /*6c60*/  ISETP.GE.AND P2, PT, R4.reuse, R197.reuse, PT ;  /* 0x000000c50400720c */ /* 0x0c0fe40003f46270 */
[----:B------:R-:W-:Y:S02]  /*6c70*/  FSEL R216, R19, -INF , !P0 ;  /* 0xff80000013d87808 */ /* 0x000fe40004000000 */
[----:B------:R-:W-:Y:S02]  /*6c80*/  ISETP.GE.AND P0, PT, R5, R197, PT ;  /* 0x000000c50500720c */ /* 0x000fe40003f06270 */
[C---:B------:R-:W-:Y:S02]  /*6c90*/  ISETP.LT.OR P5, PT, R4.reuse, R204, P5 ;  /* 0x000000cc0400720c */ /* 0x040fe40002fa1670 */
[----:B------:R-:W-:-:S02]  /*6ca0*/  ISETP.LT.OR P2, PT, R4, R202, P2 ;  /* 0x000000ca0400720c */ /* 0x000fc40001741670 */
[----:B------:R-:W-:Y:S02]  /*6cb0*/  IADD3 R4, R144, 0x31, RZ ;  /* 0x0000003190047810 */ /* 0x000fe40007ffe0ff */
[----:B------:R-:W-:Y:S02]  /*6cc0*/  ISETP.LT.OR P0, PT, R5, R202, P0 ;  /* 0x000000ca0500720c */ /* 0x000fe40000701670 */
[----:B------:R-:W-:Y:S02]  /*6cd0*/  FSEL R223, R17, -INF , !P6 ;  /* 0xff80000011df7808 */ /* 0x000fe40007000000 */
[----:B------:R-:W-:Y:S02]  /*6ce0*/  FSEL R221, R12, -INF , !P3 ;  /* 0xff8000000cdd7808 */ /* 0x000fe40005800000 */
[----:B------:R-:W-:Y:S02]  /*6cf0*/  FSEL R220, R18, -INF , !P1 ;  /* 0xff80000012dc7808 */ /* 0x000fe40004800000 */
[----:B------:R-:W-:-:S02]  /*6d00*/  ISETP.GE.AND P6, PT, R4, R203, PT ;  /* 0x000000cb0400720c */ /* 0x000fc40003fc6270 */
[----:B------:R-:W-:Y:S02]  /*6d10*/  ISETP.GE.AND P3, PT, R4, R197, PT ;  /* 0x000000c50400720c */ /* 0x000fe40003f66270 */
[----:B------:R-:W-:Y:S02]  /*6d20*/  ISETP.GE.AND P1, PT, R5, R203, PT ;  /* 0x000000cb0500720c */ /* 0x000fe40003f26270 */
[----:B------:R-:W-:Y:S02]  /*6d30*/  FSEL R148, R162, -INF , !P0 ;  /* 0xff800000a2947808 */ /* 0x000fe40004000000 */
[----:B------:R-:W-:Y:S02]  /*6d40*/  PLOP3.LUT P0, PT, PT, PT, UP0, 0x80, 0x0 ;  /* 0x000000000000781c */ /* 0x000fe40003f0f008 */
[C---:B------:R-:W-:Y:S02]  /*6d50*/  ISETP.LT.OR P6, PT, R4.reuse, R204, P6 ;  /* 0x000000cc0400720c */ /* 0x040fe400037c1670 */
        /* <DEDUP_REMOVED lines=16> */
[----:B------:R-:W-:Y:S02]  /*6e60*/  FSEL R165, R161, -INF , !P6 ;  /* 0xff800000a1a57808 */ /* 0x000fe40007000000 */
[----:B------:R-:W-:Y:S02]  /*6e70*/  FSEL R146, R163, -INF , !P3 ;  /* 0xff800000a3927808 */ /* 0x000fe40005800000 */
[----:B------:R-:W-:-:S02]  /*6e80*/  FSEL R151, R156, -INF , !P5 ;  /* 0xff8000009c977808 */ /* 0x000fc40006800000 */
[----:B------:R-:W-:Y:S02]  /*6e90*/  FSEL R145, R158, -INF , !P2 ;  /* 0xff8000009e917808 */ /* 0x000fe40005000000 */
[----:B------:R-:W-:Y:S02]  /*6ea0*/  FSEL R149, R157, -INF , !P4 ;  /* 0xff8000009d957808 */ /* 0x000fe40006000000 */
[----:B------:R-:W-:Y:S01]  /*6eb0*/  FSEL R144, R159, -INF , !P1 ;  /* 0xff8000009f907808 */ /* 0x000fe20004800000 */
[----:B------:R-:W-:Y:S05]  /*6ec0*/  @!P0 BRA `(.L_x_946) ;  /* 0x0000027000008947 */ /* 0x000fea0003800000 */
[----:B------:R-:W-:Y:S02]  /*6ed0*/  UIADD3 UR30, UR28, -0x3, URZ ;  /* 0xfffffffd1c1e7890 */ /* 0x000fe4000fffe03f */
[----:B------:R-:W-:Y:S02]  /*6ee0*/  ULDC.64 UR4, c[0x0][0x198] ;  /* 0x0000660000047ab9 */ /* 0x000fe40000000a00 */
[----:B------:R-:W-:Y:S02]  /*6ef0*/  USHF.R.S32.HI UR28, URZ, 0x1f, UR30 ;  /* 0x0000001f3f1c7899 */ /* 0x000fe4000801141e */
[----:B------:R-:W-:-:S02]  /*6f00*/  UIMAD.WIDE.U32 UR32, UR30, UR4, URZ ;  /* 0x000000041e2072a5 */ /* 0x000fc4000f8e003f */
[----:B------:R-:W-:Y:S02]  /*6f10*/  UIMAD UR28, UR28, UR4, URZ ;  /* 0x000000041c1c72a4 */ /* 0x000fe4000f8e023f */
[----:B------:R-:W-:Y:S02]  /*6f20*/  USHF.L.U32 UR4, UR8, 0x5, URZ ;  /* 0x0000000508047899 */ /* 0x000fe4000800063f */
[----:B------:R-:W-:Y:S01]  /*6f30*/  UIMAD UR28, UR30, UR5, UR28 ;  /* 0x000000051e1c72a4 */ /* 0x000fe2000f8e021c */
[----:B------:R-:W-:Y:S02]  /*6f40*/  IMAD.U32 R5, RZ, RZ, UR32 ;  /* 0x00000020ff057e24 */ /* 0x000fe4000f8e00ff */
[----:B------:R-:W-:Y:S01]  /*6f50*/  IMAD.U32 R4, RZ, RZ, UR32 ;  /* 0x00000020ff047e24 */ /* 0x000fe2000f8e00ff */
[----:B------:R-:W-:Y:S02]  /*6f60*/  UIADD3 UR28, UR33, UR28, URZ ;  /* 0x0000001c211c7290 */ /* 0x000fe4000fffe03f */
[----:B------:R-:W-:-:S04]  /*6f70*/  LEA R6, P0, R5, R200, 0x6 ;  /* 0x000000c805067211 */ /* 0x000fc800078030ff */
[----:B------:R-:W-:Y:S01]  /*6f80*/  IMAD.U32 R5, RZ, RZ, UR28 ;  /* 0x0000001cff057e24 */ /* 0x000fe2000f8e00ff */
[----:B------:R-:W-:Y:S01]  /*6f90*/  LEA R8, P1, R6, c[0x0][0x168], 0x1 ;  /* 0x00005a0006087a11 */ /* 0x000fe200078208ff */
[----:B------:R-:W-:Y:S02]  /*6fa0*/  UMOV UR28, 0x5 ;  /* 0x00000005001c7882 */ /* 0x000fe40000000000 */
[----:B------:R-:W-:Y:S01]  /*6fb0*/  USHF.L.U64.HI UR28, UR8, UR28, UR5 ;  /* 0x0000001c081c7299 */ /* 0x000fe20008010205 */
[----:B------:R-:W-:Y:S02]  /*6fc0*/  LEA.HI.X R5, R4, R211, R5, 0x6, P0 ;  /* 0x000000d304057211 */ /* 0x000fe400000f3405 */
[----:B------:R-:W-:Y:S02]  /*6fd0*/  IADD3 R4, P0, R8, UR4, RZ ;  /* 0x0000000408047c10 */ /* 0x000fe4000ff1e0ff */
[----:B------:R-:W-:Y:S02]  /*6fe0*/  LEA.HI.X R9, R6, c[0x0][0x16c], R5, 0x1, P1 ;  /* 0x00005b0006097a11 */ /* 0x000fe400008f0c05 */
[----:B------:R-:W-:-:S02]  /*6ff0*/  IADD3 R10, P1, R4, UR4, RZ ;  /* 0x00000004040a7c10 */ /* 0x000fc4000ff3e0ff */
        /* <DEDUP_REMOVED lines=20> */
.L_x_946:
[----:B-1----:R-:W-:Y:S01]  /*7140*/  FMNMX.FTZ R4, R132, R147, !PT ;  /* 0x0000009384047209 */ /* 0x002fe20007810000 */
[----:B------:R-:W-:Y:S01]  /*7150*/  USHF.L.U32 UR4, UR29, 0x1, URZ ;  /* 0x000000011d047899 */ /* 0x000fe2000800063f */
[----:B------:R-:W-:Y:S01]  /*7160*/  FMNMX.FTZ R5, R3, R34, !PT ;  /* 0x0000002203057209 */ /* 0x000fe20007810000 */
[----:B------:R-:W-:Y:S01]  /*7170*/  IMAD.WIDE.U32 R230, R206, -0x2daee0ad, RZ ;  /* 0xd2511f53cee67825 */ /* 0x000fe200078e00ff */
[----:B------:R-:W-:Y:S01]  /*7180*/  FMNMX.FTZ R4, R153, R4, !PT ;  /* 0x0000000499047209 */ /* 0x000fe20007810000 */
[----:B------:R-:W-:Y:S01]  /*7190*/  LDSM.16.MT88.4 R20, [R186+0xc000] ;  /* 0x00c00000ba14783b */ /* 0x000fe20000004200 */
[----:B------:R-:W-:Y:S01]  /*71a0*/  FMNMX.FTZ R5, R0, R5, !PT ;  /* 0x0000000500057209 */ /* 0x000fe20007810000 */
[----:B------:R-:W-:Y:S01]  /*71b0*/  IMAD R227, R214, -0x326172a9, RZ ;  /* 0xcd9e8d57d6e37824 */ /* 0x000fe200078e02ff */
        /* <DEDUP_REMOVED lines=24> */
[----:B------:R-:W-:-:S04]  /*7340*/  FMNMX.FTZ R4, R165, R4, !PT ;  /* 0x00000004a5047209 */ /* 0x000fc80007810000 */
[----:B------:R-:W-:-:S04]  /*7350*/  FMNMX.FTZ R4, R151, R4, !PT ;  /* 0x0000000497047209 */ /* 0x000fc80007810000 */
[----:B------:R-:W-:Y:S02]  /*7360*/  FMNMX.FTZ R7, R149, R4, !PT ;  /* 0x0000000495077209 */ /* 0x000fe40007810000 */
[----:B------:R-:W-:-:S03]  /*7370*/  FMNMX.FTZ R4, R146, R5, !PT ;  /* 0x0000000592047209 */ /* 0x000fc60007810000 */
[----:B------:R-:W1:Y:S01]  /*7380*/  SHFL.BFLY PT, R6, R7, 0x2, 0x1f ;  /* 0x0c401f0007067f89 */ /* 0x000e6200000e0000 */
[----:B------:R-:W-:-:S04]  /*7390*/  FMNMX.FTZ R5, R145, R4, !PT ;  /* 0x0000000491057209 */ /* 0x000fc80007810000 */
[----:B------:R-:W-:-:S05]  /*73a0*/  FMNMX.FTZ R8, R144, R5, !PT ;  /* 0x0000000590087209 */ /* 0x000fca0007810000 */
[----:B------:R-:W2:Y:S01]  /*73b0*/  SHFL.BFLY PT, R5, R8, 0x2, 0x1f ;  /* 0x0c401f0008057f89 */ /* 0x000ea200000e0000 */
[----:B-1----:R-:W-:Y:S02]  /*73c0*/  FMNMX.FTZ R6, R7, R6, !PT ;  /* 0x0000000607067209 */ /* 0x002fe40007810000 */
[----:B------:R-:W-:-:S03]  /*73d0*/  MOV R7, UR27 ;  /* 0x0000001b00077c02 */ /* 0x000fc60008000f00 */
[----:B------:R-:W1:Y:S01]  /*73e0*/  SHFL.BFLY PT, R159, R6, 0x1, 0x1f ;  /* 0x0c201f00069f7f89 */ /* 0x000e6200000e0000 */
[----:B------:R-:W-:Y:S01]  /*73f0*/  LOP3.LUT R4, R231, UR4, R7, 0x96, !PT ;  /* 0x00000004e7047c12 */ /* 0x000fe2000f8e9607 */
[----:B------:R-:W-:Y:S01]  /*7400*/  UIADD3 UR4, UR4, 0x1, URZ ;  /* 0x0000000104047890 */ /* 0x000fe2000fffe03f */
[----:B--2---:R-:W-:-:S03]  /*7410*/  FMNMX.FTZ R5, R8, R5, !PT ;  /* 0x0000000508057209 */ /* 0x004fc60007810000 */
[----:B------:R-:W-:Y:S02]  /*7420*/  IMAD.WIDE.U32 R162, R4, -0x326172a9, RZ ;  /* 0xcd9e8d5704a27825 */ /* 0x000fe400078e00ff */
[----:B------:R-:W2:Y:S03]  /*7430*/  SHFL.BFLY PT, R158, R5, 0x1, 0x1f ;  /* 0x0c201f00059e7f89 */ /* 0x000ea600000e0000 */
[----:B------:R-:W-:Y:S02]  /*7440*/  LOP3.LUT R4, R163, UR23, R227, 0x96, !PT ;  /* 0x00000017a3047c12 */ /* 0x000fe4000f8e96e3 */
[----:B------:R-:W-:-:S03]  /*7450*/  LOP3.LUT R162, R135, UR21, R162, 0x96, !PT ;  /* 0x0000001587a27c12 */ /* 0x000fc6000f8e96a2 */
[----:B------:R-:W-:-:S04]  /*7460*/  IMAD.WIDE.U32 R232, R4, -0x2daee0ad, RZ ;  /* 0xd2511f5304e87825 */ /* 0x000fc800078e00ff */
[----:B------:R-:W-:Y:S01]  /*7470*/  IMAD.WIDE.U32 R162, R162, -0x2daee0ad, RZ ;  /* 0xd2511f53a2a27825 */ /* 0x000fe200078e00ff */
[----:B------:R-:W-:Y:S02]  /*7480*/  LOP3.LUT R4, R233, UR20, R226, 0x96, !PT ;  /* 0x00000014e9047c12 */ /* 0x000fe4000f8e96e2 */
[----:B-1----:R-:W-:Y:S02]  /*7490*/  FMNMX.FTZ R159, R6, R159, !PT ;  /* 0x0000009f069f7209 */ /* 0x002fe40007810000 */
[----:B------:R-:W-:Y:S01]  /*74a0*/  LOP3.LUT R232, R163, UR18, R232, 0x96, !PT ;  /* 0x00000012a3e87c12 */ /* 0x000fe2000f8e96e8 */
[----:B------:R-:W-:Y:S01]  /*74b0*/  IMAD.WIDE.U32 R168, R4, -0x326172a9, RZ ;  /* 0xcd9e8d5704a87825 */ /* 0x000fe200078e00ff */
[----:B------:R-:W-:-:S03]  /*74c0*/  FSETP.NEU.FTZ.AND P1, PT, R159, -INF , PT ;  /* 0xff8000009f00780b */ /* 0x000fc60003f3d000 */
[----:B------:R-:W-:Y:S01]  /*74d0*/  IMAD.WIDE.U32 R232, R232, -0x326172a9, RZ ;  /* 0xcd9e8d57e8e87825 */ /* 0x000fe200078e00ff */
[----:B------:R-:W-:Y:S02]  /*74e0*/  LOP3.LUT R4, R169, UR19, R134, 0x96, !PT ;  /* 0x00000013a9047c12 */ /* 0x000fe4000f8e9686 */
[----:B--2---:R-:W-:Y:S01]  /*74f0*/  FMNMX.FTZ R158, R5, R158, !PT ;  /* 0x0000009e059e7209 */ /* 0x004fe20007810000 */
[----:B------:R-:W-:Y:S01]  /*7500*/  FMUL.FTZ R150, R159, c[0x0][0x23c] ;  /* 0x00008f009f967a20 */ /* 0x000fe20000410000 */
[----:B------:R-:W-:Y:S01]  /*7510*/  LOP3.LUT R168, R233, UR17, R168, 0x96, !PT ;  /* 0x00000011e9a87c12 */ /* 0x000fe2000f8e96a8 */
[----:B------:R-:W-:Y:S01]  /*7520*/  IMAD.WIDE.U32 R4, R4, -0x2daee0ad, RZ ;  /* 0xd2511f5304047825 */ /* 0x000fe200078e00ff */
[----:B------:R-:W-:Y:S02]  /*7530*/  FSETP.NEU.FTZ.AND P0, PT, R158, -INF , PT ;  /* 0xff8000009e00780b */ /* 0x000fe40003f1d000 */
[----:B------:R-:W-:Y:S01]  /*7540*/  FSEL R7, R159, RZ, P1 ;  /* 0x000000ff9f077208 */ /* 0x000fe20000800000 */
[----:B------:R-:W-:Y:S01]  /*7550*/  IMAD.WIDE.U32 R168, R168, -0x2daee0ad, RZ ;  /* 0xd2511f53a8a87825 */ /* 0x000fe200078e00ff */
[----:B------:R-:W-:-:S02]  /*7560*/  LOP3.LUT R162, R5, UR16, R162, 0x96, !PT ;  /* 0x0000001005a27c12 */ /* 0x000fc4000f8e96a2 */
[----:B------:R-:W-:Y:S02]  /*7570*/  FSEL R160, R158, RZ, P0 ;  /* 0x000000ff9ea07208 */ /* 0x000fe40000000000 */
[----:B------:R-:W-:Y:S01]  /*7580*/  LOP3.LUT R4, R169, UR7, R4, 0x96, !PT ;  /* 0x00000007a9047c12 */ /* 0x000fe2000f8e9604 */
[----:B------:R-:W-:Y:S01]  /*7590*/  IMAD.WIDE.U32 R162, R162, -0x326172a9, RZ ;  /* 0xcd9e8d57a2a27825 */ /* 0x000fe200078e00ff */
[----:B------:R-:W-:-:S03]  /*75a0*/  FSEL R150, R150, RZ, P1 ;  /* 0x000000ff96967208 */ /* 0x000fc60000800000 */
[----:B------:R-:W-:Y:S01]  /*75b0*/  IMAD.WIDE.U32 R10, R4, -0x326172a9, RZ ;  /* 0xcd9e8d57040a7825 */ /* 0x000fe200078e00ff */
[----:B------:R-:W-:-:S03]  /*75c0*/  LOP3.LUT R232, R163, UR9, R232, 0x96, !PT ;  /* 0x00000009a3e87c12 */ /* 0x000fc6000f8e96e8 */
[----:B------:R-:W-:Y:S01]  /*75d0*/  FADD.FTZ R160, R3, -R160 ;  /* 0x800000a003a07221 */ /* 0x000fe20000010000 */
[----:B------:R-:W-:Y:S01]  /*75e0*/  LOP3.LUT R5, R11, UR24, R162, 0x96, !PT ;  /* 0x000000180b057c12 */ /* 0x000fe2000f8e96a2 */
[----:B------:R-:W-:Y:S01]  /*75f0*/  FADD.FTZ R162, R132, -R7 ;  /* 0x8000000784a27221 */ /* 0x000fe20000010000 */
[----:B------:R-:W-:Y:S01]  /*7600*/  SHF.R.U32.HI R4, RZ, 0x10, R10 ;  /* 0x00000010ff047819 */ /* 0x000fe2000001160a */
[--C-:B------:R-:W-:Y:S01]  /*7610*/  FFMA.FTZ R157, R147, c[0x0][0x23c], -R150.reuse ;  /* 0x00008f00939d7a23 */ /* 0x100fe20000010896 */
[----:B------:R-:W-:Y:S01]  /*7620*/  LOP3.LUT R9, R10, 0xffff, RZ, 0xc0, !PT ;  /* 0x0000ffff0a097812 */ /* 0x000fe200078ec0ff */
[----:B------:R-:W-:Y:S01]  /*7630*/  FMUL.FTZ R147, R158, c[0x0][0x23c] ;  /* 0x00008f009e937a20 */ /* 0x000fe20000410000 */
[----:B------:R-:W-:Y:S01]  /*7640*/  LOP3.LUT R7, R5, 0xffff, RZ, 0xc0, !PT ;  /* 0x0000ffff05077812 */ /* 0x000fe200078ec0ff */
[----:B------:R-:W-:Y:S01]  /*7650*/  FMUL.FTZ R162, R162, c[0x0][0x23c] ;  /* 0x00008f00a2a27a20 */ /* 0x000fe20000410000 */
[----:B------:R-:W-:Y:S01]  /*7660*/  SHF.R.U32.HI R8, RZ, 0x10, R5 ;  /* 0x00000010ff087819 */ /* 0x000fe20000011605 */
[----:B------:R-:W-:Y:S01]  /*7670*/  FMUL.FTZ R160, R160, c[0x0][0x23c] ;  /* 0x00008f00a0a07a20 */ /* 0x000fe20000410000 */
[----:B------:R-:W-:Y:S01]  /*7680*/  FSEL R147, R147, RZ, P0 ;  /* 0x000000ff93937208 */ /* 0x000fe20000000000 */
[--C-:B------:R-:W-:Y:S01]  /*7690*/  FFMA.FTZ R156, R153, c[0x0][0x23c], -R150.reuse ;  /* 0x00008f00999c7a23 */ /* 0x100fe20000010896 */
[----:B------:R-:W-:Y:S01]  /*76a0*/  MUFU.EX2 R157, R157 ;  /* 0x0000009d009d7308 */ /* 0x000fe20000000800 */
[--C-:B------:R-:W-:Y:S01]  /*76b0*/  FFMA.FTZ R155, R33, c[0x0][0x23c], -R150.reuse ;  /* 0x00008f00219b7a23 */ /* 0x100fe20000010896 */
[----:B------:R-:W-:Y:S01]  /*76c0*/  LOP3.LUT R6, R10, 0xff, RZ, 0xc0, !PT ;  /* 0x000000ff0a067812 */ /* 0x000fe200078ec0ff */
[--C-:B------:R-:W-:Y:S01]  /*76d0*/  FFMA.FTZ R152, R0, c[0x0][0x23c], -R147.reuse ;  /* 0x00008f0000987a23 */ /* 0x100fe20000010893 */
[----:B------:R-:W-:Y:S01]  /*76e0*/  LOP3.LUT R3, R4, 0xff, RZ, 0xc0, !PT ;  /* 0x000000ff04037812 */ /* 0x000fe200078ec0ff */
[----:B------:R-:W-:Y:S01]  /*76f0*/  FFMA.FTZ R154, R35, c[0x0][0x23c], -R150 ;  /* 0x00008f00239a7a23 */ /* 0x000fe20000010896 */
[----:B------:R-:W-:Y:S01]  /*7700*/  SHF.R.U32.HI R10, RZ, 0x18, R10 ;  /* 0x00000018ff0a7819 */ /* 0x000fe2000001160a */
[--C-:B------:R-:W-:Y:S01]  /*7710*/  FFMA.FTZ R153, R34, c[0x0][0x23c], -R147.reuse ;  /* 0x00008f0022997a23 */ /* 0x100fe20000010893 */
[----:B------:R-:W1:Y:S01]  /*7720*/  MUFU.EX2 R162, R162 ;  /* 0x000000a200a27308 */ /* 0x000e620000000800 */
[--C-:B------:R-:W-:Y:S01]  /*7730*/  FFMA.FTZ R0, R32, c[0x0][0x23c], -R147.reuse ;  /* 0x00008f0020007a23 */ /* 0x100fe20000010893 */
[----:B------:R-:W-:Y:S01]  /*7740*/  LOP3.LUT R4, R5, 0xff, RZ, 0xc0, !PT ;  /* 0x000000ff05047812 */ /* 0x000fe200078ec0ff */
[----:B------:R-:W-:Y:S01]  /*7750*/  FFMA.FTZ R161, R140, c[0x0][0x23c], -R147 ;  /* 0x00008f008ca17a23 */ /* 0x000fe20000010893 */
[----:B------:R-:W-:Y:S01]  /*7760*/  SHF.R.U32.HI R9, RZ, 0x8, R9 ;  /* 0x00000008ff097819 */ /* 0x000fe20000011609 */
[--C-:B------:R-:W-:Y:S01]  /*7770*/  FFMA.FTZ R163, R141, c[0x0][0x23c], -R150.reuse ;  /* 0x00008f008da37a23 */ /* 0x100fe20000010896 */
[----:B------:R-:W-:Y:S01]  /*7780*/  SHF.R.U32.HI R5, RZ, 0x18, R5 ;  /* 0x00000018ff057819 */ /* 0x000fe20000011605 */
[----:B------:R-:W-:Y:S01]  /*7790*/  FFMA.FTZ R166, R143, c[0x0][0x23c], -R150 ;  /* 0x00008f008fa67a23 */ /* 0x000fe20000010896 */
[----:B------:R-:W2:Y:S01]  /*77a0*/  MUFU.EX2 R160, R160 ;  /* 0x000000a000a07308 */ /* 0x000ea20000000800 */
[----:B------:R-:W-:Y:S01]  /*77b0*/  SHF.R.U32.HI R7, RZ, 0x8, R7 ;  /* 0x00000008ff077819 */ /* 0x000fe20000011607 */
[----:B------:R-:W-:Y:S01]  /*77c0*/  LDSM.16.MT88.4 R140, [R184+0x10000] ;  /* 0x01000000b88c783b */ /* 0x000fe20000004200 */
[----:B------:R-:W-:Y:S01]  /*77d0*/  LOP3.LUT R8, R8, 0xff, RZ, 0xc0, !PT ;  /* 0x000000ff08087812 */ /* 0x000fe200078ec0ff */
[----:B------:R-:W-:Y:S01]  /*77e0*/  IMAD.WIDE.U32 R232, R232, -0x2daee0ad, RZ ;  /* 0xd2511f53e8e87825 */ /* 0x000fe200078e00ff */
[----:B------:R-:W-:-:S02]  /*77f0*/  PRMT R10, R3, 0x5410, R10 ;  /* 0x00005410030a7816 */ /* 0x000fc4000000000a */
[----:B------:R-:W-:Y:S01]  /*7800*/  PRMT R6, R6, 0x5410, R9 ;  /* 0x0000541006067816 */ /* 0x000fe20000000009 */
[----:B------:R-:W3:Y:S01]  /*7810*/  MUFU.EX2 R156, R156 ;  /* 0x0000009c009c7308 */ /* 0x000ee20000000800 */
[-C--:B-1----:R-:W-:Y:S01]  /*7820*/  FMUL.FTZ R32, R104, R162.reuse ;  /* 0x000000a268207220 */ /* 0x082fe20000410000 */
[----:B------:R-:W-:Y:S01]  /*7830*/  PRMT R3, R2, 0x7054, R2 ;  /* 0x0000705402037816 */ /* 0x000fe20000000002 */
[-C--:B------:R-:W-:Y:S01]  /*7840*/  FMUL.FTZ R33, R105, R162.reuse ;  /* 0x000000a269217220 */ /* 0x080fe20000410000 */
[----:B------:R-:W-:Y:S01]  /*7850*/  PRMT R4, R4, 0x5410, R7 ;  /* 0x0000541004047816 */ /* 0x000fe20000000007 */
[----:B------:R-:W-:Y:S01]  /*7860*/  FMUL.FTZ R16, R120, R162 ;  /* 0x000000a278107220 */ /* 0x000fe20000410000 */
[----:B------:R-:W-:Y:S01]  /*7870*/  PRMT R8, R8, 0x5410, R5 ;  /* 0x0000541008087816 */ /* 0x000fe20000000005 */
[--C-:B------:R-:W-:Y:S01]  /*7880*/  HSET2.LE.AND R6, R6, R3.reuse, PT ;  /* 0x0000000306067233 */ /* 0x100fe20003803000 */
[----:B------:R-:W-:Y:S01]  /*7890*/  MUFU.EX2 R155, R155 ;  /* 0x0000009b009b7308 */ /* 0x000fe20000000800 */
[-C--:B--2---:R-:W-:Y:S01]  /*78a0*/  FMUL.FTZ R34, R106, R160.reuse ;  /* 0x000000a06a227220 */ /* 0x084fe20000410000 */
[--C-:B------:R-:W-:Y:S01]  /*78b0*/  HSET2.LE.AND R7, R10, R3.reuse, PT ;  /* 0x000000030a077233 */ /* 0x100fe20003803000 */
[----:B------:R-:W-:Y:S01]  /*78c0*/  FMUL.FTZ R35, R107, R160 ;  /* 0x000000a06b237220 */ /* 0x000fe20000410000 */
[--C-:B------:R-:W-:Y:S01]  /*78d0*/  HSET2.LE.AND R4, R4, R3.reuse, PT ;  /* 0x0000000304047233 */ /* 0x100fe20003803000 */
[----:B------:R-:W1:Y:S01]  /*78e0*/  LDSM.16.MT88.4 R104, [R186+0xe000] ;  /* 0x00e00000ba68783b */ /* 0x000e620000004200 */
[----:B------:R-:W-:Y:S01]  /*78f0*/  HSET2.LE.AND R5, R8, R3, PT ;  /* 0x0000000308057233 */ /* 0x000fe20003803000 */
[----:B------:R-:W-:Y:S01]  /*7900*/  FMUL.FTZ R17, R121, R162 ;  /* 0x000000a279117220 */ /* 0x000fe20000410000 */
[----:B------:R-:W2:Y:S01]  /*7910*/  MUFU.EX2 R154, R154 ;  /* 0x0000009a009a7308 */ /* 0x000ea20000000800 */
[----:B---3--:R-:W-:Y:S01]  /*7920*/  F2FP.BF16.PACK_AB R9, R156, R157 ;  /* 0x0000009d9c09723e */ /* 0x008fe200000010ff */
[-C--:B------:R-:W-:Y:S01]  /*7930*/  FMUL.FTZ R18, R122, R160.reuse ;  /* 0x000000a07a127220 */ /* 0x080fe20000410000 */
[----:B------:R-:W-:Y:S01]  /*7940*/  SHF.R.U32.HI R132, RZ, 0x10, R232 ;  /* 0x00000010ff847819 */ /* 0x000fe200000116e8 */
[----:B------:R-:W-:Y:S01]  /*7950*/  FMUL.FTZ R19, R123, R160 ;  /* 0x000000a07b137220 */ /* 0x000fe20000410000 */
[----:B------:R-:W-:Y:S01]  /*7960*/  LOP3.LUT R4, R4, R9, RZ, 0xc0, !PT ;  /* 0x0000000904047212 */ /* 0x000fe200078ec0ff */
[-C--:B------:R-:W-:Y:S01]  /*7970*/  FMUL.FTZ R24, R116, R162.reuse ;  /* 0x000000a274187220 */ /* 0x080fe20000410000 */
[----:B------:R-:W-:Y:S01]  /*7980*/  LOP3.LUT R132, R132, 0xff, RZ, 0xc0, !PT ;  /* 0x000000ff84847812 */ /* 0x000fe200078ec0ff */
[----:B------:R-:W-:Y:S01]  /*7990*/  MUFU.EX2 R153, R153 ;  /* 0x0000009900997308 */ /* 0x000fe20000000800 */
[----:B------:R-:W-:Y:S01]  /*79a0*/  FMUL.FTZ R25, R117, R162 ;  /* 0x000000a275197220 */ /* 0x000fe20000410000 */
[----:B------:R-:W-:Y:S01]  /*79b0*/  LOP3.LUT R168, R233, UR25, R168, 0x96, !PT ;  /* 0x00000019e9a87c12 */ /* 0x000fe2000f8e96a8 */
[-C--:B------:R-:W-:Y:S01]  /*79c0*/  FMUL.FTZ R26, R118, R160.reuse ;  /* 0x000000a0761a7220 */ /* 0x080fe20000410000 */
[----:B------:R-:W-:Y:S01]  /*79d0*/  LOP3.LUT R230, R232, 0xff, RZ, 0xc0, !PT ;  /* 0x000000ffe8e67812 */ /* 0x000fe200078ec0ff */
[----:B------:R-:W-:Y:S01]  /*79e0*/  FMUL.FTZ R27, R119, R160 ;  /* 0x000000a0771b7220 */ /* 0x000fe20000410000 */
[----:B------:R-:W-:Y:S01]  /*79f0*/  LDSM.16.MT88.4 R120, [R184+0xc800] ;  /* 0x00c80000b878783b */ /* 0x000fe20000004200 */
[-C--:B------:R-:W-:Y:S01]  /*7a00*/  FMUL.FTZ R108, R108, R162.reuse ;  /* 0x000000a26c6c7220 */ /* 0x080fe20000410000 */
[----:B------:R-:W3:Y:S01]  /*7a10*/  MUFU.EX2 R152, R152 ;  /* 0x0000009800987308 */ /* 0x000ee20000000800 */
[----:B--2---:R-:W-:Y:S01]  /*7a20*/  F2FP.BF16.PACK_AB R11, R154, R155 ;  /* 0x0000009b9a0b723e */ /* 0x004fe200000010ff */
[----:B------:R-:W-:Y:S01]  /*7a30*/  FMUL.FTZ R109, R109, R162 ;  /* 0x000000a26d6d7220 */ /* 0x000fe20000410000 */
[----:B------:R-:W2:Y:S01]  /*7a40*/  LDSM.16.MT88.4 R116, [R184+0xc000] ;  /* 0x00c00000b874783b */ /* 0x000ea20000004200 */
[-C--:B------:R-:W-:Y:S01]  /*7a50*/  FMUL.FTZ R110, R110, R160.reuse ;  /* 0x000000a06e6e7220 */ /* 0x080fe20000410000 */
[----:B------:R-:W-:Y:S01]  /*7a60*/  LOP3.LUT R6, R6, R11, RZ, 0xc0, !PT ;  /* 0x0000000b06067212 */ /* 0x000fe200078ec0ff */
[----:B------:R-:W-:-:S02]  /*7a70*/  FMUL.FTZ R111, R111, R160 ;  /* 0x000000a06f6f7220 */ /* 0x000fc40000410000 */
[----:B------:R-:W-:Y:S01]  /*7a80*/  MUFU.EX2 R0, R0 ;  /* 0x0000000000007308 */ /* 0x000fe20000000800 */
[-C--:B------:R-:W-:Y:S02]  /*7a90*/  FMUL.FTZ R44, R44, R162.reuse ;  /* 0x000000a22c2c7220 */ /* 0x080fe40000410000 */
[----:B------:R-:W-:Y:S02]  /*7aa0*/  FMUL.FTZ R45, R45, R162 ;  /* 0x000000a22d2d7220 */ /* 0x000fe40000410000 */
[-C--:B------:R-:W-:Y:S02]  /*7ab0*/  FMUL.FTZ R46, R46, R160.reuse ;  /* 0x000000a02e2e7220 */ /* 0x080fe40000410000 */
[----:B------:R-:W-:Y:S01]  /*7ac0*/  FMUL.FTZ R47, R47, R160 ;  /* 0x000000a02f2f7220 */ /* 0x000fe20000410000 */
[----:B------:R-:W4:Y:S01]  /*7ad0*/  MUFU.EX2 R161, R161 ;  /* 0x000000a100a17308 */ /* 0x000f220000000800 */
[----:B---3--:R-:W-:Y:S01]  /*7ae0*/  F2FP.BF16.PACK_AB R8, R152, R153 ;  /* 0x000000999808723e */ /* 0x008fe200000010ff */
[----:B------:R-:W-:-:S02]  /*7af0*/  FMUL.FTZ R48, R48, R162 ;  /* 0x000000a230307220 */ /* 0x000fc40000410000 */
[----:B------:R-:W-:Y:S01]  /*7b00*/  FMUL.FTZ R49, R49, R162 ;  /* 0x000000a231317220 */ /* 0x000fe20000410000 */
[----:B------:R-:W-:Y:S01]  /*7b10*/  LOP3.LUT R5, R5, R8, RZ, 0xc0, !PT ;  /* 0x0000000805057212 */ /* 0x000fe200078ec0ff */
[-C--:B------:R-:W-:Y:S02]  /*7b20*/  FMUL.FTZ R50, R50, R160.reuse ;  /* 0x000000a032327220 */ /* 0x080fe40000410000 */
[----:B------:R-:W-:Y:S01]  /*7b30*/  FMUL.FTZ R51, R51, R160 ;  /* 0x000000a033337220 */ /* 0x000fe20000410000 */
[----:B------:R-:W-:Y:S01]  /*7b40*/  MUFU.EX2 R163, R163 ;  /* 0x000000a300a37308 */ /* 0x000fe20000000800 */
[-C--:B------:R-:W-:Y:S02]  /*7b50*/  FMUL.FTZ R52, R52, R162.reuse ;  /* 0x000000a234347220 */ /* 0x080fe40000410000 */
[----:B------:R-:W-:Y:S02]  /*7b60*/  FMUL.FTZ R53, R53, R162 ;  /* 0x000000a235357220 */ /* 0x000fe40000410000 */
[----:B------:R-:W-:Y:S01]  /*7b70*/  FMUL.FTZ R54, R54, R160 ;  /* 0x000000a036367220 */ /* 0x000fe20000410000 */
[----:B----4-:R-:W-:Y:S01]  /*7b80*/  F2FP.BF16.PACK_AB R10, R161, R0 ;  /* 0x00000000a10a723e */ /* 0x010fe200000010ff */
[----:B------:R-:W-:Y:S01]  /*7b90*/  FMUL.FTZ R55, R55, R160 ;  /* 0x000000a037377220 */ /* 0x000fe20000410000 */
[----:B------:R-:W3:Y:S01]  /*7ba0*/  MUFU.EX2 R166, R166 ;  /* 0x000000a600a67308 */ /* 0x000ee20000000800 */
[----:B------:R-:W-:Y:S01]  /*7bb0*/  FMUL.FTZ R56, R56, R162 ;  /* 0x000000a238387220 */ /* 0x000fe20000410000 */
[----:B------:R-:W-:Y:S01]  /*7bc0*/  LOP3.LUT R7, R7, R10, RZ, 0xc0, !PT ;  /* 0x0000000a07077212 */ /* 0x000fe200078ec0ff */
[----:B------:R-:W-:-:S02]  /*7bd0*/  FMUL.FTZ R57, R57, R162 ;  /* 0x000000a239397220 */ /* 0x000fc40000410000 */
[-C--:B------:R-:W-:Y:S02]  /*7be0*/  FMUL.FTZ R58, R58, R160.reuse ;  /* 0x000000a03a3a7220 */ /* 0x080fe40000410000 */
[----:B------:R-:W-:Y:S02]  /*7bf0*/  FMUL.FTZ R59, R59, R160 ;  /* 0x000000a03b3b7220 */ /* 0x000fe40000410000 */
[C---:B------:R-:W-:Y:S01]  /*7c00*/  HMMA.16816.F32.BF16 R16, R4.reuse, R20, R16 ;  /* 0x000000140410723c */ /* 0x040fe20000041810 */
[-C--:B------:R-:W-:Y:S02]  /*7c10*/  FMUL.FTZ R68, R68, R162.reuse ;  /* 0x000000a244447220 */ /* 0x080fe40000410000 */
[----:B------:R-:W-:Y:S02]  /*7c20*/  FMUL.FTZ R69, R69, R162 ;  /* 0x000000a245457220 */ /* 0x000fe40000410000 */
[-C--:B------:R-:W-:Y:S02]  /*7c30*/  FMUL.FTZ R70, R70, R160.reuse ;  /* 0x000000a046467220 */ /* 0x080fe40000410000 */
[----:B------:R-:W-:Y:S01]  /*7c40*/  FMUL.FTZ R71, R71, R160 ;  /* 0x000000a047477220 */ /* 0x000fe20000410000 */
[----:B------:R-:W-:Y:S01]  /*7c50*/  HMMA.16816.F32.BF16 R20, R4, R22, R24 ;  /* 0x000000160414723c */ /* 0x000fe20000041818 */
[----:B------:R-:W-:-:S02]  /*7c60*/  FMUL.FTZ R72, R72, R162 ;  /* 0x000000a248487220 */ /* 0x000fc40000410000 */
[----:B------:R-:W-:Y:S02]  /*7c70*/  FMUL.FTZ R73, R73, R162 ;  /* 0x000000a249497220 */ /* 0x000fe40000410000 */
[----:B------:R-:W-:Y:S02]  /*7c80*/  FMUL.FTZ R74, R74, R160 ;  /* 0x000000a04a4a7220 */ /* 0x000fe40000410000 */
[-C--:B------:R-:W-:Y:S01]  /*7c90*/  FMUL.FTZ R24, R112, R162.reuse ;  /* 0x000000a270187220 */ /* 0x080fe20000410000 */
[----:B-1----:R-:W-:Y:S01]  /*7ca0*/  HMMA.16816.F32.BF16 R44, R4, R104, R44 ;  /* 0x00000068042c723c */ /* 0x002fe2000004182c */
[----:B------:R-:W-:Y:S02]  /*7cb0*/  FMUL.FTZ R25, R113, R162 ;  /* 0x000000a271197220 */ /* 0x000fe40000410000 */
[-C--:B------:R-:W-:Y:S02]  /*7cc0*/  FMUL.FTZ R26, R114, R160.reuse ;  /* 0x000000a0721a7220 */ /* 0x080fe40000410000 */
[----:B------:R-:W-:-:S02]  /*7cd0*/  FMUL.FTZ R27, R115, R160 ;  /* 0x000000a0731b7220 */ /* 0x000fc40000410000 */
[----:B------:R-:W1:Y:S01]  /*7ce0*/  LDSM.16.MT88.4 R112, [R188+0xe000] ;  /* 0x00e00000bc70783b */ /* 0x000e620000004200 */
[C---:B------:R-:W-:Y:S01]  /*7cf0*/  HMMA.16816.F32.BF16 R48, R4.reuse, R106, R48 ;  /* 0x0000006a0430723c */ /* 0x040fe20000041830 */
[----:B------:R-:W-:Y:S02]  /*7d00*/  FMUL.FTZ R75, R75, R160 ;  /* 0x000000a04b4b7220 */ /* 0x000fe40000410000 */
[----:B------:R-:W4:Y:S01]  /*7d10*/  LDSM.16.MT88.4 R104, [R188+0x10000] ;  /* 0x01000000bc68783b */ /* 0x000f220000004200 */
[-C--:B------:R-:W-:Y:S02]  /*7d20*/  FMUL.FTZ R36, R36, R162.reuse ;  /* 0x000000a224247220 */ /* 0x080fe40000410000 */
[----:B------:R-:W-:Y:S02]  /*7d30*/  FMUL.FTZ R37, R37, R162 ;  /* 0x000000a225257220 */ /* 0x000fe40000410000 */
[----:B------:R-:W-:Y:S01]  /*7d40*/  HMMA.16816.F32.BF16 R24, R4, R28, R24 ;  /* 0x0000001c0418723c */ /* 0x000fe20000041818 */
[----:B------:R-:W-:-:S02]  /*7d50*/  FMUL.FTZ R38, R38, R160 ;  /* 0x000000a026267220 */ /* 0x000fc40000410000 */
[----:B------:R-:W-:Y:S02]  /*7d60*/  FMUL.FTZ R39, R39, R160 ;  /* 0x000000a027277220 */ /* 0x000fe40000410000 */
[-C--:B------:R-:W-:Y:S02]  /*7d70*/  FMUL.FTZ R40, R40, R162.reuse ;  /* 0x000000a228287220 */ /* 0x080fe40000410000 */
[----:B------:R-:W-:Y:S01]  /*7d80*/  FMUL.FTZ R41, R41, R162 ;  /* 0x000000a229297220 */ /* 0x000fe20000410000 */
[----:B------:R-:W-:Y:S01]  /*7d90*/  HMMA.16816.F32.BF16 R28, R4, R30, R108 ;  /* 0x0000001e041c723c */ /* 0x000fe2000004186c */
[----:B------:R-:W5:Y:S01]  /*7da0*/  LDSM.16.MT88.4 R108, [R185+0xe000] ;  /* 0x00e00000b96c783b */ /* 0x000f620000004200 */
[-C--:B------:R-:W-:Y:S02]  /*7db0*/  FMUL.FTZ R42, R42, R160.reuse ;  /* 0x000000a02a2a7220 */ /* 0x080fe40000410000 */
[----:B------:R-:W-:Y:S02]  /*7dc0*/  FMUL.FTZ R43, R43, R160 ;  /* 0x000000a02b2b7220 */ /* 0x000fe40000410000 */
[----:B------:R-:W-:-:S02]  /*7dd0*/  FMUL.FTZ R76, R76, R162 ;  /* 0x000000a24c4c7220 */ /* 0x000fc40000410000 */
[----:B------:R-:W-:Y:S01]  /*7de0*/  FMUL.FTZ R77, R77, R162 ;  /* 0x000000a24d4d7220 */ /* 0x000fe20000410000 */
[----:B--2---:R-:W-:Y:S01]  /*7df0*/  HMMA.16816.F32.BF16 R32, R4, R116, R32 ;  /* 0x000000740420723c */ /* 0x004fe20000041820 */
[-C--:B------:R-:W-:Y:S02]  /*7e00*/  FMUL.FTZ R78, R78, R160.reuse ;  /* 0x000000a04e4e7220 */ /* 0x080fe40000410000 */
[----:B------:R-:W-:Y:S02]  /*7e10*/  FMUL.FTZ R79, R79, R160 ;  /* 0x000000a04f4f7220 */ /* 0x000fe40000410000 */
[-C--:B------:R-:W-:Y:S02]  /*7e20*/  FMUL.FTZ R80, R80, R162.reuse ;  /* 0x000000a250507220 */ /* 0x080fe40000410000 */
[----:B------:R-:W-:Y:S02]  /*7e30*/  FMUL.FTZ R81, R81, R162 ;  /* 0x000000a251517220 */ /* 0x000fe40000410000 */
[----:B------:R-:W-:-:S02]  /*7e40*/  FMUL.FTZ R82, R82, R160 ;  /* 0x000000a052527220 */ /* 0x000fc40000410000 */
[----:B------:R-:W-:Y:S02]  /*7e50*/  FMUL.FTZ R83, R83, R160 ;  /* 0x000000a053537220 */ /* 0x000fe40000410000 */
[-C--:B------:R-:W-:Y:S01]  /*7e60*/  FMUL.FTZ R84, R84, R162.reuse ;  /* 0x000000a254547220 */ /* 0x080fe20000410000 */
[C---:B-1----:R-:W-:Y:S01]  /*7e70*/  HMMA.16816.F32.BF16 R36, R4.reuse, R112, R36 ;  /* 0x000000700424723c */ /* 0x042fe20000041824 */
[----:B------:R-:W-:Y:S02]  /*7e80*/  FMUL.FTZ R85, R85, R162 ;  /* 0x000000a255557220 */ /* 0x000fe40000410000 */
[-C--:B------:R-:W-:Y:S02]  /*7e90*/  FMUL.FTZ R86, R86, R160.reuse ;  /* 0x000000a056567220 */ /* 0x080fe40000410000 */
[----:B------:R-:W-:Y:S02]  /*7ea0*/  FMUL.FTZ R87, R87, R160 ;  /* 0x000000a057577220 */ /* 0x000fe40000410000 */
[-C--:B------:R-:W-:Y:S01]  /*7eb0*/  FMUL.FTZ R60, R60, R162.reuse ;  /* 0x000000a23c3c7220 */ /* 0x080fe20000410000 */
[----:B----4-:R-:W-:Y:S01]  /*7ec0*/  HMMA.16816.F32.BF16 R68, R4, R104, R68 ;  /* 0x000000680444723c */ /* 0x010fe20000041844 */
[----:B------:R-:W-:-:S02]  /*7ed0*/  FMUL.FTZ R61, R61, R162 ;  /* 0x000000a23d3d7220 */ /* 0x000fc40000410000 */
[-C--:B------:R-:W-:Y:S02]  /*7ee0*/  FMUL.FTZ R62, R62, R160.reuse ;  /* 0x000000a03e3e7220 */ /* 0x080fe40000410000 */
[----:B------:R-:W-:Y:S02]  /*7ef0*/  FMUL.FTZ R63, R63, R160 ;  /* 0x000000a03f3f7220 */ /* 0x000fe40000410000 */
[-C--:B------:R-:W-:Y:S01]  /*7f00*/  FMUL.FTZ R64, R64, R162.reuse ;  /* 0x000000a240407220 */ /* 0x080fe20000410000 */
[----:B------:R-:W-:Y:S01]  /*7f10*/  HMMA.16816.F32.BF16 R72, R4, R106, R72 ;  /* 0x0000006a0448723c */ /* 0x000fe20000041848 */
[----:B------:R-:W1:Y:S01]  /*7f20*/  LDSM.16.MT88.4 R104, [R185+0x10000] ;  /* 0x01000000b968783b */ /* 0x000e620000004200 */
[----:B------:R-:W-:Y:S02]  /*7f30*/  FMUL.FTZ R65, R65, R162 ;  /* 0x000000a241417220 */ /* 0x000fe40000410000 */
[-C--:B------:R-:W-:Y:S02]  /*7f40*/  FMUL.FTZ R66, R66, R160.reuse ;  /* 0x000000a042427220 */ /* 0x080fe40000410000 */
[----:B------:R-:W-:-:S02]  /*7f50*/  FMUL.FTZ R67, R67, R160 ;  /* 0x000000a043437220 */ /* 0x000fc40000410000 */
[C---:B-----5:R-:W-:Y:S01]  /*7f60*/  HMMA.16816.F32.BF16 R52, R4.reuse, R108, R52 ;  /* 0x0000006c0434723c */ /* 0x060fe20000041834 */
[-C--:B------:R-:W-:Y:S02]  /*7f70*/  FMUL.FTZ R8, R128, R162.reuse ;  /* 0x000000a280087220 */ /* 0x080fe40000410000 */
[----:B------:R-:W-:Y:S02]  /*7f80*/  FMUL.FTZ R9, R129, R162 ;  /* 0x000000a281097220 */ /* 0x000fe40000410000 */
[-C--:B------:R-:W-:Y:S02]  /*7f90*/  FMUL.FTZ R10, R130, R160.reuse ;  /* 0x000000a0820a7220 */ /* 0x080fe40000410000 */
[----:B------:R-:W-:Y:S01]  /*7fa0*/  FMUL.FTZ R11, R131, R160 ;  /* 0x000000a0830b7220 */ /* 0x000fe20000410000 */
[----:B------:R-:W-:Y:S01]  /*7fb0*/  HMMA.16816.F32.BF16 R56, R4, R110, R56 ;  /* 0x0000006e0438723c */ /* 0x000fe20000041838 */
[----:B------:R-:W2:Y:S01]  /*7fc0*/  LDSM.16.MT88.4 R108, [R186+0x10000] ;  /* 0x01000000ba6c783b */ /* 0x000ea20000004200 */
[----:B------:R-:W-:-:S02]  /*7fd0*/  FFMA.FTZ R169, R137, c[0x0][0x23c], -R150 ;  /* 0x00008f0089a97a23 */ /* 0x000fc40000010896 */
[----:B------:R-:W-:Y:S01]  /*7fe0*/  FFMA.FTZ R164, R139, c[0x0][0x23c], -R150 ;  /* 0x00008f008ba47a23 */ /* 0x000fe20000010896 */
[----:B------:R-:W-:Y:S01]  /*7ff0*/  LDSM.16.MT88.4 R128, [R186+0xc800] ;  /* 0x00c80000ba80783b */ /* 0x000fe20000004200 */
[--C-:B------:R-:W-:Y:S02]  /*8000*/  FFMA.FTZ R171, R138, c[0x0][0x23c], -R147.reuse ;  /* 0x00008f008aab7a23 */ /* 0x100fe40000010893 */
[----:B------:R-:W-:Y:S01]  /*8010*/  HMMA.16816.F32.BF16 R40, R4, R114, R40 ;  /* 0x000000720428723c */ /* 0x000fe20000041828 */
[----:B------:R-:W4:Y:S01]  /*8020*/  LDSM.16.MT88.4 R112, [R184+0xe000] ;  /* 0x00e00000b870783b */ /* 0x000f220000004200 */
[--C-:B------:R-:W-:Y:S01]  /*8030*/  FFMA.FTZ R170, R170, c[0x0][0x23c], -R147.reuse ;  /* 0x00008f00aaaa7a23 */ /* 0x100fe20000010893 */
[----:B------:R-:W-:Y:S01]  /*8040*/  MUFU.EX2 R169, R169 ;  /* 0x000000a900a97308 */ /* 0x000fe20000000800 */
[----:B------:R-:W-:Y:S02]  /*8050*/  FFMA.FTZ R209, R228, c[0x0][0x23c], -R147 ;  /* 0x00008f00e4d17a23 */ /* 0x000fe40000010893 */
[----:B------:R-:W-:-:S02]  /*8060*/  FMUL.FTZ R124, R124, R162 ;  /* 0x000000a27c7c7220 */ /* 0x000fc40000410000 */
[----:B------:R-:W-:Y:S01]  /*8070*/  FMUL.FTZ R125, R125, R162 ;  /* 0x000000a27d7d7220 */ /* 0x000fe20000410000 */
[C---:B------:R-:W-:Y:S01]  /*8080*/  HMMA.16816.F32.BF16 R8, R4.reuse, R12, R8 ;  /* 0x0000000c0408723c */ /* 0x040fe20000041808 */
[-C--:B------:R-:W-:Y:S01]  /*8090*/  FMUL.FTZ R126, R126, R160.reuse ;  /* 0x000000a07e7e7220 */ /* 0x080fe20000410000 */
[----:B------:R-:W-:Y:S01]  /*80a0*/  MUFU.EX2 R164, R164 ;  /* 0x000000a400a47308 */ /* 0x000fe20000000800 */
[----:B------:R-:W-:Y:S02]  /*80b0*/  FMUL.FTZ R127, R127, R160 ;  /* 0x000000a07f7f7220 */ /* 0x000fe40000410000 */
[-C--:B------:R-:W-:Y:S02]  /*80c0*/  FMUL.FTZ R100, R100, R162.reuse ;  /* 0x000000a264647220 */ /* 0x080fe40000410000 */
[----:B------:R-:W-:Y:S01]  /*80d0*/  FMUL.FTZ R101, R101, R162 ;  /* 0x000000a265657220 */ /* 0x000fe20000410000 */
[----:B-1----:R-:W-:Y:S01]  /*80e0*/  HMMA.16816.F32.BF16 R84, R4, R104, R84 ;  /* 0x000000680454723c */ /* 0x002fe20000041854 */
[-C--:B------:R-:W-:Y:S01]  /*80f0*/  FMUL.FTZ R102, R102, R160.reuse ;  /* 0x000000a066667220 */ /* 0x080fe20000410000 */
[----:B------:R-:W-:Y:S01]  /*8100*/  MUFU.EX2 R171, R171 ;  /* 0x000000ab00ab7308 */ /* 0x000fe20000000800 */
[----:B------:R-:W-:-:S02]  /*8110*/  FMUL.FTZ R103, R103, R160 ;  /* 0x000000a067677220 */ /* 0x000fc40000410000 */
[-C--:B------:R-:W-:Y:S02]  /*8120*/  FMUL.FTZ R88, R88, R162.reuse ;  /* 0x000000a258587220 */ /* 0x080fe40000410000 */
[----:B------:R-:W-:Y:S01]  /*8130*/  LOP3.LUT R104, R168, 0xff, RZ, 0xc0, !PT ;  /* 0x000000ffa8687812 */ /* 0x000fe200078ec0ff */
[----:B------:R-:W-:Y:S01]  /*8140*/  FMUL.FTZ R89, R89, R162 ;  /* 0x000000a259597220 */ /* 0x000fe20000410000 */
[----:B------:R-:W-:Y:S01]  /*8150*/  SHF.R.U32.HI R105, RZ, 0x18, R168 ;  /* 0x00000018ff697819 */ /* 0x000fe200000116a8 */
[-C--:B------:R-:W-:Y:S01]  /*8160*/  FMUL.FTZ R90, R90, R160.reuse ;  /* 0x000000a05a5a7220 */ /* 0x080fe20000410000 */
[----:B------:R-:W-:Y:S01]  /*8170*/  MUFU.EX2 R170, R170 ;  /* 0x000000aa00aa7308 */ /* 0x000fe20000000800 */
[----:B------:R-:W-:Y:S01]  /*8180*/  FMUL.FTZ R91, R91, R160 ;  /* 0x000000a05b5b7220 */ /* 0x000fe20000410000 */
[----:B------:R-:W-:Y:S01]  /*8190*/  HMMA.16816.F32.BF16 R12, R4, R14, R124 ;  /* 0x0000000e040c723c */ /* 0x000fe2000004187c */
[-C--:B------:R-:W-:Y:S01]  /*81a0*/  FMUL.FTZ R92, R92, R162.reuse ;  /* 0x000000a25c5c7220 */ /* 0x080fe20000410000 */
[----:B------:R-:W-:Y:S01]  /*81b0*/  LDSM.16.MT88.4 R124, [R185+0xc800] ;  /* 0x00c80000b97c783b */ /* 0x000fe20000004200 */
[----:B------:R-:W-:-:S02]  /*81c0*/  FMUL.FTZ R93, R93, R162 ;  /* 0x000000a25d5d7220 */ /* 0x000fc40000410000 */
[-C--:B------:R-:W-:Y:S01]  /*81d0*/  FMUL.FTZ R94, R94, R160.reuse ;  /* 0x000000a05e5e7220 */ /* 0x080fe20000410000 */
[----:B------:R-:W1:Y:S01]  /*81e0*/  MUFU.EX2 R209, R209 ;  /* 0x000000d100d17308 */ /* 0x000e620000000800 */
[----:B------:R-:W-:Y:S01]  /*81f0*/  FMUL.FTZ R95, R95, R160 ;  /* 0x000000a05f5f7220 */ /* 0x000fe20000410000 */
[C---:B--2---:R-:W-:Y:S01]  /*8200*/  HMMA.16816.F32.BF16 R76, R4.reuse, R108, R76 ;  /* 0x0000006c044c723c */ /* 0x044fe2000004184c */
[----:B------:R-:W-:Y:S02]  /*8210*/  FFMA.FTZ R136, R136, c[0x0][0x23c], -R147 ;  /* 0x00008f0088887a23 */ /* 0x000fe40000010893 */
[-C--:B------:R-:W-:Y:S02]  /*8220*/  FMUL.FTZ R96, R96, R162.reuse ;  /* 0x000000a260607220 */ /* 0x080fe40000410000 */
[----:B------:R-:W-:Y:S02]  /*8230*/  FMUL.FTZ R97, R97, R162 ;  /* 0x000000a261617220 */ /* 0x000fe40000410000 */
[----:B------:R-:W-:Y:S01]  /*8240*/  SHF.R.U32.HI R109, RZ, 0x18, R232 ;  /* 0x00000018ff6d7819 */ /* 0x000fe200000116e8 */
[----:B------:R-:W-:Y:S01]  /*8250*/  HMMA.16816.F32.BF16 R80, R4, R110, R80 ;  /* 0x0000006e0450723c */ /* 0x000fe20000041850 */
[----:B------:R-:W-:-:S02]  /*8260*/  FMUL.FTZ R98, R98, R160 ;  /* 0x000000a062627220 */ /* 0x000fc40000410000 */
[----:B------:R-:W-:Y:S01]  /*8270*/  PRMT R132, R132, 0x5410, R109 ;  /* 0x0000541084847816 */ /* 0x000fe2000000006d */
[----:B------:R-:W-:Y:S01]  /*8280*/  FMUL.FTZ R99, R99, R160 ;  /* 0x000000a063637220 */ /* 0x000fe20000410000 */
[----:B------:R-:W-:Y:S01]  /*8290*/  LOP3.LUT R109, R168, 0xffff, RZ, 0xc0, !PT ;  /* 0x0000ffffa86d7812 */ /* 0x000fe200078ec0ff */
[--C-:B------:R-:W-:Y:S01]  /*82a0*/  FFMA.FTZ R223, R223, c[0x0][0x23c], -R150.reuse ;  /* 0x00008f00dfdf7a23 */ /* 0x100fe20000010896 */
[----:B------:R-:W-:Y:S01]  /*82b0*/  LOP3.LUT R111, R232, 0xffff, RZ, 0xc0, !PT ;  /* 0x0000ffffe86f7812 */ /* 0x000fe200078ec0ff */
[C---:B----4-:R-:W-:Y:S01]  /*82c0*/  HMMA.16816.F32.BF16 R60, R4.reuse, R112, R60 ;  /* 0x00000070043c723c */ /* 0x050fe2000004183c */
[----:B------:R-:W-:Y:S01]  /*82d0*/  SHF.R.U32.HI R109, RZ, 0x8, R109 ;  /* 0x00000008ff6d7819 */ /* 0x000fe2000001166d */
[----:B------:R-:W-:Y:S01]  /*82e0*/  FFMA.FTZ R220, R220, c[0x0][0x23c], -R147 ;  /* 0x00008f00dcdc7a23 */ /* 0x000fe20000010893 */
[----:B------:R-:W-:Y:S01]  /*82f0*/  SHF.R.U32.HI R111, RZ, 0x8, R111 ;  /* 0x00000008ff6f7819 */ /* 0x000fe2000001166f */
[----:B------:R-:W-:Y:S01]  /*8300*/  MUFU.EX2 R223, R223 ;  /* 0x000000df00df7308 */ /* 0x000fe20000000800 */
[----:B------:R-:W-:Y:S01]  /*8310*/  PRMT R104, R104, 0x5410, R109 ;  /* 0x0000541068687816 */ /* 0x000fe2000000006d */
[----:B------:R-:W-:Y:S01]  /*8320*/  FFMA.FTZ R228, R229, c[0x0][0x23c], -R150 ;  /* 0x00008f00e5e47a23 */ /* 0x000fe20000010896 */
[----:B------:R-:W-:Y:S01]  /*8330*/  PRMT R230, R230, 0x5410, R111 ;  /* 0x00005410e6e67816 */ /* 0x000fe2000000006f */
[C---:B------:R-:W-:Y:S01]  /*8340*/  HMMA.16816.F32.BF16 R64, R4.reuse, R114, R64 ;  /* 0x000000720440723c */ /* 0x040fe20000041840 */
[----:B------:R-:W2:Y:S01]  /*8350*/  LDSM.16.MT88.4 R108, [R185+0xe800] ;  /* 0x00e80000b96c783b */ /* 0x000ea20000004200 */
[----:B------:R-:W-:Y:S01]  /*8360*/  SHF.R.U32.HI R232, RZ, 0x10, R168 ;  /* 0x00000010ffe87819 */ /* 0x000fe200000116a8 */
[----:B------:R-:W-:Y:S01]  /*8370*/  HSET2.LE.AND R104, R104, R3, PT ;  /* 0x0000000368687233 */ /* 0x000fe20003803000 */
[----:B------:R4:W5:Y:S01]  /*8380*/  MUFU.EX2 R168, R136 ;  /* 0x0000008800a87308 */ /* 0x0009620000000800 */
[----:B------:R-:W2:Y:S01]  /*8390*/  LDSM.16.MT88.4 R112, [R186+0xe800] ;  /* 0x00e80000ba70783b */ /* 0x000ea20000004200 */
[----:B------:R-:W-:Y:S01]  /*83a0*/  LOP3.LUT R232, R232, 0xff, RZ, 0xc0, !PT ;  /* 0x000000ffe8e87812 */ /* 0x000fe200078ec0ff */
[--C-:B------:R-:W-:Y:S01]  /*83b0*/  FFMA.FTZ R221, R221, c[0x0][0x23c], -R150.reuse ;  /* 0x00008f00dddd7a23 */ /* 0x100fe20000010896 */
[----:B------:R-:W-:Y:S01]  /*83c0*/  HMMA.16816.F32.BF16 R100, R4, R118, R100 ;  /* 0x000000760464723c */ /* 0x000fe20000041864 */
[----:B------:R-:W-:Y:S01]  /*83d0*/  LDSM.16.MT88.4 R116, [R188+0xe800] ;  /* 0x00e80000bc74783b */ /* 0x000fe20000004200 */
[----:B------:R-:W-:Y:S01]  /*83e0*/  PRMT R232, R232, 0x5410, R105 ;  /* 0x00005410e8e87816 */ /* 0x000fe20000000069 */
[----:B------:R-:W-:Y:S01]  /*83f0*/  FFMA.FTZ R229, R218, c[0x0][0x23c], -R147 ;  /* 0x00008f00dae57a23 */ /* 0x000fe20000010893 */
[----:B---3--:R-:W-:Y:S01]  /*8400*/  F2FP.BF16.PACK_AB R105, R166, R163 ;  /* 0x000000a3a669723e */ /* 0x008fe200000010ff */
[----:B------:R-:W-:Y:S01]  /*8410*/  MUFU.EX2 R220, R220 ;  /* 0x000000dc00dc7308 */ /* 0x000fe20000000800 */
[----:B------:R-:W-:-:S02]  /*8420*/  FFMA.FTZ R167, R167, c[0x0][0x23c], -R150 ;  /* 0x00008f00a7a77a23 */ /* 0x000fc40000010896 */
[C---:B------:R-:W-:Y:S01]  /*8430*/  HMMA.16816.F32.BF16 R88, R4.reuse, R106, R88 ;  /* 0x0000006a0458723c */ /* 0x040fe20000041858 */
[----:B------:R-:W-:Y:S01]  /*8440*/  LOP3.LUT R104, R104, R105, RZ, 0xc0, !PT ;  /* 0x0000006968687212 */ /* 0x000fe200078ec0ff */
[--C-:B------:R-:W-:Y:S01]  /*8450*/  HSET2.LE.AND R105, R232, R3.reuse, PT ;  /* 0x00000003e8697233 */ /* 0x100fe20003803000 */
[----:B------:R-:W-:Y:S01]  /*8460*/  FFMA.FTZ R157, R217, R162, R157 ;  /* 0x000000a2d99d7223 */ /* 0x000fe2000001009d */
[----:B----4-:R-:W-:Y:S01]  /*8470*/  LDSM.16.MT88.4 R136, [R188+0xc800] ;  /* 0x00c80000bc88783b */ /* 0x010fe20000004200 */
[----:B------:R-:W-:Y:S02]  /*8480*/  MUFU.EX2 R221, R221 ;  /* 0x000000dd00dd7308 */ /* 0x000fe40000000800 */
[--C-:B------:R-:W-:Y:S01]  /*8490*/  HSET2.LE.AND R106, R230, R3.reuse, PT ;  /* 0x00000003e66a7233 */ /* 0x100fe20003803000 */
[C---:B------:R-:W-:Y:S01]  /*84a0*/  HMMA.16816.F32.BF16 R92, R4.reuse, R140, R92 ;  /* 0x0000008c045c723c */ /* 0x040fe2000004185c */
[----:B------:R-:W-:Y:S01]  /*84b0*/  HSET2.LE.AND R107, R132, R3, PT ;  /* 0x00000003846b7233 */ /* 0x000fe20003803000 */
[----:B------:R-:W-:Y:S01]  /*84c0*/  MOV R230, UR4 ;  /* 0x0000000400e67c02 */ /* 0x000fe20008000f00 */
[----:B------:R-:W-:Y:S01]  /*84d0*/  FADD.FTZ R156, R156, R157 ;  /* 0x0000009d9c9c7221 */ /* 0x000fe20000010000 */
[----:B-1----:R-:W-:Y:S01]  /*84e0*/  F2FP.BF16.PACK_AB R132, R209, R170 ;  /* 0x000000aad184723e */ /* 0x002fe200000010ff */
[----:B------:R-:W1:Y:S01]  /*84f0*/  MUFU.EX2 R228, R228 ;  /* 0x000000e400e47308 */ /* 0x000e620000000800 */
[----:B------:R-:W-:Y:S01]  /*8500*/  LOP3.LUT R230, R231, UR27, R230, 0x96, !PT ;  /* 0x0000001be7e67c12 */ /* 0x000fe2000f8e96e6 */
[----:B------:R-:W-:Y:S01]  /*8510*/  FADD.FTZ R155, R155, R156 ;  /* 0x0000009c9b9b7221 */ /* 0x000fe20000010000 */
[----:B------:R-:W-:Y:S01]  /*8520*/  HMMA.16816.F32.BF16 R4, R4, R142, R96 ;  /* 0x0000008e0404723c */ /* 0x000fe20000041860 */
[----:B------:R-:W3:Y:S01]  /*8530*/  LDSM.16.MT88.4 R96, [R184+0xe800] ;  /* 0x00e80000b860783b */ /* 0x000ee20000004200 */
[----:B-----5:R-:W-:Y:S01]  /*8540*/  F2FP.BF16.PACK_AB R140, R171, R168 ;  /* 0x000000a8ab8c723e */ /* 0x020fe200000010ff */
[----:B------:R-:W-:Y:S01]  /*8550*/  IMAD.WIDE.U32 R230, R230, -0x326172a9, RZ ;  /* 0xcd9e8d57e6e67825 */ /* 0x000fe200078e00ff */
[----:B------:R-:W-:Y:S01]  /*8560*/  F2FP.BF16.PACK_AB R141, R164, R169 ;  /* 0x000000a9a48d723e */ /* 0x000fe200000010ff */
[----:B------:R-:W-:Y:S01]  /*8570*/  MUFU.EX2 R229, R229 ;  /* 0x000000e500e57308 */ /* 0x000fe20000000800 */
[----:B------:R-:W-:Y:S01]  /*8580*/  LOP3.LUT R105, R105, R140, RZ, 0xc0, !PT ;  /* 0x0000008c69697212 */ /* 0x000fe200078ec0ff */
[----:B------:R-:W-:Y:S01]  /*8590*/  FADD.FTZ R154, R154, R155 ;  /* 0x0000009b9a9a7221 */ /* 0x000fe20000010000 */
[----:B------:R-:W-:-:S02]  /*85a0*/  LOP3.LUT R106, R106, R141, RZ, 0xc0, !PT ;  /* 0x0000008d6a6a7212 */ /* 0x000fc400078ec0ff */
[----:B------:R-:W-:Y:S01]  /*85b0*/  LOP3.LUT R107, R107, R132, RZ, 0xc0, !PT ;  /* 0x000000846b6b7212 */ /* 0x000fe200078ec0ff */
[----:B------:R-:W-:Y:S01]  /*85c0*/  LDSM.16.MT88.4 R140, [R188+0xd000] ;  /* 0x00d00000bc8c783b */ /* 0x000fe20000004200 */
[----:B------:R-:W-:Y:S01]  /*85d0*/  LOP3.LUT R227, R231, UR23, R227, 0x96, !PT ;  /* 0x00000017e7e37c12 */ /* 0x000fe2000f8e96e3 */
[----:B------:R-:W-:Y:S01]  /*85e0*/  MUFU.EX2 R167, R167 ;  /* 0x000000a700a77308 */ /* 0x000fe20000000800 */
[----:B-1----:R-:W-:Y:S01]  /*85f0*/  F2FP.BF16.PACK_AB R218, R228, R221 ;  /* 0x000000dde4da723e */ /* 0x002fe200000010ff */
[----:B------:R-:W-:Y:S02]  /*8600*/  FADD.FTZ R163, R163, R154 ;  /* 0x0000009aa3a37221 */ /* 0x000fe40000010000 */
[----:B--2---:R-:W-:Y:S01]  /*8610*/  HMMA.16816.F32.BF16 R52, R104, R108, R52 ;  /* 0x0000006c6834723c */ /* 0x004fe20000041834 */
[----:B------:R-:W-:-:S04]  /*8620*/  IMAD.WIDE.U32 R232, R227, -0x2daee0ad, RZ ;  /* 0xd2511f53e3e87825 */ /* 0x000fc800078e00ff */
[----:B------:R-:W-:Y:S01]  /*8630*/  FADD.FTZ R166, R166, R163 ;  /* 0x000000a3a6a67221 */ /* 0x000fe20000010000 */
[----:B------:R-:W-:Y:S01]  /*8640*/  LOP3.LUT R227, R233, UR20, R226, 0x96, !PT ;  /* 0x00000014e9e37c12 */ /* 0x000fe2000f8e96e2 */
[----:B------:R-:W-:Y:S01]  /*8650*/  FFMA.FTZ R226, R133, c[0x0][0x23c], -R150 ;  /* 0x00008f0085e27a23 */ /* 0x000fe20000010896 */
[C---:B------:R-:W-:Y:S01]  /*8660*/  HMMA.16816.F32.BF16 R56, R104.reuse, R110, R56 ;  /* 0x0000006e6838723c */ /* 0x040fe20000041838 */
[----:B------:R-:W1:Y:S04]  /*8670*/  LDSM.16.MT88.4 R108, [R186+0x10800] ;  /* 0x01080000ba6c783b */ /* 0x000e680000004200 */
[----:B------:R-:W2:Y:S03]  /*8680*/  MUFU.EX2 R226, R226 ;  /* 0x000000e200e27308 */ /* 0x000ea60000000800 */
[C---:B------:R-:W-:Y:S07]  /*8690*/  HMMA.16816.F32.BF16 R44, R104.reuse, R112, R44 ;  /* 0x00000070682c723c */ /* 0x040fee000004182c */
[----:B------:R-:W-:Y:S01]  /*86a0*/  LOP3.LUT R112, R135, UR21, R230, 0x96, !PT ;  /* 0x0000001587707c12 */ /* 0x000fe2000f8e96e6 */
[----:B---3--:R-:W-:Y:S01]  /*86b0*/  HMMA.16816.F32.BF16 R60, R104, R96, R60 ;  /* 0x00000060683c723c */ /* 0x008fe2000004183c */
[----:B------:R-:W-:-:S04]  /*86c0*/  IMAD.WIDE.U32 R230, R227, -0x326172a9, RZ ;  /* 0xcd9e8d57e3e67825 */ /* 0x000fc800078e00ff */
[----:B------:R-:W-:Y:S01]  /*86d0*/  IMAD.WIDE.U32 R112, R112, -0x2daee0ad, RZ ;  /* 0xd2511f5370707825 */ /* 0x000fe200078e00ff */
[----:B------:R-:W-:Y:S02]  /*86e0*/  LOP3.LUT R134, R231, UR19, R134, 0x96, !PT ;  /* 0x00000013e7867c12 */ /* 0x000fe4000f8e9686 */
[----:B------:R-:W-:Y:S01]  /*86f0*/  HMMA.16816.F32.BF16 R64, R104, R98, R64 ;  /* 0x000000626840723c */ /* 0x000fe20000041840 */
[----:B------:R-:W3:Y:S01]  /*8700*/  LDSM.16.MT88.4 R96, [R185+0x10800] ;  /* 0x01080000b960783b */ /* 0x000ee20000004200 */
[----:B------:R-:W-:Y:S01]  /*8710*/  LOP3.LUT R232, R113, UR18, R232, 0x96, !PT ;  /* 0x0000001271e87c12 */ /* 0x000fe2000f8e96e8 */
[----:B------:R-:W-:-:S04]  /*8720*/  IMAD.WIDE.U32 R134, R134, -0x2daee0ad, RZ ;  /* 0xd2511f5386867825 */ /* 0x000fc800078e00ff */
[----:B------:R-:W-:Y:S01]  /*8730*/  IMAD.WIDE.U32 R232, R232, -0x326172a9, RZ ;  /* 0xcd9e8d57e8e87825 */ /* 0x000fe200078e00ff */
[C---:B------:R-:W-:Y:S01]  /*8740*/  HMMA.16816.F32.BF16 R48, R104.reuse, R114, R48 ;  /* 0x000000726830723c */ /* 0x040fe20000041830 */
[----:B------:R-:W-:Y:S02]  /*8750*/  LOP3.LUT R234, R135, UR16, R112, 0x96, !PT ;  /* 0x0000001087ea7c12 */ /* 0x000fe4000f8e9670 */
[--C-:B------:R-:W-:Y:S01]  /*8760*/  FFMA.FTZ R227, R216, c[0x0][0x23c], -R147.reuse ;  /* 0x00008f00d8e37a23 */ /* 0x100fe20000010893 */
[----:B------:R-:W-:Y:S01]  /*8770*/  LOP3.LUT R230, R233, UR17, R230, 0x96, !PT ;  /* 0x00000011e9e67c12 */ /* 0x000fe2000f8e96e6 */
[----:B------:R-:W-:Y:S02]  /*8780*/  FFMA.FTZ R216, R222, c[0x0][0x23c], -R147 ;  /* 0x00008f00ded87a23 */ /* 0x000fe40000010893 */
[----:B------:R-:W-:Y:S01]  /*8790*/  IMAD.WIDE.U32 R234, R234, -0x326172a9, RZ ;  /* 0xcd9e8d57eaea7825 */ /* 0x000fe200078e00ff */
[----:B------:R-:W-:Y:S01]  /*87a0*/  HMMA.16816.F32.BF16 R16, R104, R128, R16 ;  /* 0x000000806810723c */ /* 0x000fe20000041810 */
[----:B------:R-:W4:Y:S02]  /*87b0*/  MUFU.EX2 R227, R227 ;  /* 0x000000e300e37308 */ /* 0x000f240000000800 */
[----:B------:R-:W-:Y:S01]  /*87c0*/  IMAD.WIDE.U32 R230, R230, -0x2daee0ad, RZ ;  /* 0xd2511f53e6e67825 */ /* 0x000fe200078e00ff */
[----:B------:R-:W-:-:S03]  /*87d0*/  LOP3.LUT R232, R235, UR9, R232, 0x96, !PT ;  /* 0x00000009ebe87c12 */ /* 0x000fc6000f8e96e8 */
[----:B------:R-:W-:Y:S01]  /*87e0*/  FFMA.FTZ R222, R149, c[0x0][0x23c], -R150 ;  /* 0x00008f0095de7a23 */ /* 0x000fe20000010896 */
[----:B------:R-:W-:Y:S01]  /*87f0*/  LOP3.LUT R114, R231, UR7, R134, 0x96, !PT ;  /* 0x00000007e7727c12 */ /* 0x000fe2000f8e9686 */
[----:B-1----:R-:W-:Y:S01]  /*8800*/  HMMA.16816.F32.BF16 R80, R104, R110, R80 ;  /* 0x0000006e6850723c */ /* 0x002fe20000041850 */
[----:B------:R-:W1:Y:S01]  /*8810*/  MUFU.EX2 R216, R216 ;  /* 0x000000d800d87308 */ /* 0x000e620000000800 */
[----:B------:R-:W-:Y:S01]  /*8820*/  LDSM.16.MT88.4 R132, [R185+0xd000] ;  /* 0x00d00000b984783b */ /* 0x000fe20000004200 */
[----:B------:R-:W-:-:S04]  /*8830*/  IMAD.WIDE.U32 R232, R232, -0x2daee0ad, RZ ;  /* 0xd2511f53e8e87825 */ /* 0x000fc800078e00ff */
[----:B------:R-:W-:Y:S01]  /*8840*/  IMAD.WIDE.U32 R114, R114, -0x326172a9, RZ ;  /* 0xcd9e8d5772727825 */ /* 0x000fe200078e00ff */
[----:B------:R-:W-:Y:S01]  /*8850*/  HMMA.16816.F32.BF16 R20, R104, R130, R20 ;  /* 0x000000826814723c */ /* 0x000fe20000041814 */
[----:B------:R-:W5:Y:S01]  /*8860*/  LDSM.16.MT88.4 R128, [R184+0x10800] ;  /* 0x01080000b880783b */ /* 0x000f620000004200 */
[----:B------:R-:W-:Y:S01]  /*8870*/  MUFU.EX2 R222, R222 ;  /* 0x000000de00de7308 */ /* 0x000fe20000000800 */
[----:B------:R-:W-:Y:S01]  /*8880*/  FFMA.FTZ R231, R146, c[0x0][0x23c], -R147 ;  /* 0x00008f0092e77a23 */ /* 0x000fe20000010893 */
[----:B------:R-:W-:-:S04]  /*8890*/  LOP3.LUT R111, R115, UR24, R234, 0x96, !PT ;  /* 0x00000018736f7c12 */ /* 0x000fc8000f8e96ea */
[C---:B------:R-:W-:Y:S01]  /*88a0*/  LOP3.LUT R113, R111.reuse, 0xffff, RZ, 0xc0, !PT ;  /* 0x0000ffff6f717812 */ /* 0x040fe200078ec0ff */
[C---:B------:R-:W-:Y:S01]  /*88b0*/  HMMA.16816.F32.BF16 R76, R104.reuse, R108, R76 ;  /* 0x0000006c684c723c */ /* 0x040fe2000004184c */
[----:B------:R-:W-:Y:S01]  /*88c0*/  LOP3.LUT R112, R111, 0xff, RZ, 0xc0, !PT ;  /* 0x000000ff6f707812 */ /* 0x000fe200078ec0ff */
[----:B------:R-:W-:Y:S01]  /*88d0*/  MUFU.EX2 R231, R231 ;  /* 0x000000e700e77308 */ /* 0x000fe20000000800 */
[----:B------:R-:W-:Y:S02]  /*88e0*/  SHF.R.U32.HI R113, RZ, 0x8, R113 ;  /* 0x00000008ff717819 */ /* 0x000fe40000011671 */
[----:B------:R-:W-:Y:S02]  /*88f0*/  SHF.R.U32.HI R110, RZ, 0x10, R111 ;  /* 0x00000010ff6e7819 */ /* 0x000fe4000001166f */
[----:B------:R-:W-:Y:S01]  /*8900*/  PRMT R112, R112, 0x5410, R113 ;  /* 0x0000541070707816 */ /* 0x000fe20000000071 */
[----:B---3--:R-:W-:Y:S01]  /*8910*/  HMMA.16816.F32.BF16 R84, R104, R96, R84 ;  /* 0x000000606854723c */ /* 0x008fe20000041854 */
[----:B------:R-:W-:-:S02]  /*8920*/  SHF.R.U32.HI R111, RZ, 0x18, R111 ;  /* 0x00000018ff6f7819 */ /* 0x000fc4000001166f */
[----:B------:R-:W-:Y:S01]  /*8930*/  LOP3.LUT R110, R110, 0xff, RZ, 0xc0, !PT ;  /* 0x000000ff6e6e7812 */ /* 0x000fe200078ec0ff */
[--C-:B------:R-:W-:Y:S01]  /*8940*/  HSET2.LE.AND R112, R112, R3.reuse, PT ;  /* 0x0000000370707233 */ /* 0x100fe20003803000 */
[--C-:B------:R-:W-:Y:S02]  /*8950*/  SHF.R.U32.HI R109, RZ, 0x10, R114.reuse ;  /* 0x00000010ff6d7819 */ /* 0x100fe40000011672 */
[----:B------:R-:W-:Y:S01]  /*8960*/  SHF.R.U32.HI R96, RZ, 0x18, R114 ;  /* 0x00000018ff607819 */ /* 0x000fe20000011672 */
[C---:B------:R-:W-:Y:S01]  /*8970*/  HMMA.16816.F32.BF16 R88, R104.reuse, R98, R88 ;  /* 0x000000626858723c */ /* 0x040fe20000041858 */
[----:B------:R-:W-:Y:S02]  /*8980*/  PRMT R110, R110, 0x5410, R111 ;  /* 0x000054106e6e7816 */ /* 0x000fe4000000006f */
[----:B------:R-:W-:Y:S02]  /*8990*/  LOP3.LUT R109, R109, 0xff, RZ, 0xc0, !PT ;  /* 0x000000ff6d6d7812 */ /* 0x000fe400078ec0ff */
[----:B--2---:R-:W-:Y:S01]  /*89a0*/  F2FP.BF16.PACK_AB R111, R223, R226 ;  /* 0x000000e2df6f723e */ /* 0x004fe200000010ff */
[----:B------:R-:W-:Y:S01]  /*89b0*/  HSET2.LE.AND R110, R110, R3, PT ;  /* 0x000000036e6e7233 */ /* 0x000fe20003803000 */
[----:B------:R-:W-:Y:S01]  /*89c0*/  PRMT R98, R109, 0x5410, R96 ;  /* 0x000054106d627816 */ /* 0x000fe20000000060 */
[----:B------:R-:W-:Y:S01]  /*89d0*/  HMMA.16816.F32.BF16 R32, R104, R120, R32 ;  /* 0x000000786820723c */ /* 0x000fe20000041820 */
[----:B------:R-:W-:-:S02]  /*89e0*/  LOP3.LUT R97, R114, 0xffff, RZ, 0xc0, !PT ;  /* 0x0000ffff72617812 */ /* 0x000fc400078ec0ff */
[----:B------:R-:W-:Y:S02]  /*89f0*/  LOP3.LUT R108, R114, 0xff, RZ, 0xc0, !PT ;  /* 0x000000ff726c7812 */ /* 0x000fe400078ec0ff */
[----:B------:R-:W-:Y:S02]  /*8a00*/  LOP3.LUT R96, R112, R111, RZ, 0xc0, !PT ;  /* 0x0000006f70607212 */ /* 0x000fe400078ec0ff */
[----:B------:R-:W-:Y:S01]  /*8a10*/  LDSM.16.MT88.4 R112, [R185+0xf000] ;  /* 0x00f00000b970783b */ /* 0x000fe20000004200 */
[----:B------:R-:W-:Y:S01]  /*8a20*/  HMMA.16816.F32.BF16 R100, R104, R122, R100 ;  /* 0x0000007a6864723c */ /* 0x000fe20000041864 */
[----:B------:R-:W-:Y:S02]  /*8a30*/  SHF.R.U32.HI R97, RZ, 0x8, R97 ;  /* 0x00000008ff617819 */ /* 0x000fe40000011661 */
[----:B------:R-:W-:Y:S01]  /*8a40*/  LDSM.16.MT88.4 R120, [R188+0xf000] ;  /* 0x00f00000bc78783b */ /* 0x000fe20000004200 */
[----:B----4-:R-:W-:Y:S02]  /*8a50*/  F2FP.BF16.PACK_AB R99, R227, R220 ;  /* 0x000000dce363723e */ /* 0x010fe400000010ff */
[----:B------:R-:W-:-:S02]  /*8a60*/  PRMT R108, R108, 0x5410, R97 ;  /* 0x000054106c6c7816 */ /* 0x000fc40000000061 */
[----:B------:R-:W-:Y:S01]  /*8a70*/  HMMA.16816.F32.BF16 R36, R104, R116, R36 ;  /* 0x000000746824723c */ /* 0x000fe20000041824 */
[----:B------:R-:W-:Y:S01]  /*8a80*/  LOP3.LUT R97, R110, R99, RZ, 0xc0, !PT ;  /* 0x000000636e617212 */ /* 0x000fe200078ec0ff */
[----:B------:R-:W-:-:S06]  /*8a90*/  HSET2.LE.AND R99, R98, R3, PT ;  /* 0x0000000362637233 */ /* 0x000fcc0003803000 */
[C---:B------:R-:W-:Y:S01]  /*8aa0*/  HMMA.16816.F32.BF16 R40, R104.reuse, R118, R40 ;  /* 0x000000766828723c */ /* 0x040fe20000041828 */
[----:B------:R-:W2:Y:S07]  /*8ab0*/  LDSM.16.MT88.4 R116, [R188+0x10800] ;  /* 0x01080000bc74783b */ /* 0x000eae0000004200 */
[C---:B------:R-:W-:Y:S08]  /*8ac0*/  HMMA.16816.F32.BF16 R8, R104.reuse, R136, R8 ;  /* 0x000000886808723c */ /* 0x040ff00000041808 */
[C---:B-----5:R-:W-:Y:S07]  /*8ad0*/  HMMA.16816.F32.BF16 R92, R104.reuse, R128, R92 ;  /* 0x00000080685c723c */ /* 0x060fee000004185c */
[----:B------:R-:W-:Y:S01]  /*8ae0*/  HSET2.LE.AND R129, R108, R3, PT ;  /* 0x000000036c817233 */ /* 0x000fe20003803000 */
[----:B-1----:R-:W-:Y:S01]  /*8af0*/  F2FP.BF16.PACK_AB R128, R229, R216 ;  /* 0x000000d8e580723e */ /* 0x002fe200000010ff */
[----:B------:R-:W-:Y:S01]  /*8b00*/  HMMA.16816.F32.BF16 R4, R104, R130, R4 ;  /* 0x000000826804723c */ /* 0x000fe20000041804 */
[----:B------:R-:W-:Y:S02]  /*8b10*/  LDSM.16.MT88.4 R108, [R184+0xf000] ;  /* 0x00f00000b86c783b */ /* 0x000fe40000004200 */
[----:B------:R-:W-:Y:S01]  /*8b20*/  LOP3.LUT R98, R129, R218, RZ, 0xc0, !PT ;  /* 0x000000da81627212 */ /* 0x000fe200078ec0ff */
[--C-:B------:R-:W-:Y:S01]  /*8b30*/  FFMA.FTZ R218, R165, c[0x0][0x23c], -R150.reuse ;  /* 0x00008f00a5da7a23 */ /* 0x100fe20000010896 */
[----:B------:R-:W-:Y:S01]  /*8b40*/  LOP3.LUT R99, R99, R128, RZ, 0xc0, !PT ;  /* 0x0000008063637212 */ /* 0x000fe200078ec0ff */
[----:B------:R-:W-:-:S02]  /*8b50*/  FFMA.FTZ R165, R151, c[0x0][0x23c], -R150 ;  /* 0x00008f0097a57a23 */ /* 0x000fc40000010896 */
[C---:B------:R-:W-:Y:S01]  /*8b60*/  HMMA.16816.F32.BF16 R12, R104.reuse, R138, R12 ;  /* 0x0000008a680c723c */ /* 0x040fe2000004180c */
[----:B------:R-:W1:Y:S01]  /*8b70*/  LDSM.16.MT88.4 R136, [R186+0xd000] ;  /* 0x00d00000ba88783b */ /* 0x000e620000004200 */
[----:B------:R-:W3:Y:S06]  /*8b80*/  MUFU.EX2 R218, R218 ;  /* 0x000000da00da7308 */ /* 0x000eec0000000800 */
[C---:B------:R-:W-:Y:S02]  /*8b90*/  HMMA.16816.F32.BF16 R24, R104.reuse, R124, R24 ;  /* 0x0000007c6818723c */ /* 0x040fe40000041818 */
[----:B------:R-:W-:Y:S06]  /*8ba0*/  MUFU.EX2 R165, R165 ;  /* 0x000000a500a57308 */ /* 0x000fec0000000800 */
[C---:B------:R-:W-:Y:S01]  /*8bb0*/  HMMA.16816.F32.BF16 R28, R104.reuse, R126, R28 ;  /* 0x0000007e681c723c */ /* 0x040fe2000004181c */
[----:B------:R-:W4:Y:S07]  /*8bc0*/  LDSM.16.MT88.4 R124, [R184+0xd000] ;  /* 0x00d00000b87c783b */ /* 0x000f2e0000004200 */
[C---:B--2---:R-:W-:Y:S08]  /*8bd0*/  HMMA.16816.F32.BF16 R68, R104.reuse, R116, R68 ;  /* 0x000000746844723c */ /* 0x044ff00000041844 */
[----:B------:R-:W-:Y:S01]  /*8be0*/  HMMA.16816.F32.BF16 R72, R104, R118, R72 ;  /* 0x000000766848723c */ /* 0x000fe20000041848 */
[----:B------:R-:W2:Y:S04]  /*8bf0*/  LDSM.16.MT88.4 R116, [R186+0xf000] ;  /* 0x00f00000ba74783b */ /* 0x000ea80000004200 */
[----:B------:R-:W-:Y:S03]  /*8c00*/  LDSM.16.MT88.4 R104, [R186+0x11000] ;  /* 0x01100000ba68783b */ /* 0x000fe60000004200 */
[C---:B------:R-:W-:Y:S01]  /*8c10*/  HMMA.16816.F32.BF16 R128, R96.reuse, R140, R8 ;  /* 0x0000008c6080723c */ /* 0x040fe20000041808 */
[----:B------:R-:W5:Y:S07]  /*8c20*/  LDSM.16.MT88.4 R8, [R188+0x11000] ;  /* 0x01100000bc08783b */ /* 0x000f6e0000004200 */
[C---:B------:R-:W-:Y:S08]  /*8c30*/  HMMA.16816.F32.BF16 R36, R96.reuse, R120, R36 ;  /* 0x000000786024723c */ /* 0x040ff00000041824 */
[C---:B------:R-:W-:Y:S01]  /*8c40*/  HMMA.16816.F32.BF16 R40, R96.reuse, R122, R40 ;  /* 0x0000007a6028723c */ /* 0x040fe20000041828 */
[----:B------:R-:W2:Y:S07]  /*8c50*/  LDSM.16.MT88.4 R120, [R185+0x11000] ;  /* 0x01100000b978783b */ /* 0x000eae0000004200 */
[C---:B------:R-:W-:Y:S08]  /*8c60*/  HMMA.16816.F32.BF16 R52, R96.reuse, R112, R52 ;  /* 0x000000706034723c */ /* 0x040ff00000041834 */
[C---:B------:R-:W-:Y:S01]  /*8c70*/  HMMA.16816.F32.BF16 R56, R96.reuse, R114, R56 ;  /* 0x000000726038723c */ /* 0x040fe20000041838 */
[----:B------:R-:W2:Y:S07]  /*8c80*/  LDSM.16.MT88.4 R112, [R184+0x11000] ;  /* 0x01100000b870783b */ /* 0x000eae0000004200 */
        /* <DEDUP_REMOVED lines=8> */
[C---:B----4-:R-:W-:Y:S08]  /*8d10*/  HMMA.16816.F32.BF16 R32, R96.reuse, R124, R32 ;  /* 0x0000007c6020723c */ /* 0x050ff00000041820 */
[C---:B------:R-:W-:Y:S01]  /*8d20*/  HMMA.16816.F32.BF16 R100, R96.reuse, R126, R100 ;  /* 0x0000007e6064723c */ /* 0x040fe20000041864 */
[----:B------:R-:W1:Y:S07]  /*8d30*/  LDSM.16.MT88.4 R124, [R188+0xd800] ;  /* 0x00d80000bc7c783b */ /* 0x000e6e0000004200 */
[C---:B--2---:R-:W-:Y:S08]  /*8d40*/  HMMA.16816.F32.BF16 R44, R96.reuse, R116, R44 ;  /* 0x00000074602c723c */ /* 0x044ff0000004182c */
[C---:B------:R-:W-:Y:S01]  /*8d50*/  HMMA.16816.F32.BF16 R48, R96.reuse, R118, R48 ;  /* 0x000000766030723c */ /* 0x040fe20000041830 */
[----:B------:R-:W2:Y:S07]  /*8d60*/  LDSM.16.MT88.4 R116, [R186+0xd800] ;  /* 0x00d80000ba74783b */ /* 0x000eae0000004200 */
[C---:B------:R-:W-:Y:S08]  /*8d70*/  HMMA.16816.F32.BF16 R60, R96.reuse, R108, R60 ;  /* 0x0000006c603c723c */ /* 0x040ff0000004183c */
[C---:B------:R-:W-:Y:S08]  /*8d80*/  HMMA.16816.F32.BF16 R64, R96.reuse, R110, R64 ;  /* 0x0000006e6040723c */ /* 0x040ff00000041840 */
[C---:B-----5:R-:W-:Y:S07]  /*8d90*/  HMMA.16816.F32.BF16 R68, R96.reuse, R8, R68 ;  /* 0x000000086044723c */ /* 0x060fee0000041844 */
[----:B------:R-:W-:Y:S01]  /*8da0*/  LOP3.LUT R8, R233, UR25, R230, 0x96, !PT ;  /* 0x00000019e9087c12 */ /* 0x000fe2000f8e96e6 */
[----:B------:R-:W-:Y:S01]  /*8db0*/  HMMA.16816.F32.BF16 R72, R96, R10, R72 ;  /* 0x0000000a6048723c */ /* 0x000fe20000041848 */
[----:B------:R-:W-:Y:S01]  /*8dc0*/  SHF.R.U32.HI R9, RZ, 0x10, R232 ;  /* 0x00000010ff097819 */ /* 0x000fe200000116e8 */
[----:B------:R-:W-:-:S02]  /*8dd0*/  FFMA.FTZ R230, R148, c[0x0][0x23c], -R147 ;  /* 0x00008f0094e67a23 */ /* 0x000fc40000010893 */
[----:B------:R-:W-:Y:S03]  /*8de0*/  LDSM.16.MT88.4 R148, [R184+0xd800] ;  /* 0x00d80000b894783b */ /* 0x000fe60000004200 */
[C---:B------:R-:W-:Y:S01]  /*8df0*/  LOP3.LUT R11, R232.reuse, 0xffff, RZ, 0xc0, !PT ;  /* 0x0000ffffe80b7812 */ /* 0x040fe200078ec0ff */
[----:B------:R-:W-:Y:S01]  /*8e00*/  HMMA.16816.F32.BF16 R76, R96, R104, R76 ;  /* 0x00000068604c723c */ /* 0x000fe2000004184c */
[----:B------:R-:W-:Y:S01]  /*8e10*/  LOP3.LUT R10, R232, 0xff, RZ, 0xc0, !PT ;  /* 0x000000ffe80a7812 */ /* 0x000fe200078ec0ff */
[----:B------:R-:W-:Y:S01]  /*8e20*/  FFMA.FTZ R233, R144, c[0x0][0x23c], -R147 ;  /* 0x00008f0090e97a23 */ /* 0x000fe20000010893 */
[----:B------:R-:W4:Y:S01]  /*8e30*/  MUFU.EX2 R230, R230 ;  /* 0x000000e600e67308 */ /* 0x000f220000000800 */
[----:B------:R-:W-:Y:S02]  /*8e40*/  SHF.R.U32.HI R109, RZ, 0x8, R11 ;  /* 0x00000008ff6d7819 */ /* 0x000fe4000001160b */
[----:B------:R-:W-:-:S02]  /*8e50*/  LOP3.LUT R11, R9, 0xff, RZ, 0xc0, !PT ;  /* 0x000000ff090b7812 */ /* 0x000fc400078ec0ff */
[C---:B------:R-:W-:Y:S01]  /*8e60*/  HMMA.16816.F32.BF16 R80, R96.reuse, R106, R80 ;  /* 0x0000006a6050723c */ /* 0x040fe20000041850 */
[----:B------:R-:W-:Y:S02]  /*8e70*/  LOP3.LUT R104, R8, 0xff, RZ, 0xc0, !PT ;  /* 0x000000ff08687812 */ /* 0x000fe400078ec0ff */
[----:B------:R-:W-:Y:S01]  /*8e80*/  MUFU.EX2 R233, R233 ;  /* 0x000000e900e97308 */ /* 0x000fe20000000800 */
[----:B------:R-:W-:Y:S02]  /*8e90*/  SHF.R.U32.HI R105, RZ, 0x10, R8 ;  /* 0x00000010ff697819 */ /* 0x000fe40000011608 */
[----:B------:R-:W-:Y:S02]  /*8ea0*/  PRMT R10, R10, 0x5410, R109 ;  /* 0x000054100a0a7816 */ /* 0x000fe4000000006d */
[C---:B------:R-:W-:Y:S01]  /*8eb0*/  HMMA.16816.F32.BF16 R84, R96.reuse, R120, R84 ;  /* 0x000000786054723c */ /* 0x040fe20000041854 */
[----:B------:R-:W-:Y:S01]  /*8ec0*/  SHF.R.U32.HI R106, RZ, 0x18, R232 ;  /* 0x00000018ff6a7819 */ /* 0x000fe200000116e8 */
[----:B------:R-:W-:Y:S01]  /*8ed0*/  FFMA.FTZ R232, R145, c[0x0][0x23c], -R147 ;  /* 0x00008f0091e87a23 */ /* 0x000fe20000010893 */
[----:B------:R-:W-:Y:S01]  /*8ee0*/  LOP3.LUT R107, R8, 0xffff, RZ, 0xc0, !PT ;  /* 0x0000ffff086b7812 */ /* 0x000fe200078ec0ff */
[----:B------:R-:W-:Y:S01]  /*8ef0*/  HSET2.LE.AND R10, R10, R3, PT ;  /* 0x000000030a0a7233 */ /* 0x000fe20003803000 */
[----:B------:R-:W-:Y:S01]  /*8f00*/  SHF.R.U32.HI R8, RZ, 0x18, R8 ;  /* 0x00000018ff087819 */ /* 0x000fe20000011608 */
[----:B------:R-:W-:Y:S01]  /*8f10*/  LDSM.16.MT88.4 R108, [R185+0xd800] ;  /* 0x00d80000b96c783b */ /* 0x000fe20000004200 */
[----:B------:R-:W-:Y:S01]  /*8f20*/  SHF.R.U32.HI R107, RZ, 0x8, R107 ;  /* 0x00000008ff6b7819 */ /* 0x000fe2000001166b */
[----:B------:R-:W-:Y:S01]  /*8f30*/  HMMA.16816.F32.BF16 R88, R96, R122, R88 ;  /* 0x0000007a6058723c */ /* 0x000fe20000041858 */
[----:B------:R-:W5:Y:S01]  /*8f40*/  MUFU.EX2 R232, R232 ;  /* 0x000000e800e87308 */ /* 0x000f620000000800 */
[----:B------:R-:W-:Y:S01]  /*8f50*/  LOP3.LUT R9, R105, 0xff, RZ, 0xc0, !PT ;  /* 0x000000ff69097812 */ /* 0x000fe200078ec0ff */
[----:B------:R-:W-:Y:S01]  /*8f60*/  LDSM.16.MT88.4 R144, [R188+0xf800] ;  /* 0x00f80000bc90783b */ /* 0x000fe20000004200 */
[----:B------:R-:W-:-:S02]  /*8f70*/  PRMT R104, R104, 0x5410, R107 ;  /* 0x0000541068687816 */ /* 0x000fc4000000006b */
[----:B------:R-:W-:Y:S02]  /*8f80*/  PRMT R106, R11, 0x5410, R106 ;  /* 0x000054100b6a7816 */ /* 0x000fe4000000006a */
[C---:B------:R-:W-:Y:S01]  /*8f90*/  HMMA.16816.F32.BF16 R92, R96.reuse, R112, R92 ;  /* 0x00000070605c723c */ /* 0x040fe2000004185c */
[----:B------:R-:W-:Y:S01]  /*8fa0*/  PRMT R8, R9, 0x5410, R8 ;  /* 0x0000541009087816 */ /* 0x000fe20000000008 */
[--C-:B------:R-:W-:Y:S01]  /*8fb0*/  HSET2.LE.AND R104, R104, R3.reuse, PT ;  /* 0x0000000368687233 */ /* 0x100fe20003803000 */
[----:B---3--:R-:W-:Y:S01]  /*8fc0*/  F2FP.BF16.PACK_AB R9, R218, R167 ;  /* 0x000000a7da09723e */ /* 0x008fe200000010ff */
[--C-:B------:R-:W-:Y:S01]  /*8fd0*/  HSET2.LE.AND R11, R106, R3.reuse, PT ;  /* 0x000000036a0b7233 */ /* 0x100fe20003803000 */
[----:B----4-:R-:W-:Y:S01]  /*8fe0*/  F2FP.BF16.PACK_AB R106, R231, R230 ;  /* 0x000000e6e76a723e */ /* 0x010fe200000010ff */
[----:B------:R-:W-:Y:S01]  /*8ff0*/  HSET2.LE.AND R3, R8, R3, PT ;  /* 0x0000000308037233 */ /* 0x000fe20003803000 */
[----:B------:R-:W-:Y:S01]  /*9000*/  LOP3.LUT R8, R104, R9, RZ, 0xc0, !PT ;  /* 0x0000000968087212 */ /* 0x000fe200078ec0ff */
[----:B------:R-:W-:Y:S01]  /*9010*/  HMMA.16816.F32.BF16 R4, R96, R114, R4 ;  /* 0x000000726004723c */ /* 0x000fe20000041804 */
[----:B------:R-:W3:Y:S01]  /*9020*/  LDSM.16.MT88.4 R96, [R188+0x11800] ;  /* 0x01180000bc60783b */ /* 0x000ee20000004200 */
[----:B------:R-:W-:-:S02]  /*9030*/  F2FP.BF16.PACK_AB R105, R222, R165 ;  /* 0x000000a5de69723e */ /* 0x000fc400000010ff */
[----:B-----5:R-:W-:Y:S02]  /*9040*/  F2FP.BF16.PACK_AB R104, R233, R232 ;  /* 0x000000e8e968723e */ /* 0x020fe400000010ff */
[----:B------:R-:W-:Y:S01]  /*9050*/  LOP3.LUT R9, R3, R106, RZ, 0xc0, !PT ;  /* 0x0000006a03097212 */ /* 0x000fe200078ec0ff */
[----:B------:R-:W-:Y:S01]  /*9060*/  FFMA.FTZ R3, R215, R160, R153 ;  /* 0x000000a0d7037223 */ /* 0x000fe20000010099 */
[----:B------:R-:W-:Y:S02]  /*9070*/  LOP3.LUT R10, R10, R105, RZ, 0xc0, !PT ;  /* 0x000000690a0a7212 */ /* 0x000fe400078ec0ff */
[----:B------:R-:W-:Y:S01]  /*9080*/  LOP3.LUT R11, R11, R104, RZ, 0xc0, !PT ;  /* 0x000000680b0b7212 */ /* 0x000fe200078ec0ff */
[----:B------:R-:W-:-:S04]  /*9090*/  FADD.FTZ R3, R152, R3 ;  /* 0x0000000398037221 */ /* 0x000fc80000010000 */
[----:B------:R-:W-:Y:S02]  /*90a0*/  FADD.FTZ R0, R0, R3 ;  /* 0x0000000300007221 */ /* 0x000fe40000010000 */
[C---:B-1----:R-:W-:Y:S01]  /*90b0*/  HMMA.16816.F32.BF16 R128, R8.reuse, R124, R128 ;  /* 0x0000007c0880723c */ /* 0x042fe20000041880 */
[----:B------:R-:W-:Y:S02]  /*90c0*/  FADD.FTZ R3, R169, R166 ;  /* 0x000000a6a9037221 */ /* 0x000fe40000010000 */
[----:B------:R-:W-:Y:S02]  /*90d0*/  FADD.FTZ R161, R161, R0 ;  /* 0x00000000a1a17221 */ /* 0x000fe40000010000 */
[----:B------:R-:W-:Y:S02]  /*90e0*/  FADD.FTZ R3, R164, R3 ;  /* 0x00000003a4037221 */ /* 0x000fe40000010000 */
[----:B------:R-:W-:Y:S01]  /*90f0*/  FADD.FTZ R168, R168, R161 ;  /* 0x000000a1a8a87221 */ /* 0x000fe20000010000 */
[----:B------:R-:W-:Y:S01]  /*9100*/  HMMA.16816.F32.BF16 R124, R8, R126, R12 ;  /* 0x0000007e087c723c */ /* 0x000fe2000004180c */
[----:B------:R-:W-:Y:S01]  /*9110*/  LDSM.16.MT88.4 R12, [R186+0x11800] ;  /* 0x01180000ba0c783b */ /* 0x000fe20000004200 */
[----:B------:R-:W-:Y:S01]  /*9120*/  FADD.FTZ R0, R226, R3 ;  /* 0x00000003e2007221 */ /* 0x000fe20000010000 */
[----:B------:R-:W-:Y:S01]  /*9130*/  MOV R3, R158 ;  /* 0x0000009e00037202 */ /* 0x000fe20000000f00 */
[----:B------:R-:W-:-:S02]  /*9140*/  FADD.FTZ R171, R171, R168 ;  /* 0x000000a8abab7221 */ /* 0x000fc40000010000 */
[----:B------:R-:W-:Y:S02]  /*9150*/  FADD.FTZ R0, R223, R0 ;  /* 0x00000000df007221 */ /* 0x000fe40000010000 */
[C---:B--2---:R-:W-:Y:S01]  /*9160*/  HMMA.16816.F32.BF16 R120, R8.reuse, R116, R16 ;  /* 0x000000740878723c */ /* 0x044fe20000041810 */
[----:B------:R-:W-:Y:S01]  /*9170*/  LDSM.16.MT88.4 R16, [R185+0x11800] ;  /* 0x01180000b910783b */ /* 0x000fe20000004200 */
[----:B------:R-:W-:Y:S02]  /*9180*/  FADD.FTZ R170, R170, R171 ;  /* 0x000000abaaaa7221 */ /* 0x000fe40000010000 */
[----:B------:R-:W-:Y:S02]  /*9190*/  FADD.FTZ R221, R221, R0 ;  /* 0x00000000dddd7221 */ /* 0x000fe40000010000 */
[----:B------:R-:W-:Y:S02]  /*91a0*/  FADD.FTZ R209, R209, R170 ;  /* 0x000000aad1d17221 */ /* 0x000fe40000010000 */
[----:B---3--:R-:W-:Y:S01]  /*91b0*/  HMMA.16816.F32.BF16 R68, R8, R96, R68 ;  /* 0x000000600844723c */ /* 0x008fe20000041844 */
[----:B------:R-:W-:-:S02]  /*91c0*/  FADD.FTZ R228, R228, R221 ;  /* 0x000000dde4e47221 */ /* 0x000fc40000010000 */
[----:B------:R-:W-:Y:S02]  /*91d0*/  FADD.FTZ R220, R220, R209 ;  /* 0x000000d1dcdc7221 */ /* 0x000fe40000010000 */
[----:B------:R-:W-:Y:S02]  /*91e0*/  FADD.FTZ R167, R167, R228 ;  /* 0x000000e4a7a77221 */ /* 0x000fe40000010000 */
[----:B------:R-:W-:Y:S01]  /*91f0*/  FADD.FTZ R227, R227, R220 ;  /* 0x000000dce3e37221 */ /* 0x000fe20000010000 */
[----:B------:R-:W-:Y:S01]  /*9200*/  HMMA.16816.F32.BF16 R72, R8, R98, R72 ;  /* 0x000000620848723c */ /* 0x000fe20000041848 */
[----:B------:R-:W1:Y:S01]  /*9210*/  LDSM.16.MT88.4 R96, [R184+0x11800] ;  /* 0x01180000b860783b */ /* 0x000e620000004200 */
[----:B------:R-:W-:Y:S02]  /*9220*/  FADD.FTZ R218, R218, R167 ;  /* 0x000000a7dada7221 */ /* 0x000fe40000010000 */
[----:B------:R-:W-:Y:S02]  /*9230*/  FADD.FTZ R216, R216, R227 ;  /* 0x000000e3d8d87221 */ /* 0x000fe40000010000 */
[----:B------:R-:W-:-:S02]  /*9240*/  FADD.FTZ R165, R165, R218 ;  /* 0x000000daa5a57221 */ /* 0x000fc40000010000 */
[----:B------:R-:W-:Y:S01]  /*9250*/  HMMA.16816.F32.BF16 R112, R8, R108, R24 ;  /* 0x0000006c0870723c */ /* 0x000fe20000041818 */
[----:B------:R-:W-:Y:S02]  /*9260*/  FADD.FTZ R229, R229, R216 ;  /* 0x000000d8e5e57221 */ /* 0x000fe40000010000 */
[----:B------:R-:W-:Y:S02]  /*9270*/  FADD.FTZ R217, R222, R165 ;  /* 0x000000a5ded97221 */ /* 0x000fe40000010000 */
[----:B------:R-:W-:-:S03]  /*9280*/  FADD.FTZ R230, R230, R229 ;  /* 0x000000e5e6e67221 */ /* 0x000fc60000010000 */
[----:B------:R-:W-:Y:S01]  /*9290*/  HMMA.16816.F32.BF16 R116, R8, R118, R20 ;  /* 0x000000760874723c */ /* 0x000fe20000041814 */
[----:B------:R-:W-:-:S04]  /*92a0*/  FADD.FTZ R231, R231, R230 ;  /* 0x000000e6e7e77221 */ /* 0x000fc80000010000 */
[----:B------:R-:W-:-:S03]  /*92b0*/  FADD.FTZ R232, R232, R231 ;  /* 0x000000e7e8e87221 */ /* 0x000fc60000010000 */
[----:B------:R-:W-:Y:S01]  /*92c0*/  HMMA.16816.F32.BF16 R108, R8, R110, R28 ;  /* 0x0000006e086c723c */ /* 0x000fe2000004181c */
[----:B------:R-:W-:-:S07]  /*92d0*/  FADD.FTZ R215, R233, R232 ;  /* 0x000000e8e9d77221 */ /* 0x000fce0000010000 */
        /* <DEDUP_REMOVED lines=15> */
[----:B------:R-:W-:Y:S07]  /*93d0*/  HMMA.16816.F32.BF16 R60, R8, R132, R60 ;  /* 0x00000084083c723c */ /* 0x000fee000004183c */
[----:B------:R-:W-:-:S02]  /*93e0*/  MOV R132, R159 ;  /* 0x0000009f00847202 */ /* 0x000fc40000000f00 */
.L_x_945:
[----:B------:R-:W-:-:S06]  /*93f0*/  UISETP.GT.AND UP0, UPT, UR29, UR11, UPT ;  /* 0x0000000b1d00728c */ /* 0x000fcc000bf04270 */
[----:B------:R-:W-:-:S13]  /*9400*/  PLOP3.LUT P0, PT, PT, PT, UP0, 0x80, 0x0 ;  /* 0x000000000000781c */ /* 0x000fda0003f0f008 */
[----:B------:R-:W-:Y:S05]  /*9410*/  @!P0 BRA `(.L_x_947) ;  /* 0x0000399000008947 */ /* 0x000fea0003800000 */
[----:B------:R-:W-:Y:S01]  /*9420*/  IMAD.WIDE.U32 R220, R214, -0x326172a9, RZ ;  /* 0xcd9e8d57d6dc7825 */ /* 0x000fe200078e00ff */
[----:B------:R-:W-:Y:S01]  /*9430*/  UMOV UR31, 0x5 ;  /* 0x00000005001f7882 */ /* 0x000fe20000000000 */
[----:B------:R-:W-:Y:S01]  /*9440*/  PRMT R209, R2, 0x7054, R2 ;  /* 0x0000705402d17816 */ /* 0x000fe20000000002 */
[----:B------:R-:W-:Y:S01]  /*9450*/  ULDC UR4, c[0x0][0x19c] ;  /* 0x0000670000047ab9 */ /* 0x000fe20000000800 */
[----:B------:R-:W-:Y:S01]  /*9460*/  IMAD.WIDE.U32 R222, R206, -0x2daee0ad, RZ ;  /* 0xd2511f53cede7825 */ /* 0x000fe200078e00ff */
[----:B------:R-:W-:Y:S01]  /*9470*/  LOP3.LUT R219, R221, R219, RZ, 0x3c, !PT ;  /* 0x000000dbdddb7212 */ /* 0x000fe200078e3cff */
[----:B------:R-:W-:Y:S01]  /*9480*/  USHF.L.U32 UR28, UR8, 0x5, URZ ;  /* 0x00000005081c7899 */ /* 0x000fe2000800063f */
[----:B------:R-:W-:Y:S01]  /*9490*/  MOV R2, R3 ;  /* 0x0000000300027202 */ /* 0x000fe20000000f00 */
[----:B------:R-:W-:Y:S01]  /*94a0*/  USHF.L.U64.HI UR8, UR8, UR31, UR4 ;  /* 0x0000001f08087299 */ /* 0x000fe20008010204 */
[----:B------:R-:W-:Y:S01]  /*94b0*/  MOV R0, R132 ;  /* 0x0000008400007202 */ /* 0x000fe20000000f00 */
[----:B------:R-:W-:Y:S01]  /*94c0*/  IMAD.WIDE.U32 R218, R219, -0x2daee0ad, RZ ;  /* 0xd2511f53dbda7825 */ /* 0x000fe200078e00ff */
[----:B------:R-:W-:Y:S01]  /*94d0*/  MOV R206, R224 ;  /* 0x000000e000ce7202 */ /* 0x000fe20000000f00 */
[----:B------:R-:W-:-:S02]  /*94e0*/  UMOV UR33, 0x6 ;  /* 0x0000000600217882 */ /* 0x000fc40000000000 */
[----:B------:R-:W-:Y:S02]  /*94f0*/  ULDC UR4, c[0x0][0x1a4] ;  /* 0x0000690000047ab9 */ /* 0x000fe40000000800 */
[----:B------:R-:W-:Y:S02]  /*9500*/  USHF.L.U32 UR30, UR6, 0x5, URZ ;  /* 0x00000005061e7899 */ /* 0x000fe4000800063f */
[----:B------:R-:W-:Y:S02]  /*9510*/  USHF.L.U32 UR32, UR6, 0x6, URZ ;  /* 0x0000000606207899 */ /* 0x000fe4000800063f */
[----:B------:R-:W-:Y:S02]  /*9520*/  USHF.L.U64.HI UR31, UR6, UR31, UR4 ;  /* 0x0000001f061f7299 */ /* 0x000fe40008010204 */
[----:B------:R-:W-:Y:S01]  /*9530*/  USHF.L.U64.HI UR33, UR6, UR33, UR4 ;  /* 0x0000002106217299 */ /* 0x000fe20008010204 */
[----:B------:R-:W-:Y:S05]  /*9540*/  BRA `(.L_x_948) ;  /* 0x0000025000007947 */ /* 0x000fea0003800000 */
.L_x_950:
        /* <DEDUP_REMOVED lines=37> */
.L_x_948:
        /* <DEDUP_REMOVED lines=9> */
[C---:B------:R-:W-:Y:S02]  /*9830*/  LEA R224, P0, R226.reuse, c[0x0][0x170], 0x1 ;  /* 0x00005c00e2e07a11 */ /* 0x040fe400078008ff */
[----:B------:R-:W-:Y:S04]  /*9840*/  IADD3 R3, R227, UR4, RZ ;  /* 0x00000004e3037c10 */ /* 0x000fe8000fffe0ff */
[----:B------:R-:W-:Y:S02]  /*9850*/  LEA.HI.X R225, R226, c[0x0][0x174], R3, 0x1, P0 ;  /* 0x00005d00e2e17a11 */ /* 0x000fe400000f0c03 */
[----:B------:R-:W-:Y:S03]  /*9860*/  IADD3 R230, P0, R224, UR30, RZ ;  /* 0x0000001ee0e67c10 */ /* 0x000fe6000ff1e0ff */
[----:B------:R-:W-:Y:S01]  /*9870*/  @!PT LDS RZ, [RZ] ;  /* 0x00000000fffff984 */ /* 0x000fe20000000800 */
[----:B------:R-:W-:Y:S01]  /*9880*/  @!PT LDS RZ, [RZ] ;  /* 0x00000000fffff984 */ /* 0x000fe20000000800 */
[----:B------:R-:W-:Y:S01]  /*9890*/  @!PT LDS RZ, [RZ] ;  /* 0x00000000fffff984 */ /* 0x000fe20000000800 */
[----:B------:R1:W-:Y:S01]  /*98a0*/  LDGSTS.E.BYPASS.LTC128B.128 [R196+0xc000], [R224.64] ;  /* 0x0c000000e0c47fae */ /* 0x0003e2000b901d4e */
[----:B------:R-:W-:Y:S02]  /*98b0*/  IADD3.X R231, R225, UR31, RZ, P0, !PT ;  /* 0x0000001fe1e77c10 */ /* 0x000fe400087fe4ff */
[----:B------:R-:W-:Y:S01]  /*98c0*/  IADD3 R228, P0, R230, UR30, RZ ;  /* 0x0000001ee6e47c10 */ /* 0x000fe2000ff1e0ff */
[----:B------:R1:W-:Y:S03]  /*98d0*/  LDGSTS.E.BYPASS.LTC128B.128 [R196+0xe000], [R224.64+0x80] ;  /* 0x0e000080e0c47fae */ /* 0x0003e6000b901d4e */
[----:B------:R-:W-:Y:S01]  /*98e0*/  IADD3.X R229, R231, UR31, RZ, P0, !PT ;  /* 0x0000001fe7e57c10 */ /* 0x000fe200087fe4ff */
[----:B------:R1:W-:Y:S01]  /*98f0*/  LDGSTS.E.BYPASS.LTC128B.128 [R196+0x10000], [R224.64+0x100] ;  /* 0x10000100e0c47fae */ /* 0x0003e2000b901d4e */
[----:B------:R-:W-:Y:S03]  /*9900*/  IADD3 R226, P0, R228, UR30, RZ ;  /* 0x0000001ee4e27c10 */ /* 0x000fe6000ff1e0ff */
[----:B------:R1:W-:Y:S01]  /*9910*/  LDGSTS.E.BYPASS.LTC128B.128 [R196+0xc800], [R230.64] ;  /* 0x0c800000e6c47fae */ /* 0x0003e2000b901d4e */
[----:B------:R-:W-:Y:S02]  /*9920*/  IADD3.X R227, R229, UR31, RZ, P0, !PT ;  /* 0x0000001fe5e37c10 */ /* 0x000fe400087fe4ff */
[----:B------:R-:W-:Y:S01]  /*9930*/  PLOP3.LUT P0, PT, PT, PT, UP0, 0x80, 0x0 ;  /* 0x000000000000781c */ /* 0x000fe20003f0f008 */
        /* <DEDUP_REMOVED lines=168> */
.L_x_949:
[----:B-1----:R-:W-:Y:S01]  /*a3c0*/  IMAD.U32 R132, RZ, RZ, UR6 ;  /* 0x00000006ff847e24 */ /* 0x002fe2000f8e00ff */
[----:B------:R-:W-:Y:S01]  /*a3d0*/  USHF.L.U32 UR4, UR6, 0x1, URZ ;  /* 0x0000000106047899 */ /* 0x000fe2000800063f */
[----:B------:R-:W-:Y:S01]  /*a3e0*/  LOP3.LUT R238, R219, UR22, R222, 0x96, !PT ;  /* 0x00000016dbee7c12 */ /* 0x000fe2000f8e96de */
[----:B------:R-:W-:Y:S01]  /*a3f0*/  UISETP.GT.AND UP0, UPT, UR6, UR11, UPT ;  /* 0x0000000b0600728c */ /* 0x000fe2000bf04270 */
[----:B------:R-:W-:Y:S01]  /*a400*/  IMAD R3, R132, 0x40, R205 ;  /* 0x0000004084037824 */ /* 0x000fe200078e02cd */
[----:B------:R-:W-:Y:S02]  /*a410*/  UMOV UR29, UR6 ;  /* 0x00000006001d7c82 */ /* 0x000fe40008000000 */
[----:B------:R-:W-:Y:S02]  /*a420*/  IMAD.WIDE.U32 R238, R238, -0x326172a9, RZ ;  /* 0xcd9e8d57eeee7825 */ /* 0x000fe400078e00ff */
[C---:B------:R-:W-:Y:S02]  /*a430*/  IADD3 R133, R3.reuse, 0x1, RZ ;  /* 0x0000000103857810 */ /* 0x040fe40007ffe0ff */
[----:B------:R-:W-:Y:S02]  /*a440*/  IADD3 R132, R3, 0x8, RZ ;  /* 0x0000000803847810 */ /* 0x000fe40007ffe0ff */
[C---:B------:R-:W-:Y:S02]  /*a450*/  ISETP.GE.AND P3, PT, R133.reuse, R204, PT ;  /* 0x000000cc8500720c */ /* 0x040fe40003f66270 */
[C---:B------:R-:W-:Y:S02]  /*a460*/  ISETP.GE.AND P4, PT, R133.reuse, R202, PT ;  /* 0x000000ca8500720c */ /* 0x040fe40003f86270 */
[----:B------:R-:W-:Y:S02]  /*a470*/  ISETP.GE.OR P3, PT, R133, R203, !P3 ;  /* 0x000000cb8500720c */ /* 0x000fe40005f66670 */
[C---:B------:R-:W-:Y:S02]  /*a480*/  ISETP.GE.AND P2, PT, R3.reuse, R204, PT ;  /* 0x000000cc0300720c */ /* 0x040fe40003f46270 */
[----:B------:R-:W-:Y:S02]  /*a490*/  ISETP.GE.AND P1, PT, R3, R202, PT ;  /* 0x000000ca0300720c */ /* 0x000fe40003f26270 */
[----:B------:R-:W-:Y:S02]  /*a4a0*/  ISETP.GE.OR P4, PT, R133, R197, !P4 ;  /* 0x000000c58500720c */ /* 0x000fe40006786670 */
[C---:B------:R-:W-:Y:S02]  /*a4b0*/  IADD3 R133, R3.reuse, 0x9, RZ ;  /* 0x0000000903857810 */ /* 0x040fe40007ffe0ff */
[C---:B------:R-:W-:Y:S02]  /*a4c0*/  ISETP.GE.AND P0, PT, R132.reuse, R204, PT ;  /* 0x000000cc8400720c */ /* 0x040fe40003f06270 */
[C---:B------:R-:W-:Y:S02]  /*a4d0*/  ISETP.GE.AND P5, PT, R132.reuse, R202, PT ;  /* 0x000000ca8400720c */ /* 0x040fe40003fa6270 */
[C---:B------:R-:W-:Y:S02]  /*a4e0*/  ISETP.GE.OR P2, PT, R3.reuse, R203, !P2 ;  /* 0x000000cb0300720c */ /* 0x040fe40005746670 */
[----:B------:R-:W-:Y:S02]  /*a4f0*/  ISETP.GE.OR P1, PT, R3, R197, !P1 ;  /* 0x000000c50300720c */ /* 0x000fe40004f26670 */
[-C--:B------:R-:W-:Y:S02]  /*a500*/  ISETP.GE.AND P6, PT, R133, R204.reuse, PT ;  /* 0x000000cc8500720c */ /* 0x080fe40003fc6270 */
[C---:B------:R-:W-:Y:S02]  /*a510*/  ISETP.GE.OR P0, PT, R132.reuse, R203, !P0 ;  /* 0x000000cb8400720c */ /* 0x040fe40004706670 */
[----:B------:R-:W-:Y:S02]  /*a520*/  ISETP.GE.OR P5, PT, R132, R197, !P5 ;  /* 0x000000c58400720c */ /* 0x000fe40006fa6670 */
[----:B------:R-:W-:Y:S02]  /*a530*/  IADD3 R132, R3, 0x10, RZ ;  /* 0x0000001003847810 */ /* 0x000fe40007ffe0ff */
[----:B------:R-:W-:Y:S02]  /*a540*/  FSEL R139, R4, -INF , !P2 ;  /* 0xff800000048b7808 */ /* 0x000fe40005000000 */
[----:B------:R-:W-:Y:S02]  /*a550*/  FSEL R137, R6, -INF , !P1 ;  /* 0xff80000006897808 */ /* 0x000fe40004800000 */
[-C--:B------:R-:W-:Y:S02]  /*a560*/  ISETP.GE.OR P6, PT, R133, R203.reuse, !P6 ;  /* 0x000000cb8500720c */ /* 0x080fe400077c6670 */
[C---:B------:R-:W-:Y:S02]  /*a570*/  IADD3 R4, R3.reuse, 0x11, RZ ;  /* 0x0000001103047810 */ /* 0x040fe40007ffe0ff */
[----:B------:R-:W-:Y:S02]  /*a580*/  IADD3 R6, R3, 0x18, RZ ;  /* 0x0000001803067810 */ /* 0x000fe40007ffe0ff */
[C---:B------:R-:W-:Y:S02]  /*a590*/  ISETP.GE.AND P1, PT, R132.reuse, R204, PT ;  /* 0x000000cc8400720c */ /* 0x040fe40003f26270 */
[-C--:B------:R-:W-:Y:S02]  /*a5a0*/  ISETP.GE.AND P2, PT, R133, R202.reuse, PT ;  /* 0x000000ca8500720c */ /* 0x080fe40003f46270 */
[----:B------:R-:W-:Y:S02]  /*a5b0*/  FSEL R169, R5, -INF , !P3 ;  /* 0xff80000005a97808 */ /* 0x000fe40005800000 */
[-C--:B------:R-:W-:Y:S02]  /*a5c0*/  ISETP.GE.AND P3, PT, R132, R202.reuse, PT ;  /* 0x000000ca8400720c */ /* 0x080fe40003f66270 */
[----:B------:R-:W-:Y:S02]  /*a5d0*/  FSEL R5, R7, -INF , !P4 ;  /* 0xff80000007057808 */ /* 0x000fe40006000000 */
[----:B------:R-:W-:Y:S02]  /*a5e0*/  FSEL R135, R8, -INF , !P0 ;  /* 0xff80000008877808 */ /* 0x000fe40004000000 */
[----:B------:R-:W-:Y:S02]  /*a5f0*/  ISETP.GE.AND P0, PT, R4, R202, PT ;  /* 0x000000ca0400720c */ /* 0x000fe40003f06270 */
[----:B------:R-:W-:Y:S02]  /*a600*/  FSEL R9, R9, -INF , !P6 ;  /* 0xff80000009097808 */ /* 0x000fe40007000000 */
[----:B------:R-:W-:Y:S02]  /*a610*/  FSEL R7, R10, -INF , !P5 ;  /* 0xff8000000a077808 */ /* 0x000fe40006800000 */
[-C--:B------:R-:W-:Y:S02]  /*a620*/  ISETP.GE.AND P4, PT, R4, R204.reuse, PT ;  /* 0x000000cc0400720c */ /* 0x080fe40003f86270 */
[C---:B------:R-:W-:Y:S02]  /*a630*/  ISETP.GE.AND P6, PT, R6.reuse, R204, PT ;  /* 0x000000cc0600720c */ /* 0x040fe40003fc6270 */
[----:B------:R-:W-:Y:S02]  /*a640*/  ISETP.GE.AND P5, PT, R6, R202, PT ;  /* 0x000000ca0600720c */ /* 0x000fe40003fa6270 */
[C---:B------:R-:W-:Y:S02]  /*a650*/  ISETP.GE.OR P1, PT, R132.reuse, R203, !P1 ;  /* 0x000000cb8400720c */ /* 0x040fe40004f26670 */
[-C--:B------:R-:W-:Y:S02]  /*a660*/  ISETP.GE.OR P3, PT, R132, R197.reuse, !P3 ;  /* 0x000000c58400720c */ /* 0x080fe40005f66670 */
[CC--:B------:R-:W-:Y:S02]  /*a670*/  ISETP.GE.OR P0, PT, R4.reuse, R197.reuse, !P0 ;  /* 0x000000c50400720c */ /* 0x0c0fe40004706670 */
[----:B------:R-:W-:Y:S02]  /*a680*/  ISETP.GE.OR P2, PT, R133, R197, !P2 ;  /* 0x000000c58500720c */ /* 0x000fe40005746670 */
[-C--:B------:R-:W-:Y:S02]  /*a690*/  ISETP.GE.OR P4, PT, R4, R203.reuse, !P4 ;  /* 0x000000cb0400720c */ /* 0x080fe40006786670 */
[C---:B------:R-:W-:Y:S02]  /*a6a0*/  IADD3 R4, R3.reuse, 0x19, RZ ;  /* 0x0000001903047810 */ /* 0x040fe40007ffe0ff */
[C---:B------:R-:W-:Y:S02]  /*a6b0*/  ISETP.GE.OR P6, PT, R6.reuse, R203, !P6 ;  /* 0x000000cb0600720c */ /* 0x040fe400077c6670 */
[----:B------:R-:W-:Y:S02]  /*a6c0*/  ISETP.GE.OR P5, PT, R6, R197, !P5 ;  /* 0x000000c50600720c */ /* 0x000fe40006fa6670 */
        /* <DEDUP_REMOVED lines=19> */
[----:B------:R-:W-:Y:S02]  /*a800*/  ISETP.GE.AND P0, PT, R4, R204, PT ;  /* 0x000000cc0400720c */ /* 0x000fe40003f06270 */
[----:B------:R-:W-:Y:S02]  /*a810*/  FMNMX.FTZ R8, R169, R8, !PT ;  /* 0x00000008a9087209 */ /* 0x000fe40007810000 */
[C---:B------:R-:W-:Y:S02]  /*a820*/  ISETP.GE.AND P2, PT, R6.reuse, R204, PT ;  /* 0x000000cc0600720c */ /* 0x040fe40003f46270 */
[----:B------:R-:W-:Y:S02]  /*a830*/  ISETP.GE.AND P5, PT, R6, R202, PT ;  /* 0x000000ca0600720c */ /* 0x000fe40003fa6270 */
[-C--:B------:R-:W-:Y:S02]  /*a840*/  ISETP.GE.OR P0, PT, R4, R203.reuse, !P0 ;  /* 0x000000cb0400720c */ /* 0x080fe40004706670 */
[C---:B------:R-:W-:Y:S02]  /*a850*/  ISETP.GE.OR P2, PT, R6.reuse, R203, !P2 ;  /* 0x000000cb0600720c */ /* 0x040fe40005746670 */
[----:B------:R-:W-:Y:S02]  /*a860*/  ISETP.GE.OR P5, PT, R6, R197, !P5 ;  /* 0x000000c50600720c */ /* 0x000fe40006fa6670 */
[----:B------:R-:W-:Y:S02]  /*a870*/  IADD3 R6, R3, 0x30, RZ ;  /* 0x0000003003067810 */ /* 0x000fe40007ffe0ff */
[----:B------:R-:W-:Y:S02]  /*a880*/  FMNMX.FTZ R8, R135, R8, !PT ;  /* 0x0000000887087209 */ /* 0x000fe40007810000 */
[----:B------:R-:W-:Y:S02]  /*a890*/  FSEL R161, R21, -INF , !P0 ;  /* 0xff80000015a17808 */ /* 0x000fe40004000000 */
[----:B------:R-:W-:Y:S02]  /*a8a0*/  FSEL R159, R22, -INF , !P3 ;  /* 0xff800000169f7808 */ /* 0x000fe40005800000 */
[C---:B------:R-:W-:Y:S02]  /*a8b0*/  ISETP.GE.AND P0, PT, R6.reuse, R204, PT ;  /* 0x000000cc0600720c */ /* 0x040fe40003f06270 */
[C---:B------:R-:W-:Y:S02]  /*a8c0*/  ISETP.GE.AND P3, PT, R6.reuse, R202, PT ;  /* 0x000000ca0600720c */ /* 0x040fe40003f66270 */
[----:B------:R-:W-:Y:S02]  /*a8d0*/  FMNMX.FTZ R8, R9, R8, !PT ;  /* 0x0000000809087209 */ /* 0x000fe40007810000 */
[C---:B------:R-:W-:Y:S02]  /*a8e0*/  ISETP.GE.OR P0, PT, R6.reuse, R203, !P0 ;  /* 0x000000cb0600720c */ /* 0x040fe40004706670 */
[-C--:B------:R-:W-:Y:S02]  /*a8f0*/  ISETP.GE.OR P3, PT, R6, R197.reuse, !P3 ;  /* 0x000000c50600720c */ /* 0x080fe40005f66670 */
[----:B------:R-:W-:Y:S02]  /*a900*/  FMNMX.FTZ R8, R233, R8, !PT ;  /* 0x00000008e9087209 */ /* 0x000fe40007810000 */
[----:B------:R-:W-:Y:S02]  /*a910*/  FMNMX.FTZ R6, R137, R2, !PT ;  /* 0x0000000289067209 */ /* 0x000fe40007810000 */
[----:B------:R-:W-:Y:S02]  /*a920*/  FSEL R243, R16, -INF , !P6 ;  /* 0xff80000010f37808 */ /* 0x000fe40007000000 */
[----:B------:R-:W-:Y:S02]  /*a930*/  FMNMX.FTZ R10, R231, R8, !PT ;  /* 0x00000008e70a7209 */ /* 0x000fe40007810000 */
[C---:B------:R-:W-:Y:S02]  /*a940*/  ISETP.GE.AND P6, PT, R4.reuse, R202, PT ;  /* 0x000000ca0400720c */ /* 0x040fe40003fc6270 */
[----:B------:R-:W-:Y:S02]  /*a950*/  FMNMX.FTZ R6, R5, R6, !PT ;  /* 0x0000000605067209 */ /* 0x000fe40007810000 */
[-C--:B------:R-:W-:Y:S02]  /*a960*/  ISETP.GE.OR P6, PT, R4, R197.reuse, !P6 ;  /* 0x000000c50400720c */ /* 0x080fe400077c6670 */
[----:B------:R-:W-:Y:S02]  /*a970*/  IADD3 R4, R3, 0x29, RZ ;  /* 0x0000002903047810 */ /* 0x000fe40007ffe0ff */
[----:B------:R-:W-:Y:S02]  /*a980*/  FMNMX.FTZ R8, R7, R6, !PT ;  /* 0x0000000607087209 */ /* 0x000fe40007810000 */
[----:B------:R-:W-:Y:S02]  /*a990*/  FMNMX.FTZ R6, R243, R10, !PT ;  /* 0x0000000af3067209 */ /* 0x000fe40007810000 */
[----:B------:R-:W-:Y:S02]  /*a9a0*/  FSEL R163, R20, -INF , !P4 ;  /* 0xff80000014a37808 */ /* 0x000fe40006000000 */
[----:B------:R-:W-:Y:S02]  /*a9b0*/  FSEL R241, R19, -INF , !P1 ;  /* 0xff80000013f17808 */ /* 0x000fe40004800000 */
[C---:B------:R-:W-:Y:S02]  /*a9c0*/  ISETP.GE.AND P4, PT, R4.reuse, R202, PT ;  /* 0x000000ca0400720c */ /* 0x040fe40003f86270 */
[----:B------:R-:W-:Y:S02]  /*a9d0*/  FMNMX.FTZ R6, R227, R6, !PT ;  /* 0x00000006e3067209 */ /* 0x000fe40007810000 */
[C---:B------:R-:W-:Y:S02]  /*a9e0*/  ISETP.GE.AND P1, PT, R4.reuse, R204, PT ;  /* 0x000000cc0400720c */ /* 0x040fe40003f26270 */
[C---:B------:R-:W-:Y:S02]  /*a9f0*/  ISETP.GE.OR P4, PT, R4.reuse, R197, !P4 ;  /* 0x000000c50400720c */ /* 0x040fe40006786670 */
[----:B------:R-:W-:Y:S02]  /*aa00*/  FMNMX.FTZ R8, R11, R8, !PT ;  /* 0x000000080b087209 */ /* 0x000fe40007810000 */
[----:B------:R-:W-:Y:S02]  /*aa10*/  FMNMX.FTZ R6, R163, R6, !PT ;  /* 0x00000006a3067209 */ /* 0x000fe40007810000 */
[-C--:B------:R-:W-:Y:S02]  /*aa20*/  ISETP.GE.OR P1, PT, R4, R203.reuse, !P1 ;  /* 0x000000cb0400720c */ /* 0x080fe40004f26670 */
[----:B------:R-:W-:Y:S02]  /*aa30*/  IADD3 R4, R3, 0x31, RZ ;  /* 0x0000003103047810 */ /* 0x000fe40007ffe0ff */
[----:B------:R-:W-:Y:S02]  /*aa40*/  FSEL R157, R23, -INF , !P6 ;  /* 0xff800000179d7808 */ /* 0x000fe40007000000 */
[----:B------:R-:W-:Y:S01]  /*aa50*/  FMNMX.FTZ R8, R143, R8, !PT ;  /* 0x000000088f087209 */ /* 0x000fe20007810000 */
[----:B------:R-:W-:Y:S01]  /*aa60*/  LDSM.16.MT88.4 R20, [R186+0xc000] ;  /* 0x00c00000ba14783b */ /* 0x000fe20000004200 */
[----:B------:R-:W-:Y:S02]  /*aa70*/  FMNMX.FTZ R6, R161, R6, !PT ;  /* 0x00000006a1067209 */ /* 0x000fe40007810000 */
[----:B------:R-:W-:Y:S02]  /*aa80*/  FSEL R237, R24, -INF , !P2 ;  /* 0xff80000018ed7808 */ /* 0x000fe40005000000 */
[C---:B------:R-:W-:Y:S02]  /*aa90*/  ISETP.GE.AND P6, PT, R4.reuse, R204, PT ;  /* 0x000000cc0400720c */ /* 0x040fe40003fc6270 */
[C---:B------:R-:W-:Y:S02]  /*aaa0*/  ISETP.GE.AND P2, PT, R4.reuse, R202, PT ;  /* 0x000000ca0400720c */ /* 0x040fe40003f46270 */
[----:B------:R-:W-:Y:S02]  /*aab0*/  FMNMX.FTZ R8, R141, R8, !PT ;  /* 0x000000088d087209 */ /* 0x000fe40007810000 */
[C---:B------:R-:W-:Y:S02]  /*aac0*/  ISETP.GE.OR P6, PT, R4.reuse, R203, !P6 ;  /* 0x000000cb0400720c */ /* 0x040fe400077c6670 */
[----:B------:R-:W-:Y:S02]  /*aad0*/  ISETP.GE.OR P2, PT, R4, R197, !P2 ;  /* 0x000000c50400720c */ /* 0x000fe40005746670 */
[----:B------:R-:W-:Y:S02]  /*aae0*/  FSEL R235, R25, -INF , !P1 ;  /* 0xff80000019eb7808 */ /* 0x000fe40004800000 */
[----:B------:R-:W-:Y:S02]  /*aaf0*/  FMNMX.FTZ R6, R237, R6, !PT ;  /* 0x00000006ed067209 */ /* 0x000fe40007810000 */
[C---:B------:R-:W-:Y:S02]  /*ab00*/  IADD3 R4, R3.reuse, 0x38, RZ ;  /* 0x0000003803047810 */ /* 0x040fe40007ffe0ff */
[----:B------:R-:W-:Y:S02]  /*ab10*/  FSEL R155, R28, -INF , !P0 ;  /* 0xff8000001c9b7808 */ /* 0x000fe40004000000 */
[----:B------:R-:W-:Y:S02]  /*ab20*/  IADD3 R3, R3, 0x39, RZ ;  /* 0x0000003903037810 */ /* 0x000fe40007ffe0ff */
[----:B------:R-:W-:Y:S02]  /*ab30*/  FMNMX.FTZ R6, R235, R6, !PT ;  /* 0x00000006eb067209 */ /* 0x000fe40007810000 */
[C---:B------:R-:W-:Y:S02]  /*ab40*/  ISETP.GE.AND P1, PT, R4.reuse, R204, PT ;  /* 0x000000cc0400720c */ /* 0x040fe40003f26270 */
[----:B------:R-:W-:Y:S02]  /*ab50*/  FMNMX.FTZ R8, R229, R8, !PT ;  /* 0x00000008e5087209 */ /* 0x000fe40007810000 */
[----:B------:R-:W-:Y:S02]  /*ab60*/  FSEL R151, R29, -INF , !P6 ;  /* 0xff8000001d977808 */ /* 0x000fe40007000000 */
[----:B------:R-:W-:Y:S02]  /*ab70*/  FMNMX.FTZ R6, R155, R6, !PT ;  /* 0x000000069b067209 */ /* 0x000fe40007810000 */
[----:B------:R-:W-:Y:S02]  /*ab80*/  ISETP.GE.AND P6, PT, R3, R204, PT ;  /* 0x000000cc0300720c */ /* 0x000fe40003fc6270 */
[----:B------:R-:W-:Y:S02]  /*ab90*/  FMNMX.FTZ R8, R241, R8, !PT ;  /* 0x00000008f1087209 */ /* 0x000fe40007810000 */
[C---:B------:R-:W-:Y:S02]  /*aba0*/  ISETP.GE.OR P1, PT, R4.reuse, R203, !P1 ;  /* 0x000000cb0400720c */ /* 0x040fe40004f26670 */
[----:B------:R-:W-:Y:S02]  /*abb0*/  ISETP.GE.AND P0, PT, R4, R202, PT ;  /* 0x000000ca0400720c */ /* 0x000fe40003f06270 */
[----:B------:R-:W-:Y:S02]  /*abc0*/  FSEL R147, R32, -INF , !P1 ;  /* 0xff80000020937808 */ /* 0x000fe40004800000 */
[----:B------:R-:W-:Y:S02]  /*abd0*/  FMNMX.FTZ R6, R151, R6, !PT ;  /* 0x0000000697067209 */ /* 0x000fe40007810000 */
[----:B------:R-:W-:Y:S02]  /*abe0*/  ISETP.GE.OR P0, PT, R4, R197, !P0 ;  /* 0x000000c50400720c */ /* 0x000fe40004706670 */
[----:B------:R-:W-:Y:S02]  /*abf0*/  FMNMX.FTZ R4, R159, R8, !PT ;  /* 0x000000089f047209 */ /* 0x000fe40007810000 */
[----:B------:R-:W-:Y:S02]  /*ac00*/  ISETP.GE.OR P6, PT, R3, R203, !P6 ;  /* 0x000000cb0300720c */ /* 0x000fe400077c6670 */
[----:B------:R-:W-:Y:S02]  /*ac10*/  FMNMX.FTZ R4, R157, R4, !PT ;  /* 0x000000049d047209 */ /* 0x000fe40007810000 */
[----:B------:R-:W-:Y:S02]  /*ac20*/  FSEL R145, R33, -INF , !P6 ;  /* 0xff80000021917808 */ /* 0x000fe40007000000 */
[----:B------:R-:W-:Y:S02]  /*ac30*/  FMNMX.FTZ R6, R147, R6, !PT ;  /* 0x0000000693067209 */ /* 0x000fe40007810000 */
[----:B------:R-:W-:Y:S02]  /*ac40*/  FSEL R167, R26, -INF , !P5 ;  /* 0xff8000001aa77808 */ /* 0x000fe40006800000 */
[----:B------:R-:W-:Y:S02]  /*ac50*/  FSEL R165, R27, -INF , !P4 ;  /* 0xff8000001ba57808 */ /* 0x000fe40006000000 */
[----:B------:R-:W-:Y:S02]  /*ac60*/  FMNMX.FTZ R10, R145, R6, !PT ;  /* 0x00000006910a7209 */ /* 0x000fe40007810000 */
[----:B------:R-:W-:Y:S02]  /*ac70*/  FMNMX.FTZ R4, R167, R4, !PT ;  /* 0x00000004a7047209 */ /* 0x000fe40007810000 */
[----:B------:R-:W-:Y:S01]  /*ac80*/  FSEL R153, R30, -INF , !P3 ;  /* 0xff8000001e997808 */ /* 0x000fe20005800000 */
[----:B------:R-:W-:Y:S01]  /*ac90*/  SHFL.BFLY PT, R15, R10, 0x2, 0x1f ;  /* 0x0c401f000a0f7f89 */ /* 0x000fe200000e0000 */
[----:B------:R-:W-:Y:S02]  /*aca0*/  FMNMX.FTZ R4, R165, R4, !PT ;  /* 0x00000004a5047209 */ /* 0x000fe40007810000 */
[----:B------:R-:W-:Y:S02]  /*acb0*/  FSEL R149, R31, -INF , !P2 ;  /* 0xff8000001f957808 */ /* 0x000fe40005000000 */
[----:B------:R-:W-:Y:S02]  /*acc0*/  FMNMX.FTZ R4, R153, R4, !PT ;  /* 0x0000000499047209 */ /* 0x000fe40007810000 */
[C---:B------:R-:W-:Y:S01]  /*acd0*/  ISETP.GE.AND P1, PT, R3.reuse, R202, PT ;  /* 0x000000ca0300720c */ /* 0x040fe20003f26270 */
[----:B------:R-:W-:Y:S01]  /*ace0*/  LDSM.16.MT88.4 R28, [R185+0xc000] ;  /* 0x00c00000b91c783b */ /* 0x000fe20000004200 */
        /* <DEDUP_REMOVED lines=71> */
[----:B------:R-:W-:Y:S01]  /*b160*/  SHF.R.U32.HI R6, RZ, 0x10, R10 ;  /* 0x00000010ff067819 */ /* 0x000fe2000001160a */
[--C-:B------:R-:W-:Y:S01]  /*b170*/  FFMA.FTZ R229, R229, c[0x0][0x23c], -R146.reuse ;  /* 0x00008f00e5e57a23 */ /* 0x100fe20000010892 */
[----:B------:R-:W-:Y:S01]  /*b180*/  LOP3.LUT R11, R7, 0xffff, RZ, 0xc0, !PT ;  /* 0x0000ffff070b7812 */ /* 0x000fe200078ec0ff */
[----:B------:R-:W5:Y:S01]  /*b190*/  MUFU.EX2 R169, R169 ;  /* 0x000000a900a97308 */ /* 0x000f620000000800 */
[----:B------:R-:W-:Y:S01]  /*b1a0*/  SHF.R.U32.HI R4, RZ, 0x10, R7 ;  /* 0x00000010ff047819 */ /* 0x000fe20000011607 */
[--C-:B------:R-:W-:Y:S01]  /*b1b0*/  FFMA.FTZ R226, R241, c[0x0][0x23c], -R146.reuse ;  /* 0x00008f00f1e27a23 */ /* 0x100fe20000010892 */
[----:B------:R-:W-:Y:S01]  /*b1c0*/  LOP3.LUT R138, R10, 0xff, RZ, 0xc0, !PT ;  /* 0x000000ff0a8a7812 */ /* 0x000fe200078ec0ff */
        /* <DEDUP_REMOVED lines=339> */
[----:B------:R-:W-:Y:S02]  /*c700*/  LOP3.LUT R162, R159, UR25, R162, 0x96, !PT ;  /* 0x000000199fa27c12 */ /* 0x000fe4000f8e96a2 */
        /* <DEDUP_REMOVED lines=106> */
.L_x_947:
        /* <DEDUP_REMOVED lines=29> */
[CC--:B------:R-:W-:Y:S01]  /*cf80*/  LEA.HI R8, R0.reuse, R5.reuse, RZ, 0x2 ;  /* 0x0000000500087211 */ /* 0x0c0fe200078f10ff */
[----:B------:R-:W-:Y:S01]  /*cf90*/  @!UP4 UIMAD UR16, UR6, UR5, UR16 ;  /* 0x000000050610c2a4 */ /* 0x000fe2000f8e0210 */
[----:B------:R-:W-:Y:S01]  /*cfa0*/  LEA.HI R0, R0, R5, RZ, 0x5 ;  /* 0x0000000500007211 */ /* 0x000fe200078f28ff */
[----:B------:R-:W-:Y:S01]  /*cfb0*/  @UP3 UIMAD UR19, UR19, UR8, URZ ;  /* 0x00000008131332a4 */ /* 0x000fe2000f8e023f */
[----:B------:R-:W-:Y:S01]  /*cfc0*/  SHF.R.S32.HI R6, RZ, 0x1f, R8 ;  /* 0x0000001fff067819 */ /* 0x000fe20000011408 */
[----:B------:R-:W-:-:S02]  /*cfd0*/  ULDC UR5, c[0x0][0x234] ;  /* 0x00008d0000057ab9 */ /* 0x000fc40000000800 */
[----:B------:R-:W-:Y:S02]  /*cfe0*/  UISETP.NE.OR UP0, UPT, UR12, -0x1, !UP2 ;  /* 0xffffffff0c00788c */ /* 0x000fe4000d705670 */
[----:B------:R-:W-:Y:S02]  /*cff0*/  @!UP3 USEL UR19, UR8, UR5, !UP1 ;  /* 0x000000050813b287 */ /* 0x000fe4000c800000 */
[----:B------:R-:W-:Y:S02]  /*d000*/  @!UP4 UIMAD.WIDE.U32 UR22, UR6, UR4, URZ ;  /* 0x000000040616c2a5 */ /* 0x000fe4000f8e003f */
[----:B------:R-:W-:Y:S02]  /*d010*/  @UP3 UMOV UR17, 0x1 ;  /* 0x0000000100113882 */ /* 0x000fe40000000000 */
        /* <DEDUP_REMOVED lines=15> */
[----:B------:R-:W-:Y:S01]  /*d110*/  IADD3 R8, -R8, R5, RZ ;  /* 0x0000000508087210 */ /* 0x000fe20007ffe1ff */
[----:B------:R-:W-:Y:S01]  /*d120*/  USEL UR5, UR5, URZ, !UP2 ;  /* 0x0000003f05057287 */ /* 0x000fe2000d000000 */
[----:B------:R-:W-:Y:S01]  /*d130*/  IADD3 R6, R7, -R6, RZ ;  /* 0x8000000607067210 */ /* 0x000fe20007ffe0ff */
[----:B------:R-:W-:Y:S01]  /*d140*/  USHF.L.U32 UR4, UR4, 0x6, URZ ;  /* 0x0000000604047899 */ /* 0x000fe2000800063f */
[----:B------:R-:W-:Y:S01]  /*d150*/  SHF.R.S32.HI R7, RZ, 0x5, R0 ;  /* 0x00000005ff077819 */ /* 0x000fe20000011400 */
[----:B------:R-:W1:Y:S01]  /*d160*/  @P3 MUFU.RCP R10, R2 ;  /* 0x00000002000a3308 */ /* 0x000e620000001000 */
[----:B------:R-:W-:Y:S01]  /*d170*/  R2P PR, R6, 0x6 ;  /* 0x0000000606007804 */ /* 0x000fe20000000000 */
[----:B--2---:R-:W-:Y:S01]  /*d180*/  UIMAD UR19, UR11, UR19, UR5 ;  /* 0x000000130b1372a4 */ /* 0x004fe2000f8e0205 */
[----:B------:R-:W-:Y:S01]  /*d190*/  LEA R8, R7, R8, 0x9 ;  /* 0x0000000807087211 */ /* 0x000fe200078e48ff */
[----:B------:R-:W-:Y:S01]  /*d1a0*/  @!UP2 UMOV UR24, URZ ;  /* 0x0000003f0018ac82 */ /* 0x000fe20008000000 */
[----:B------:R-:W-:Y:S01]  /*d1b0*/  LOP3.LUT R0, R0, 0xffffffe0, RZ, 0xc0, !PT ;  /* 0xffffffe000007812 */ /* 0x000fe200078ec0ff */
[----:B------:R-:W-:-:S02]  /*d1c0*/  @UP2 UMOV UR24, UR12 ;  /* 0x0000000c00182c82 */ /* 0x000fc40008000000 */
[----:B------:R-:W2:Y:S01]  /*d1d0*/  @P4 MUFU.RCP R9, R4 ;  /* 0x0000000400094308 */ /* 0x000ea20000001000 */
[----:B------:R-:W-:Y:S01]  /*d1e0*/  IADD3 R0, -R0, R5, RZ ;  /* 0x0000000500007210 */ /* 0x000fe20007ffe1ff */
[----:B------:R-:W-:Y:S01]  /*d1f0*/  @!UP2 UMOV UR25, URZ ;  /* 0x0000003f0019ac82 */ /* 0x000fe20008000000 */
[----:B------:R-:W-:Y:S01]  /*d200*/  MOV R5, 0x7f800000 ;  /* 0x7f80000000057802 */ /* 0x000fe20000000f00 */
[----:B------:R-:W-:Y:S02]  /*d210*/  USHF.R.S32.HI UR5, URZ, 0x1f, UR4 ;  /* 0x0000001f3f057899 */ /* 0x000fe40008011404 */
[----:B------:R-:W-:Y:S01]  /*d220*/  @UP2 USHF.R.S32.HI UR25, URZ, 0x1f, UR12 ;  /* 0x0000001f3f192899 */ /* 0x000fe2000801140c */
[----:B-1----:R-:W-:Y:S01]  /*d230*/  FMUL.FTZ R10, R10, c[0x0][0x2dc] ;  /* 0x0000b7000a0a7a20 */ /* 0x002fe20000410000 */
[----:B------:R-:W-:Y:S01]  /*d240*/  @P4 MUFU.LG2 R4, R4 ;  /* 0x0000000400044308 */ /* 0x000fe20000000c00 */
[----:B------:R-:W-:Y:S02]  /*d250*/  USHF.R.S32.HI UR6, URZ, 0x1f, UR19 ;  /* 0x0000001f3f067899 */ /* 0x000fe40008011413 */
[C---:B------:R-:W-:Y:S01]  /*d260*/  FMUL.FTZ R130, R10.reuse, R130 ;  /* 0x000000820a827220 */ /* 0x040fe20000410000 */
[----:B------:R-:W-:Y:S01]  /*d270*/  UIADD3 UR4, UP1, UP0, UR4, UR24, UR19 ;  /* 0x0000001804047290 */ /* 0x000fe2000f83e013 */
[C---:B------:R-:W-:Y:S01]  /*d280*/  FMUL.FTZ R131, R10.reuse, R131 ;  /* 0x000000830a837220 */ /* 0x040fe20000410000 */
[----:B------:R-:W-:Y:S01]  /*d290*/  @!UP4 UIADD3 UR7, UR23, UR16, URZ ;  /* 0x000000101707c290 */ /* 0x000fe2000fffe03f */
[C---:B------:R-:W-:Y:S01]  /*d2a0*/  FMUL.FTZ R126, R10.reuse, R126 ;  /* 0x0000007e0a7e7220 */ /* 0x040fe20000410000 */
[----:B------:R-:W1:Y:S01]  /*d2b0*/  @P3 MUFU.LG2 R2, R2 ;  /* 0x0000000200023308 */ /* 0x000e620000000c00 */
        /* <DEDUP_REMOVED lines=114> */
[C---:B------:R-:W-:Y:S01]  /*d9e0*/  FMUL.FTZ R44, R9.reuse, R44 ;  /* 0x0000002c092c7220 */ /* 0x040fe20000410000 */
[----:B------:R-:W-:Y:S01]  /*d9f0*/  IADD3 R21, R8, R13, RZ ;  /* 0x0000000d08157210 */ /* 0x000fe20007ffe0ff */
[C---:B------:R-:W-:Y:S01]  /*da00*/  FMUL.FTZ R45, R9.reuse, R45 ;  /* 0x0000002d092d7220 */ /* 0x040fe20000410000 */
[----:B------:R1:W-:Y:S01]  /*da10*/  STS [R11+0x400], R130 ;  /* 0x000400820b007388 */ /* 0x0003e20000000800 */
[----:B------:R-:W-:Y:S01]  /*da20*/  FMUL.FTZ R48, R9, R48 ;  /* 0x0000003009307220 */ /* 0x000fe20000410000 */
[----:B------:R-:W-:Y:S01]  /*da30*/  F2FP.BF16.PACK_AB R104, R105, R104 ;  /* 0x000000686968723e */ /* 0x000fe200000010ff */
[----:B------:R-:W-:Y:S01]  /*da40*/  FMUL.FTZ R49, R9, R49 ;  /* 0x0000003109317220 */ /* 0x000fe20000410000 */
[----:B------:R1:W-:Y:S01]  /*da50*/  STS [R13], R124 ;  /* 0x0000007c0d007388 */ /* 0x0003e20000000800 */
[----:B------:R-:W-:Y:S01]  /*da60*/  IADD3 R23, R15, R8, RZ ;  /* 0x000000080f177210 */ /* 0x000fe20007ffe0ff */
[----:B------:R-:W-:Y:S01]  /*da70*/  FMUL.FTZ R52, R9, R52 ;  /* 0x0000003409347220 */ /* 0x000fe20000410000 */
[----:B------:R-:W-:Y:S01]  /*da80*/  F2FP.BF16.PACK_AB R100, R101, R100 ;  /* 0x000000646564723e */ /* 0x000fe200000010ff */
[----:B------:R1:W-:Y:S01]  /*da90*/  STS [R13+0x400], R126 ;  /* 0x0004007e0d007388 */ /* 0x0003e20000000800 */
[----:B------:R-:W-:Y:S01]  /*daa0*/  FMUL.FTZ R53, R9, R53 ;  /* 0x0000003509357220 */ /* 0x000fe20000410000 */
[----:B------:R-:W-:Y:S01]  /*dab0*/  IADD3 R25, R17, R8, RZ ;  /* 0x0000000811197210 */ /* 0x000fe20007ffe0ff */
[C---:B------:R-:W-:Y:S01]  /*dac0*/  FMUL.FTZ R56, R9.reuse, R56 ;  /* 0x0000003809387220 */ /* 0x040fe20000410000 */
[----:B------:R1:W-:Y:S01]  /*dad0*/  STS [R15], R120 ;  /* 0x000000780f007388 */ /* 0x0003e20000000800 */
[----:B------:R-:W-:Y:S01]  /*dae0*/  FMUL.FTZ R57, R9, R57 ;  /* 0x0000003909397220 */ /* 0x000fe20000410000 */
[----:B------:R-:W-:Y:S01]  /*daf0*/  F2FP.BF16.PACK_AB R36, R37, R36 ;  /* 0x000000242524723e */ /* 0x000fe200000010ff */
[C---:B------:R-:W-:Y:S01]  /*db00*/  FMUL.FTZ R60, R9.reuse, R60 ;  /* 0x0000003c093c7220 */ /* 0x040fe20000410000 */
[----:B------:R1:W-:Y:S01]  /*db10*/  STS [R15+0x400], R122 ;  /* 0x0004007a0f007388 */ /* 0x0003e20000000800 */
        /* <DEDUP_REMOVED lines=38> */
[----:B------:R-:W-:Y:S01]  /*dd80*/  @P4 FMUL.FTZ R57, R4, 0.69314718246459960938 ;  /* 0x3f31721804394820 */ /* 0x000fe20000410000 */
[----:B------:R1:W-:Y:S01]  /*dd90*/  STS [R25+0x400], R102 ;  /* 0x0004006619007388 */ /* 0x0003e20000000800 */
[----:B------:R-:W-:Y:S01]  /*dda0*/  F2FP.BF16.PACK_AB R80, R81, R80 ;  /* 0x000000505150723e */ /* 0x000fe200000010ff */
[----:B------:R-:W-:Y:S01]  /*ddb0*/  @P3 FFMA.FTZ R5, R3, c[0x0][0x238], R2 ;  /* 0x00008e0003053a23 */ /* 0x000fe20000010002 */
[----:B------:R-:W-:Y:S01]  /*ddc0*/  F2FP.BF16.PACK_AB R84, R85, R84 ;  /* 0x000000545554723e */ /* 0x000fe200000010ff */
[----:B------:R1:W-:Y:S01]  /*ddd0*/  STS [R11+0x2000], R36 ;  /* 0x002000240b007388 */ /* 0x0003e20000000800 */
[----:B------:R-:W-:-:S02]  /*dde0*/  F2FP.BF16.PACK_AB R88, R89, R88 ;  /* 0x000000585958723e */ /* 0x000fc400000010ff */
[----:B------:R-:W-:Y:S01]  /*ddf0*/  F2FP.BF16.PACK_AB R92, R93, R92 ;  /* 0x0000005c5d5c723e */ /* 0x000fe200000010ff */
[----:B------:R1:W-:Y:S01]  /*de00*/  STS [R11+0x2400], R38 ;  /* 0x002400260b007388 */ /* 0x0003e20000000800 */
[----:B------:R-:W-:Y:S02]  /*de10*/  F2FP.BF16.PACK_AB R94, R95, R94 ;  /* 0x0000005e5f5e723e */ /* 0x000fe400000010ff */
[----:B------:R-:W-:Y:S01]  /*de20*/  F2FP.BF16.PACK_AB R9, R9, R96 ;  /* 0x000000600909723e */ /* 0x000fe200000010ff */
[----:B------:R1:W-:Y:S01]  /*de30*/  STS [R13+0x2000], R40 ;  /* 0x002000280d007388 */ /* 0x0003e20000000800 */
[----:B------:R-:W-:Y:S02]  /*de40*/  F2FP.BF16.PACK_AB R98, R99, R98 ;  /* 0x000000626362723e */ /* 0x000fe400000010ff */
[----:B------:R-:W-:Y:S01]  /*de50*/  SHF.R.S32.HI R6, RZ, 0x1f, R7 ;  /* 0x0000001fff067819 */ /* 0x000fe20000011407 */
[----:B------:R1:W-:Y:S01]  /*de60*/  STS [R13+0x2400], R42 ;  /* 0x0024002a0d007388 */ /* 0x0003e20000000800 */
[----:B------:R-:W-:-:S02]  /*de70*/  LOP3.LUT P0, RZ, R0, 0x3, RZ, 0xc0, !PT ;  /* 0x0000000300ff7812 */ /* 0x000fc4000780c0ff */
[----:B------:R-:W-:Y:S01]  /*de80*/  LEA.HI R6, R6, R7, RZ, 0x2 ;  /* 0x0000000706067211 */ /* 0x000fe200078f10ff */
[----:B------:R1:W-:Y:S01]  /*de90*/  STS [R15+0x2000], R44 ;  /* 0x0020002c0f007388 */ /* 0x0003e20000000800 */
[----:B------:R-:W-:Y:S01]  /*dea0*/  MOV R0, 0x7f800000 ;  /* 0x7f80000000007802 */ /* 0x000fe20000000f00 */
[----:B------:R-:W-:Y:S01]  /*deb0*/  @P4 FFMA.FTZ R0, R132, c[0x0][0x238], R57 ;  /* 0x00008e0084004a23 */ /* 0x000fe20000010039 */
[----:B------:R-:W-:Y:S01]  /*dec0*/  LOP3.LUT R6, R6, 0xffffffc, RZ, 0xc0, !PT ;  /* 0x0ffffffc06067812 */ /* 0x000fe200078ec0ff */
[----:B------:R1:W-:Y:S03]  /*ded0*/  STS [R15+0x2400], R46 ;  /* 0x0024002e0f007388 */ /* 0x0003e60000000800 */
[----:B------:R-:W-:Y:S01]  /*dee0*/  IADD3 R7, R7, -R6, RZ ;  /* 0x8000000607077210 */ /* 0x000fe20007ffe0ff */
[----:B------:R1:W-:Y:S03]  /*def0*/  STS [R17+0x2000], R48 ;  /* 0x0020003011007388 */ /* 0x0003e60000000800 */
[----:B------:R-:W-:Y:S01]  /*df00*/  LEA R7, R7, R208, 0x4 ;  /* 0x000000d007077211 */ /* 0x000fe200078e20ff */
        /* <DEDUP_REMOVED lines=55> */
.L_x_952:
[----:B--23--:R-:W-:Y:S05]  /*e280*/  BSYNC B0 ;  /* 0x0000000000007941 */ /* 0x00cfea0003800000 */
.L_x_951:
[----:B------:R-:W2:Y:S01]  /*e290*/  S2R R3, SR_TID.X ;  /* 0x0000000000037919 */ /* 0x000ea20000002100 */
[----:B------:R-:W-:Y:S01]  /*e2a0*/  IADD3 R4, P0, R212, UR18, RZ ;  /* 0x00000012d4047c10 */ /* 0x000fe2000ff1e0ff */
[----:B------:R-:W-:Y:S01]  /*e2b0*/  USHF.R.S32.HI UR6, URZ, 0x1f, UR11 ;  /* 0x0000001f3f067899 */ /* 0x000fe2000801140b */
[----:B------:R-:W-:Y:S01]  /*e2c0*/  BSSY B0, `(.L_x_953) ;  /* 0x0000017000007945 */ /* 0x000fe20003800000 */
[----:B-1----:R-:W1:Y:S01]  /*e2d0*/  S2R R0, SR_CTAID.Z ;  /* 0x0000000000007919 */ /* 0x002e620000002700 */
[----:B------:R-:W-:Y:S01]  /*e2e0*/  IADD3.X R5, R213, UR7, RZ, P0, !PT ;  /* 0x00000007d5057c10 */ /* 0x000fe200087fe4ff */
[----:B------:R-:W-:-:S02]  /*e2f0*/  ULDC.64 UR4, c[0x0][0x1f0] ;  /* 0x00007c0000047ab9 */ /* 0x000fc40000000a00 */
[----:B------:R-:W-:-:S04]  /*e300*/  UIMAD UR4, UR6, UR4, URZ ;  /* 0x00000004060472a4 */ /* 0x000fc8000f8e023f */
[----:B------:R-:W-:Y:S01]  /*e310*/  UIMAD UR4, UR11, UR5, UR4 ;  /* 0x000000050b0472a4 */ /* 0x000fe2000f8e0204 */
[----:B--2---:R-:W-:-:S04]  /*e320*/  SHF.R.S32.HI R2, RZ, 0x1f, R3 ;  /* 0x0000001fff027819 */ /* 0x004fc80000011403 */
[----:B------:R-:W-:Y:S01]  /*e330*/  LEA.HI R2, R2, R3, RZ, 0x3 ;  /* 0x0000000302027211 */ /* 0x000fe200078f18ff */
[----:B-1----:R-:W-:-:S03]  /*e340*/  IMAD.WIDE.U32 R4, R0, c[0x0][0x1f0], R4 ;  /* 0x00007c0000047a25 */ /* 0x002fc600078e0004 */
        /* <DEDUP_REMOVED lines=14> */
.L_x_954:
[----:B------:R-:W-:Y:S05]  /*e430*/  BSYNC B0 ;  /* 0x0000000000007941 */ /* 0x000fea0003800000 */
.L_x_953:
        /* <DEDUP_REMOVED lines=17> */
.L_x_956:
[----:B------:R-:W-:Y:S05]  /*e550*/  BSYNC B0 ;  /* 0x0000000000007941 */ /* 0x000fea0003800000 */
.L_x_955:
        /* <DEDUP_REMOVED lines=17> */
.L_x_958:
[----:B------:R-:W-:Y:S05]  /*e670*/  BSYNC B0 ;  /* 0x0000000000007941 */ /* 0x000fea0003800000 */
.L_x_957:
        /* <DEDUP_REMOVED lines=15> */
.L_x_959:
        /* <DEDUP_REMOVED lines=9> */
.L_x_1295:


//--------------------- .text._ZN5flash16flash_fwd_kernelI23Flash_fwd_kernel_traitsILi192ELi64ELi64ELi4ELb0ELb0EN7cutlass10bfloat16_tE19Flash_kernel_traitsILi192ELi64ELi64ELi4ES3_EELb0ELb0ELb1ELb0ELb0ELb1ELb1ELb0EEEvNS_16Flash_fwd_paramsE --------------------------
	.section	.text._ZN5flash16flash_fwd_kernelI23Flash_fwd_kernel_traitsILi192ELi64ELi64ELi4ELb0ELb0EN7cutlass10bfloat16_tE19Flash_kernel_traitsILi192ELi64ELi64ELi4ES3_EELb0ELb0ELb1ELb0ELb0ELb1ELb1ELb0EEEvNS_16Flash_fwd_paramsE,"ax",@progbits
	.sectioninfo	@"SHI_REGISTERS=255"
	.align	128
        .global         _ZN5flash16flash_fwd_kernelI23Flash_fwd_kernel_traitsILi192ELi64ELi64ELi4ELb0ELb0EN7cutlass10bfloat16_tE19Flash_kernel_traitsILi192ELi64ELi64ELi4ES3_EELb0ELb0ELb1ELb0ELb0ELb1ELb1ELb0EEEvNS_16Flash_fwd_paramsE
        .type           _ZN5flash16flash_fwd_kernelI23Flash_fwd_kernel_traitsILi192ELi64ELi64ELi4ELb0ELb0EN7cutlass10bfloat16_tE19Flash_kernel_traitsILi192ELi64ELi64ELi4ES3_EELb0ELb0ELb1ELb0ELb0ELb1ELb1ELb0EEEvNS_16Flash_fwd_paramsE,@function
        .size           _ZN5flash16flash_fwd_kernelI23Flash_fwd_kernel_traitsILi192ELi64ELi64ELi4ELb0ELb0EN7cutlass10bfloat16_tE19Flash_kernel_traitsILi192ELi64ELi64ELi4ES3_EELb0ELb0ELb1ELb0ELb0ELb1ELb1ELb0EEEvNS_16Flash_fwd_paramsE,(.L_x_1296 - _ZN5flash16flash_fwd_kernelI23Flash_fwd_kernel_traitsILi192ELi64ELi64ELi4ELb0ELb0EN7cutlass10bfloat16_tE19Flash_kernel_traitsILi192ELi64ELi64ELi4ES3_EELb0ELb0ELb1ELb0ELb0ELb1ELb1ELb0EEEvNS_16Flash_fwd_paramsE)
        .other          _ZN5flash16flash_fwd_kernelI23Flash_fwd_kernel_traitsILi192ELi64ELi64ELi4ELb0ELb0EN7cutlass10bfloat16_tE19Flash_kernel_traitsILi192ELi64ELi64ELi4ES3_EELb0ELb0ELb1ELb0ELb0ELb1ELb1ELb0EEEvNS_16Flash_fwd_paramsE,@"STO_CUDA_ENTRY STV_DEFAULT"
_ZN5flash16flash_fwd_kernelI23Flash_fwd_kernel_traitsILi192ELi64ELi64ELi4ELb0ELb0EN7cutlass10bfloat16_tE19Flash_kernel_traitsILi192ELi64ELi64ELi4ES3_EELb0ELb0ELb1ELb0ELb0ELb1ELb1ELb0EEEvNS_16Flash_fwd_paramsE:
.text._ZN5flash16flash_fwd_kernelI23Flash_fwd_kernel_traitsILi192ELi64ELi64ELi4ELb0ELb0EN7cutlass10bfloat16_tE19Flash_kernel_traitsILi192ELi64ELi64ELi4ES3_EELb0ELb0ELb1ELb0ELb0ELb1ELb1ELb0EEEvNS_16Flash_fwd_paramsE:
        /* <DEDUP_REMOVED lines=56> */
.L_x_960:
[----:B------:R-:W-:Y:S02]  /*0380*/  ULDC UR6, c[0x0][0x218] ;  /* 0x0000860000067ab9 */ /* 0x000fe40000000800 */
.L_x_961:
        /* <DEDUP_REMOVED lines=116> */
.L_x_964:
[----:B------:R-:W-:Y:S05]  /*0ad0*/  BSYNC B0 ;  /* 0x0000000000007941 */ /* 0x000fea0003800000 */
.L_x_963:
        /* <DEDUP_REMOVED lines=17> */
.L_x_966:
[----:B------:R-:W-:Y:S05]  /*0bf0*/  BSYNC B0 ;  /* 0x0000000000007941 */ /* 0x000fea0003800000 */
.L_x_965:
        /* <DEDUP_REMOVED lines=17> */
.L_x_968:
[----:B------:R-:W-:Y:S05]  /*0d10*/  BSYNC B0 ;  /* 0x0000000000007941 */ /* 0x000fea0003800000 */
.L_x_967:
        /* <DEDUP_REMOVED lines=16> */
.L_x_970:
[----:B------:R-:W-:Y:S05]  /*0e20*/  BSYNC B0 ;  /* 0x0000000000007941 */ /* 0x000fea0003800000 */
.L_x_969:
        /* <DEDUP_REMOVED lines=35> */
.L_x_962:
        /* <DEDUP_REMOVED lines=32> */
.L_x_971:
        /* <DEDUP_REMOVED lines=44> */
.L_x_972:
[----:B------:R-:W-:Y:S01]  /*1520*/  SHF.R.S32.HI R5, RZ, 0x1f, R4 ;  /* 0x0000001fff057819 */ /* 0x000fe20000011404 */
[----:B------:R-:W1:Y:S01]  /*1530*/  S2R R18, SR_CTAID.Z ;  /* 0x0000000000127919 */ /* 0x000e620000002700 */
[----:B------:R-:W-:Y:S01]  /*1540*/  UIADD3 UR11, -UR13, UR16, URZ ;  /* 0x000000100d0b7290 */ /* 0x000fe2000fffe13f */
[----:B------:R-:W-:Y:S01]  /*1550*/  IMAD.SHL.U32 R213, R4, 0x2, RZ ;  /* 0x0000000204d57824 */ /* 0x000fe200078e00ff */
[CC--:B------:R-:W-:Y:S01]  /*1560*/  LEA.HI R16, R5.reuse, R4.reuse, RZ, 0x3 ;  /* 0x0000000405107211 */ /* 0x0c0fe200078f18ff */
[----:B------:R-:W2:Y:S01]  /*1570*/  S2R R207, SR_CTAID.X ;  /* 0x0000000000cf7919 */ /* 0x000ea20000002500 */
[----:B------:R-:W-:Y:S01]  /*1580*/  ULDC.64 UR4, c[0x0][0x1a8] ;  /* 0x00006a0000047ab9 */ /* 0x000fe20000000a00 */
[----:B------:R-:W-:Y:S01]  /*1590*/  LEA.HI R7, R5, R4, RZ, 0x6 ;  /* 0x0000000405077211 */ /* 0x000fe200078f30ff */
[----:B------:R-:W-:Y:S01]  /*15a0*/  UIMAD UR4, UR20, UR4, URZ ;  /* 0x00000004140472a4 */ /* 0x000fe2000f8e023f */
[----:B------:R-:W-:Y:S02]  /*15b0*/  LOP3.LUT R3, R16, 0xfffffff8, RZ, 0xc0, !PT ;  /* 0xfffffff810037812 */ /* 0x000fe400078ec0ff */
[----:B------:R-:W-:Y:S01]  /*15c0*/  SHF.R.S32.HI R16, RZ, 0x3, R16 ;  /* 0x00000003ff107819 */ /* 0x000fe20000011410 */
[----:B------:R-:W-:Y:S01]  /*15d0*/  UIMAD UR4, UR12, UR5, UR4 ;  /* 0x000000050c0472a4 */ /* 0x000fe2000f8e0204 */
[----:B------:R-:W-:Y:S01]  /*15e0*/  IMAD.SHL.U32 R7, R7, 0x8, RZ ;  /* 0x0000000807077824 */ /* 0x000fe200078e00ff */
[----:B------:R-:W-:Y:S01]  /*15f0*/  UMOV UR20, 0x6 ;  /* 0x0000000600147882 */ /* 0x000fe20000000000 */
[----:B------:R-:W-:Y:S01]  /*1600*/  IMAD.IADD R0, R4, 0x1, -R3 ;  /* 0x0000000104007824 */ /* 0x000fe200078e0a03 */
[C---:B------:R-:W-:Y:S01]  /*1610*/  IADD3 R6, R16.reuse, 0x10, RZ ;  /* 0x0000001010067810 */ /* 0x040fe20007ffe0ff */
[C---:B------:R-:W-:Y:S01]  /*1620*/  IMAD.SHL.U32 R3, R16.reuse, 0x40, RZ ;  /* 0x0000004010037824 */ /* 0x040fe200078e00ff */
[----:B------:R-:W-:Y:S01]  /*1630*/  IADD3 R2, R16, 0x20, RZ ;  /* 0x0000002010027810 */ /* 0x000fe20007ffe0ff */
[----:B------:R-:W-:Y:S01]  /*1640*/  IMAD.SHL.U32 R220, R0, 0x8, RZ ;  /* 0x0000000800dc7824 */ /* 0x000fe200078e00ff */
[----:B------:R-:W-:-:S02]  /*1650*/  ISETP.GE.AND P1, PT, R6, UR11, PT ;  /* 0x0000000b06007c0c */ /* 0x000fc4000bf26270 */
[----:B------:R-:W-:Y:S02]  /*1660*/  LOP3.LUT R3, R3, 0x1c0, RZ, 0xc0, !PT ;  /* 0x000001c003037812 */ /* 0x000fe400078ec0ff */
[--C-:B------:R-:W-:Y:S02]  /*1670*/  SHF.R.S32.HI R221, RZ, 0x1f, R220.reuse ;  /* 0x0000001fffdd7819 */ /* 0x100fe400000114dc */
[----:B------:R-:W-:Y:S02]  /*1680*/  IADD3 R8, P0, R220, UR6, RZ ;  /* 0x00000006dc087c10 */ /* 0x000fe4000ff1e0ff */
[----:B------:R-:W-:Y:S01]  /*1690*/  SHF.R.U32.HI R204, RZ, 0x3, R3 ;  /* 0x00000003ffcc7819 */ /* 0x000fe20000011603 */
[----:B------:R-:W-:Y:S01]  /*16a0*/  IMAD.WIDE.U32 R26, R16, c[0x0][0x1a0], R220 ;  /* 0x00006800101a7a25 */ /* 0x000fe200078e00dc */
[----:B------:R-:W-:Y:S01]  /*16b0*/  IADD3.X R9, R221, UR17, RZ, P0, !PT ;  /* 0x00000011dd097c10 */ /* 0x000fe200087fe4ff */
[----:B------:R-:W-:Y:S01]  /*16c0*/  UIADD3 UR17, UR8, -0x1, URZ ;  /* 0xffffffff08117890 */ /* 0x000fe2000fffe03f */
[----:B------:R-:W-:-:S02]  /*16d0*/  SHF.R.S32.HI R17, RZ, 0x1f, R16 ;  /* 0x0000001fff117819 */ /* 0x000fc40000011410 */
[----:B------:R-:W-:Y:S01]  /*16e0*/  LOP3.LUT R3, R3, 0x38, R220, 0xf8, !PT ;  /* 0x0000003803037812 */ /* 0x000fe200078ef8dc */
[----:B-1----:R-:W-:Y:S01]  /*16f0*/  IMAD.WIDE.U32 R18, R18, c[0x0][0x1a8], R8 ;  /* 0x00006a0012127a25 */ /* 0x002fe200078e0008 */
[----:B------:R-:W-:Y:S01]  /*1700*/  ISETP.GE.AND P4, PT, R2, UR11, PT ;  /* 0x0000000b02007c0c */ /* 0x000fe2000bf86270 */
[----:B------:R-:W-:Y:S01]  /*1710*/  UIMAD UR12, UR17, -0x40, UR14 ;  /* 0xffffffc0110c78a4 */ /* 0x000fe2000f8e020e */
[----:B------:R-:W-:Y:S01]  /*1720*/  LOP3.LUT R204, R3, R204, RZ, 0x3c, !PT ;  /* 0x000000cc03cc7212 */ /* 0x000fe200078e3cff */
[----:B------:R-:W-:Y:S01]  /*1730*/  IMAD R3, R17, c[0x0][0x198], RZ ;  /* 0x0000660011037a24 */ /* 0x000fe200078e02ff */
[C---:B------:R-:W-:Y:S01]  /*1740*/  IADD3 R203, R16.reuse, 0x30, RZ ;  /* 0x0000003010cb7810 */ /* 0x040fe20007ffe0ff */
[C---:B------:R-:W-:Y:S01]  /*1750*/  IMAD.WIDE.U32 R8, R16.reuse, c[0x0][0x198], R220 ;  /* 0x0000660010087a25 */ /* 0x040fe200078e00dc */
[----:B------:R-:W-:Y:S01]  /*1760*/  ISETP.GE.AND P2, PT, R16, UR11, PT ;  /* 0x0000000b10007c0c */ /* 0x000fe2000bf46270 */
[----:B------:R-:W-:Y:S01]  /*1770*/  USHF.R.S32.HI UR15, URZ, 0x1f, UR17 ;  /* 0x0000001f3f0f7899 */ /* 0x000fe20008011411 */
[----:B------:R-:W-:Y:S01]  /*1780*/  ISETP.GE.AND P0, PT, R203, UR11, PT ;  /* 0x0000000bcb007c0c */ /* 0x000fe2000bf06270 */
[----:B--2---:R-:W-:Y:S01]  /*1790*/  IMAD.WIDE R206, R207, 0x40, R16 ;  /* 0x00000040cfce7825 */ /* 0x004fe200078e0210 */
[----:B------:R-:W-:-:S02]  /*17a0*/  IADD3 R208, P3, R8, UR22, RZ ;  /* 0x0000001608d07c10 */ /* 0x000fc4000ff7e0ff */
[----:B------:R-:W-:Y:S01]  /*17b0*/  IADD3 R19, R19, UR4, RZ ;  /* 0x0000000413137c10 */ /* 0x000fe2000fffe0ff */
[----:B------:R-:W-:Y:S01]  /*17c0*/  IMAD R3, R16, c[0x0][0x19c], R3 ;  /* 0x0000670010037a24 */ /* 0x000fe200078e0203 */
[----:B------:R-:W-:Y:S01]  /*17d0*/  @!P1 IADD3 R14, P5, R206, 0x10, RZ ;  /* 0x00000010ce0e9810 */ /* 0x000fe20007fbe0ff */
[--C-:B------:R-:W-:Y:S01]  /*17e0*/  @!P1 IMAD.MOV.U32 R10, RZ, RZ, R18.reuse ;  /* 0x000000ffff0a9224 */ /* 0x100fe200078e0012 */
[----:B------:R-:W-:Y:S01]  /*17f0*/  LOP3.LUT R204, R204, 0xfffffe00, R7, 0xf8, !PT ;  /* 0xfffffe00cccc7812 */ /* 0x000fe200078ef807 */
[----:B------:R-:W-:Y:S01]  /*1800*/  @!P1 IMAD.MOV.U32 R11, RZ, RZ, R19 ;  /* 0x000000ffff0b9224 */ /* 0x000fe200078e0013 */
[----:B------:R-:W-:Y:S01]  /*1810*/  IADD3.X R209, R9, UR7, R3, P3, !PT ;  /* 0x0000000709d17c10 */ /* 0x000fe20009ffe403 */
[--C-:B------:R-:W-:Y:S01]  /*1820*/  @!P1 IMAD.X R3, RZ, RZ, R207.reuse, P5 ;  /* 0x000000ffff039224 */ /* 0x100fe200028e06cf */
[C---:B------:R-:W-:Y:S01]  /*1830*/  @!P4 IADD3 R12, P3, R206.reuse, 0x20, RZ ;  /* 0x00000020ce0cc810 */ /* 0x040fe20007f7e0ff */
[----:B------:R-:W-:Y:S01]  /*1840*/  @!P2 IMAD R9, R207, c[0x0][0x190], RZ ;  /* 0x00006400cf09aa24 */ /* 0x000fe200078e02ff */
[----:B------:R-:W-:Y:S01]  /*1850*/  ULDC.64 UR6, c[0x0][0x198] ;  /* 0x0000660000067ab9 */ /* 0x000fe20000000a00 */
[----:B------:R-:W-:Y:S01]  /*1860*/  @!P1 IMAD R3, R3, c[0x0][0x190], RZ ;  /* 0x0000640003039a24 */ /* 0x000fe200078e02ff */
[----:B------:R-:W-:Y:S01]  /*1870*/  USHF.L.U32 UR22, UR6, 0x6, URZ ;  /* 0x0000000606167899 */ /* 0x000fe2000800063f */
[----:B------:R-:W-:Y:S01]  /*1880*/  @!P4 IMAD.X R7, RZ, RZ, R207, P3 ;  /* 0x000000ffff07c224 */ /* 0x000fe200018e06cf */
[C---:B------:R-:W-:Y:S01]  /*1890*/  @!P0 IADD3 R28, P3, R206.reuse, 0x30, RZ ;  /* 0x00000030ce1c8810 */ /* 0x040fe20007f7e0ff */
[--C-:B------:R-:W-:Y:S01]  /*18a0*/  @!P4 IMAD.MOV.U32 R22, RZ, RZ, R18.reuse ;  /* 0x000000ffff16c224 */ /* 0x100fe200078e0012 */
[----:B------:R-:W-:Y:S01]  /*18b0*/  USHF.L.U64.HI UR20, UR6, UR20, UR7 ;  /* 0x0000001406147299 */ /* 0x000fe20008010207 */
[--C-:B------:R-:W-:Y:S01]  /*18c0*/  @!P4 IMAD.MOV.U32 R23, RZ, RZ, R19.reuse ;  /* 0x000000ffff17c224 */ /* 0x100fe200078e0013 */
[----:B------:R-:W-:Y:S01]  /*18d0*/  UIMAD.WIDE.U32 UR26, UR6, 0x20, URZ ;  /* 0x00000020061a78a5 */ /* 0x000fe2000f8e003f */
[----:B------:R-:W-:Y:S01]  /*18e0*/  @!P0 IMAD.MOV.U32 R20, RZ, RZ, R18 ;  /* 0x000000ffff148224 */ /* 0x000fe200078e0012 */
[----:B------:R-:W-:Y:S01]  /*18f0*/  UIMAD UR4, UR20, UR17, URZ ;  /* 0x00000011140472a4 */ /* 0x000fe2000f8e023f */
[----:B------:R-:W-:Y:S01]  /*1900*/  @!P0 IMAD.MOV.U32 R21, RZ, RZ, R19 ;  /* 0x000000ffff158224 */ /* 0x000fe200078e0013 */
[----:B------:R-:W-:Y:S01]  /*1910*/  LEA.HI R96, R5, R4, RZ, 0x5 ;  /* 0x0000000405607211 */ /* 0x000fe200078f28ff */
[C---:B------:R-:W-:Y:S01]  /*1920*/  @!P2 IMAD R8, R206.reuse, c[0x0][0x194], R9 ;  /* 0x00006500ce08aa24 */ /* 0x040fe200078e0209 */
[----:B------:R-:W-:Y:S01]  /*1930*/  SHF.R.S32.HI R9, RZ, 0x1f, R134 ;  /* 0x0000001fff097819 */ /* 0x000fe20000011486 */
[----:B------:R-:W-:Y:S01]  /*1940*/  @!P2 IMAD.WIDE.U32 R18, R206, c[0x0][0x190], R18 ;  /* 0x00006400ce12aa25 */ /* 0x000fe200078e0012 */
[----:B------:R-:W-:Y:S01]  /*1950*/  UIMAD UR4, UR15, UR22, UR4 ;  /* 0x000000160f0472a4 */ /* 0x000fe2000f8e0204 */
[----:B------:R-:W-:-:S02]  /*1960*/  LOP3.LUT R213, R213, 0x6, RZ, 0xc0, !PT ;  /* 0x00000006d5d57812 */ /* 0x000fc400078ec0ff */
[C---:B------:R-:W-:Y:S02]  /*1970*/  @!P1 IMAD R3, R14.reuse, c[0x0][0x194], R3 ;  /* 0x000065000e039a24 */ /* 0x040fe400078e0203 */
[----:B------:R-:W-:-:S04]  /*1980*/  @!P1 IMAD.WIDE.U32 R14, R14, c[0x0][0x190], R10 ;  /* 0x000064000e0e9a25 */ /* 0x000fc800078e000a */
[----:B------:R-:W-:Y:S02]  /*1990*/  @!P4 IMAD R7, R7, c[0x0][0x190], RZ ;  /* 0x000064000707ca24 */ /* 0x000fe400078e02ff */
[----:B------:R-:W-:Y:S01]  /*19a0*/  @!P0 IMAD.X R11, RZ, RZ, R207, P3 ;  /* 0x000000ffff0b8224 */ /* 0x000fe200018e06cf */
[----:B------:R-:W-:Y:S01]  /*19b0*/  @!P2 LEA R24, P3, R18, c[0x0][0x160], 0x1 ;  /* 0x000058001218aa11 */ /* 0x000fe200078608ff */
[----:B------:R-:W-:Y:S02]  /*19c0*/  @!P2 IMAD.IADD R8, R19, 0x1, R8 ;  /* 0x000000011308a824 */ /* 0x000fe400078e0208 */
[C---:B------:R-:W-:Y:S02]  /*19d0*/  @!P4 IMAD R7, R12.reuse, c[0x0][0x194], R7 ;  /* 0x000065000c07ca24 */ /* 0x040fe400078e0207 */
[----:B------:R-:W-:Y:S01]  /*19e0*/  @!P4 IMAD.WIDE.U32 R12, R12, c[0x0][0x190], R22 ;  /* 0x000064000c0cca25 */ /* 0x000fe200078e0016 */
[----:B------:R-:W-:Y:S02]  /*19f0*/  @!P2 LEA.HI.X R25, R18, c[0x0][0x164], R8, 0x1, P3 ;  /* 0x000059001219aa11 */ /* 0x000fe400018f0c08 */
[----:B------:R-:W-:Y:S01]  /*1a00*/  @!P1 LEA R22, P3, R14, c[0x0][0x160], 0x1 ;  /* 0x000058000e169a11 */ /* 0x000fe200078608ff */
[----:B------:R-:W-:-:S02]  /*1a10*/  @!P1 IMAD.IADD R3, R15, 0x1, R3 ;  /* 0x000000010f039824 */ /* 0x000fc400078e0203 */
[----:B------:R-:W-:Y:S02]  /*1a20*/  @!P0 IMAD R11, R11, c[0x0][0x190], RZ ;  /* 0x000064000b0b8a24 */ /* 0x000fe400078e02ff */
[----:B------:R-:W-:Y:S01]  /*1a30*/  IMAD R219, R9, c[0x0][0x1b0], RZ ;  /* 0x00006c0009db7a24 */ /* 0x000fe200078e02ff */
[----:B------:R-:W-:Y:S01]  /*1a40*/  @!P1 LEA.HI.X R23, R14, c[0x0][0x164], R3, 0x1, P3 ;  /* 0x000059000e179a11 */ /* 0x000fe200018f0c03 */
[----:B------:R-:W-:Y:S01]  /*1a50*/  @!P0 IMAD R11, R28, c[0x0][0x194], R11 ;  /* 0x000065001c0b8a24 */ /* 0x000fe200078e020b */
[----:B------:R-:W-:Y:S01]  /*1a60*/  ISETP.GE.AND P3, PT, R6, UR12, PT ;  /* 0x0000000c06007c0c */ /* 0x000fe2000bf66270 */
[----:B------:R-:W-:Y:S01]  /*1a70*/  @!P0 IMAD.WIDE.U32 R28, R28, c[0x0][0x190], R20 ;  /* 0x000064001c1c8a25 */ /* 0x000fe200078e0014 */
[----:B------:R-:W-:-:S03]  /*1a80*/  @!P4 LEA R20, P5, R12, c[0x0][0x160], 0x1 ;  /* 0x000058000c14ca11 */ /* 0x000fc600078a08ff */
[----:B------:R-:W-:Y:S01]  /*1a90*/  IMAD R219, R134, c[0x0][0x1b4], R219 ;  /* 0x00006d0086db7a24 */ /* 0x000fe200078e02db */
[----:B------:R-:W-:Y:S01]  /*1aa0*/  @!P0 LEA R14, P6, R28, c[0x0][0x160], 0x1 ;  /* 0x000058001c0e8a11 */ /* 0x000fe200078c08ff */
[----:B------:R-:W-:-:S04]  /*1ab0*/  IMAD.WIDE.U32 R208, R134, c[0x0][0x1b0], R208 ;  /* 0x00006c0086d07a25 */ /* 0x000fc800078e00d0 */
[----:B------:R-:W-:Y:S02]  /*1ac0*/  IMAD.IADD R219, R209, 0x1, R219 ;  /* 0x00000001d1db7824 */ /* 0x000fe400078e02db */
[----:B------:R-:W-:Y:S02]  /*1ad0*/  IMAD.U32 R3, RZ, RZ, UR22 ;  /* 0x00000016ff037e24 */ /* 0x000fe4000f8e00ff */
[----:B------:R-:W-:Y:S02]  /*1ae0*/  IMAD.MOV.U32 R218, RZ, RZ, R208 ;  /* 0x000000ffffda7224 */ /* 0x000fe400078e00d0 */
[----:B------:R-:W-:Y:S02]  /*1af0*/  @!P0 IMAD.IADD R11, R29, 0x1, R11 ;  /* 0x000000011d0b8824 */ /* 0x000fe400078e020b */
[----:B------:R-:W-:Y:S02]  /*1b00*/  @!P4 IMAD.IADD R7, R13, 0x1, R7 ;  /* 0x000000010d07c824 */ /* 0x000fe400078e0207 */
[----:B------:R-:W-:Y:S01]  /*1b10*/  IMAD.U32 R13, RZ, RZ, UR6 ;  /* 0x00000006ff0d7e24 */ /* 0x000fe2000f8e00ff */
[----:B------:R-:W-:Y:S01]  /*1b20*/  @!P0 LEA.HI.X R15, R28, c[0x0][0x164], R11, 0x1, P6 ;  /* 0x000059001c0f8a11 */ /* 0x000fe200030f0c0b */
[----:B------:R-:W-:Y:S01]  /*1b30*/  IMAD.WIDE.U32 R18, R3, UR17, R218 ;  /* 0x0000001103127c25 */ /* 0x000fe2000f8e00da */
[----:B------:R-:W-:-:S02]  /*1b40*/  ISETP.GE.AND P6, PT, R16, UR12, PT ;  /* 0x0000000c10007c0c */ /* 0x000fc4000bfc6270 */
[----:B------:R-:W-:Y:S01]  /*1b50*/  @!P4 LEA.HI.X R21, R12, c[0x0][0x164], R7, 0x1, P5 ;  /* 0x000059000c15ca11 */ /* 0x000fe200028f0c07 */
[----:B------:R-:W-:Y:S01]  /*1b60*/  IMAD.U32 R12, RZ, RZ, UR6 ;  /* 0x00000006ff0c7e24 */ /* 0x000fe2000f8e00ff */
[----:B------:R-:W-:Y:S01]  /*1b70*/  @!P3 LEA R8, P5, R13, R18, 0x4 ;  /* 0x000000120d08b211 */ /* 0x000fe200078a20ff */
[----:B------:R-:W-:Y:S01]  /*1b80*/  IMAD.U32 R7, RZ, RZ, UR7 ;  /* 0x00000007ff077e24 */ /* 0x000fe2000f8e00ff */
[----:B------:R-:W-:Y:S01]  /*1b90*/  IADD3 R19, R19, UR4, RZ ;  /* 0x0000000413137c10 */ /* 0x000fe2000fffe0ff */
[----:B------:R-:W-:Y:S01]  /*1ba0*/  IMAD.SHL.U32 R204, R204, 0x2, RZ ;  /* 0x00000002cccc7824 */ /* 0x000fe200078e00ff */
[----:B------:R-:W-:Y:S01]  /*1bb0*/  ULDC.64 UR4, c[0x0][0x1a0] ;  /* 0x0000680000047ab9 */ /* 0x000fe20000000a00 */
[----:B------:R-:W-:Y:S01]  /*1bc0*/  IMAD R10, R17, c[0x0][0x1a0], RZ ;  /* 0x00006800110a7a24 */ /* 0x000fe200078e02ff */
[----:B------:R-:W-:Y:S01]  /*1bd0*/  @!P3 LEA.HI.X R7, R12, R19, R7, 0x4, P5 ;  /* 0x000000130c07b211 */ /* 0x000fe200028f2407 */
[----:B------:R-:W-:Y:S01]  /*1be0*/  IMAD R215, R9, c[0x0][0x1b8], RZ ;  /* 0x00006e0009d77a24 */ /* 0x000fe200078e02ff */
[----:B------:R-:W-:Y:S01]  /*1bf0*/  @!PT LDS RZ, [RZ] ;  /* 0x00000000fffff984 */ /* 0x000fe20000000800 */
[----:B------:R-:W-:Y:S01]  /*1c00*/  @!PT LDS RZ, [RZ] ;  /* 0x00000000fffff984 */ /* 0x000fe20000000800 */
[----:B------:R-:W-:Y:S01]  /*1c10*/  @!PT LDS RZ, [RZ] ;  /* 0x00000000fffff984 */ /* 0x000fe20000000800 */
[----:B------:R1:W-:Y:S01]  /*1c20*/  @!P2 LDGSTS.E.BYPASS.LTC128B.128 [R204], [R24.64] ;  /* 0x0000000018ccafae */ /* 0x0003e2000b901d52 */
[----:B------:R-:W-:Y:S01]  /*1c30*/  IMAD R10, R16, c[0x0][0x1a4], R10 ;  /* 0x00006900100a7a24 */ /* 0x000fe200078e020a */
[----:B------:R-:W-:Y:S01]  /*1c40*/  IADD3 R26, P5, R26, UR24, RZ ;  /* 0x000000181a1a7c10 */ /* 0x000fe2000ffbe0ff */
[----:B------:R-:W-:Y:S01]  /*1c50*/  UIMAD UR15, UR15, UR4, URZ ;  /* 0x000000040f0f72a4 */ /* 0x000fe2000f8e023f */
[----:B------:R1:W-:Y:S01]  /*1c60*/  @!P2 LDGSTS.E.BYPASS.LTC128B.128 [R204+0x2000], [R24.64+0x80] ;  /* 0x0200008018ccafae */ /* 0x0003e2000b901d52 */
[----:B------:R-:W-:Y:S01]  /*1c70*/  UIMAD.WIDE.U32 UR24, UR17, UR4, URZ ;  /* 0x00000004111872a5 */ /* 0x000fe2000f8e003f */
[----:B------:R-:W-:Y:S01]  /*1c80*/  IADD3.X R27, R27, UR21, R10, P5, !PT ;  /* 0x000000151b1b7c10 */ /* 0x000fe2000affe40a */
[----:B------:R-:W-:Y:S01]  /*1c90*/  USHF.L.U32 UR21, UR7, 0x5, URZ ;  /* 0x0000000507157899 */ /* 0x000fe2000800063f */
[----:B------:R1:W-:Y:S01]  /*1ca0*/  @!P2 LDGSTS.E.BYPASS.LTC128B.128 [R204+0x4000], [R24.64+0x100] ;  /* 0x0400010018ccafae */ /* 0x0003e2000b901d52 */
[----:B------:R-:W-:Y:S01]  /*1cb0*/  ISETP.GE.AND P2, PT, R2, UR12, PT ;  /* 0x0000000c02007c0c */ /* 0x000fe2000bf46270 */
[----:B------:R-:W-:Y:S01]  /*1cc0*/  UIMAD UR15, UR17, UR5, UR15 ;  /* 0x00000005110f72a4 */ /* 0x000fe2000f8e020f */
[----:B------:R-:W-:Y:S01]  /*1cd0*/  @!P3 LEA R12, P5, R8, c[0x0][0x168], 0x1 ;  /* 0x00005a00080cba11 */ /* 0x000fe200078a08ff */
[----:B------:R2:W-:Y:S01]  /*1ce0*/  @!P1 LDGSTS.E.BYPASS.LTC128B.128 [R204+0x800], [R22.64] ;  /* 0x0080000016cc9fae */ /* 0x0005e2000b901d52 */
[----:B------:R-:W-:Y:S01]  /*1cf0*/  IMAD R215, R134, c[0x0][0x1bc], R215 ;  /* 0x00006f0086d77a24 */ /* 0x000fe200078e02d7 */
[----:B------:R-:W-:Y:S01]  /*1d00*/  UIADD3 UR15, UR25, UR15, URZ ;  /* 0x0000000f190f7290 */ /* 0x000fe2000fffe03f */
[----:B------:R-:W-:Y:S01]  /*1d10*/  @!P3 LEA.HI.X R13, R8, c[0x0][0x16c], R7, 0x1, P5 ;  /* 0x00005b00080dba11 */ /* 0x000fe200028f0c07 */
[----:B------:R2:W-:Y:S01]  /*1d20*/  @!P1 LDGSTS.E.BYPASS.LTC128B.128 [R204+0x2800], [R22.64+0x80] ;  /* 0x0280008016cc9fae */ /* 0x0005e2000b901d52 */
[----:B------:R-:W-:-:S02]  /*1d30*/  IMAD.U32 R8, RZ, RZ, UR21 ;  /* 0x00000015ff087e24 */ /* 0x000fc4000f8e00ff */
[----:B------:R-:W-:Y:S01]  /*1d40*/  IMAD.U32 R7, RZ, RZ, UR6 ;  /* 0x00000006ff077e24 */ /* 0x000fe2000f8e00ff */
[----:B------:R2:W-:Y:S01]  /*1d50*/  @!P1 LDGSTS.E.BYPASS.LTC128B.128 [R204+0x4800], [R22.64+0x100] ;  /* 0x0480010016cc9fae */ /* 0x0005e2000b901d52 */
[----:B------:R-:W-:Y:S01]  /*1d60*/  @!P6 LEA R10, P1, R18, c[0x0][0x168], 0x1 ;  /* 0x00005a00120aea11 */ /* 0x000fe200078208ff */
[----:B------:R-:W-:Y:S01]  /*1d70*/  IMAD.WIDE.U32 R134, R134, c[0x0][0x1b8], R26 ;  /* 0x00006e0086867a25 */ /* 0x000fe200078e001a */
[C---:B------:R-:W-:Y:S01]  /*1d80*/  @!P2 IADD3 R9, P5, R18.reuse, UR26, RZ ;  /* 0x0000001a1209ac10 */ /* 0x040fe2000ffbe0ff */
[----:B------:R3:W-:Y:S01]  /*1d90*/  @!P4 LDGSTS.E.BYPASS.LTC128B.128 [R204+0x1000], [R20.64] ;  /* 0x0100000014cccfae */ /* 0x0007e2000b901d52 */
[----:B------:R-:W-:Y:S01]  /*1da0*/  @!P6 LEA.HI.X R11, R18, c[0x0][0x16c], R19, 0x1, P1 ;  /* 0x00005b00120bea11 */ /* 0x000fe200008f0c13 */
[----:B------:R-:W-:Y:S01]  /*1db0*/  IMAD.IADD R215, R135, 0x1, R215 ;  /* 0x0000000187d77824 */ /* 0x000fe200078e02d7 */
[----:B------:R-:W-:Y:S01]  /*1dc0*/  ISETP.GE.AND P1, PT, R203, UR12, PT ;  /* 0x0000000ccb007c0c */ /* 0x000fe2000bf26270 */
[----:B------:R3:W-:Y:S01]  /*1dd0*/  @!P4 LDGSTS.E.BYPASS.LTC128B.128 [R204+0x3000], [R20.64+0x80] ;  /* 0x0300008014cccfae */ /* 0x0007e2000b901d52 */
[----:B------:R-:W-:-:S03]  /*1de0*/  @!P2 IADD3.X R8, R19, UR27, R8, P5, !PT ;  /* 0x0000001b1308ac10 */ /* 0x000fc6000affe408 */
[----:B------:R3:W-:Y:S04]  /*1df0*/  @!P4 LDGSTS.E.BYPASS.LTC128B.128 [R204+0x5000], [R20.64+0x100] ;  /* 0x0500010014cccfae */ /* 0x0007e8000b901d52 */
[----:B------:R4:W-:Y:S04]  /*1e00*/  @!P0 LDGSTS.E.BYPASS.LTC128B.128 [R204+0x1800], [R14.64] ;  /* 0x018000000ecc8fae */ /* 0x0009e8000b901d52 */
[----:B------:R-:W-:Y:S01]  /*1e10*/  VOTEU.ALL UP0, P1 ;  /* 0x00000000003f7886 */ /* 0x000fe20000800000 */
[----:B-1----:R-:W-:Y:S01]  /*1e20*/  @!P1 IMAD.WIDE.U32 R24, R7, 0x30, R18 ;  /* 0x0000003007189825 */ /* 0x002fe200078e0012 */
[----:B------:R4:W-:Y:S03]  /*1e30*/  @!P0 LDGSTS.E.BYPASS.LTC128B.128 [R204+0x3800], [R14.64+0x80] ;  /* 0x038000800ecc8fae */ /* 0x0009e6000b901d52 */
[----:B------:R-:W-:Y:S01]  /*1e40*/  @!UP0 UIMAD UR21, UR7, 0x30, URZ ;  /* 0x00000030071588a4 */ /* 0x000fe2000f8e023f */
[----:B------:R-:W-:Y:S01]  /*1e50*/  @!P1 LEA R18, P4, R24, c[0x0][0x168], 0x1 ;  /* 0x00005a0018129a11 */ /* 0x000fe200078808ff */
[----:B------:R4:W-:Y:S01]  /*1e60*/  @!P0 LDGSTS.E.BYPASS.LTC128B.128 [R204+0x5800], [R14.64+0x100] ;  /* 0x058001000ecc8fae */ /* 0x0009e2000b901d52 */
[----:B--2---:R-:W-:-:S03]  /*1e70*/  @!P2 LEA R22, P5, R9, c[0x0][0x168], 0x1 ;  /* 0x00005a000916aa11 */ /* 0x004fc600078a08ff */
[----:B------:R-:W-:Y:S01]  /*1e80*/  @!P1 IADD3 R7, R25, UR21, RZ ;  /* 0x0000001519079c10 */ /* 0x000fe2000fffe0ff */
[----:B------:R1:W-:Y:S01]  /*1e90*/  @!P6 LDGSTS.E.BYPASS.LTC128B.128 [R204+0x6000], [R10.64] ;  /* 0x060000000accefae */ /* 0x0003e2000b901d52 */
[----:B------:R-:W-:Y:S01]  /*1ea0*/  @!P2 LEA.HI.X R23, R9, c[0x0][0x16c], R8, 0x1, P5 ;  /* 0x00005b000917aa11 */ /* 0x000fe200028f0c08 */
[----:B------:R-:W-:Y:S01]  /*1eb0*/  IMAD.U32 R8, RZ, RZ, UR24 ;  /* 0x00000018ff087e24 */ /* 0x000fe2000f8e00ff */
[----:B------:R-:W-:Y:S01]  /*1ec0*/  ISETP.GE.AND P5, PT, R6, UR12, PT ;  /* 0x0000000c06007c0c */ /* 0x000fe2000bfa6270 */
[----:B------:R1:W-:Y:S01]  /*1ed0*/  @!P6 LDGSTS.E.BYPASS.LTC128B.128 [R204+0x8000], [R10.64+0x80] ;  /* 0x080000800accefae */ /* 0x0003e2000b901d52 */
[----:B------:R-:W-:Y:S01]  /*1ee0*/  @!P1 LEA.HI.X R19, R24, c[0x0][0x16c], R7, 0x1, P4 ;  /* 0x00005b0018139a11 */ /* 0x000fe200020f0c07 */
[----:B------:R-:W-:Y:S01]  /*1ef0*/  IMAD.U32 R7, RZ, RZ, UR15 ;  /* 0x0000000fff077e24 */ /* 0x000fe2000f8e00ff */
[----:B---3--:R-:W-:Y:S01]  /*1f00*/  LEA R20, P4, R8, R134, 0x6 ;  /* 0x0000008608147211 */ /* 0x008fe200078830ff */
[----:B------:R1:W-:Y:S01]  /*1f10*/  @!P6 LDGSTS.E.BYPASS.LTC128B.128 [R204+0xa000], [R10.64+0x100] ;  /* 0x0a0001000accefae */ /* 0x0003e2000b901d52 */
[----:B------:R-:W-:Y:S01]  /*1f20*/  IMAD.U32 R6, RZ, RZ, UR4 ;  /* 0x00000004ff067e24 */ /* 0x000fe2000f8e00ff */
[----:B------:R-:W-:Y:S01]  /*1f30*/  ISETP.GE.AND P6, PT, R16, UR12, PT ;  /* 0x0000000c10007c0c */ /* 0x000fe2000bfc6270 */
[----:B------:R-:W-:Y:S01]  /*1f40*/  IMAD.U32 R9, RZ, RZ, UR25 ;  /* 0x00000019ff097e24 */ /* 0x000fe2000f8e00ff */
[----:B------:R2:W-:Y:S01]  /*1f50*/  @!P3 LDGSTS.E.BYPASS.LTC128B.128 [R204+0x6800], [R12.64] ;  /* 0x068000000cccbfae */ /* 0x0005e2000b901d52 */
[----:B------:R-:W-:Y:S01]  /*1f60*/  LEA.HI.X R21, R8, R215, R7, 0x6, P4 ;  /* 0x000000d708157211 */ /* 0x000fe200020f3407 */
[----:B------:R-:W-:Y:S01]  /*1f70*/  IMAD.U32 R8, RZ, RZ, UR4 ;  /* 0x00000004ff087e24 */ /* 0x000fe2000f8e00ff */
[----:B------:R-:W-:Y:S01]  /*1f80*/  ISETP.GE.AND P4, PT, R2, UR12, PT ;  /* 0x0000000c02007c0c */ /* 0x000fe2000bf86270 */
[----:B------:R2:W-:Y:S01]  /*1f90*/  @!P3 LDGSTS.E.BYPASS.LTC128B.128 [R204+0x8800], [R12.64+0x80] ;  /* 0x088000800cccbfae */ /* 0x0005e2000b901d52 */
[----:B------:R-:W-:Y:S01]  /*1fa0*/  LEA.HI R2, R5, R4, RZ, 0x4 ;  /* 0x0000000405027211 */ /* 0x000fe200078f20ff */
[----:B------:R-:W-:Y:S01]  /*1fb0*/  IMAD.U32 R7, RZ, RZ, UR5 ;  /* 0x00000005ff077e24 */ /* 0x000fe2000f8e00ff */
[----:B------:R-:W-:Y:S01]  /*1fc0*/  @!P5 LEA R6, P0, R6, R20, 0x4 ;  /* 0x000000140606d211 */ /* 0x000fe200078020ff */
[----:B------:R2:W-:Y:S01]  /*1fd0*/  @!P3 LDGSTS.E.BYPASS.LTC128B.128 [R204+0xa800], [R12.64+0x100] ;  /* 0x0a8001000cccbfae */ /* 0x0005e2000b901d52 */
[----:B------:R-:W-:Y:S01]  /*1fe0*/  LOP3.LUT R9, R2, 0xfffffff0, RZ, 0xc0, !PT ;  /* 0xfffffff002097812 */ /* 0x000fe200078ec0ff */
[----:B------:R-:W-:Y:S01]  /*1ff0*/  IMAD.SHL.U32 R16, R16, 0x8, RZ ;  /* 0x0000000810107824 */ /* 0x000fe200078e00ff */
[----:B------:R-:W-:Y:S01]  /*2000*/  @!P5 LEA.HI.X R7, R8, R21, R7, 0x4, P0 ;  /* 0x000000150807d211 */ /* 0x000fe200000f2407 */
[----:B------:R3:W-:Y:S01]  /*2010*/  @!P2 LDGSTS.E.BYPASS.LTC128B.128 [R204+0x7000], [R22.64] ;  /* 0x0700000016ccafae */ /* 0x0007e2000b901d52 */
[----:B------:R-:W-:Y:S01]  /*2020*/  IMAD.SHL.U32 R8, R0, 0x40, RZ ;  /* 0x0000004000087824 */ /* 0x000fe200078e00ff */
[----:B------:R-:W-:Y:S01]  /*2030*/  ISETP.GE.AND P3, PT, R203, UR12, PT ;  /* 0x0000000ccb007c0c */ /* 0x000fe2000bf66270 */
[----:B----4-:R-:W-:Y:S01]  /*2040*/  IMAD.IADD R15, R4, 0x1, -R9 ;  /* 0x00000001040f7824 */ /* 0x010fe200078e0a09 */
[----:B------:R3:W-:Y:S01]  /*2050*/  @!P2 LDGSTS.E.BYPASS.LTC128B.128 [R204+0x9000], [R22.64+0x80] ;  /* 0x0900008016ccafae */ /* 0x0007e2000b901d52 */
[----:B------:R-:W-:Y:S01]  /*2060*/  SHF.R.S32.HI R9, RZ, 0x4, R2 ;  /* 0x00000004ff097819 */ /* 0x000fe20000011402 */
[----:B------:R-:W-:-:S02]  /*2070*/  USHF.L.U32 UR12, UR5, 0x5, URZ ;  /* 0x00000005050c7899 */ /* 0x000fc4000800063f */
[----:B------:R3:W-:Y:S01]  /*2080*/  @!P2 LDGSTS.E.BYPASS.LTC128B.128 [R204+0xb000], [R22.64+0x100] ;  /* 0x0b00010016ccafae */ /* 0x0007e2000b901d52 */
[----:B------:R-:W-:Y:S01]  /*2090*/  LEA.HI R2, R2, R9, RZ, 0x1 ;  /* 0x0000000902027211 */ /* 0x000fe200078f08ff */
[----:B------:R-:W-:Y:S01]  /*20a0*/  UIMAD.WIDE.U32 UR24, UR4, 0x20, URZ ;  /* 0x00000020041878a5 */ /* 0x000fe2000f8e003f */
[----:B-1----:R-:W-:Y:S01]  /*20b0*/  LOP3.LUT R11, R8, 0x1c0, RZ, 0xc0, !PT ;  /* 0x000001c0080b7812 */ /* 0x002fe200078ec0ff */
[----:B------:R1:W-:Y:S01]  /*20c0*/  @!P1 LDGSTS.E.BYPASS.LTC128B.128 [R204+0x7800], [R18.64] ;  /* 0x0780000012cc9fae */ /* 0x0003e2000b901d52 */
[----:B------:R-:W-:Y:S01]  /*20d0*/  SHF.R.S32.HI R14, RZ, 0x1f, R15 ;  /* 0x0000001fff0e7819 */ /* 0x000fe2000001140f */
[----:B------:R-:W-:Y:S01]  /*20e0*/  ULDC UR15, c[0x0][0x2e4] ;  /* 0x0000b900000f7ab9 */ /* 0x000fe20000000800 */
[----:B------:R-:W-:Y:S01]  /*20f0*/  LOP3.LUT R2, R2, 0xfffffffe, RZ, 0xc0, !PT ;  /* 0xfffffffe02027812 */ /* 0x000fe200078ec0ff */
[----:B------:R1:W-:Y:S01]  /*2100*/  @!P1 LDGSTS.E.BYPASS.LTC128B.128 [R204+0x9800], [R18.64+0x80] ;  /* 0x0980008012cc9fae */ /* 0x0003e2000b901d52 */
[----:B------:R-:W-:Y:S01]  /*2110*/  LOP3.LUT R16, R11, 0x8, R16, 0xf8, !PT ;  /* 0x000000080b107812 */ /* 0x000fe200078ef810 */
[----:B------:R-:W-:Y:S01]  /*2120*/  VOTEU.ALL UP0, P3 ;  /* 0x00000000003f7886 */ /* 0x000fe20001800000 */
[----:B------:R-:W-:Y:S01]  /*2130*/  SHF.R.U32.HI R11, RZ, 0x3, R11 ;  /* 0x00000003ff0b7819 */ /* 0x000fe2000001160b */
[----:B------:R1:W-:Y:S01]  /*2140*/  @!P1 LDGSTS.E.BYPASS.LTC128B.128 [R204+0xb800], [R18.64+0x100] ;  /* 0x0b80010012cc9fae */ /* 0x0003e2000b901d52 */
[----:B------:R-:W-:Y:S01]  /*2150*/  LEA.HI R14, R14, R15, RZ, 0x3 ;  /* 0x0000000f0e0e7211 */ /* 0x000fe200078f18ff */
[----:B------:R-:W-:Y:S01]  /*2160*/  IMAD.IADD R2, R9, 0x1, -R2 ;  /* 0x0000000109027824 */ /* 0x000fe200078e0a02 */
[----:B------:R-:W-:Y:S01]  /*2170*/  @!P5 LEA R10, P0, R6, c[0x0][0x170], 0x1 ;  /* 0x00005c00060ada11 */ /* 0x000fe200078008ff */
[----:B------:R-:W0:Y:S01]  /*2180*/  LDGDEPBAR ;  /* 0x00000000000079af */ /* 0x000e220000000000 */
[----:B------:R-:W-:Y:S01]  /*2190*/  LOP3.LUT R201, R16, R11, RZ, 0x3c, !PT ;  /* 0x0000000b10c97212 */ /* 0x000fe200078e3cff */
[----:B------:R-:W-:Y:S01]  /*21a0*/  IMAD.U32 R9, RZ, RZ, UR12 ;  /* 0x0000000cff097e24 */ /* 0x000fe2000f8e00ff */
[----:B------:R-:W-:Y:S01]  /*21b0*/  LOP3.LUT R8, R14, 0xfffffff8, RZ, 0xc0, !PT ;  /* 0xfffffff80e087812 */ /* 0x000fe200078ec0ff */
[----:B------:R-:W-:Y:S01]  /*21c0*/  @!UP0 UIMAD UR12, UR5, 0x30, URZ ;  /* 0x00000030050c88a4 */ /* 0x000fe2000f8e023f */
[----:B------:R-:W-:Y:S01]  /*21d0*/  @!P5 LEA.HI.X R11, R6, c[0x0][0x174], R7, 0x1, P0 ;  /* 0x00005d00060bda11 */ /* 0x000fe200000f0c07 */
[----:B------:R-:W-:Y:S01]  /*21e0*/  IMAD.U32 R7, RZ, RZ, UR4 ;  /* 0x00000004ff077e24 */ /* 0x000fe2000f8e00ff */
[C---:B------:R-:W-:Y:S01]  /*21f0*/  @!P4 IADD3 R6, P0, R20.reuse, UR24, RZ ;  /* 0x000000181406cc10 */ /* 0x040fe2000ff1e0ff */
[----:B------:R-:W-:Y:S01]  /*2200*/  IMAD.IADD R8, R15, 0x1, -R8 ;  /* 0x000000010f087824 */ /* 0x000fe200078e0a08 */
[----:B------:R-:W-:Y:S01]  /*2210*/  @!P6 LEA R16, P1, R20, c[0x0][0x170], 0x1 ;  /* 0x00005c001410ea11 */ /* 0x000fe200078208ff */
[----:B------:R-:W-:Y:S01]  /*2220*/  IMAD R201, R2, 0x200, R201 ;  /* 0x0000020002c97824 */ /* 0x000fe200078e02c9 */
[----:B------:R-:W-:Y:S01]  /*2230*/  @!P4 IADD3.X R9, R21, UR25, R9, P0, !PT ;  /* 0x000000191509cc10 */ /* 0x000fe200087fe409 */
[----:B--2---:R-:W-:Y:S01]  /*2240*/  IMAD.SHL.U32 R12, R8, 0x40, RZ ;  /* 0x00000040080c7824 */ /* 0x004fe200078e00ff */
[--C-:B------:R-:W-:Y:S01]  /*2250*/  @!P6 LEA.HI.X R17, R20, c[0x0][0x174], R21.reuse, 0x1, P1 ;  /* 0x00005d001411ea11 */ /* 0x100fe200008f0c15 */
[----:B------:R-:W-:Y:S01]  /*2260*/  IMAD.SHL.U32 R2, R2, 0x8, RZ ;  /* 0x0000000802027824 */ /* 0x000fe200078e00ff */
[----:B------:R-:W-:Y:S01]  /*2270*/  UIADD3 UR15, UR14, -UR15, -UR16 ;  /* 0x8000000f0e0f7290 */ /* 0x000fe2000fffe810 */
[----:B------:R-:W-:Y:S01]  /*2280*/  @!P3 IMAD.WIDE.U32 R20, R7, 0x30, R20 ;  /* 0x000000300714b825 */ /* 0x000fe200078e0014 */
[----:B------:R-:W-:Y:S01]  /*2290*/  LOP3.LUT R13, R12, 0x1c0, RZ, 0xc0, !PT ;  /* 0x000001c00c0d7812 */ /* 0x000fe200078ec0ff */
[----:B------:R-:W-:-:S02]  /*22a0*/  UISETP.GT.AND UP0, UPT, UR17, UR9, UPT ;  /* 0x000000091100728c */ /* 0x000fc4000bf04270 */
[----:B------:R-:W-:Y:S02]  /*22b0*/  IMAD.SHL.U32 R97, R14, 0x40, RZ ;  /* 0x000000400e617824 */ /* 0x000fe400078e00ff */
[----:B------:R-:W-:Y:S01]  /*22c0*/  IMAD.SHL.U32 R201, R201, 0x2, RZ ;  /* 0x00000002c9c97824 */ /* 0x000fe200078e00ff */
[----:B-1----:R-:W-:Y:S01]  /*22d0*/  @!P4 LEA R18, P0, R6, c[0x0][0x170], 0x1 ;  /* 0x00005c000612ca11 */ /* 0x002fe200078008ff */
[----:B------:R-:W-:-:S04]  /*22e0*/  DEPBAR.LE SB0, 0x0 ;  /* 0x000080000000791a */ /* 0x000fc80000000000 */
[----:B------:R-:W-:Y:S01]  /*22f0*/  BAR.SYNC.DEFER_BLOCKING 0x0 ;  /* 0x0000000000007b1d */ /* 0x000fe20000010000 */
[----:B------:R-:W-:Y:S01]  /*2300*/  @!P4 LEA.HI.X R19, R6, c[0x0][0x174], R9, 0x1, P0 ;  /* 0x00005d000613ca11 */ /* 0x000fe200000f0c09 */
[----:B------:R-:W-:Y:S01]  /*2310*/  IMAD.MOV.U32 R7, RZ, RZ, 0x10 ;  /* 0x00000010ff077424 */ /* 0x000fe200078e00ff */
[----:B------:R-:W-:Y:S02]  /*2320*/  LOP3.LUT R6, R13, 0x8, R2, 0xf8, !PT ;  /* 0x000000080d067812 */ /* 0x000fe400078ef802 */
[----:B------:R-:W-:Y:S02]  /*2330*/  SHF.R.U32.HI R13, RZ, 0x3, R13 ;  /* 0x00000003ff0d7819 */ /* 0x000fe4000001160d */
[----:B------:R-:W-:Y:S01]  /*2340*/  @!P3 IADD3 R2, R21, UR12, RZ ;  /* 0x0000000c1502bc10 */ /* 0x000fe2000fffe0ff */
[----:B------:R-:W-:Y:S01]  /*2350*/  UIADD3 UR12, UR14, 0x1, -UR16 ;  /* 0x000000010e0c7890 */ /* 0x000fe2000fffe810 */
[----:B------:R-:W-:Y:S02]  /*2360*/  R2P PR, R8, 0x6 ;  /* 0x0000000608007804 */ /* 0x000fe40000000000 */
[----:B------:R-:W-:-:S02]  /*2370*/  @!P3 LEA R12, P0, R20, c[0x0][0x170], 0x1 ;  /* 0x00005c00140cba11 */ /* 0x000fc400078008ff */
[----:B------:R-:W-:Y:S02]  /*2380*/  LOP3.LUT R6, R6, R13, RZ, 0x3c, !PT ;  /* 0x0000000d06067212 */ /* 0x000fe400078e3cff */
[----:B------:R-:W-:Y:S02]  /*2390*/  @!P3 LEA.HI.X R13, R20, c[0x0][0x174], R2, 0x1, P0 ;  /* 0x00005d00140dba11 */ /* 0x000fe400000f0c02 */
[----:B------:R-:W-:Y:S02]  /*23a0*/  SHF.R.S32.HI R2, RZ, 0x5, R96 ;  /* 0x00000005ff027819 */ /* 0x000fe40000011460 */
[----:B------:R-:W-:Y:S02]  /*23b0*/  LOP3.LUT R97, R97, 0xfffffe00, RZ, 0xc0, !PT ;  /* 0xfffffe0061617812 */ /* 0x000fe400078ec0ff */
[----:B------:R-:W-:Y:S02]  /*23c0*/  SEL R7, R7, 0xfffffff0, !P1 ;  /* 0xfffffff007077807 */ /* 0x000fe40004800000 */
[----:B------:R-:W-:Y:S01]  /*23d0*/  IADD3 R199, R201, 0x6020, RZ ;  /* 0x00006020c9c77810 */ /* 0x000fe20007ffe0ff */
[----:B------:R-:W-:Y:S01]  /*23e0*/  @P6 STS.128 [R204+0xc000], RZ ;  /* 0x00c000ffcc006388 */ /* 0x000fe20000000c00 */
[C---:B------:R-:W-:Y:S01]  /*23f0*/  IMAD R5, R2.reuse, 0x400, R97 ;  /* 0x0000040002057824 */ /* 0x040fe200078e0261 */
[----:B------:R-:W-:Y:S01]  /*2400*/  LEA R211, R2, UR13, 0x4 ;  /* 0x0000000d02d37c11 */ /* 0x000fe2000f8e20ff */
[----:B------:R-:W-:Y:S01]  /*2410*/  ULDC UR13, c[0x0][0x2e8] ;  /* 0x0000ba00000d7ab9 */ /* 0x000fe20000000800 */
[----:B------:R-:W-:Y:S01]  /*2420*/  @P6 STS.128 [R204+0xe000], RZ ;  /* 0x00e000ffcc006388 */ /* 0x000fe20000000c00 */
[----:B------:R-:W-:Y:S01]  /*2430*/  IMAD.IADD R202, R6, 0x1, R5 ;  /* 0x0000000106ca7824 */ /* 0x000fe200078e0205 */
[----:B------:R-:W-:Y:S01]  /*2440*/  UIADD3 UR12, UR12, UR13, URZ ;  /* 0x0000000d0c0c7290 */ /* 0x000fe2000fffe03f */
[----:B------:R-:W-:Y:S01]  /*2450*/  IMAD.MOV.U32 R5, RZ, RZ, 0x20 ;  /* 0x00000020ff057424 */ /* 0x000fe200078e00ff */
[----:B------:R-:W-:Y:S01]  /*2460*/  @P6 STS.128 [R204+0x10000], RZ ;  /* 0x010000ffcc006388 */ /* 0x000fe20000000c00 */
[----:B------:R-:W-:-:S03]  /*2470*/  IMAD.SHL.U32 R202, R202, 0x2, RZ ;  /* 0x00000002caca7824 */ /* 0x000fc600078e00ff */
[----:B------:R-:W-:Y:S01]  /*2480*/  @!PT LDS RZ, [RZ] ;  /* 0x00000000fffff984 */ /* 0x000fe20000000800 */
[----:B------:R-:W-:Y:S01]  /*2490*/  @!PT LDS RZ, [RZ] ;  /* 0x00000000fffff984 */ /* 0x000fe20000000800 */
[----:B------:R-:W-:Y:S01]  /*24a0*/  @!PT LDS RZ, [RZ] ;  /* 0x00000000fffff984 */ /* 0x000fe20000000800 */
[----:B------:R1:W-:Y:S01]  /*24b0*/  @!P6 LDGSTS.E.BYPASS.LTC128B.128 [R204+0xc000], [R16.64] ;  /* 0x0c00000010ccefae */ /* 0x0003e2000b901d52 */
[----:B------:R-:W-:Y:S01]  /*24c0*/  SEL R5, R5, 0xffffffe0, !P2 ;  /* 0xffffffe005057807 */ /* 0x000fe20005000000 */
[--C-:B------:R-:W-:Y:S01]  /*24d0*/  IMAD R200, R7, 0x2, R202.reuse ;  /* 0x0000000207c87824 */ /* 0x100fe200078e02ca */
[----:B------:R-:W-:Y:S01]  /*24e0*/  R2P PR, R0, 0x6 ;  /* 0x0000000600007804 */ /* 0x000fe20000000000 */
[----:B------:R1:W-:Y:S01]  /*24f0*/  @!P6 LDGSTS.E.BYPASS.LTC128B.128 [R204+0xe000], [R16.64+0x80] ;  /* 0x0e00008010ccefae */ /* 0x0003e2000b901d52 */
[----:B------:R-:W-:Y:S01]  /*2500*/  IADD3 R0, R201, 0x6000, RZ ;  /* 0x00006000c9007810 */ /* 0x000fe20007ffe0ff */
[C---:B------:R-:W-:Y:S02]  /*2510*/  IMAD R198, R5.reuse, 0x2, R202 ;  /* 0x0000000205c67824 */ /* 0x040fe400078e02ca */
[----:B------:R1:W-:Y:S01]  /*2520*/  @!P6 LDGSTS.E.BYPASS.LTC128B.128 [R204+0x10000], [R16.64+0x100] ;  /* 0x1000010010ccefae */ /* 0x0003e2000b901d52 */
[----:B------:R-:W-:-:S03]  /*2530*/  IMAD R197, R5, 0x2, R200 ;  /* 0x0000000205c57824 */ /* 0x000fc600078e02c8 */
[----:B------:R-:W-:Y:S04]  /*2540*/  @P5 STS.128 [R204+0xc800], RZ ;  /* 0x00c800ffcc005388 */ /* 0x000fe80000000c00 */
[----:B------:R-:W-:Y:S01]  /*2550*/  @P5 STS.128 [R204+0xe800], RZ ;  /* 0x00e800ffcc005388 */ /* 0x000fe20000000c00 */
[----:B------:R-:W-:Y:S01]  /*2560*/  @P1 IADD3 R199, R0, -0x20, RZ ;  /* 0xffffffe000c71810 */ /* 0x000fe20007ffe0ff */
[----:B------:R-:W-:Y:S02]  /*2570*/  IMAD.MOV.U32 R0, RZ, RZ, 0x40 ;  /* 0x00000040ff007424 */ /* 0x000fe400078e00ff */
[----:B------:R-:W-:Y:S01]  /*2580*/  @P5 STS.128 [R204+0x10800], RZ ;  /* 0x010800ffcc005388 */ /* 0x000fe20000000c00 */
[C---:B------:R-:W-:Y:S02]  /*2590*/  IADD3 R191, R199.reuse, 0x800, RZ ;  /* 0x00000800c7bf7810 */ /* 0x040fe40007ffe0ff */
[----:B------:R-:W-:Y:S01]  /*25a0*/  SEL R0, R0, 0xffffffc0, !P2 ;  /* 0xffffffc000007807 */ /* 0x000fe20005000000 */
[----:B------:R-:W-:Y:S01]  /*25b0*/  @!PT LDS RZ, [RZ] ;  /* 0x00000000fffff984 */ /* 0x000fe20000000800 */
[----:B------:R-:W-:Y:S01]  /*25c0*/  @!PT LDS RZ, [RZ] ;  /* 0x00000000fffff984 */ /* 0x000fe20000000800 */
[----:B------:R-:W-:Y:S01]  /*25d0*/  @!PT LDS RZ, [RZ] ;  /* 0x00000000fffff984 */ /* 0x000fe20000000800 */
[----:B------:R2:W-:Y:S01]  /*25e0*/  @!P5 LDGSTS.E.BYPASS.LTC128B.128 [R204+0xc800], [R10.64] ;  /* 0x0c8000000accdfae */ /* 0x0005e2000b901d52 */
[----:B------:R-:W-:-:S02]  /*25f0*/  IADD3 R190, R199, 0x1000, RZ ;  /* 0x00001000c7be7810 */ /* 0x000fc40007ffe0ff */
[----:B------:R-:W-:Y:S01]  /*2600*/  IADD3 R189, R199, 0x1800, RZ ;  /* 0x00001800c7bd7810 */ /* 0x000fe20007ffe0ff */
[----:B------:R2:W-:Y:S01]  /*2610*/  @!P5 LDGSTS.E.BYPASS.LTC128B.128 [R204+0xe800], [R10.64+0x80] ;  /* 0x0e8000800accdfae */ /* 0x0005e2000b901d52 */
[----:B------:R-:W-:Y:S01]  /*2620*/  IMAD.IADD R195, R201, 0x1, R0 ;  /* 0x00000001c9c37824 */ /* 0x000fe200078e0200 */
[----:B------:R-:W-:Y:S01]  /*2630*/  IADD3 R187, R199, 0x2000, RZ ;  /* 0x00002000c7bb7810 */ /* 0x000fe20007ffe0ff */
[----:B------:R-:W-:Y:S01]  /*2640*/  IMAD.IADD R188, R0, 0x1, R199 ;  /* 0x0000000100bc7824 */ /* 0x000fe200078e02c7 */
[----:B------:R2:W-:Y:S01]  /*2650*/  @!P5 LDGSTS.E.BYPASS.LTC128B.128 [R204+0x10800], [R10.64+0x100] ;  /* 0x108001000accdfae */ /* 0x0005e2000b901d52 */
[----:B------:R-:W-:Y:S01]  /*2660*/  IMAD.IADD R0, R97, 0x1, R6 ;  /* 0x0000000161007824 */ /* 0x000fe200078e0206 */
[C---:B------:R-:W-:Y:S01]  /*2670*/  IADD3 R186, R199.reuse, 0x2800, RZ ;  /* 0x00002800c7ba7810 */ /* 0x040fe20007ffe0ff */
[----:B------:R-:W-:Y:S01]  /*2680*/  IMAD.U32 R6, RZ, RZ, UR17 ;  /* 0x00000011ff067e24 */ /* 0x000fe2000f8e00ff */
[----:B------:R-:W-:Y:S01]  /*2690*/  @P4 STS.128 [R204+0xd000], RZ ;  /* 0x00d000ffcc004388 */ /* 0x000fe20000000c00 */
[----:B------:R-:W-:-:S02]  /*26a0*/  IADD3 R185, R199, 0x3000, RZ ;  /* 0x00003000c7b97810 */ /* 0x000fc40007ffe0ff */
[----:B------:R-:W-:Y:S01]  /*26b0*/  IMAD R6, R6, 0x40, R213 ;  /* 0x0000004006067824 */ /* 0x000fe200078e02d5 */
[----:B------:R-:W-:Y:S01]  /*26c0*/  @P4 STS.128 [R204+0xf000], RZ ;  /* 0x00f000ffcc004388 */ /* 0x000fe20000000c00 */
[C---:B------:R-:W-:Y:S02]  /*26d0*/  IADD3 R184, R199.reuse, 0x3800, RZ ;  /* 0x00003800c7b87810 */ /* 0x040fe40007ffe0ff */
[C---:B------:R-:W-:Y:S01]  /*26e0*/  IADD3 R183, R199.reuse, 0x4000, RZ ;  /* 0x00004000c7b77810 */ /* 0x040fe20007ffe0ff */
[----:B------:R-:W-:Y:S01]  /*26f0*/  @P4 STS.128 [R204+0x11000], RZ ;  /* 0x011000ffcc004388 */ /* 0x000fe20000000c00 */
[----:B------:R-:W-:Y:S02]  /*2700*/  IADD3 R2, R6, 0x8, RZ ;  /* 0x0000000806027810 */ /* 0x000fe40007ffe0ff */
[C---:B------:R-:W-:Y:S01]  /*2710*/  IADD3 R182, R199.reuse, 0x4800, RZ ;  /* 0x00004800c7b67810 */ /* 0x040fe20007ffe0ff */
[----:B------:R-:W-:Y:S01]  /*2720*/  @!PT LDS RZ, [RZ] ;  /* 0x00000000fffff984 */ /* 0x000fe20000000800 */
[----:B------:R-:W-:Y:S01]  /*2730*/  @!PT LDS RZ, [RZ] ;  /* 0x00000000fffff984 */ /* 0x000fe20000000800 */
[----:B------:R-:W-:Y:S01]  /*2740*/  @!PT LDS RZ, [RZ] ;  /* 0x00000000fffff984 */ /* 0x000fe20000000800 */
[----:B------:R1:W-:Y:S01]  /*2750*/  @!P4 LDGSTS.E.BYPASS.LTC128B.128 [R204+0xd000], [R18.64] ;  /* 0x0d00000012cccfae */ /* 0x0003e2000b901d52 */
[----:B------:R-:W-:-:S02]  /*2760*/  IADD3 R181, R199, 0x5000, RZ ;  /* 0x00005000c7b57810 */ /* 0x000fc40007ffe0ff */
[----:B------:R-:W-:Y:S01]  /*2770*/  IADD3 R180, R199, 0x5800, RZ ;  /* 0x00005800c7b47810 */ /* 0x000fe20007ffe0ff */
        /* <DEDUP_REMOVED lines=11> */
[----:B--2---:R-:W-:Y:S04]  /*2830*/  LDSM.16.M88.4 R8, [R202] ;  /* 0x00000000ca08783b */ /* 0x004fe80000000200 */
[----:B------:R-:W3:Y:S04]  /*2840*/  LDSM.16.M88.4 R28, [R201+0x6000] ;  /* 0x00600000c91c783b */ /* 0x000ee80000000200 */
[----:B-1----:R-:W-:Y:S04]  /*2850*/  LDSM.16.M88.4 R16, [R200] ;  /* 0x00000000c810783b */ /* 0x002fe80000000200 */
[----:B------:R-:W-:Y:S04]  /*2860*/  LDSM.16.M88.4 R84, [R199] ;  /* 0x00000000c754783b */ /* 0x000fe80000000200 */
[----:B------:R-:W1:Y:S04]  /*2870*/  LDSM.16.M88.4 R52, [R201+0x6800] ;  /* 0x00680000c934783b */ /* 0x000e680000000200 */
[----:B------:R-:W2:Y:S04]  /*2880*/  LDSM.16.M88.4 R44, [R201+0x7000] ;  /* 0x00700000c92c783b */ /* 0x000ea80000000200 */
[----:B----4-:R-:W4:Y:S04]  /*2890*/  LDSM.16.M88.4 R12, [R201+0x7800] ;  /* 0x00780000c90c783b */ /* 0x010f280000000200 */
[----:B------:R-:W-:Y:S04]  /*28a0*/  LDSM.16.M88.4 R76, [R198] ;  /* 0x00000000c64c783b */ /* 0x000fe80000000200 */
[----:B------:R-:W5:Y:S04]  /*28b0*/  LDSM.16.M88.4 R72, [R195+0x6000] ;  /* 0x00600000c348783b */ /* 0x000f680000000200 */
[----:B------:R-:W2:Y:S04]  /*28c0*/  LDSM.16.M88.4 R64, [R199+0x800] ;  /* 0x00080000c740783b */ /* 0x000ea80000000200 */
[----:B------:R-:W2:Y:S01]  /*28d0*/  LDSM.16.M88.4 R60, [R199+0x1000] ;  /* 0x00100000c73c783b */ /* 0x000ea20000000200 */
[C---:B---3--:R-:W-:Y:S03]  /*28e0*/  HMMA.16816.F32.BF16 R20, R8.reuse, R28, RZ ;  /* 0x0000001c0814723c */ /* 0x048fe600000418ff */
[----:B------:R-:W3:Y:S04]  /*28f0*/  LDSM.16.M88.4 R32, [R199+0x1800] ;  /* 0x00180000c720783b */ /* 0x000ee80000000200 */
[----:B------:R-:W-:Y:S01]  /*2900*/  LDSM.16.M88.4 R68, [R188] ;  /* 0x00000000bc44783b */ /* 0x000fe20000000200 */
[C---:B------:R-:W-:Y:S03]  /*2910*/  HMMA.16816.F32.BF16 R28, R8.reuse, R30, RZ ;  /* 0x0000001e081c723c */ /* 0x040fe600000418ff */
[----:B------:R-:W-:Y:S04]  /*2920*/  LDSM.16.M88.4 R40, [R195+0x6800] ;  /* 0x00680000c328783b */ /* 0x000fe80000000200 */
[----:B------:R-:W-:Y:S01]  /*2930*/  LDSM.16.M88.4 R36, [R195+0x7000] ;  /* 0x00700000c324783b */ /* 0x000fe20000000200 */
[----:B-1----:R-:W-:Y:S03]  /*2940*/  HMMA.16816.F32.BF16 R56, R8, R52, RZ ;  /* 0x000000340838723c */ /* 0x002fe600000418ff */
[----:B------:R-:W-:Y:S04]  /*2950*/  LDSM.16.M88.4 R24, [R195+0x7800] ;  /* 0x00780000c318783b */ /* 0x000fe80000000200 */
[----:B------:R-:W-:Y:S01]  /*2960*/  LDSM.16.M88.4 R88, [R197+0x2000] ;  /* 0x00200000c558783b */ /* 0x000fe20000000200 */
[C---:B------:R-:W-:Y:S03]  /*2970*/  HMMA.16816.F32.BF16 R20, R16.reuse, R84, R20 ;  /* 0x000000541014723c */ /* 0x040fe60000041814 */
[----:B------:R-:W-:Y:S04]  /*2980*/  LDSM.16.M88.4 R92, [R199+0x4000] ;  /* 0x00400000c75c783b */ /* 0x000fe80000000200 */
[----:B------:R-:W0:Y:S01]  /*2990*/  LDGDEPBAR ;  /* 0x00000000000079af */ /* 0x000e220000000000 */
[----:B------:R-:W-:Y:S03]  /*29a0*/  HMMA.16816.F32.BF16 R28, R16, R86, R28 ;  /* 0x00000056101c723c */ /* 0x000fe6000004181c */
[----:B------:R-:W-:Y:S05]  /*29b0*/  LDSM.16.M88.4 R84, [R201+0x8000] ;  /* 0x00800000c954783b */ /* 0x000fea0000000200 */
[C---:B--2---:R-:W-:Y:S08]  /*29c0*/  HMMA.16816.F32.BF16 R48, R8.reuse, R44, RZ ;  /* 0x0000002c0830723c */ /* 0x044ff000000418ff */
[C---:B------:R-:W-:Y:S08]  /*29d0*/  HMMA.16816.F32.BF16 R52, R8.reuse, R54, RZ ;  /* 0x000000360834723c */ /* 0x040ff000000418ff */
[C---:B------:R-:W-:Y:S08]  /*29e0*/  HMMA.16816.F32.BF16 R44, R8.reuse, R46, RZ ;  /* 0x0000002e082c723c */ /* 0x040ff000000418ff */
[C---:B----4-:R-:W-:Y:S08]  /*29f0*/  HMMA.16816.F32.BF16 R80, R8.reuse, R12, RZ ;  /* 0x0000000c0850723c */ /* 0x050ff000000418ff */
[----:B------:R-:W-:Y:S01]  /*2a00*/  HMMA.16816.F32.BF16 R8, R8, R14, RZ ;  /* 0x0000000e0808723c */ /* 0x000fe200000418ff */
[----:B------:R-:W1:Y:S07]  /*2a10*/  LDSM.16.M88.4 R12, [R197] ;  /* 0x00000000c50c783b */ /* 0x000e6e0000000200 */
[C---:B-----5:R-:W-:Y:S08]  /*2a20*/  HMMA.16816.F32.BF16 R20, R76.reuse, R72, R20 ;  /* 0x000000484c14723c */ /* 0x060ff00000041814 */
        /* <DEDUP_REMOVED lines=127> */
[----:B------:R-:W-:Y:S01]  /*3220*/  FMUL.FTZ R26, R30, c[0x0][0x2ec] ;  /* 0x0000bb001e1a7a20 */ /* 0x000fe20000410000 */
[C---:B-1----:R-:W-:Y:S05]  /*3230*/  HMMA.16816.F32.BF16 R80, R12.reuse, R16, R80 ;  /* 0x000000100c50723c */ /* 0x042fea0000041850 */
[----:B------:R-:W1:Y:S02]  /*3240*/  MUFU.TANH R26, R26 ;  /* 0x0000001a001a7308 */ /* 0x000e640000002400 */
[----:B------:R-:W-:Y:S01]  /*3250*/  LOP3.LUT R17, R96, 0xffffffe0, RZ, 0xc0, !PT ;  /* 0xffffffe060117812 */ /* 0x000fe200078ec0ff */
[----:B------:R-:W-:Y:S01]  /*3260*/  HMMA.16816.F32.BF16 R76, R12, R18, R76 ;  /* 0x000000120c4c723c */ /* 0x000fe2000004184c */
[----:B------:R-:W2:Y:S01]  /*3270*/  LDSM.16.M88.4 R12, [R188+0x5800] ;  /* 0x00580000bc0c783b */ /* 0x000ea20000000200 */
[----:B------:R-:W-:Y:S01]  /*3280*/  FMUL.FTZ R16, R31, c[0x0][0x2ec] ;  /* 0x0000bb001f107a20 */ /* 0x000fe20000410000 */
[----:B------:R-:W-:-:S04]  /*3290*/  DEPBAR.LE SB0, 0x0 ;  /* 0x000080000000791a */ /* 0x000fc80000000000 */
[----:B------:R-:W-:Y:S01]  /*32a0*/  IMAD.IADD R216, R4, 0x1, -R17 ;  /* 0x0000000104d87824 */ /* 0x000fe200078e0a11 */
[----:B----4-:R-:W-:Y:S01]  /*32b0*/  HMMA.16816.F32.BF16 R56, R8, R32, R56 ;  /* 0x000000200838723c */ /* 0x010fe20000041838 */
[C---:B------:R-:W-:Y:S01]  /*32c0*/  IADD3 R4, R6.reuse, 0x1, RZ ;  /* 0x0000000106047810 */ /* 0x040fe20007ffe0ff */
[----:B------:R-:W4:Y:S01]  /*32d0*/  MUFU.TANH R25, R25 ;  /* 0x0000001900197308 */ /* 0x000f220000002400 */
[----:B------:R-:W-:Y:S02]  /*32e0*/  IADD3 R18, R6, 0x11, RZ ;  /* 0x0000001106127810 */ /* 0x000fe40007ffe0ff */
[----:B------:R-:W-:-:S03]  /*32f0*/  SHF.R.S32.HI R27, RZ, 0x1f, R216 ;  /* 0x0000001fff1b7819 */ /* 0x000fc600000114d8 */
[----:B------:R-:W-:Y:S01]  /*3300*/  HMMA.16816.F32.BF16 R48, R8, R20, R48 ;  /* 0x000000140830723c */ /* 0x000fe20000041830 */
[----:B------:R-:W-:Y:S01]  /*3310*/  LEA.HI R216, R27, R216, RZ, 0x2 ;  /* 0x000000d81bd87211 */ /* 0x000fe200078f10ff */
[----:B------:R-:W1:Y:S03]  /*3320*/  MUFU.TANH R16, R16 ;  /* 0x0000001000107308 */ /* 0x000e660000002400 */
[----:B------:R-:W-:-:S03]  /*3330*/  SHF.R.S32.HI R216, RZ, 0x2, R216 ;  /* 0x00000002ffd87819 */ /* 0x000fc600000114d8 */
[----:B------:R-:W-:Y:S02]  /*3340*/  HMMA.16816.F32.BF16 R52, R8, R34, R52 ;  /* 0x000000220834723c */ /* 0x000fe40000041834 */
[----:B------:R-:W-:-:S05]  /*3350*/  IMAD.IADD R211, R216, 0x1, R211 ;  /* 0x00000001d8d37824 */ /* 0x000fca00078e02d3 */
[----:B------:R-:W-:Y:S01]  /*3360*/  IADD3 R205, R211, 0x8, RZ ;  /* 0x00000008d3cd7810 */ /* 0x000fe20007ffe0ff */
[----:B------:R-:W-:Y:S01]  /*3370*/  FMUL.FTZ R29, R59, c[0x0][0x2ec] ;  /* 0x0000bb003b1d7a20 */ /* 0x000fe20000410000 */
[----:B------:R-:W-:Y:S01]  /*3380*/  IADD3 R212, R211, UR15, RZ ;  /* 0x0000000fd3d47c10 */ /* 0x000fe2000fffe0ff */
[C---:B------:R-:W-:Y:S01]  /*3390*/  HMMA.16816.F32.BF16 R44, R8.reuse, R22, R44 ;  /* 0x00000016082c723c */ /* 0x040fe2000004182c */
[----:B------:R-:W-:Y:S01]  /*33a0*/  IADD3 R210, R205, UR15, RZ ;  /* 0x0000000fcdd27c10 */ /* 0x000fe2000fffe0ff */
[----:B------:R-:W-:Y:S01]  /*33b0*/  FMUL.FTZ R17, R56, c[0x0][0x2ec] ;  /* 0x0000bb0038117a20 */ /* 0x000fe20000410000 */
[----:B------:R-:W-:Y:S01]  /*33c0*/  IADD3 R211, R211, UR12, RZ ;  /* 0x0000000cd3d37c10 */ /* 0x000fe2000fffe0ff */
[----:B------:R-:W-:Y:S01]  /*33d0*/  FMUL.FTZ R30, R57, c[0x0][0x2ec] ;  /* 0x0000bb00391e7a20 */ /* 0x000fe20000410000 */
[----:B------:R-:W-:Y:S01]  /*33e0*/  IADD3 R205, R205, UR12, RZ ;  /* 0x0000000ccdcd7c10 */ /* 0x000fe2000fffe0ff */
[----:B------:R-:W-:Y:S01]  /*33f0*/  FMUL.FTZ R31, R58, c[0x0][0x2ec] ;  /* 0x0000bb003a1f7a20 */ /* 0x000fe20000410000 */
[----:B------:R-:W-:Y:S01]  /*3400*/  IMNMX R211, R211, UR14, PT ;  /* 0x0000000ed3d37c17 */ /* 0x000fe2000b800200 */
[C---:B--2---:R-:W-:Y:S01]  /*3410*/  HMMA.16816.F32.BF16 R80, R8.reuse, R12, R80 ;  /* 0x0000000c0850723c */ /* 0x044fe20000041850 */
[----:B------:R-:W-:Y:S01]  /*3420*/  IMNMX R205, R205, UR14, PT ;  /* 0x0000000ecdcd7c17 */ /* 0x000fe2000b800200 */
[----:B------:R-:W2:Y:S01]  /*3430*/  MUFU.TANH R29, R29 ;  /* 0x0000001d001d7308 */ /* 0x000ea20000002400 */
[----:B------:R-:W-:Y:S01]  /*3440*/  IMNMX R212, RZ, R212, !PT ;  /* 0x000000d4ffd47217 */ /* 0x000fe20007800200 */
[----:B------:R-:W-:Y:S01]  /*3450*/  FMUL.FTZ R49, R49, c[0x0][0x2ec] ;  /* 0x0000bb0031317a20 */ /* 0x000fe20000410000 */
[----:B------:R-:W-:Y:S01]  /*3460*/  IMNMX R210, RZ, R210, !PT ;  /* 0x000000d2ffd27217 */ /* 0x000fe20007800200 */
[----:B------:R-:W-:Y:S01]  /*3470*/  FMUL.FTZ R32, R55, c[0x0][0x2ec] ;  /* 0x0000bb0037207a20 */ /* 0x000fe20000410000 */
[C---:B------:R-:W-:Y:S01]  /*3480*/  ISETP.GE.AND P2, PT, R4.reuse, R211, PT ;  /* 0x000000d30400720c */ /* 0x040fe20003f46270 */
[----:B------:R-:W-:Y:S01]  /*3490*/  HMMA.16816.F32.BF16 R76, R8, R14, R76 ;  /* 0x0000000e084c723c */ /* 0x000fe2000004184c */
[-C--:B------:R-:W-:Y:S01]  /*34a0*/  ISETP.GE.AND P4, PT, R4, R205.reuse, PT ;  /* 0x000000cd0400720c */ /* 0x080fe20003f86270 */
[----:B------:R-:W1:Y:S01]  /*34b0*/  MUFU.TANH R17, R17 ;  /* 0x0000001100117308 */ /* 0x000e620000002400 */
[----:B------:R-:W-:Y:S01]  /*34c0*/  ISETP.GE.AND P5, PT, R6, R205, PT ;  /* 0x000000cd0600720c */ /* 0x000fe20003fa6270 */
[----:B------:R-:W-:Y:S01]  /*34d0*/  FMUL.FTZ R28, R52, c[0x0][0x2ec] ;  /* 0x0000bb00341c7a20 */ /* 0x000fe20000410000 */
[C---:B------:R-:W-:Y:S01]  /*34e0*/  ISETP.GE.AND P3, PT, R2.reuse, R211, PT ;  /* 0x000000d30200720c */ /* 0x040fe20003f66270 */
[----:B------:R-:W-:Y:S01]  /*34f0*/  FMUL.FTZ R20, R53, c[0x0][0x2ec] ;  /* 0x0000bb0035147a20 */ /* 0x000fe20000410000 */
[----:B------:R-:W-:Y:S01]  /*3500*/  ISETP.GE.AND P0, PT, R2, R205, PT ;  /* 0x000000cd0200720c */ /* 0x000fe20003f06270 */
[----:B------:R-:W-:Y:S01]  /*3510*/  FMUL.FTZ R33, R54, c[0x0][0x2ec] ;  /* 0x0000bb0036217a20 */ /* 0x000fe20000410000 */
[-C--:B------:R-:W-:Y:S01]  /*3520*/  ISETP.GE.AND P1, PT, R6, R211.reuse, PT ;  /* 0x000000d30600720c */ /* 0x080fe20003f26270 */
[----:B------:R-:W-:Y:S01]  /*3530*/  MUFU.TANH R30, R30 ;  /* 0x0000001e001e7308 */ /* 0x000fe20000002400 */
[----:B------:R-:W-:Y:S01]  /*3540*/  ISETP.LT.OR P2, PT, R4, R212, P2 ;  /* 0x000000d40400720c */ /* 0x000fe20001741670 */
[----:B------:R-:W-:Y:S01]  /*3550*/  FMUL.FTZ R48, R48, c[0x0][0x2ec] ;  /* 0x0000bb0030307a20 */ /* 0x000fe20000410000 */
[-C--:B------:R-:W-:Y:S01]  /*3560*/  ISETP.LT.OR P4, PT, R4, R210.reuse, P4 ;  /* 0x000000d20400720c */ /* 0x080fe20002781670 */
[----:B------:R-:W-:Y:S01]  /*3570*/  FMUL.FTZ R50, R50, c[0x0][0x2ec] ;  /* 0x0000bb0032327a20 */ /* 0x000fe20000410000 */
[----:B------:R-:W-:Y:S01]  /*3580*/  ISETP.LT.OR P5, PT, R6, R210, P5 ;  /* 0x000000d20600720c */ /* 0x000fe20002fa1670 */
[----:B------:R-:W-:Y:S01]  /*3590*/  FMUL.FTZ R82, R82, c[0x0][0x2ec] ;  /* 0x0000bb0052527a20 */ /* 0x000fe20000410000 */
[C---:B------:R-:W-:Y:S01]  /*35a0*/  ISETP.LT.OR P3, PT, R2.reuse, R212, P3 ;  /* 0x000000d40200720c */ /* 0x040fe20001f61670 */
[----:B------:R-:W1:Y:S01]  /*35b0*/  MUFU.TANH R31, R31 ;  /* 0x0000001f001f7308 */ /* 0x000e620000002400 */
[----:B------:R-:W-:Y:S01]  /*35c0*/  ISETP.LT.OR P0, PT, R2, R210, P0 ;  /* 0x000000d20200720c */ /* 0x000fe20000701670 */
[----:B------:R-:W-:Y:S01]  /*35d0*/  FMUL.FTZ R51, R51, c[0x0][0x2ec] ;  /* 0x0000bb0033337a20 */ /* 0x000fe20000410000 */
[----:B------:R-:W-:Y:S01]  /*35e0*/  IADD3 R4, R6, 0x9, RZ ;  /* 0x0000000906047810 */ /* 0x000fe20007ffe0ff */
[----:B------:R-:W-:Y:S01]  /*35f0*/  FMUL.FTZ R44, R44, c[0x0][0x2ec] ;  /* 0x0000bb002c2c7a20 */ /* 0x000fe20000410000 */
[CC--:B------:R-:W-:Y:S01]  /*3600*/  ISETP.LT.OR P1, PT, R6.reuse, R212.reuse, P1 ;  /* 0x000000d40600720c */ /* 0x0c0fe20000f21670 */
[----:B------:R-:W-:Y:S01]  /*3610*/  FMUL.FTZ R45, R45, c[0x0][0x2ec] ;  /* 0x0000bb002d2d7a20 */ /* 0x000fe20000410000 */
[----:B------:R-:W-:Y:S01]  /*3620*/  IADD3 R2, R6, 0x10, RZ ;  /* 0x0000001006027810 */ /* 0x000fe20007ffe0ff */
[----:B------:R-:W1:Y:S01]  /*3630*/  MUFU.TANH R159, R49 ;  /* 0x00000031009f7308 */ /* 0x000e620000002400 */
[----:B-----5:R-:W-:Y:S01]  /*3640*/  FSEL R38, R38, -INF , !P5 ;  /* 0xff80000026267808 */ /* 0x020fe20006800000 */
[----:B------:R-:W-:Y:S01]  /*3650*/  FMUL.FTZ R46, R46, c[0x0][0x2ec] ;  /* 0x0000bb002e2e7a20 */ /* 0x000fe20000410000 */
[----:B------:R-:W-:Y:S01]  /*3660*/  ISETP.GE.AND P6, PT, R4, R211, PT ;  /* 0x000000d30400720c */ /* 0x000fe20003fc6270 */
[----:B------:R-:W-:Y:S01]  /*3670*/  FMUL.FTZ R47, R47, c[0x0][0x2ec] ;  /* 0x0000bb002f2f7a20 */ /* 0x000fe20000410000 */
[----:B------:R-:W-:Y:S01]  /*3680*/  FSEL R27, R36, -INF , !P1 ;  /* 0xff800000241b7808 */ /* 0x000fe20004800000 */
[----:B------:R-:W-:Y:S01]  /*3690*/  FMUL.FTZ R80, R80, c[0x0][0x2ec] ;  /* 0x0000bb0050507a20 */ /* 0x000fe20000410000 */
[----:B------:R-:W-:Y:S01]  /*36a0*/  ISETP.GE.AND P5, PT, R4, R205, PT ;  /* 0x000000cd0400720c */ /* 0x000fe20003fa6270 */
[----:B------:R-:W5:Y:S01]  /*36b0*/  MUFU.TANH R32, R32 ;  /* 0x0000002000207308 */ /* 0x000f620000002400 */
[----:B---3--:R-:W-:Y:S01]  /*36c0*/  FSEL R37, R37, -INF , !P2 ;  /* 0xff80000025257808 */ /* 0x008fe20005000000 */
[----:B------:R-:W-:Y:S01]  /*36d0*/  FMUL.FTZ R81, R81, c[0x0][0x2ec] ;  /* 0x0000bb0051517a20 */ /* 0x000fe20000410000 */
[C---:B------:R-:W-:Y:S01]  /*36e0*/  ISETP.GE.AND P1, PT, R2.reuse, R211, PT ;  /* 0x000000d30200720c */ /* 0x040fe20003f26270 */
[----:B------:R-:W-:Y:S01]  /*36f0*/  FMUL.FTZ R83, R83, c[0x0][0x2ec] ;  /* 0x0000bb0053537a20 */ /* 0x000fe20000410000 */
[----:B------:R-:W-:Y:S01]  /*3700*/  ISETP.GE.AND P2, PT, R2, R205, PT ;  /* 0x000000cd0200720c */ /* 0x000fe20003f46270 */
[----:B------:R-:W-:Y:S01]  /*3710*/  FMUL.FTZ R76, R76, c[0x0][0x2ec] ;  /* 0x0000bb004c4c7a20 */ /* 0x000fe20000410000 */
[C---:B------:R-:W-:Y:S01]  /*3720*/  ISETP.LT.OR P6, PT, R4.reuse, R212, P6 ;  /* 0x000000d40400720c */ /* 0x040fe200037c1670 */
[----:B------:R-:W3:Y:S01]  /*3730*/  MUFU.TANH R167, R48 ;  /* 0x0000003000a77308 */ /* 0x000ee20000002400 */
[----:B------:R-:W-:Y:S01]  /*3740*/  ISETP.LT.OR P5, PT, R4, R210, P5 ;  /* 0x000000d20400720c */ /* 0x000fe20002fa1670 */
[----:B------:R-:W-:Y:S01]  /*3750*/  FMUL.FTZ R77, R77, c[0x0][0x2ec] ;  /* 0x0000bb004d4d7a20 */ /* 0x000fe20000410000 */
[----:B------:R-:W-:Y:S01]  /*3760*/  ISETP.LT.OR P1, PT, R2, R212, P1 ;  /* 0x000000d40200720c */ /* 0x000fe20000f21670 */
[----:B------:R-:W-:Y:S01]  /*3770*/  FMUL.FTZ R78, R78, c[0x0][0x2ec] ;  /* 0x0000bb004e4e7a20 */ /* 0x000fe20000410000 */
[----:B------:R-:W-:Y:S01]  /*3780*/  ISETP.LT.OR P2, PT, R2, R210, P2 ;  /* 0x000000d20200720c */ /* 0x000fe20001741670 */
[----:B------:R-:W-:Y:S01]  /*3790*/  FMUL.FTZ R79, R79, c[0x0][0x2ec] ;  /* 0x0000bb004f4f7a20 */ /* 0x000fe20000410000 */
[----:B------:R-:W-:Y:S01]  /*37a0*/  IADD3 R4, R6, 0x18, RZ ;  /* 0x0000001806047810 */ /* 0x000fe20007ffe0ff */
[----:B------:R-:W2:Y:S01]  /*37b0*/  MUFU.TANH R162, R50 ;  /* 0x0000003200a27308 */ /* 0x000ea20000002400 */
[----:B-1----:R-:W-:-:S02]  /*37c0*/  FSEL R2, R26, -INF , !P0 ;  /* 0xff8000001a027808 */ /* 0x002fc40004000000 */
[----:B------:R-:W-:Y:S02]  /*37d0*/  ISETP.GE.AND P0, PT, R18, R205, PT ;  /* 0x000000cd1200720c */ /* 0x000fe40003f06270 */
[----:B------:R-:W-:Y:S02]  /*37e0*/  FSEL R23, R24, -INF , !P3 ;  /* 0xff80000018177808 */ /* 0x000fe40005800000 */
[----:B----4-:R-:W-:Y:S01]  /*37f0*/  FSEL R25, R25, -INF , !P6 ;  /* 0xff80000019197808 */ /* 0x010fe20007000000 */
[----:B------:R-:W1:Y:S01]  /*3800*/  MUFU.TANH R28, R28 ;  /* 0x0000001c001c7308 */ /* 0x000e620000002400 */
[C---:B------:R-:W-:Y:S02]  /*3810*/  ISETP.GE.AND P3, PT, R4.reuse, R211, PT ;  /* 0x000000d30400720c */ /* 0x040fe40003f66270 */
[----:B------:R-:W-:Y:S02]  /*3820*/  ISETP.GE.AND P6, PT, R4, R205, PT ;  /* 0x000000cd0400720c */ /* 0x000fe40003fc6270 */
[----:B------:R-:W-:-:S02]  /*3830*/  ISETP.LT.OR P0, PT, R18, R210, P0 ;  /* 0x000000d21200720c */ /* 0x000fc40000701670 */
[----:B------:R-:W-:Y:S01]  /*3840*/  FSEL R39, R39, -INF , !P4 ;  /* 0xff80000027277808 */ /* 0x000fe20006000000 */
[----:B------:R-:W-:Y:S01]  /*3850*/  MUFU.TANH R20, R20 ;  /* 0x0000001400147308 */ /* 0x000fe20000002400 */
[----:B------:R-:W-:Y:S02]  /*3860*/  IADD3 R22, R6, 0x21, RZ ;  /* 0x0000002106167810 */ /* 0x000fe40007ffe0ff */
[----:B------:R-:W-:Y:S02]  /*3870*/  ISETP.GE.AND P4, PT, R18, R211, PT ;  /* 0x000000d31200720c */ /* 0x000fe40003f86270 */
[C---:B------:R-:W-:Y:S02]  /*3880*/  ISETP.LT.OR P3, PT, R4.reuse, R212, P3 ;  /* 0x000000d40400720c */ /* 0x040fe40001f61670 */
[----:B------:R-:W-:Y:S01]  /*3890*/  ISETP.LT.OR P6, PT, R4, R210, P6 ;  /* 0x000000d20400720c */ /* 0x000fe200037c1670 */
[----:B------:R-:W4:Y:S01]  /*38a0*/  MUFU.TANH R33, R33 ;  /* 0x0000002100217308 */ /* 0x000f220000002400 */
[----:B------:R-:W-:-:S02]  /*38b0*/  FSEL R4, R16, -INF , !P5 ;  /* 0xff80000010047808 */ /* 0x000fc40006800000 */
[----:B--2---:R-:W-:Y:S02]  /*38c0*/  FSEL R16, R29, -INF , !P0 ;  /* 0xff8000001d107808 */ /* 0x004fe40004000000 */
[----:B------:R-:W-:Y:S02]  /*38d0*/  ISETP.GE.AND P0, PT, R22, R211, PT ;  /* 0x000000d31600720c */ /* 0x000fe40003f06270 */
[-C--:B------:R-:W-:Y:S01]  /*38e0*/  ISETP.LT.OR P4, PT, R18, R212.reuse, P4 ;  /* 0x000000d41200720c */ /* 0x080fe20002781670 */
[----:B------:R-:W2:Y:S01]  /*38f0*/  MUFU.TANH R166, R82 ;  /* 0x0000005200a67308 */ /* 0x000ea20000002400 */
[C---:B------:R-:W-:Y:S02]  /*3900*/  IADD3 R13, R6.reuse, 0x19, RZ ;  /* 0x00000019060d7810 */ /* 0x040fe40007ffe0ff */
[----:B------:R-:W-:Y:S02]  /*3910*/  IADD3 R12, R6, 0x20, RZ ;  /* 0x00000020060c7810 */ /* 0x000fe40007ffe0ff */
[----:B------:R-:W-:-:S02]  /*3920*/  ISETP.LT.OR P0, PT, R22, R212, P0 ;  /* 0x000000d41600720c */ /* 0x000fc40000701670 */
[----:B------:R-:W-:Y:S01]  /*3930*/  FSEL R21, R17, -INF , !P1 ;  /* 0xff80000011157808 */ /* 0x000fe20004800000 */
[----:B------:R-:W1:Y:S01]  /*3940*/  MUFU.TANH R172, R51 ;  /* 0x0000003300ac7308 */ /* 0x000e620000002400 */
[----:B------:R-:W-:Y:S02]  /*3950*/  FSEL R18, R31, -INF , !P2 ;  /* 0xff8000001f127808 */ /* 0x000fe40005000000 */
[----:B------:R-:W-:Y:S02]  /*3960*/  FSEL R19, R30, -INF , !P4 ;  /* 0xff8000001e137808 */ /* 0x000fe40006000000 */
[----:B------:R-:W-:Y:S02]  /*3970*/  IADD3 R9, R6, 0x30, RZ ;  /* 0x0000003006097810 */ /* 0x000fe40007ffe0ff */
[----:B------:R-:W-:Y:S01]  /*3980*/  ISETP.GE.AND P1, PT, R12, R211, PT ;  /* 0x000000d30c00720c */ /* 0x000fe20003f26270 */
[----:B------:R-:W1:Y:S01]  /*3990*/  MUFU.TANH R165, R44 ;  /* 0x0000002c00a57308 */ /* 0x000e620000002400 */
[----:B------:R-:W-:-:S02]  /*39a0*/  ISETP.GE.AND P2, PT, R13, R205, PT ;  /* 0x000000cd0d00720c */ /* 0x000fc40003f46270 */
[C---:B------:R-:W-:Y:S02]  /*39b0*/  ISETP.GE.AND P4, PT, R12.reuse, R205, PT ;  /* 0x000000cd0c00720c */ /* 0x040fe40003f86270 */
[----:B------:R-:W-:Y:S02]  /*39c0*/  ISETP.GE.AND P5, PT, R13, R211, PT ;  /* 0x000000d30d00720c */ /* 0x000fe40003fa6270 */
[----:B------:R-:W-:Y:S01]  /*39d0*/  FSEL R159, R159, -INF , !P0 ;  /* 0xff8000009f9f7808 */ /* 0x000fe20004000000 */
[----:B------:R-:W-:Y:S01]  /*39e0*/  MUFU.TANH R161, R45 ;  /* 0x0000002d00a17308 */ /* 0x000fe20000002400 */
[----:B------:R-:W-:Y:S02]  /*39f0*/  ISETP.GE.AND P0, PT, R9, R205, PT ;  /* 0x000000cd0900720c */ /* 0x000fe40003f06270 */
[----:B------:R-:W-:Y:S02]  /*3a00*/  ISETP.LT.OR P2, PT, R13, R210, P2 ;  /* 0x000000d20d00720c */ /* 0x000fe40001741670 */
[----:B------:R-:W-:-:S02]  /*3a10*/  ISETP.LT.OR P1, PT, R12, R212, P1 ;  /* 0x000000d40c00720c */ /* 0x000fc40000f21670 */
[----:B------:R-:W-:Y:S01]  /*3a20*/  ISETP.LT.OR P4, PT, R12, R210, P4 ;  /* 0x000000d20c00720c */ /* 0x000fe20002781670 */
[----:B------:R-:W2:Y:S01]  /*3a30*/  MUFU.TANH R164, R46 ;  /* 0x0000002e00a47308 */ /* 0x000ea20000002400 */
[----:B------:R-:W-:Y:S02]  /*3a40*/  ISETP.LT.OR P5, PT, R13, R212, P5 ;  /* 0x000000d40d00720c */ /* 0x000fe40002fa1670 */
[C---:B------:R-:W-:Y:S02]  /*3a50*/  IADD3 R10, R6.reuse, 0x29, RZ ;  /* 0x00000029060a7810 */ /* 0x040fe40007ffe0ff */
[----:B------:R-:W-:Y:S02]  /*3a60*/  IADD3 R24, R6, 0x28, RZ ;  /* 0x0000002806187810 */ /* 0x000fe40007ffe0ff */
[----:B------:R-:W-:Y:S01]  /*3a70*/  ISETP.LT.OR P0, PT, R9, R210, P0 ;  /* 0x000000d20900720c */ /* 0x000fe20000701670 */
[----:B------:R-:W2:Y:S01]  /*3a80*/  MUFU.TANH R170, R47 ;  /* 0x0000002f00aa7308 */ /* 0x000ea20000002400 */
[----:B-----5:R-:W-:-:S02]  /*3a90*/  FSEL R8, R32, -INF , !P2 ;  /* 0xff80000020087808 */ /* 0x020fc40005000000 */
[----:B---3--:R-:W-:Y:S02]  /*3aa0*/  FSEL R167, R167, -INF , !P1 ;  /* 0xff800000a7a77808 */ /* 0x008fe40004800000 */
[----:B------:R-:W-:Y:S02]  /*3ab0*/  FSEL R162, R162, -INF , !P4 ;  /* 0xff800000a2a27808 */ /* 0x000fe40006000000 */
[----:B-1----:R-:W-:Y:S01]  /*3ac0*/  FSEL R17, R28, -INF , !P3 ;  /* 0xff8000001c117808 */ /* 0x002fe20005800000 */
[----:B------:R-:W1:Y:S01]  /*3ad0*/  MUFU.TANH R171, R80 ;  /* 0x0000005000ab7308 */ /* 0x000e620000002400 */
[----:B----4-:R-:W-:Y:S02]  /*3ae0*/  FSEL R12, R33, -INF , !P6 ;  /* 0xff800000210c7808 */ /* 0x010fe40007000000 */
[----:B------:R-:W-:Y:S02]  /*3af0*/  FSEL R13, R20, -INF , !P5 ;  /* 0xff800000140d7808 */ /* 0x000fe40006800000 */
[----:B------:R-:W-:-:S02]  /*3b00*/  ISETP.GE.AND P2, PT, R10, R211, PT ;  /* 0x000000d30a00720c */ /* 0x000fc40003f46270 */
[----:B------:R-:W-:Y:S01]  /*3b10*/  ISETP.GE.AND P1, PT, R9, R211, PT ;  /* 0x000000d30900720c */ /* 0x000fe20003f26270 */
[----:B------:R-:W3:Y:S01]  /*3b20*/  MUFU.TANH R169, R81 ;  /* 0x0000005100a97308 */ /* 0x000ee20000002400 */
[----:B------:R-:W-:Y:S02]  /*3b30*/  ISETP.GE.AND P4, PT, R10, R205, PT ;  /* 0x000000cd0a00720c */ /* 0x000fe40003f86270 */
[----:B------:R-:W-:Y:S02]  /*3b40*/  ISETP.GE.AND P3, PT, R24, R211, PT ;  /* 0x000000d31800720c */ /* 0x000fe40003f66270 */
[-C--:B------:R-:W-:Y:S02]  /*3b50*/  ISETP.GE.AND P6, PT, R22, R205.reuse, PT ;  /* 0x000000cd1600720c */ /* 0x080fe40003fc6270 */
[----:B------:R-:W-:Y:S01]  /*3b60*/  ISETP.GE.AND P5, PT, R24, R205, PT ;  /* 0x000000cd1800720c */ /* 0x000fe20003fa6270 */
[----:B------:R-:W4:Y:S01]  /*3b70*/  MUFU.TANH R142, R83 ;  /* 0x00000053008e7308 */ /* 0x000f220000002400 */
[----:B--2---:R-:W-:-:S02]  /*3b80*/  FSEL R166, R166, -INF , !P0 ;  /* 0xff800000a6a67808 */ /* 0x004fc40004000000 */
[----:B------:R-:W-:Y:S02]  /*3b90*/  PLOP3.LUT P0, PT, PT, PT, UP0, 0x80, 0x0 ;  /* 0x000000000000781c */ /* 0x000fe40003f0f008 */
[C---:B------:R-:W-:Y:S02]  /*3ba0*/  ISETP.LT.OR P2, PT, R10.reuse, R212, P2 ;  /* 0x000000d40a00720c */ /* 0x040fe40001741670 */
[----:B------:R-:W-:Y:S01]  /*3bb0*/  ISETP.LT.OR P4, PT, R10, R210, P4 ;  /* 0x000000d20a00720c */ /* 0x000fe20002781670 */
[----:B------:R-:W2:Y:S01]  /*3bc0*/  MUFU.TANH R143, R76 ;  /* 0x0000004c008f7308 */ /* 0x000ea20000002400 */
[----:B------:R-:W-:Y:S02]  /*3bd0*/  ISETP.LT.OR P1, PT, R9, R212, P1 ;  /* 0x000000d40900720c */ /* 0x000fe40000f21670 */
[----:B------:R-:W-:Y:S02]  /*3be0*/  ISETP.LT.OR P6, PT, R22, R210, P6 ;  /* 0x000000d21600720c */ /* 0x000fe400037c1670 */
[----:B------:R-:W-:-:S02]  /*3bf0*/  ISETP.LT.OR P3, PT, R24, R212, P3 ;  /* 0x000000d41800720c */ /* 0x000fc40001f61670 */
[----:B------:R-:W-:Y:S01]  /*3c00*/  ISETP.LT.OR P5, PT, R24, R210, P5 ;  /* 0x000000d21800720c */ /* 0x000fe20002fa1670 */
[----:B------:R-:W-:Y:S01]  /*3c10*/  MUFU.TANH R141, R77 ;  /* 0x0000004d008d7308 */ /* 0x000fe20000002400 */
[C---:B------:R-:W-:Y:S02]  /*3c20*/  IADD3 R10, R6.reuse, 0x31, RZ ;  /* 0x00000031060a7810 */ /* 0x040fe40007ffe0ff */
[C---:B------:R-:W-:Y:S02]  /*3c30*/  IADD3 R9, R6.reuse, 0x38, RZ ;  /* 0x0000003806097810 */ /* 0x040fe40007ffe0ff */
[----:B------:R-:W-:Y:S02]  /*3c40*/  IADD3 R6, R6, 0x39, RZ ;  /* 0x0000003906067810 */ /* 0x000fe40007ffe0ff */
[----:B------:R-:W-:Y:S01]  /*3c50*/  FSEL R172, R172, -INF , !P6 ;  /* 0xff800000acac7808 */ /* 0x000fe20007000000 */
[----:B------:R-:W5:Y:S01]  /*3c60*/  MUFU.TANH R140, R78 ;  /* 0x0000004e008c7308 */ /* 0x000f620000002400 */
[----:B------:R-:W-:-:S02]  /*3c70*/  FSEL R165, R165, -INF , !P3 ;  /* 0xff800000a5a57808 */ /* 0x000fc40005800000 */
[----:B------:R-:W-:Y:S02]  /*3c80*/  FSEL R164, R164, -INF , !P5 ;  /* 0xff800000a4a47808 */ /* 0x000fe40006800000 */
[----:B------:R-:W-:Y:S02]  /*3c90*/  FSEL R161, R161, -INF , !P2 ;  /* 0xff800000a1a17808 */ /* 0x000fe40005000000 */
[----:B------:R-:W-:Y:S01]  /*3ca0*/  FSEL R170, R170, -INF , !P4 ;  /* 0xff800000aaaa7808 */ /* 0x000fe20006000000 */
[----:B------:R-:W2:Y:S01]  /*3cb0*/  MUFU.TANH R160, R79 ;  /* 0x0000004f00a07308 */ /* 0x000ea20000002400 */
[----:B-1----:R-:W-:Y:S01]  /*3cc0*/  FSEL R171, R171, -INF , !P1 ;  /* 0xff800000abab7808 */ /* 0x002fe20004800000 */
[----:B------:R-:W-:Y:S01]  /*3cd0*/  BAR.SYNC.DEFER_BLOCKING 0x0 ;  /* 0x0000000000007b1d */ /* 0x000fe20000010000 */
[C---:B------:R-:W-:Y:S02]  /*3ce0*/  ISETP.GE.AND P6, PT, R10.reuse, R211, PT ;  /* 0x000000d30a00720c */ /* 0x040fe40003fc6270 */
[----:B------:R-:W-:-:S02]  /*3cf0*/  ISETP.GE.AND P3, PT, R10, R205, PT ;  /* 0x000000cd0a00720c */ /* 0x000fc40003f66270 */
[C---:B------:R-:W-:Y:S02]  /*3d00*/  ISETP.GE.AND P5, PT, R9.reuse, R211, PT ;  /* 0x000000d30900720c */ /* 0x040fe40003fa6270 */
[----:B------:R-:W-:Y:S02]  /*3d10*/  ISETP.GE.AND P2, PT, R9, R205, PT ;  /* 0x000000cd0900720c */ /* 0x000fe40003f46270 */
[C---:B------:R-:W-:Y:S02]  /*3d20*/  ISETP.GE.AND P4, PT, R6.reuse, R211, PT ;  /* 0x000000d30600720c */ /* 0x040fe40003f86270 */
[----:B------:R-:W-:Y:S02]  /*3d30*/  ISETP.GE.AND P1, PT, R6, R205, PT ;  /* 0x000000cd0600720c */ /* 0x000fe40003f26270 */
[C---:B------:R-:W-:Y:S02]  /*3d40*/  ISETP.LT.OR P6, PT, R10.reuse, R212, P6 ;  /* 0x000000d40a00720c */ /* 0x040fe400037c1670 */
[----:B------:R-:W-:-:S02]  /*3d50*/  ISETP.LT.OR P3, PT, R10, R210, P3 ;  /* 0x000000d20a00720c */ /* 0x000fc40001f61670 */
[C---:B------:R-:W-:Y:S02]  /*3d60*/  ISETP.LT.OR P5, PT, R9.reuse, R212, P5 ;  /* 0x000000d40900720c */ /* 0x040fe40002fa1670 */
[----:B------:R-:W-:Y:S02]  /*3d70*/  ISETP.LT.OR P2, PT, R9, R210, P2 ;  /* 0x000000d20900720c */ /* 0x000fe40001741670 */
[C---:B------:R-:W-:Y:S02]  /*3d80*/  ISETP.LT.OR P4, PT, R6.reuse, R212, P4 ;  /* 0x000000d40600720c */ /* 0x040fe40002781670 */
[----:B------:R-:W-:Y:S02]  /*3d90*/  ISETP.LT.OR P1, PT, R6, R210, P1 ;  /* 0x000000d20600720c */ /* 0x000fe40000f21670 */
[----:B---3--:R-:W-:Y:S02]  /*3da0*/  FSEL R169, R169, -INF , !P6 ;  /* 0xff800000a9a97808 */ /* 0x008fe40007000000 */
[----:B----4-:R-:W-:-:S02]  /*3db0*/  FSEL R142, R142, -INF , !P3 ;  /* 0xff8000008e8e7808 */ /* 0x010fc40005800000 */
[----:B--2---:R-:W-:Y:S02]  /*3dc0*/  FSEL R143, R143, -INF , !P5 ;  /* 0xff8000008f8f7808 */ /* 0x004fe40006800000 */
[----:B-----5:R-:W-:Y:S02]  /*3dd0*/  FSEL R140, R140, -INF , !P2 ;  /* 0xff8000008c8c7808 */ /* 0x020fe40005000000 */
        /* <DEDUP_REMOVED lines=9> */
[----:B------:R-:W-:-:S04]  /*3e70*/  LEA R28, P2, R10, c[0x0][0x168], 0x1 ;  /* 0x00005a000a1c7a11 */ /* 0x000fc800078408ff */
[----:B------:R-:W-:Y:S01]  /*3e80*/  IADD3 R3, R11, UR12, RZ ;  /* 0x0000000c0b037c10 */ /* 0x000fe2000fffe0ff */
[----:B------:R-:W-:Y:S01]  /*3e90*/  USHF.L.U64.HI UR12, UR6, 0x5, UR7 ;  /* 0x00000005060c7899 */ /* 0x000fe20008010207 */
        /* <DEDUP_REMOVED lines=8> */
[----:B------:R-:W-:-:S02]  /*3f20*/  IADD3 R10, P1, R30, UR13, RZ ;  /* 0x0000000d1e0a7c10 */ /* 0x000fc4000ff3e0ff */
        /* <DEDUP_REMOVED lines=14> */
.L_x_973:
        /* <DEDUP_REMOVED lines=76> */
[--C-:B------:R-:W-:Y:S02]  /*44d0*/  FFMA.FTZ R148, R18, c[0x0][0x23c], -R163.reuse ;  /* 0x00008f0012947a23 */ /* 0x100fe400000108a3 */
        /* <DEDUP_REMOVED lines=12> */
[--C-:B------:R-:W-:Y:S01]  /*45a0*/  FFMA.FTZ R158, R165, c[0x0][0x23c], -R168.reuse ;  /* 0x00008f00a59e7a23 */ /* 0x100fe200000108a8 */
[----:B------:R-:W1:Y:S01]  /*45b0*/  LDSM.16.MT88.4 R12, [R192+0xe800] ;  /* 0x00e80000c00c783b */ /* 0x000e620000004200 */
        /* <DEDUP_REMOVED lines=219> */
[----:B------:R-:W-:-:S02]  /*5370*/  USHF.L.U64.HI UR12, UR4, 0x5, UR5 ;  /* 0x00000005040c7899 */ /* 0x000fc40008010205 */
[----:B------:R-:W-:Y:S01]  /*5380*/  UIADD3 UR13, UR21, UR13, URZ ;  /* 0x0000000d150d7290 */ /* 0x000fe2000fffe03f */
[----:B------:R-:W-:Y:S01]  /*5390*/  IMAD.U32 R6, RZ, RZ, UR20 ;  /* 0x00000014ff067e24 */ /* 0x000fe2000f8e00ff */
[----:B------:R-:W-:Y:S01]  /*53a0*/  UISETP.GT.AND UP0, UPT, UR17, UR9, UPT ;  /* 0x000000091100728c */ /* 0x000fe2000bf04270 */
[----:B------:R-:W-:-:S03]  /*53b0*/  IMAD.U32 R7, RZ, RZ, UR21 ;  /* 0x00000015ff077e24 */ /* 0x000fc6000f8e00ff */
[----:B------:R-:W-:Y:S01]  /*53c0*/  IMAD.U32 R5, RZ, RZ, UR13 ;  /* 0x0000000dff057e24 */ /* 0x000fe2000f8e00ff */
[----:B------:R-:W-:Y:S01]  /*53d0*/  BAR.SYNC.DEFER_BLOCKING 0x0 ;  /* 0x0000000000007b1d */ /* 0x000fe20000010000 */
[----:B------:R-:W-:Y:S01]  /*53e0*/  LEA R0, P0, R6, R134, 0x6 ;  /* 0x0000008606007211 */ /* 0x000fe200078030ff */
[----:B------:R-:W-:-:S03]  /*53f0*/  USHF.L.U32 UR13, UR4, 0x5, URZ ;  /* 0x00000005040d7899 */ /* 0x000fc6000800063f */
[----:B------:R-:W-:Y:S02]  /*5400*/  LEA R4, P1, R0, c[0x0][0x170], 0x1 ;  /* 0x00005c0000047a11 */ /* 0x000fe400078208ff */
        /* <DEDUP_REMOVED lines=27> */
[----:B------:R-:W4:Y:S04]  /*55c0*/  LDSM.16.M88.4 R20, [R201+0x7800] ;  /* 0x00780000c914783b */ /* 0x000f280000000200 */
[----:B------:R-:W-:Y:S04]  /*55d0*/  LDSM.16.M88.4 R32, [R200] ;  /* 0x00000000c820783b */ /* 0x000fe80000000200 */
[----:B-1----:R-:W1:Y:S04]  /*55e0*/  LDSM.16.M88.4 R4, [R199] ;  /* 0x00000000c704783b */ /* 0x002e680000000200 */
[----:B------:R-:W1:Y:S04]  /*55f0*/  LDSM.16.M88.4 R160, [R190] ;  /* 0x00000000bea0783b */ /* 0x000e680000000200 */
[----:B------:R-:W1:Y:S04]  /*5600*/  LDSM.16.M88.4 R156, [R189] ;  /* 0x00000000bd9c783b */ /* 0x000e680000000200 */
[----:B------:R-:W1:Y:S04]  /*5610*/  LDSM.16.M88.4 R176, [R191] ;  /* 0x00000000bfb0783b */ /* 0x000e680000000200 */
[----:B------:R-:W-:Y:S01]  /*5620*/  LDSM.16.M88.4 R16, [R198] ;  /* 0x00000000c610783b */ /* 0x000fe20000000200 */
[C---:B---3--:R-:W-:Y:S03]  /*5630*/  HMMA.16816.F32.BF16 R12, R164.reuse, R28, RZ ;  /* 0x0000001ca40c723c */ /* 0x048fe600000418ff */
[----:B--2---:R-:W2:Y:S04]  /*5640*/  LDSM.16.M88.4 R8, [R195+0x6000] ;  /* 0x00600000c308783b */ /* 0x004ea80000000200 */
[----:B------:R-:W3:Y:S01]  /*5650*/  LDSM.16.M88.4 R136, [R195+0x7000] ;  /* 0x00700000c388783b */ /* 0x000ee20000000200 */
[C---:B------:R-:W-:Y:S03]  /*5660*/  HMMA.16816.F32.BF16 R28, R164.reuse, R30, RZ ;  /* 0x0000001ea41c723c */ /* 0x040fe600000418ff */
[----:B------:R-:W-:Y:S04]  /*5670*/  LDSM.16.M88.4 R152, [R195+0x6800] ;  /* 0x00680000c398783b */ /* 0x000fe80000000200 */
[----:B------:R-:W-:Y:S01]  /*5680*/  LDSM.16.M88.4 R172, [R197] ;  /* 0x00000000c5ac783b */ /* 0x000fe20000000200 */
[C---:B----4-:R-:W-:Y:S03]  /*5690*/  HMMA.16816.F32.BF16 R24, R164.reuse, R148, RZ ;  /* 0x00000094a418723c */ /* 0x050fe600000418ff */
[----:B------:R-:W-:Y:S04]  /*56a0*/  LDSM.16.M88.4 R228, [R183] ;  /* 0x00000000b7e4783b */ /* 0x000fe80000000200 */
[----:B------:R-:W-:Y:S01]  /*56b0*/  LDSM.16.M88.4 R224, [R201+0xa800] ;  /* 0x00a80000c9e0783b */ /* 0x000fe20000000200 */
[C---:B-----5:R-:W-:Y:S03]  /*56c0*/  HMMA.16816.F32.BF16 R144, R164.reuse, R140, RZ ;  /* 0x0000008ca490723c */ /* 0x060fe600000418ff */
[----:B------:R-:W0:Y:S05]  /*56d0*/  LDGDEPBAR ;  /* 0x00000000000079af */ /* 0x000e2a0000000000 */
[C---:B------:R-:W-:Y:S08]  /*56e0*/  HMMA.16816.F32.BF16 R148, R164.reuse, R150, RZ ;  /* 0x00000096a494723c */ /* 0x040ff000000418ff */
[C---:B------:R-:W-:Y:S08]  /*56f0*/  HMMA.16816.F32.BF16 R140, R164.reuse, R142, RZ ;  /* 0x0000008ea48c723c */ /* 0x040ff000000418ff */
[C---:B------:R-:W-:Y:S08]  /*5700*/  HMMA.16816.F32.BF16 R168, R164.reuse, R20, RZ ;  /* 0x00000014a4a8723c */ /* 0x040ff000000418ff */
[----:B------:R-:W-:Y:S01]  /*5710*/  HMMA.16816.F32.BF16 R164, R164, R22, RZ ;  /* 0x00000016a4a4723c */ /* 0x000fe200000418ff */
[----:B------:R-:W4:Y:S07]  /*5720*/  LDSM.16.M88.4 R20, [R195+0x7800] ;  /* 0x00780000c314783b */ /* 0x000f2e0000000200 */
[C---:B-1----:R-:W-:Y:S08]  /*5730*/  HMMA.16816.F32.BF16 R12, R32.reuse, R4, R12 ;  /* 0x00000004200c723c */ /* 0x042ff0000004180c */
[C---:B------:R-:W-:Y:S01]  /*5740*/  HMMA.16816.F32.BF16 R28, R32.reuse, R6, R28 ;  /* 0x00000006201c723c */ /* 0x040fe2000004181c */
[----:B------:R-:W1:Y:S07]  /*5750*/  LDSM.16.M88.4 R4, [R188] ;  /* 0x00000000bc04783b */ /* 0x000e6e0000000200 */
        /* <DEDUP_REMOVED lines=10> */
[C---:B--2---:R-:W-:Y:S08]  /*5800*/  HMMA.16816.F32.BF16 R12, R16.reuse, R8, R12 ;  /* 0x00000008100c723c */ /* 0x044ff0000004180c */
[C---:B------:R-:W-:Y:S01]  /*5810*/  HMMA.16816.F32.BF16 R28, R16.reuse, R10, R28 ;  /* 0x0000000a101c723c */ /* 0x040fe2000004181c */
[----:B------:R-:W2:Y:S07]  /*5820*/  LDSM.16.M88.4 R8, [R188+0x1000] ;  /* 0x00100000bc08783b */ /* 0x000eae0000000200 */
[C---:B---3--:R-:W-:Y:S08]  /*5830*/  HMMA.16816.F32.BF16 R144, R16.reuse, R136, R144 ;  /* 0x000000881090723c */ /* 0x048ff00000041890 */
[C---:B------:R-:W-:Y:S01]  /*5840*/  HMMA.16816.F32.BF16 R140, R16.reuse, R138, R140 ;  /* 0x0000008a108c723c */ /* 0x040fe2000004188c */
[----:B------:R-:W-:Y:S07]  /*5850*/  LDSM.16.M88.4 R136, [R186] ;  /* 0x00000000ba88783b */ /* 0x000fee0000000200 */
[C---:B----4-:R-:W-:Y:S08]  /*5860*/  HMMA.16816.F32.BF16 R168, R16.reuse, R20, R168 ;  /* 0x0000001410a8723c */ /* 0x050ff000000418a8 */
[C---:B------:R-:W-:Y:S01]  /*5870*/  HMMA.16816.F32.BF16 R164, R16.reuse, R22, R164 ;  /* 0x0000001610a4723c */ /* 0x040fe200000418a4 */
[----:B------:R-:W3:Y:S07]  /*5880*/  LDSM.16.M88.4 R20, [R201+0x8000] ;  /* 0x00800000c914783b */ /* 0x000eee0000000200 */
[C---:B------:R-:W-:Y:S08]  /*5890*/  HMMA.16816.F32.BF16 R24, R16.reuse, R152, R24 ;  /* 0x000000981018723c */ /* 0x040ff00000041818 */
[----:B------:R-:W-:Y:S01]  /*58a0*/  HMMA.16816.F32.BF16 R148, R16, R154, R148 ;  /* 0x0000009a1094723c */ /* 0x000fe20000041894 */
[----:B------:R-:W-:Y:S04]  /*58b0*/  LDSM.16.M88.4 R16, [R201+0x8800] ;  /* 0x00880000c910783b */ /* 0x000fe80000000200 */
[----:B------:R-:W-:Y:S03]  /*58c0*/  LDSM.16.M88.4 R152, [R187] ;  /* 0x00000000bb98783b */ /* 0x000fe60000000200 */
        /* <DEDUP_REMOVED lines=8> */
[----:B------:R-:W-:Y:S07]  /*5950*/  LDSM.16.M88.4 R32, [R185] ;  /* 0x00000000b920783b */ /* 0x000fee0000000200 */
[C---:B---3--:R-:W-:Y:S08]  /*5960*/  HMMA.16816.F32.BF16 R12, R156.reuse, R20, R12 ;  /* 0x000000149c0c723c */ /* 0x048ff0000004180c */
[C---:B------:R-:W-:Y:S01]  /*5970*/  HMMA.16816.F32.BF16 R28, R156.reuse, R22, R28 ;  /* 0x000000169c1c723c */ /* 0x040fe2000004181c */
[----:B------:R-:W-:Y:S07]  /*5980*/  LDSM.16.M88.4 R20, [R198+0x2000] ;  /* 0x00200000c614783b */ /* 0x000fee0000000200 */
        /* <DEDUP_REMOVED lines=9> */
[----:B------:R-:W3:Y:S07]  /*5a20*/  LDSM.16.M88.4 R16, [R184] ;  /* 0x00000000b810783b */ /* 0x000eee0000000200 */
[C---:B--2---:R-:W-:Y:S08]  /*5a30*/  HMMA.16816.F32.BF16 R12, R8.reuse, R152, R12 ;  /* 0x00000098080c723c */ /* 0x044ff0000004180c */
        /* <DEDUP_REMOVED lines=8> */
[----:B------:R-:W4:Y:S07]  /*5ac0*/  LDSM.16.M88.4 R136, [R195+0x8800] ;  /* 0x00880000c388783b */ /* 0x000f2e0000000200 */
[C---:B-1----:R-:W-:Y:S08]  /*5ad0*/  HMMA.16816.F32.BF16 R12, R20.reuse, R4, R12 ;  /* 0x00000004140c723c */ /* 0x042ff0000004180c */
[----:B------:R-:W-:Y:S01]  /*5ae0*/  HMMA.16816.F32.BF16 R28, R20, R6, R28 ;  /* 0x00000006141c723c */ /* 0x000fe2000004181c */
[----:B------:R-:W1:Y:S07]  /*5af0*/  LDSM.16.M88.4 R4, [R201+0xa000] ;  /* 0x00a00000c904783b */ /* 0x000e6e0000000200 */
[C---:B------:R-:W-:Y:S08]  /*5b00*/  HMMA.16816.F32.BF16 R144, R8.reuse, R32, R144 ;  /* 0x000000200890723c */ /* 0x040ff00000041890 */
[C---:B------:R-:W-:Y:S01]  /*5b10*/  HMMA.16816.F32.BF16 R140, R8.reuse, R34, R140 ;  /* 0x00000022088c723c */ /* 0x040fe2000004188c */
[----:B------:R-:W5:Y:S07]  /*5b20*/  LDSM.16.M88.4 R32, [R195+0x9800] ;  /* 0x00980000c320783b */ /* 0x000f6e0000000200 */
[C---:B---3--:R-:W-:Y:S08]  /*5b30*/  HMMA.16816.F32.BF16 R168, R8.reuse, R16, R168 ;  /* 0x0000001008a8723c */ /* 0x048ff000000418a8 */
[----:B------:R-:W-:Y:S01]  /*5b40*/  HMMA.16816.F32.BF16 R164, R8, R18, R164 ;  /* 0x0000001208a4723c */ /* 0x000fe200000418a4 */
[----:B------:R-:W3:Y:S04]  /*5b50*/  LDSM.16.M88.4 R16, [R188+0x2800] ;  /* 0x00280000bc10783b */ /* 0x000ee80000000200 */
[----:B------:R-:W-:Y:S03]  /*5b60*/  LDSM.16.M88.4 R8, [R188+0x3000] ;  /* 0x00300000bc08783b */ /* 0x000fe60000000200 */
[----:B--2---:R-:W-:Y:S08]  /*5b70*/  HMMA.16816.F32.BF16 R12, R176, R152, R12 ;  /* 0x00000098b00c723c */ /* 0x004ff0000004180c */
[C---:B----4-:R-:W-:Y:S08]  /*5b80*/  HMMA.16816.F32.BF16 R24, R20.reuse, R136, R24 ;  /* 0x000000881418723c */ /* 0x050ff00000041818 */
[----:B------:R-:W-:Y:S01]  /*5b90*/  HMMA.16816.F32.BF16 R148, R20, R138, R148 ;  /* 0x0000008a1494723c */ /* 0x000fe20000041894 */
[----:B------:R-:W2:Y:S07]  /*5ba0*/  LDSM.16.M88.4 R136, [R200+0x4000] ;  /* 0x00400000c888783b */ /* 0x000eae0000000200 */
[----:B-1----:R-:W-:Y:S08]  /*5bb0*/  HMMA.16816.F32.BF16 R12, R160, R4, R12 ;  /* 0x00000004a00c723c */ /* 0x002ff0000004180c */
[C---:B------:R-:W-:Y:S08]  /*5bc0*/  HMMA.16816.F32.BF16 R144, R20.reuse, R156, R144 ;  /* 0x0000009c1490723c */ /* 0x040ff00000041890 */
[C---:B------:R-:W-:Y:S01]  /*5bd0*/  HMMA.16816.F32.BF16 R140, R20.reuse, R158, R140 ;  /* 0x0000009e148c723c */ /* 0x040fe2000004188c */
[----:B------:R-:W-:Y:S07]  /*5be0*/  LDSM.16.M88.4 R156, [R201+0xb000] ;  /* 0x00b00000c99c783b */ /* 0x000fee0000000200 */
[C---:B-----5:R-:W-:Y:S08]  /*5bf0*/  HMMA.16816.F32.BF16 R168, R20.reuse, R32, R168 ;  /* 0x0000002014a8723c */ /* 0x060ff000000418a8 */
[----:B------:R-:W-:Y:S01]  /*5c00*/  HMMA.16816.F32.BF16 R164, R20, R34, R164 ;  /* 0x0000002214a4723c */ /* 0x000fe200000418a4 */
[----:B------:R-:W-:Y:S04]  /*5c10*/  LDSM.16.M88.4 R20, [R198+0x4000] ;  /* 0x00400000c614783b */ /* 0x000fe80000000200 */
[----:B------:R-:W-:Y:S03]  /*5c20*/  LDSM.16.M88.4 R32, [R182] ;  /* 0x00000000b620783b */ /* 0x000fe60000000200 */
[C---:B------:R-:W-:Y:S01]  /*5c30*/  HMMA.16816.F32.BF16 R28, R176.reuse, R154, R28 ;  /* 0x0000009ab01c723c */ /* 0x040fe2000004181c */
[----:B------:R-:W-:Y:S07]  /*5c40*/  LDSM.16.M88.4 R152, [R201+0xb800] ;  /* 0x00b80000c998783b */ /* 0x000fee0000000200 */
[C---:B---3--:R-:W-:Y:S08]  /*5c50*/  HMMA.16816.F32.BF16 R24, R176.reuse, R16, R24 ;  /* 0x00000010b018723c */ /* 0x048ff00000041818 */
[----:B------:R-:W-:Y:S01]  /*5c60*/  HMMA.16816.F32.BF16 R148, R176, R18, R148 ;  /* 0x00000012b094723c */ /* 0x000fe20000041894 */
[----:B------:R-:W1:Y:S07]  /*5c70*/  LDSM.16.M88.4 R16, [R195+0xa000] ;  /* 0x00a00000c310783b */ /* 0x000e6e0000000200 */
[----:B--2---:R-:W-:Y:S08]  /*5c80*/  HMMA.16816.F32.BF16 R12, R136, R228, R12 ;  /* 0x000000e4880c723c */ /* 0x004ff0000004180c */
[C---:B------:R-:W-:Y:S08]  /*5c90*/  HMMA.16816.F32.BF16 R144, R176.reuse, R8, R144 ;  /* 0x00000008b090723c */ /* 0x040ff00000041890 */
[----:B------:R-:W-:Y:S01]  /*5ca0*/  HMMA.16816.F32.BF16 R140, R176, R10, R140 ;  /* 0x0000000ab08c723c */ /* 0x000fe2000004188c */
[----:B------:R-:W-:Y:S07]  /*5cb0*/  LDSM.16.M88.4 R8, [R197+0x4000] ;  /* 0x00400000c508783b */ /* 0x000fee0000000200 */
[C---:B------:R-:W-:Y:S01]  /*5cc0*/  HMMA.16816.F32.BF16 R28, R160.reuse, R6, R28 ;  /* 0x00000006a01c723c */ /* 0x040fe2000004181c */
[----:B------:R-:W2:Y:S07]  /*5cd0*/  LDSM.16.M88.4 R4, [R188+0x4000] ;  /* 0x00400000bc04783b */ /* 0x000eae0000000200 */
[----:B------:R-:W-:Y:S08]  /*5ce0*/  HMMA.16816.F32.BF16 R24, R160, R224, R24 ;  /* 0x000000e0a018723c */ /* 0x000ff00000041818 */
[----:B-1----:R-:W-:Y:S08]  /*5cf0*/  HMMA.16816.F32.BF16 R12, R20, R16, R12 ;  /* 0x00000010140c723c */ /* 0x002ff0000004180c */
[----:B------:R-:W-:Y:S08]  /*5d00*/  HMMA.16816.F32.BF16 R148, R160, R226, R148 ;  /* 0x000000e2a094723c */ /* 0x000ff00000041894 */
[----:B------:R-:W-:Y:S01]  /*5d10*/  HMMA.16816.F32.BF16 R28, R136, R230, R28 ;  /* 0x000000e6881c723c */ /* 0x000fe2000004181c */
[----:B------:R-:W1:Y:S07]  /*5d20*/  LDSM.16.M88.4 R228, [R195+0xa800] ;  /* 0x00a80000c3e4783b */ /* 0x000e6e0000000200 */
[----:B------:R-:W-:Y:S08]  /*5d30*/  HMMA.16816.F32.BF16 R168, R176, R172, R168 ;  /* 0x000000acb0a8723c */ /* 0x000ff000000418a8 */
[----:B------:R-:W-:Y:S08]  /*5d40*/  HMMA.16816.F32.BF16 R24, R136, R32, R24 ;  /* 0x000000208818723c */ /* 0x000ff00000041818 */
[----:B--2---:R-:W-:Y:S08]  /*5d50*/  HMMA.16816.F32.BF16 R12, R8, R4, R12 ;  /* 0x00000004080c723c */ /* 0x004ff0000004180c */
[----:B------:R-:W-:Y:S01]  /*5d60*/  HMMA.16816.F32.BF16 R148, R136, R34, R148 ;  /* 0x000000228894723c */ /* 0x000fe20000041894 */
[----:B------:R-:W-:Y:S07]  /*5d70*/  LDSM.16.M88.4 R32, [R181] ;  /* 0x00000000b520783b */ /* 0x000fee0000000200 */
[----:B------:R-:W-:Y:S01]  /*5d80*/  HMMA.16816.F32.BF16 R28, R20, R18, R28 ;  /* 0x00000012141c723c */ /* 0x000fe2000004181c */
[----:B------:R-:W2:Y:S07]  /*5d90*/  LDSM.16.M88.4 R16, [R188+0x4800] ;  /* 0x00480000bc10783b */ /* 0x000eae0000000200 */
[----:B------:R-:W-:Y:S01]  /*5da0*/  HMMA.16816.F32.BF16 R168, R160, R152, R168 ;  /* 0x00000098a0a8723c */ /* 0x000fe200000418a8 */
[----:B------:R-:W-:-:S02]  /*5db0*/  FMUL.FTZ R0, R12, c[0x0][0x2ec] ;  /* 0x0000bb000c007a20 */ /* 0x000fc40000410000 */
[----:B------:R-:W-:Y:S02]  /*5dc0*/  FMUL.FTZ R2, R13, c[0x0][0x2ec] ;  /* 0x0000bb000d027a20 */ /* 0x000fe40000410000 */
[----:B------:R-:W-:Y:S02]  /*5dd0*/  FMUL.FTZ R133, R14, c[0x0][0x2ec] ;  /* 0x0000bb000e857a20 */ /* 0x000fe40000410000 */
[----:B------:R-:W-:Y:S01]  /*5de0*/  FMUL.FTZ R152, R15, c[0x0][0x2ec] ;  /* 0x0000bb000f987a20 */ /* 0x000fe20000410000 */
[C---:B------:R-:W-:Y:S01]  /*5df0*/  HMMA.16816.F32.BF16 R144, R160.reuse, R156, R144 ;  /* 0x0000009ca090723c */ /* 0x040fe20000041890 */
[----:B------:R-:W3:Y:S01]  /*5e00*/  LDSM.16.M88.4 R12, [R180] ;  /* 0x00000000b40c783b */ /* 0x000ee20000000200 */
[----:B------:R-:W4:Y:S06]  /*5e10*/  MUFU.TANH R0, R0 ;  /* 0x0000000000007308 */ /* 0x000f2c0000002400 */
[----:B------:R-:W-:Y:S02]  /*5e20*/  HMMA.16816.F32.BF16 R140, R160, R158, R140 ;  /* 0x0000009ea08c723c */ /* 0x000fe4000004188c */
[----:B------:R-:W5:Y:S06]  /*5e30*/  MUFU.TANH R2, R2 ;  /* 0x0000000200027308 */ /* 0x000f6c0000002400 */
[C---:B-1----:R-:W-:Y:S02]  /*5e40*/  HMMA.16816.F32.BF16 R24, R20.reuse, R228, R24 ;  /* 0x000000e41418723c */ /* 0x042fe40000041818 */
[----:B------:R-:W1:Y:S06]  /*5e50*/  MUFU.TANH R152, R152 ;  /* 0x0000009800987308 */ /* 0x000e6c0000002400 */
[----:B------:R-:W-:Y:S02]  /*5e60*/  HMMA.16816.F32.BF16 R148, R20, R230, R148 ;  /* 0x000000e61494723c */ /* 0x000fe40000041894 */
[----:B------:R-:W-:Y:S06]  /*5e70*/  MUFU.TANH R133, R133 ;  /* 0x0000008500857308 */ /* 0x000fec0000002400 */
[----:B------:R-:W-:Y:S01]  /*5e80*/  HMMA.16816.F32.BF16 R28, R8, R6, R28 ;  /* 0x00000006081c723c */ /* 0x000fe2000004181c */
[----:B------:R-:W1:Y:S07]  /*5e90*/  LDSM.16.M88.4 R4, [R195+0xb000] ;  /* 0x00b00000c304783b */ /* 0x000e6e0000000200 */
[----:B------:R-:W-:Y:S08]  /*5ea0*/  HMMA.16816.F32.BF16 R164, R176, R174, R164 ;  /* 0x000000aeb0a4723c */ /* 0x000ff000000418a4 */
[----:B--2---:R-:W-:Y:S08]  /*5eb0*/  HMMA.16816.F32.BF16 R24, R8, R16, R24 ;  /* 0x000000100818723c */ /* 0x004ff00000041818 */
[----:B------:R-:W-:Y:S01]  /*5ec0*/  HMMA.16816.F32.BF16 R144, R136, R32, R144 ;  /* 0x000000208890723c */ /* 0x000fe20000041890 */
[----:B------:R-:W-:-:S02]  /*5ed0*/  FMUL.FTZ R28, R28, c[0x0][0x2ec] ;  /* 0x0000bb001c1c7a20 */ /* 0x000fc40000410000 */
[----:B------:R-:W-:Y:S02]  /*5ee0*/  FMUL.FTZ R29, R29, c[0x0][0x2ec] ;  /* 0x0000bb001d1d7a20 */ /* 0x000fe40000410000 */
[----:B------:R-:W-:Y:S02]  /*5ef0*/  FMUL.FTZ R30, R30, c[0x0][0x2ec] ;  /* 0x0000bb001e1e7a20 */ /* 0x000fe40000410000 */
[----:B------:R-:W2:Y:S01]  /*5f00*/  MUFU.TANH R28, R28 ;  /* 0x0000001c001c7308 */ /* 0x000ea20000002400 */
[----:B------:R-:W-:Y:S01]  /*5f10*/  HMMA.16816.F32.BF16 R140, R136, R34, R140 ;  /* 0x00000022888c723c */ /* 0x000fe2000004188c */
[----:B------:R-:W-:Y:S01]  /*5f20*/  LDSM.16.M88.4 R32, [R188+0x5000] ;  /* 0x00500000bc20783b */ /* 0x000fe20000000200 */
[----:B------:R-:W-:-:S05]  /*5f30*/  FMUL.FTZ R31, R31, c[0x0][0x2ec] ;  /* 0x0000bb001f1f7a20 */ /* 0x000fca0000410000 */
[----:B------:R-:W-:Y:S01]  /*5f40*/  MUFU.TANH R29, R29 ;  /* 0x0000001d001d7308 */ /* 0x000fe20000002400 */
[----:B------:R-:W-:Y:S01]  /*5f50*/  HMMA.16816.F32.BF16 R148, R8, R18, R148 ;  /* 0x000000120894723c */ /* 0x000fe20000041894 */
[----:B------:R-:W2:Y:S01]  /*5f60*/  LDSM.16.M88.4 R16, [R195+0xb800] ;  /* 0x00b80000c310783b */ /* 0x000ea20000000200 */
[----:B------:R-:W-:Y:S02]  /*5f70*/  FMUL.FTZ R24, R24, c[0x0][0x2ec] ;  /* 0x0000bb0018187a20 */ /* 0x000fe40000410000 */
[----:B------:R-:W-:Y:S02]  /*5f80*/  FMUL.FTZ R26, R26, c[0x0][0x2ec] ;  /* 0x0000bb001a1a7a20 */ /* 0x000fe40000410000 */
[----:B------:R-:W-:Y:S01]  /*5f90*/  FMUL.FTZ R25, R25, c[0x0][0x2ec] ;  /* 0x0000bb0019197a20 */ /* 0x000fe20000410000 */
[----:B------:R-:W1:Y:S01]  /*5fa0*/  MUFU.TANH R30, R30 ;  /* 0x0000001e001e7308 */ /* 0x000e620000002400 */
[----:B------:R-:W-:Y:S07]  /*5fb0*/  HMMA.16816.F32.BF16 R164, R160, R154, R164 ;  /* 0x0000009aa0a4723c */ /* 0x000fee00000418a4 */
[----:B------:R-:W2:Y:S01]  /*5fc0*/  MUFU.TANH R31, R31 ;  /* 0x0000001f001f7308 */ /* 0x000ea20000002400 */
[----:B---3--:R-:W-:Y:S07]  /*5fd0*/  HMMA.16816.F32.BF16 R168, R136, R12, R168 ;  /* 0x0000000c88a8723c */ /* 0x008fee00000418a8 */
[----:B------:R-:W-:Y:S01]  /*5fe0*/  IMAD.U32 R12, RZ, RZ, UR17 ;  /* 0x00000011ff0c7e24 */ /* 0x000fe2000f8e00ff */
[----:B-1----:R-:W-:Y:S01]  /*5ff0*/  HMMA.16816.F32.BF16 R144, R20, R4, R144 ;  /* 0x000000041490723c */ /* 0x002fe20000041890 */
[----:B------:R-:W1:Y:S01]  /*6000*/  MUFU.TANH R24, R24 ;  /* 0x0000001800187308 */ /* 0x000e620000002400 */
[----:B------:R-:W-:-:S02]  /*6010*/  FMUL.FTZ R13, R27, c[0x0][0x2ec] ;  /* 0x0000bb001b0d7a20 */ /* 0x000fc40000410000 */
[----:B------:R-:W-:-:S04]  /*6020*/  IMAD R12, R12, 0x40, R213 ;  /* 0x000000400c0c7824 */ /* 0x000fc800078e02d5 */
[----:B------:R-:W-:Y:S01]  /*6030*/  HMMA.16816.F32.BF16 R140, R20, R6, R140 ;  /* 0x00000006148c723c */ /* 0x000fe2000004188c */
[----:B------:R-:W3:Y:S01]  /*6040*/  LDSM.16.M88.4 R4, [R188+0x5800] ;  /* 0x00580000bc04783b */ /* 0x000ee20000000200 */
[----:B------:R-:W-:Y:S01]  /*6050*/  ISETP.GE.AND P2, PT, R12, R211, PT ;  /* 0x000000d30c00720c */ /* 0x000fe20003f46270 */
[----:B------:R-:W1:Y:S01]  /*6060*/  MUFU.TANH R26, R26 ;  /* 0x0000001a001a7308 */ /* 0x000e620000002400 */
[----:B------:R-:W-:-:S04]  /*6070*/  DEPBAR.LE SB0, 0x0 ;  /* 0x000080000000791a */ /* 0x000fc80000000000 */
[----:B------:R-:W-:Y:S01]  /*6080*/  HMMA.16816.F32.BF16 R164, R136, R14, R164 ;  /* 0x0000000e88a4723c */ /* 0x000fe200000418a4 */
[C---:B------:R-:W-:Y:S02]  /*6090*/  ISETP.LT.OR P2, PT, R12.reuse, R212, P2 ;  /* 0x000000d40c00720c */ /* 0x040fe40001741670 */
[----:B------:R-:W1:Y:S04]  /*60a0*/  MUFU.TANH R13, R13 ;  /* 0x0000000d000d7308 */ /* 0x000e680000002400 */
[----:B------:R-:W-:Y:S01]  /*60b0*/  IADD3 R15, R12, 0x1, RZ ;  /* 0x000000010c0f7810 */ /* 0x000fe20007ffe0ff */
[----:B--2---:R-:W-:Y:S01]  /*60c0*/  HMMA.16816.F32.BF16 R168, R20, R16, R168 ;  /* 0x0000001014a8723c */ /* 0x004fe200000418a8 */
[----:B------:R-:W-:Y:S02]  /*60d0*/  FMUL.FTZ R14, R148, c[0x0][0x2ec] ;  /* 0x0000bb00940e7a20 */ /* 0x000fe40000410000 */
[C---:B------:R-:W-:Y:S01]  /*60e0*/  ISETP.GE.AND P4, PT, R15.reuse, R211, PT ;  /* 0x000000d30f00720c */ /* 0x040fe20003f86270 */
[----:B------:R-:W-:Y:S01]  /*60f0*/  MUFU.TANH R25, R25 ;  /* 0x0000001900197308 */ /* 0x000fe20000002400 */
[----:B------:R-:W-:-:S02]  /*6100*/  ISETP.GE.AND P1, PT, R15, R205, PT ;  /* 0x000000cd0f00720c */ /* 0x000fc40003f26270 */
[C---:B------:R-:W-:Y:S01]  /*6110*/  ISETP.LT.OR P4, PT, R15.reuse, R212, P4 ;  /* 0x000000d40f00720c */ /* 0x040fe20002781670 */
[----:B------:R-:W-:Y:S01]  /*6120*/  HMMA.16816.F32.BF16 R144, R8, R32, R144 ;  /* 0x000000200890723c */ /* 0x000fe20000041890 */
[----:B------:R-:W-:Y:S01]  /*6130*/  ISETP.LT.OR P1, PT, R15, R210, P1 ;  /* 0x000000d20f00720c */ /* 0x000fe20000f21670 */
[----:B------:R-:W-:Y:S01]  /*6140*/  FMUL.FTZ R16, R151, c[0x0][0x2ec] ;  /* 0x0000bb0097107a20 */ /* 0x000fe20000410000 */
[C---:B------:R-:W-:Y:S01]  /*6150*/  IADD3 R15, R12.reuse, 0x9, RZ ;  /* 0x000000090c0f7810 */ /* 0x040fe20007ffe0ff */
[----:B------:R-:W2:Y:S01]  /*6160*/  MUFU.TANH R14, R14 ;  /* 0x0000000e000e7308 */ /* 0x000ea20000002400 */
[----:B------:R-:W-:Y:S02]  /*6170*/  IADD3 R17, R12, 0x8, RZ ;  /* 0x000000080c117810 */ /* 0x000fe40007ffe0ff */
[C---:B------:R-:W-:Y:S01]  /*6180*/  ISETP.GE.AND P3, PT, R15.reuse, R211, PT ;  /* 0x000000d30f00720c */ /* 0x040fe20003f66270 */
[----:B------:R-:W-:Y:S01]  /*6190*/  HMMA.16816.F32.BF16 R164, R20, R18, R164 ;  /* 0x0000001214a4723c */ /* 0x000fe200000418a4 */
[----:B------:R-:W-:Y:S01]  /*61a0*/  ISETP.GE.AND P5, PT, R15, R205, PT ;  /* 0x000000cd0f00720c */ /* 0x000fe20003fa6270 */
[----:B------:R-:W-:Y:S01]  /*61b0*/  FMUL.FTZ R33, R150, c[0x0][0x2ec] ;  /* 0x0000bb0096217a20 */ /* 0x000fe20000410000 */
[----:B------:R-:W-:Y:S01]  /*61c0*/  ISETP.GE.AND P0, PT, R17, R211, PT ;  /* 0x000000d31100720c */ /* 0x000fe20003f06270 */
[----:B------:R-:W1:Y:S01]  /*61d0*/  MUFU.TANH R16, R16 ;  /* 0x0000001000107308 */ /* 0x000e620000002400 */
[----:B------:R-:W-:Y:S01]  /*61e0*/  ISETP.LT.OR P3, PT, R15, R212, P3 ;  /* 0x000000d40f00720c */ /* 0x000fe20001f61670 */
[----:B------:R-:W-:Y:S01]  /*61f0*/  FMUL.FTZ R32, R149, c[0x0][0x2ec] ;  /* 0x0000bb0095207a20 */ /* 0x000fe20000410000 */
[----:B------:R-:W-:Y:S01]  /*6200*/  ISETP.LT.OR P5, PT, R15, R210, P5 ;  /* 0x000000d20f00720c */ /* 0x000fe20002fa1670 */
[----:B------:R-:W-:Y:S01]  /*6210*/  HMMA.16816.F32.BF16 R140, R8, R34, R140 ;  /* 0x00000022088c723c */ /* 0x000fe2000004188c */
[----:B------:R-:W-:-:S02]  /*6220*/  ISETP.GE.AND P6, PT, R17, R205, PT ;  /* 0x000000cd1100720c */ /* 0x000fc40003fc6270 */
[----:B----4-:R-:W-:Y:S01]  /*6230*/  FSEL R15, R0, -INF , !P2 ;  /* 0xff800000000f7808 */ /* 0x010fe20005000000 */
[----:B------:R-:W-:Y:S01]  /*6240*/  MUFU.TANH R33, R33 ;  /* 0x0000002100217308 */ /* 0x000fe20000002400 */
[C---:B------:R-:W-:Y:S02]  /*6250*/  ISETP.GE.AND P2, PT, R12.reuse, R205, PT ;  /* 0x000000cd0c00720c */ /* 0x040fe40003f46270 */
[C---:B------:R-:W-:Y:S01]  /*6260*/  ISETP.LT.OR P0, PT, R17.reuse, R212, P0 ;  /* 0x000000d41100720c */ /* 0x040fe20000701670 */
[C---:B---3--:R-:W-:Y:S01]  /*6270*/  HMMA.16816.F32.BF16 R168, R8.reuse, R4, R168 ;  /* 0x0000000408a8723c */ /* 0x048fe200000418a8 */
[----:B------:R-:W-:Y:S01]  /*6280*/  IADD3 R21, R12, 0x11, RZ ;  /* 0x000000110c157810 */ /* 0x000fe20007ffe0ff */
[----:B------:R-:W-:Y:S01]  /*6290*/  FMUL.FTZ R144, R144, c[0x0][0x2ec] ;  /* 0x0000bb0090907a20 */ /* 0x000fe20000410000 */
[-C--:B------:R-:W-:Y:S01]  /*62a0*/  ISETP.LT.OR P6, PT, R17, R210.reuse, P6 ;  /* 0x000000d21100720c */ /* 0x080fe200037c1670 */
[----:B------:R-:W-:Y:S01]  /*62b0*/  FMUL.FTZ R145, R145, c[0x0][0x2ec] ;  /* 0x0000bb0091917a20 */ /* 0x000fe20000410000 */
[----:B------:R-:W-:Y:S01]  /*62c0*/  ISETP.LT.OR P2, PT, R12, R210, P2 ;  /* 0x000000d20c00720c */ /* 0x000fe20001741670 */
[----:B------:R-:W3:Y:S01]  /*62d0*/  MUFU.TANH R173, R144 ;  /* 0x0000009000ad7308 */ /* 0x000ee20000002400 */
[----:B-----5:R-:W-:Y:S01]  /*62e0*/  FSEL R17, R2, -INF , !P4 ;  /* 0xff80000002117808 */ /* 0x020fe20006000000 */
[----:B------:R-:W-:Y:S01]  /*62f0*/  HMMA.16816.F32.BF16 R164, R8, R6, R164 ;  /* 0x0000000608a4723c */ /* 0x000fe200000418a4 */
[----:B------:R-:W-:Y:S01]  /*6300*/  IADD3 R20, R12, 0x10, RZ ;  /* 0x000000100c147810 */ /* 0x000fe20007ffe0ff */
[----:B------:R-:W-:Y:S01]  /*6310*/  FMUL.FTZ R146, R146, c[0x0][0x2ec] ;  /* 0x0000bb0092927a20 */ /* 0x000fe20000410000 */
[----:B------:R-:W-:Y:S01]  /*6320*/  FSEL R2, R152, -INF , !P1 ;  /* 0xff80000098027808 */ /* 0x000fe20004800000 */
[----:B------:R-:W-:Y:S01]  /*6330*/  FMUL.FTZ R147, R147, c[0x0][0x2ec] ;  /* 0x0000bb0093937a20 */ /* 0x000fe20000410000 */
[----:B------:R-:W-:Y:S01]  /*6340*/  FSEL R19, R28, -INF , !P0 ;  /* 0xff8000001c137808 */ /* 0x000fe20004000000 */
[----:B------:R-:W4:Y:S01]  /*6350*/  MUFU.TANH R18, R145 ;  /* 0x0000009100127308 */ /* 0x000f220000002400 */
[C---:B------:R-:W-:Y:S01]  /*6360*/  ISETP.GE.AND P1, PT, R21.reuse, R211, PT ;  /* 0x000000d31500720c */ /* 0x040fe20003f26270 */
[----:B------:R-:W-:Y:S01]  /*6370*/  FMUL.FTZ R140, R140, c[0x0][0x2ec] ;  /* 0x0000bb008c8c7a20 */ /* 0x000fe20000410000 */
[----:B------:R-:W-:Y:S01]  /*6380*/  ISETP.GE.AND P0, PT, R21, R205, PT ;  /* 0x000000cd1500720c */ /* 0x000fe20003f06270 */
[----:B------:R-:W-:Y:S01]  /*6390*/  FMUL.FTZ R34, R142, c[0x0][0x2ec] ;  /* 0x0000bb008e227a20 */ /* 0x000fe20000410000 */
[----:B------:R-:W-:Y:S01]  /*63a0*/  FSEL R0, R133, -INF , !P2 ;  /* 0xff80000085007808 */ /* 0x000fe20005000000 */
[----:B------:R-:W-:Y:S01]  /*63b0*/  FMUL.FTZ R35, R143, c[0x0][0x2ec] ;  /* 0x0000bb008f237a20 */ /* 0x000fe20000410000 */
[C---:B------:R-:W-:Y:S01]  /*63c0*/  ISETP.GE.AND P2, PT, R20.reuse, R211, PT ;  /* 0x000000d31400720c */ /* 0x040fe20003f46270 */
[----:B------:R-:W5:Y:S01]  /*63d0*/  MUFU.TANH R32, R32 ;  /* 0x0000002000207308 */ /* 0x000f620000002400 */
[----:B------:R-:W-:Y:S01]  /*63e0*/  ISETP.GE.AND P4, PT, R20, R205, PT ;  /* 0x000000cd1400720c */ /* 0x000fe20003f86270 */
[----:B------:R-:W-:Y:S01]  /*63f0*/  FMUL.FTZ R154, R170, c[0x0][0x2ec] ;  /* 0x0000bb00aa9a7a20 */ /* 0x000fe20000410000 */
[C---:B------:R-:W-:Y:S01]  /*6400*/  ISETP.LT.OR P1, PT, R21.reuse, R212, P1 ;  /* 0x000000d41500720c */ /* 0x040fe20000f21670 */
[----:B------:R-:W-:Y:S01]  /*6410*/  FMUL.FTZ R157, R168, c[0x0][0x2ec] ;  /* 0x0000bb00a89d7a20 */ /* 0x000fe20000410000 */
[----:B------:R-:W-:Y:S01]  /*6420*/  ISETP.LT.OR P0, PT, R21, R210, P0 ;  /* 0x000000d21500720c */ /* 0x000fe20000701670 */
[----:B------:R-:W-:Y:S01]  /*6430*/  FMUL.FTZ R141, R141, c[0x0][0x2ec] ;  /* 0x0000bb008d8d7a20 */ /* 0x000fe20000410000 */
[----:B------:R-:W-:Y:S01]  /*6440*/  IADD3 R21, R12, 0x18, RZ ;  /* 0x000000180c157810 */ /* 0x000fe20007ffe0ff */
[----:B------:R-:W1:Y:S01]  /*6450*/  MUFU.TANH R172, R146 ;  /* 0x0000009200ac7308 */ /* 0x000e620000002400 */
[C---:B------:R-:W-:Y:S01]  /*6460*/  ISETP.LT.OR P2, PT, R20.reuse, R212, P2 ;  /* 0x000000d41400720c */ /* 0x040fe20001741670 */
[----:B------:R-:W-:Y:S01]  /*6470*/  FMUL.FTZ R142, R171, c[0x0][0x2ec] ;  /* 0x0000bb00ab8e7a20 */ /* 0x000fe20000410000 */
[----:B------:R-:W-:Y:S01]  /*6480*/  ISETP.LT.OR P4, PT, R20, R210, P4 ;  /* 0x000000d21400720c */ /* 0x000fe20002781670 */
[----:B------:R-:W-:Y:S01]  /*6490*/  FMUL.FTZ R155, R169, c[0x0][0x2ec] ;  /* 0x0000bb00a99b7a20 */ /* 0x000fe20000410000 */
[----:B------:R-:W-:Y:S01]  /*64a0*/  IADD3 R20, R12, 0x19, RZ ;  /* 0x000000190c147810 */ /* 0x000fe20007ffe0ff */
[----:B------:R-:W-:Y:S01]  /*64b0*/  FMUL.FTZ R143, R164, c[0x0][0x2ec] ;  /* 0x0000bb00a48f7a20 */ /* 0x000fe20000410000 */
[----:B------:R-:W-:Y:S01]  /*64c0*/  FSEL R30, R30, -INF , !P6 ;  /* 0xff8000001e1e7808 */ /* 0x000fe20007000000 */
[----:B------:R-:W2:Y:S01]  /*64d0*/  MUFU.TANH R154, R154 ;  /* 0x0000009a009a7308 */ /* 0x000ea20000002400 */
[----:B------:R-:W-:Y:S01]  /*64e0*/  FSEL R29, R29, -INF , !P3 ;  /* 0xff8000001d1d7808 */ /* 0x000fe20005800000 */
[----:B------:R-:W-:Y:S01]  /*64f0*/  FMUL.FTZ R152, R167, c[0x0][0x2ec] ;  /* 0x0000bb00a7987a20 */ /* 0x000fe20000410000 */
[----:B------:R-:W-:-:S02]  /*6500*/  ISETP.GE.AND P6, PT, R21, R211, PT ;  /* 0x000000d31500720c */ /* 0x000fc40003fc6270 */
[----:B------:R-:W-:Y:S02]  /*6510*/  ISETP.GE.AND P3, PT, R21, R205, PT ;  /* 0x000000cd1500720c */ /* 0x000fe40003f66270 */
[----:B------:R-:W-:Y:S01]  /*6520*/  FSEL R4, R31, -INF , !P5 ;  /* 0xff8000001f047808 */ /* 0x000fe20006800000 */
[----:B------:R2:W2:Y:S01]  /*6530*/  MUFU.TANH R5, R140 ;  /* 0x0000008c00057308 */ /* 0x0004a20000002400 */
[----:B-1----:R-:W-:Y:S02]  /*6540*/  FSEL R27, R24, -INF , !P2 ;  /* 0xff800000181b7808 */ /* 0x002fe40005000000 */
[C---:B------:R-:W-:Y:S02]  /*6550*/  ISETP.GE.AND P5, PT, R20.reuse, R211, PT ;  /* 0x000000d31400720c */ /* 0x040fe40003fa6270 */
[----:B------:R-:W-:Y:S02]  /*6560*/  ISETP.GE.AND P2, PT, R20, R205, PT ;  /* 0x000000cd1400720c */ /* 0x000fe40003f46270 */
[C---:B------:R-:W-:Y:S01]  /*6570*/  ISETP.LT.OR P6, PT, R21.reuse, R212, P6 ;  /* 0x000000d41500720c */ /* 0x040fe200037c1670 */
[----:B------:R-:W1:Y:S01]  /*6580*/  MUFU.TANH R28, R147 ;  /* 0x00000093001c7308 */ /* 0x000e620000002400 */
[----:B------:R-:W-:-:S02]  /*6590*/  ISETP.LT.OR P3, PT, R21, R210, P3 ;  /* 0x000000d21500720c */ /* 0x000fc40001f61670 */
[----:B------:R-:W-:Y:S02]  /*65a0*/  IADD3 R21, R12, 0x20, RZ ;  /* 0x000000200c157810 */ /* 0x000fe40007ffe0ff */
[C---:B------:R-:W-:Y:S02]  /*65b0*/  ISETP.LT.OR P5, PT, R20.reuse, R212, P5 ;  /* 0x000000d41400720c */ /* 0x040fe40002fa1670 */
[----:B------:R-:W-:Y:S01]  /*65c0*/  ISETP.LT.OR P2, PT, R20, R210, P2 ;  /* 0x000000d21400720c */ /* 0x000fe20001741670 */
[----:B------:R1:W-:Y:S01]  /*65d0*/  MUFU.TANH R31, R141 ;  /* 0x0000008d001f7308 */ /* 0x0003e20000002400 */
[----:B------:R-:W-:Y:S01]  /*65e0*/  IADD3 R20, R12, 0x21, RZ ;  /* 0x000000210c147810 */ /* 0x000fe20007ffe0ff */
[----:B--2---:R-:W-:Y:S01]  /*65f0*/  FMUL.FTZ R140, R166, c[0x0][0x2ec] ;  /* 0x0000bb00a68c7a20 */ /* 0x004fe20000410000 */
[----:B------:R-:W-:Y:S02]  /*6600*/  FSEL R26, R26, -INF , !P4 ;  /* 0xff8000001a1a7808 */ /* 0x000fe40006000000 */
[----:B------:R-:W-:-:S02]  /*6610*/  ISETP.GE.AND P4, PT, R21, R211, PT ;  /* 0x000000d31500720c */ /* 0x000fc40003f86270 */
[----:B------:R-:W-:Y:S01]  /*6620*/  FSEL R24, R13, -INF , !P0 ;  /* 0xff8000000d187808 */ /* 0x000fe20004000000 */
[----:B------:R-:W2:Y:S01]  /*6630*/  MUFU.TANH R34, R34 ;  /* 0x0000002200227308 */ /* 0x000ea20000002400 */
[----:B------:R-:W-:Y:S02]  /*6640*/  FSEL R23, R14, -INF , !P6 ;  /* 0xff8000000e177808 */ /* 0x000fe40007000000 */
[C---:B------:R-:W-:Y:S02]  /*6650*/  ISETP.GE.AND P0, PT, R20.reuse, R211, PT ;  /* 0x000000d31400720c */ /* 0x040fe40003f06270 */
[----:B------:R-:W-:Y:S02]  /*6660*/  ISETP.GE.AND P6, PT, R20, R205, PT ;  /* 0x000000cd1400720c */ /* 0x000fe40003fc6270 */
[-C--:B------:R-:W-:Y:S01]  /*6670*/  ISETP.LT.OR P4, PT, R21, R212.reuse, P4 ;  /* 0x000000d41500720c */ /* 0x080fe20002781670 */
[----:B------:R-:W2:Y:S01]  /*6680*/  MUFU.TANH R35, R35 ;  /* 0x0000002300237308 */ /* 0x000ea20000002400 */
[----:B------:R-:W-:Y:S01]  /*6690*/  IADD3 R7, R12, 0x29, RZ ;  /* 0x000000290c077810 */ /* 0x000fe20007ffe0ff */
[----:B-1----:R-:W-:Y:S01]  /*66a0*/  FMUL.FTZ R141, R165, c[0x0][0x2ec] ;  /* 0x0000bb00a58d7a20 */ /* 0x002fe20000410000 */
[----:B------:R-:W-:-:S02]  /*66b0*/  ISETP.LT.OR P0, PT, R20, R212, P0 ;  /* 0x000000d41400720c */ /* 0x000fc40000701670 */
[----:B------:R-:W-:Y:S02]  /*66c0*/  ISETP.LT.OR P6, PT, R20, R210, P6 ;  /* 0x000000d21400720c */ /* 0x000fe400037c1670 */
[----:B------:R-:W-:Y:S01]  /*66d0*/  FSEL R20, R16, -INF , !P2 ;  /* 0xff80000010147808 */ /* 0x000fe20005000000 */
[----:B------:R-:W1:Y:S01]  /*66e0*/  MUFU.TANH R157, R157 ;  /* 0x0000009d009d7308 */ /* 0x000e620000002400 */
[----:B---3--:R-:W-:Y:S02]  /*66f0*/  FSEL R173, R173, -INF , !P4 ;  /* 0xff800000adad7808 */ /* 0x008fe40006000000 */
[C---:B------:R-:W-:Y:S02]  /*6700*/  ISETP.GE.AND P2, PT, R7.reuse, R211, PT ;  /* 0x000000d30700720c */ /* 0x040fe40003f46270 */
[C---:B------:R-:W-:Y:S02]  /*6710*/  ISETP.GE.AND P4, PT, R7.reuse, R205, PT ;  /* 0x000000cd0700720c */ /* 0x040fe40003f86270 */
[C---:B------:R-:W-:Y:S01]  /*6720*/  ISETP.LT.OR P2, PT, R7.reuse, R212, P2 ;  /* 0x000000d40700720c */ /* 0x040fe20001741670 */
[----:B------:R-:W3:Y:S01]  /*6730*/  MUFU.TANH R155, R155 ;  /* 0x0000009b009b7308 */ /* 0x000ee20000002400 */
[----:B------:R-:W-:-:S02]  /*6740*/  ISETP.LT.OR P4, PT, R7, R210, P4 ;  /* 0x000000d20700720c */ /* 0x000fc40002781670 */
[C---:B------:R-:W-:Y:S02]  /*6750*/  IADD3 R7, R12.reuse, 0x30, RZ ;  /* 0x000000300c077810 */ /* 0x040fe40007ffe0ff */
[----:B------:R-:W-:Y:S02]  /*6760*/  FSEL R25, R25, -INF , !P1 ;  /* 0xff80000019197808 */ /* 0x000fe40004800000 */
[-C--:B------:R-:W-:Y:S01]  /*6770*/  ISETP.GE.AND P1, PT, R21, R205.reuse, PT ;  /* 0x000000cd1500720c */ /* 0x080fe20003f26270 */
[----:B------:R-:W1:Y:S01]  /*6780*/  MUFU.TANH R142, R142 ;  /* 0x0000008e008e7308 */ /* 0x000e620000002400 */
[----:B------:R-:W-:Y:S02]  /*6790*/  IADD3 R6, R12, 0x28, RZ ;  /* 0x000000280c067810 */ /* 0x000fe40007ffe0ff */
[----:B----4-:R-:W-:Y:S02]  /*67a0*/  FSEL R171, R18, -INF , !P0 ;  /* 0xff80000012ab7808 */ /* 0x010fe40004000000 */
[----:B------:R-:W-:-:S02]  /*67b0*/  ISETP.GE.AND P0, PT, R7, R205, PT ;  /* 0x000000cd0700720c */ /* 0x000fc40003f06270 */
[----:B------:R-:W-:Y:S01]  /*67c0*/  FSEL R22, R33, -INF , !P3 ;  /* 0xff80000021167808 */ /* 0x000fe20005800000 */
[----:B------:R-:W4:Y:S01]  /*67d0*/  MUFU.TANH R143, R143 ;  /* 0x0000008f008f7308 */ /* 0x000f220000002400 */
[-C--:B------:R-:W-:Y:S02]  /*67e0*/  ISETP.LT.OR P1, PT, R21, R210.reuse, P1 ;  /* 0x000000d21500720c */ /* 0x080fe40000f21670 */
[----:B------:R-:W-:Y:S02]  /*67f0*/  ISETP.GE.AND P3, PT, R6, R211, PT ;  /* 0x000000d30600720c */ /* 0x000fe40003f66270 */
[----:B------:R-:W-:Y:S02]  /*6800*/  ISETP.LT.OR P0, PT, R7, R210, P0 ;  /* 0x000000d20700720c */ /* 0x000fe40000701670 */
[----:B-----5:R-:W-:Y:S01]  /*6810*/  FSEL R21, R32, -INF , !P5 ;  /* 0xff80000020157808 */ /* 0x020fe20006800000 */
[----:B------:R-:W-:Y:S01]  /*6820*/  MUFU.TANH R141, R141 ;  /* 0x0000008d008d7308 */ /* 0x000fe20000002400 */
[----:B------:R-:W-:-:S02]  /*6830*/  ISETP.GE.AND P5, PT, R6, R205, PT ;  /* 0x000000cd0600720c */ /* 0x000fc40003fa6270 */
[----:B------:R-:W-:Y:S02]  /*6840*/  ISETP.LT.OR P3, PT, R6, R212, P3 ;  /* 0x000000d40600720c */ /* 0x000fe40001f61670 */
[----:B------:R-:W-:Y:S02]  /*6850*/  FSEL R172, R172, -INF , !P1 ;  /* 0xff800000acac7808 */ /* 0x000fe40004800000 */
[----:B------:R-:W-:Y:S01]  /*6860*/  ISETP.GE.AND P1, PT, R7, R211, PT ;  /* 0x000000d30700720c */ /* 0x000fe20003f26270 */
[----:B------:R-:W5:Y:S01]  /*6870*/  MUFU.TANH R140, R140 ;  /* 0x0000008c008c7308 */ /* 0x000f620000002400 */
[----:B------:R-:W-:Y:S02]  /*6880*/  FSEL R154, R154, -INF , !P0 ;  /* 0xff8000009a9a7808 */ /* 0x000fe40004000000 */
[----:B------:R-:W-:Y:S01]  /*6890*/  PLOP3.LUT P0, PT, PT, PT, UP0, 0x80, 0x0 ;  /* 0x000000000000781c */ /* 0x000fe20003f0f008 */
[----:B------:R-:W-:Y:S01]  /*68a0*/  BAR.SYNC.DEFER_BLOCKING 0x0 ;  /* 0x0000000000007b1d */ /* 0x000fe20000010000 */
[----:B------:R-:W-:-:S02]  /*68b0*/  ISETP.LT.OR P5, PT, R6, R210, P5 ;  /* 0x000000d20600720c */ /* 0x000fc40002fa1670 */
[----:B------:R-:W-:Y:S02]  /*68c0*/  FSEL R169, R5, -INF , !P3 ;  /* 0xff80000005a97808 */ /* 0x000fe40005800000 */
[C---:B------:R-:W-:Y:S01]  /*68d0*/  IADD3 R6, R12.reuse, 0x31, RZ ;  /* 0x000000310c067810 */ /* 0x040fe20007ffe0ff */
[----:B------:R-:W3:Y:S01]  /*68e0*/  MUFU.TANH R152, R152 ;  /* 0x0000009800987308 */ /* 0x000ee20000002400 */
[----:B------:R-:W-:Y:S02]  /*68f0*/  ISETP.LT.OR P1, PT, R7, R212, P1 ;  /* 0x000000d40700720c */ /* 0x000fe40000f21670 */
[C---:B------:R-:W-:Y:S02]  /*6900*/  IADD3 R5, R12.reuse, 0x38, RZ ;  /* 0x000000380c057810 */ /* 0x040fe40007ffe0ff */
[----:B------:R-:W-:Y:S02]  /*6910*/  IADD3 R12, R12, 0x39, RZ ;  /* 0x000000390c0c7810 */ /* 0x000fe40007ffe0ff */
[----:B------:R-:W-:-:S02]  /*6920*/  FSEL R170, R28, -INF , !P6 ;  /* 0xff8000001caa7808 */ /* 0x000fc40007000000 */
[----:B--2---:R-:W-:Y:S02]  /*6930*/  FSEL R168, R34, -INF , !P5 ;  /* 0xff80000022a87808 */ /* 0x004fe40006800000 */
[----:B------:R-:W-:Y:S02]  /*6940*/  FSEL R165, R31, -INF , !P2 ;  /* 0xff8000001fa57808 */ /* 0x000fe40005000000 */
[----:B------:R-:W-:Y:S02]  /*6950*/  FSEL R166, R35, -INF , !P4 ;  /* 0xff80000023a67808 */ /* 0x000fe40006000000 */
[----:B-1----:R-:W-:Y:S02]  /*6960*/  FSEL R157, R157, -INF , !P1 ;  /* 0xff8000009d9d7808 */ /* 0x002fe40004800000 */
        /* <DEDUP_REMOVED lines=13> */
[----:B------:R-:W-:-:S02]  /*6a40*/  FSEL R142, R142, -INF , !P3 ;  /* 0xff8000008e8e7808 */ /* 0x000fc40005800000 */
[----:B----4-:R-:W-:Y:S02]  /*6a50*/  FSEL R143, R143, -INF , !P5 ;  /* 0xff8000008f8f7808 */ /* 0x010fe40006800000 */
[----:B-----5:R-:W-:Y:S02]  /*6a60*/  FSEL R140, R140, -INF , !P2 ;  /* 0xff8000008c8c7808 */ /* 0x020fe40005000000 */
[----:B------:R-:W-:Y:S02]  /*6a70*/  FSEL R141, R141, -INF , !P4 ;  /* 0xff8000008d8d7808 */ /* 0x000fe40006000000 */
[----:B------:R-:W-:Y:S01]  /*6a80*/  FSEL R152, R152, -INF , !P1 ;  /* 0xff80000098987808 */ /* 0x000fe20004800000 */
[----:B------:R-:W-:Y:S05]  /*6a90*/  @!P0 BRA `(.L_x_975) ;  /* 0x0000026000008947 */ /* 0x000fea0003800000 */
[----:B------:R-:W-:Y:S02]  /*6aa0*/  UIADD3 UR14, UR8, -0x3, URZ ;  /* 0xfffffffd080e7890 */ /* 0x000fe4000fffe03f */
[----:B------:R-:W-:Y:S02]  /*6ab0*/  ULDC.64 UR12, c[0x0][0x198] ;  /* 0x00006600000c7ab9 */ /* 0x000fe40000000a00 */
[----:B------:R-:W-:-:S02]  /*6ac0*/  USHF.R.S32.HI UR8, URZ, 0x1f, UR14 ;  /* 0x0000001f3f087899 */ /* 0x000fc4000801140e */
[----:B------:R-:W-:Y:S02]  /*6ad0*/  UIMAD.WIDE.U32 UR20, UR14, UR12, URZ ;  /* 0x0000000c0e1472a5 */ /* 0x000fe4000f8e003f */
[----:B------:R-:W-:Y:S02]  /*6ae0*/  UIMAD UR8, UR8, UR12, URZ ;  /* 0x0000000c080872a4 */ /* 0x000fe4000f8e023f */
[----:B------:R-:W-:Y:S02]  /*6af0*/  USHF.L.U64.HI UR12, UR6, 0x5, UR7 ;  /* 0x00000005060c7899 */ /* 0x000fe40008010207 */
[----:B------:R-:W-:Y:S01]  /*6b00*/  UIMAD UR8, UR14, UR13, UR8 ;  /* 0x0000000d0e0872a4 */ /* 0x000fe2000f8e0208 */
[----:B------:R-:W-:Y:S02]  /*6b10*/  IMAD.U32 R10, RZ, RZ, UR20 ;  /* 0x00000014ff0a7e24 */ /* 0x000fe4000f8e00ff */
[----:B------:R-:W-:Y:S01]  /*6b20*/  IMAD.U32 R11, RZ, RZ, UR21 ;  /* 0x00000015ff0b7e24 */ /* 0x000fe2000f8e00ff */
[----:B------:R-:W-:-:S02]  /*6b30*/  UIADD3 UR8, UR21, UR8, URZ ;  /* 0x0000000815087290 */ /* 0x000fc4000fffe03f */
[----:B------:R-:W-:-:S04]  /*6b40*/  LEA R6, P0, R10, R208, 0x6 ;  /* 0x000000d00a067211 */ /* 0x000fc800078030ff */
[----:B------:R-:W-:Y:S01]  /*6b50*/  IMAD.U32 R5, RZ, RZ, UR8 ;  /* 0x00000008ff057e24 */ /* 0x000fe2000f8e00ff */
[----:B------:R-:W-:Y:S01]  /*6b60*/  USHF.L.U32 UR8, UR6, 0x5, URZ ;  /* 0x0000000506087899 */ /* 0x000fe2000800063f */
[----:B------:R-:W-:-:S03]  /*6b70*/  LEA R8, P1, R6, c[0x0][0x168], 0x1 ;  /* 0x00005a0006087a11 */ /* 0x000fc600078208ff */
        /* <DEDUP_REMOVED lines=24> */
.L_x_975:
[----:B-1----:R-:W-:Y:S01]  /*6d00*/  FMNMX.FTZ R6, R132, R15, !PT ;  /* 0x0000000f84067209 */ /* 0x002fe20007810000 */
        /* <DEDUP_REMOVED lines=38> */
[----:B------:R-:W2:Y:S04]  /*6f70*/  SHFL.BFLY PT, R148, R5, 0x1, 0x1f ;  /* 0x0c201f0005947f89 */ /* 0x000ea800000e0000 */
[----:B------:R-:W-:Y:S01]  /*6f80*/  LDSM.16.MT88.4 R8, [R193+0xc000] ;  /* 0x00c00000c108783b */ /* 0x000fe20000004200 */
[----:B-1----:R-:W-:Y:S02]  /*6f90*/  FMNMX.FTZ R149, R6, R149, !PT ;  /* 0x0000009506957209 */ /* 0x002fe40007810000 */
[----:B--2---:R-:W-:-:S03]  /*6fa0*/  FMNMX.FTZ R148, R5, R148, !PT ;  /* 0x0000009405947209 */ /* 0x004fc60007810000 */
[C---:B------:R-:W-:Y:S01]  /*6fb0*/  FMUL.FTZ R156, R149.reuse, c[0x0][0x23c] ;  /* 0x00008f00959c7a20 */ /* 0x040fe20000410000 */
[C---:B------:R-:W-:Y:S02]  /*6fc0*/  FSETP.NEU.FTZ.AND P1, PT, R149.reuse, -INF , PT ;  /* 0xff8000009500780b */ /* 0x040fe40003f3d000 */
[C---:B------:R-:W-:Y:S01]  /*6fd0*/  FSETP.NEU.FTZ.AND P0, PT, R148.reuse, -INF , PT ;  /* 0xff8000009400780b */ /* 0x040fe20003f1d000 */
[----:B------:R-:W-:Y:S01]  /*6fe0*/  FMUL.FTZ R153, R148, c[0x0][0x23c] ;  /* 0x00008f0094997a20 */ /* 0x000fe20000410000 */
[----:B------:R-:W-:Y:S02]  /*6ff0*/  FSEL R156, R156, RZ, P1 ;  /* 0x000000ff9c9c7208 */ /* 0x000fe40000800000 */
[----:B------:R-:W-:Y:S02]  /*7000*/  FSEL R5, R149, RZ, P1 ;  /* 0x000000ff95057208 */ /* 0x000fe40000800000 */
[----:B------:R-:W-:Y:S01]  /*7010*/  FSEL R153, R153, RZ, P0 ;  /* 0x000000ff99997208 */ /* 0x000fe20000000000 */
[----:B------:R-:W-:-:S02]  /*7020*/  FFMA.FTZ R147, R15, c[0x0][0x23c], -R156 ;  /* 0x00008f000f937a23 */ /* 0x000fc4000001089c */
[----:B------:R-:W1:Y:S01]  /*7030*/  LDSM.16.MT88.4 R12, [R194+0xc000] ;  /* 0x00c00000c20c783b */ /* 0x000e620000004200 */
[----:B------:R-:W-:Y:S02]  /*7040*/  FADD.FTZ R5, R132, -R5 ;  /* 0x8000000584057221 */ /* 0x000fe40000010000 */
[--C-:B------:R-:W-:Y:S01]  /*7050*/  FFMA.FTZ R151, R4, c[0x0][0x23c], -R153.reuse ;  /* 0x00008f0004977a23 */ /* 0x100fe20000010899 */
[----:B------:R-:W-:Y:S01]  /*7060*/  FSEL R4, R148, RZ, P0 ;  /* 0x000000ff94047208 */ /* 0x000fe20000000000 */
[----:B------:R-:W-:Y:S01]  /*7070*/  FFMA.FTZ R133, R0, c[0x0][0x23c], -R153 ;  /* 0x00008f0000857a23 */ /* 0x000fe20000010899 */
[----:B------:R-:W-:Y:S01]  /*7080*/  MUFU.EX2 R147, R147 ;  /* 0x0000009300937308 */ /* 0x000fe20000000800 */
[----:B------:R-:W-:Y:S02]  /*7090*/  FFMA.FTZ R146, R17, c[0x0][0x23c], -R156 ;  /* 0x00008f0011927a23 */ /* 0x000fe4000001089c */
[----:B------:R-:W-:Y:S02]  /*70a0*/  FADD.FTZ R4, R3, -R4 ;  /* 0x8000000403047221 */ /* 0x000fe40000010000 */
[----:B------:R-:W-:-:S02]  /*70b0*/  FFMA.FTZ R145, R19, c[0x0][0x23c], -R156 ;  /* 0x00008f0013917a23 */ /* 0x000fc4000001089c */
[--C-:B------:R-:W-:Y:S01]  /*70c0*/  FFMA.FTZ R144, R29, c[0x0][0x23c], -R156.reuse ;  /* 0x00008f001d907a23 */ /* 0x100fe2000001089c */
[----:B------:R-:W2:Y:S01]  /*70d0*/  MUFU.EX2 R146, R146 ;  /* 0x0000009200927308 */ /* 0x000ea20000000800 */
[--C-:B------:R-:W-:Y:S01]  /*70e0*/  FFMA.FTZ R2, R2, c[0x0][0x23c], -R153.reuse ;  /* 0x00008f0002027a23 */ /* 0x100fe20000010899 */
[----:B------:R-:W3:Y:S01]  /*70f0*/  LDSM.16.MT88.4 R16, [R196+0xc000] ;  /* 0x00c00000c410783b */ /* 0x000ee20000004200 */
[----:B------:R-:W-:Y:S02]  /*7100*/  FFMA.FTZ R0, R30, c[0x0][0x23c], -R153 ;  /* 0x00008f001e007a23 */ /* 0x000fe40000010899 */
[----:B------:R-:W-:Y:S01]  /*7110*/  FMUL.FTZ R150, R5, c[0x0][0x23c] ;  /* 0x00008f0005967a20 */ /* 0x000fe20000410000 */
[----:B------:R-:W-:Y:S01]  /*7120*/  LDSM.16.MT88.4 R28, [R192+0xc800] ;  /* 0x00c80000c01c783b */ /* 0x000fe20000004200 */
[----:B------:R-:W-:Y:S01]  /*7130*/  FMUL.FTZ R132, R4, c[0x0][0x23c] ;  /* 0x00008f0004847a20 */ /* 0x000fe20000410000 */
[----:B------:R-:W-:Y:S01]  /*7140*/  MUFU.EX2 R145, R145 ;  /* 0x0000009100917308 */ /* 0x000fe20000000800 */
[----:B------:R-:W-:-:S02]  /*7150*/  FFMA.FTZ R3, R27, c[0x0][0x23c], -R156 ;  /* 0x00008f001b037a23 */ /* 0x000fc4000001089c */
[--C-:B------:R-:W-:Y:S02]  /*7160*/  FFMA.FTZ R158, R25, c[0x0][0x23c], -R156.reuse ;  /* 0x00008f00199e7a23 */ /* 0x100fe4000001089c */
[--C-:B------:R-:W-:Y:S02]  /*7170*/  FFMA.FTZ R159, R23, c[0x0][0x23c], -R156.reuse ;  /* 0x00008f00179f7a23 */ /* 0x100fe4000001089c */
        /* <DEDUP_REMOVED lines=58> */
[-C--:B------:R-:W-:Y:S01]  /*7520*/  FMUL.FTZ R112, R112, R150.reuse ;  /* 0x0000009670707220 */ /* 0x080fe20000410000 */
[C---:B---3--:R-:W-:Y:S01]  /*7530*/  HMMA.16816.F32.BF16 R128, R4.reuse, R16, R128 ;  /* 0x000000100480723c */ /* 0x048fe20000041880 */
[----:B------:R-:W-:Y:S01]  /*7540*/  FMUL.FTZ R113, R113, R150 ;  /* 0x0000009671717220 */ /* 0x000fe20000410000 */
[----:B------:R-:W-:Y:S01]  /*7550*/  MUFU.EX2 R161, R161 ;  /* 0x000000a100a17308 */ /* 0x000fe20000000800 */
[-C--:B------:R-:W-:Y:S02]  /*7560*/  FMUL.FTZ R114, R114, R132.reuse ;  /* 0x0000008472727220 */ /* 0x080fe40000410000 */
[----:B------:R-:W-:Y:S02]  /*7570*/  FMUL.FTZ R115, R115, R132 ;  /* 0x0000008473737220 */ /* 0x000fe40000410000 */
        /* <DEDUP_REMOVED lines=41> */
[----:B------:R-:W-:Y:S01]  /*7810*/  FMUL.FTZ R49, R49, R150 ;  /* 0x0000009631317220 */ /* 0x000fe20000410000 */
        /* <DEDUP_REMOVED lines=82> */
[----:B------:R-:W-:Y:S01]  /*7d40*/  FFMA.FTZ R147, R223, R150, R147 ;  /* 0x00000096df937223 */ /* 0x000fe20000010093 */
[----:B-----5:R-:W-:Y:S03]  /*7d50*/  HMMA.16816.F32.BF16 R92, R4, R8, R92 ;  /* 0x00000008045c723c */ /* 0x020fe6000004185c */
[----:B------:R-:W-:-:S04]  /*7d60*/  FADD.FTZ R146, R146, R147 ;  /* 0x0000009392927221 */ /* 0x000fc80000010000 */
[----:B------:R-:W-:Y:S01]  /*7d70*/  FADD.FTZ R145, R145, R146 ;  /* 0x0000009291917221 */ /* 0x000fe20000010000 */
[----:B------:R-:W-:Y:S01]  /*7d80*/  HMMA.16816.F32.BF16 R96, R4, R10, R96 ;  /* 0x0000000a0460723c */ /* 0x000fe20000041860 */
[----:B------:R-:W-:Y:S02]  /*7d90*/  LDSM.16.MT88.4 R8, [R192+0xe800] ;  /* 0x00e80000c008783b */ /* 0x000fe40000004200 */
[----:B------:R-:W-:-:S04]  /*7da0*/  FADD.FTZ R144, R144, R145 ;  /* 0x0000009190907221 */ /* 0x000fc80000010000 */
[----:B--2---:R-:W-:Y:S01]  /*7db0*/  F2FP.BF16.PACK_AB R4, R158, R3 ;  /* 0x000000039e04723e */ /* 0x004fe200000010ff */
[----:B------:R-:W-:Y:S01]  /*7dc0*/  FADD.FTZ R3, R3, R144 ;  /* 0x0000009003037221 */ /* 0x000fe20000010000 */
[----:B----4-:R-:W-:Y:S02]  /*7dd0*/  F2FP.BF16.PACK_AB R5, R164, R161 ;  /* 0x000000a1a405723e */ /* 0x010fe400000010ff */
        /* <DEDUP_REMOVED lines=34> */
[----:B------:R-:W-:Y:S07]  /*8000*/  LDSM.16.MT88.4 R24, [R196+0xf000] ;  /* 0x00f00000c418783b */ /* 0x000fee0000004200 */
[C---:B----4-:R-:W-:Y:S08]  /*8010*/  HMMA.16816.F32.BF16 R84, R4.reuse, R20, R84 ;  /* 0x000000140454723c */ /* 0x050ff00000041854 */
[C---:B------:R-:W-:Y:S01]  /*8020*/  HMMA.16816.F32.BF16 R88, R4.reuse, R22, R88 ;  /* 0x000000160458723c */ /* 0x040fe20000041858 */
[----:B------:R-:W-:Y:S07]  /*8030*/  LDSM.16.MT88.4 R20, [R194+0xf000] ;  /* 0x00f00000c214783b */ /* 0x000fee0000004200 */
[C---:B---3--:R-:W-:Y:S08]  /*8040*/  HMMA.16816.F32.BF16 R92, R4.reuse, R16, R92 ;  /* 0x00000010045c723c */ /* 0x048ff0000004185c */
[----:B------:R-:W-:Y:S01]  /*8050*/  HMMA.16816.F32.BF16 R96, R4, R18, R96 ;  /* 0x000000120460723c */ /* 0x000fe20000041860 */
[----:B------:R-:W2:Y:S06]  /*8060*/  LDSM.16.MT88.4 R16, [R193+0xf000] ;  /* 0x00f00000c110783b */ /* 0x000eac0000004200 */
        /* <DEDUP_REMOVED lines=11> */
[C---:B-----5:R-:W-:Y:S08]  /*8120*/  HMMA.16816.F32.BF16 R120, R4.reuse, R8, R120 ;  /* 0x000000080478723c */ /* 0x060ff00000041878 */
[C---:B--2---:R-:W-:Y:S08]  /*8130*/  HMMA.16816.F32.BF16 R52, R4.reuse, R16, R52 ;  /* 0x000000100434723c */ /* 0x044ff00000041834 */
[C---:B------:R-:W-:Y:S01]  /*8140*/  HMMA.16816.F32.BF16 R56, R4.reuse, R18, R56 ;  /* 0x000000120438723c */ /* 0x040fe20000041838 */
[----:B------:R-:W2:Y:S07]  /*8150*/  LDSM.16.MT88.4 R16, [R193+0x11000] ;  /* 0x01100000c110783b */ /* 0x000eae0000004200 */
        /* <DEDUP_REMOVED lines=39> */
[----:B---3--:R-:W-:Y:S01]  /*83d0*/  HMMA.16816.F32.BF16 R128, R4, R8, R128 ;  /* 0x000000080480723c */ /* 0x008fe20000041880 */
[----:B------:R-:W-:Y:S02]  /*83e0*/  MOV R132, R149 ;  /* 0x0000009500847202 */ /* 0x000fe40000000f00 */
[----:B------:R-:W-:-:S04]  /*83f0*/  FADD.FTZ R17, R2, R17 ;  /* 0x0000001102117221 */ /* 0x000fc80000010000 */
[----:B------:R-:W-:Y:S01]  /*8400*/  FADD.FTZ R0, R0, R17 ;  /* 0x0000001100007221 */ /* 0x000fe20000010000 */
[----:B------:R-:W-:Y:S01]  /*8410*/  HMMA.16816.F32.BF16 R124, R4, R10, R124 ;  /* 0x0000000a047c723c */ /* 0x000fe2000004187c */
[----:B------:R-:W2:Y:S02]  /*8420*/  LDSM.16.MT88.4 R8, [R194+0x11800] ;  /* 0x01180000c208783b */ /* 0x000ea40000004200 */
[----:B------:R-:W-:-:S04]  /*8430*/  FADD.FTZ R0, R151, R0 ;  /* 0x0000000097007221 */ /* 0x000fc80000010000 */
[----:B------:R-:W-:Y:S01]  /*8440*/  FADD.FTZ R161, R161, R0 ;  /* 0x00000000a1a17221 */ /* 0x000fe20000010000 */
[----:B----4-:R-:W-:Y:S03]  /*8450*/  HMMA.16816.F32.BF16 R36, R4, R24, R36 ;  /* 0x000000180424723c */ /* 0x010fe60000041824 */
        /* <DEDUP_REMOVED lines=33> */
[----:B------:R-:W-:Y:S08]  /*8670*/  HMMA.16816.F32.BF16 R96, R4, R14, R96 ;  /* 0x0000000e0460723c */ /* 0x000ff00000041860 */
.L_x_974:
[----:B------:R-:W-:-:S06]  /*8680*/  UISETP.GT.AND UP0, UPT, UR17, UR9, UPT ;  /* 0x000000091100728c */ /* 0x000fcc000bf04270 */
[----:B------:R-:W-:-:S13]  /*8690*/  PLOP3.LUT P0, PT, PT, PT, UP0, 0x80, 0x0 ;  /* 0x000000000000781c */ /* 0x000fda0003f0f008 */
[----:B------:R-:W-:Y:S05]  /*86a0*/  @!P0 BRA `(.L_x_976) ;  /* 0x000033e000008947 */ /* 0x000fea0003800000 */
[----:B------:R-:W-:Y:S01]  /*86b0*/  MOV R0, R3 ;  /* 0x0000000300007202 */ /* 0x000fe20000000f00 */
[----:B------:R-:W-:Y:S01]  /*86c0*/  USHF.L.U64.HI UR7, UR6, 0x5, UR7 ;  /* 0x0000000506077899 */ /* 0x000fe20008010207 */
[----:B------:R-:W-:Y:S01]  /*86d0*/  MOV R2, R132 ;  /* 0x0000008400027202 */ /* 0x000fe20000000f00 */
[----:B------:R-:W-:Y:S01]  /*86e0*/  USHF.L.U32 UR6, UR6, 0x5, URZ ;  /* 0x0000000506067899 */ /* 0x000fe2000800063f */
[----:B------:R-:W-:Y:S01]  /*86f0*/  MOV R214, R134 ;  /* 0x0000008600d67202 */ /* 0x000fe20000000f00 */
[----:B------:R-:W-:Y:S02]  /*8700*/  USHF.L.U64.HI UR12, UR4, 0x5, UR5 ;  /* 0x00000005040c7899 */ /* 0x000fe40008010205 */
[----:B------:R-:W-:Y:S02]  /*8710*/  USHF.L.U32 UR8, UR4, 0x5, URZ ;  /* 0x0000000504087899 */ /* 0x000fe4000800063f */
[----:B------:R-:W-:Y:S02]  /*8720*/  USHF.L.U64.HI UR13, UR4, 0x6, UR5 ;  /* 0x00000006040d7899 */ /* 0x000fe40008010205 */
[----:B------:R-:W-:Y:S01]  /*8730*/  USHF.L.U32 UR15, UR4, 0x6, URZ ;  /* 0x00000006040f7899 */ /* 0x000fe2000800063f */
[----:B------:R-:W-:Y:S05]  /*8740*/  BRA `(.L_x_977) ;  /* 0x0000025000007947 */ /* 0x000fea0003800000 */
.L_x_979:
        /* <DEDUP_REMOVED lines=37> */
.L_x_977:
[----:B------:R-:W-:Y:S01]  /*89a0*/  UIADD3 UR14, UR17, -0x1, URZ ;  /* 0xffffffff110e7890 */ /* 0x000fe2000fffe03f */
[----:B------:R-:W-:Y:S04]  /*89b0*/  DEPBAR.LE SB0, 0x0 ;  /* 0x000080000000791a */ /* 0x000fe80000000000 */
[----:B------:R-:W-:Y:S01]  /*89c0*/  BAR.SYNC.DEFER_BLOCKING 0x0 ;  /* 0x0000000000007b1d */ /* 0x000fe20000010000 */
[----:B------:R-:W-:Y:S01]  /*89d0*/  MOV R3, UR14 ;  /* 0x0000000e00037c02 */ /* 0x000fe20008000f00 */
[----:B------:R-:W-:Y:S02]  /*89e0*/  USHF.R.S32.HI UR5, URZ, 0x1f, UR14 ;  /* 0x0000001f3f057899 */ /* 0x000fe4000801140e */
[----:B------:R-:W-:Y:S02]  /*89f0*/  UIMAD UR4, UR13, UR14, URZ ;  /* 0x0000000e0d0472a4 */ /* 0x000fe4000f8e023f */
[----:B------:R-:W-:Y:S01]  /*8a00*/  IMAD.WIDE.U32 R226, R3, UR15, R214 ;  /* 0x0000000f03e27c25 */ /* 0x000fe2000f8e00d6 */
[----:B------:R-:W-:Y:S02]  /*8a10*/  UISETP.GT.AND UP0, UPT, UR14, UR9, UPT ;  /* 0x000000090e00728c */ /* 0x000fe4000bf04270 */
[----:B------:R-:W-:Y:S02]  /*8a20*/  UIMAD UR4, UR5, UR15, UR4 ;  /* 0x0000000f050472a4 */ /* 0x000fe4000f8e0204 */
[C---:B------:R-:W-:Y:S04]  /*8a30*/  LEA R224, P0, R226.reuse, c[0x0][0x170], 0x1 ;  /* 0x00005c00e2e07a11 */ /* 0x040fe800078008ff */
        /* <DEDUP_REMOVED lines=8> */
[----:B------:R-:W-:Y:S03]  /*8ac0*/  IADD3 R228, P0, R230, UR8, RZ ;  /* 0x00000008e6e47c10 */ /* 0x000fe6000ff1e0ff */
[----:B------:R1:W-:Y:S01]  /*8ad0*/  LDGSTS.E.BYPASS.LTC128B.128 [R204+0xe000], [R224.64+0x80] ;  /* 0x0e000080e0cc7fae */ /* 0x0003e2000b901d52 */
[----:B------:R-:W-:Y:S02]  /*8ae0*/  IADD3.X R229, R231, UR12, RZ, P0, !PT ;  /* 0x0000000ce7e57c10 */ /* 0x000fe400087fe4ff */
[----:B------:R-:W-:Y:S03]  /*8af0*/  IADD3 R226, P0, R228, UR8, RZ ;  /* 0x00000008e4e27c10 */ /* 0x000fe6000ff1e0ff */
[----:B------:R1:W-:Y:S01]  /*8b00*/  LDGSTS.E.BYPASS.LTC128B.128 [R204+0x10000], [R224.64+0x100] ;  /* 0x10000100e0cc7fae */ /* 0x0003e2000b901d52 */
[----:B------:R-:W-:Y:S02]  /*8b10*/  IADD3.X R227, R229, UR12, RZ, P0, !PT ;  /* 0x0000000ce5e37c10 */ /* 0x000fe400087fe4ff */
[----:B------:R-:W-:Y:S03]  /*8b20*/  PLOP3.LUT P0, PT, PT, PT, UP0, 0x80, 0x0 ;  /* 0x000000000000781c */ /* 0x000fe60003f0f008 */
        /* <DEDUP_REMOVED lines=172> */
[----:B----4-:R-:W-:Y:S03]  /*95f0*/  FMUL.FTZ R226, R8, c[0x0][0x2ec] ;  /* 0x0000bb0008e27a20 */ /* 0x010fe60000410000 */
        /* <DEDUP_REMOVED lines=60> */
.L_x_978:
[----:B-1----:R-:W-:Y:S01]  /*99c0*/  IMAD.U32 R4, RZ, RZ, UR14 ;  /* 0x0000000eff047e24 */ /* 0x002fe2000f8e00ff */
        /* <DEDUP_REMOVED lines=30> */
[C---:B------:R-:W-:Y:S02]  /*9bb0*/  IADD3 R9, R4.reuse, 0x20, RZ ;  /* 0x0000002004097810 */ /* 0x040fe40007ffe0ff */
        /* <DEDUP_REMOVED lines=493> */
.L_x_976:
        /* <DEDUP_REMOVED lines=330> */
.L_x_981:
[----:B---3--:R-:W-:Y:S05]  /*cf30*/  BSYNC B0 ;  /* 0x0000000000007941 */ /* 0x008fea0003800000 */
.L_x_980:
        /* <DEDUP_REMOVED lines=26> */
.L_x_983:
[----:B------:R-:W-:Y:S05]  /*d0e0*/  BSYNC B0 ;  /* 0x0000000000007941 */ /* 0x000fea0003800000 */
.L_x_982:
        /* <DEDUP_REMOVED lines=17> */
.L_x_985:
[----:B------:R-:W-:Y:S05]  /*d200*/  BSYNC B0 ;  /* 0x0000000000007941 */ /* 0x000fea0003800000 */
.L_x_984:
        /* <DEDUP_REMOVED lines=17> */
.L_x_987:
[----:B------:R-:W-:Y:S05]  /*d320*/  BSYNC B0 ;  /* 0x0000000000007941 */ /* 0x000fea0003800000 */
.L_x_986:
        /* <DEDUP_REMOVED lines=15> */
.L_x_988:
        /* <DEDUP_REMOVED lines=14> */
.L_x_1296:


//--------------------- .text._ZN5flash16flash_fwd_kernelI23Flash_fwd_kernel_traitsILi192ELi64ELi64ELi4ELb0ELb0EN7cutlass10bfloat16_tE19Flash_kernel_traitsILi192ELi64ELi64ELi4ES3_EELb1ELb0ELb1ELb1ELb0ELb0ELb0ELb0EEEvNS_16Flash_fwd_paramsE --------------------------
	.section	.text._ZN5flash16flash_fwd_kernelI23Flash_fwd_kernel_traitsILi192ELi64ELi64ELi4ELb0ELb0EN7cutlass10bfloat16_tE19Flash_kernel_traitsILi192ELi64ELi64ELi4ES3_EELb1ELb0ELb1ELb1ELb0ELb0ELb0ELb0EEEvNS_16Flash_fwd_paramsE,"ax",@progbits
	.sectioninfo	@"SHI_REGISTERS=252"
	.align	128
        .global         _ZN5flash16flash_fwd_kernelI23Flash_fwd_kernel_traitsILi192ELi64ELi64ELi4ELb0ELb0EN7cutlass10bfloat16_tE19Flash_kernel_traitsILi192ELi64ELi64ELi4ES3_EELb1ELb0ELb1ELb1ELb0ELb0ELb0ELb0EEEvNS_16Flash_fwd_paramsE
        .type           _ZN5flash16flash_fwd_kernelI23Flash_fwd_kernel_traitsILi192ELi64ELi64ELi4ELb0ELb0EN7cutlass10bfloat16_tE19Flash_kernel_traitsILi192ELi64ELi64ELi4ES3_EELb1ELb0ELb1ELb1ELb0ELb0ELb0ELb0EEEvNS_16Flash_fwd_paramsE,@function
        .size           _ZN5flash16flash_fwd_kernelI23Flash_fwd_kernel_traitsILi192ELi64ELi64ELi4ELb0ELb0EN7cutlass10bfloat16_tE19Flash_kernel_traitsILi192ELi64ELi64ELi4ES3_EELb1ELb0ELb1ELb1ELb0ELb0ELb0ELb0EEEvNS_16Flash_fwd_paramsE,(.L_x_1297 - _ZN5flash16flash_fwd_kernelI23Flash_fwd_kernel_traitsILi192ELi64ELi64ELi4ELb0ELb0EN7cutlass10bfloat16_tE19Flash_kernel_traitsILi192ELi64ELi64ELi4ES3_EELb1ELb0ELb1ELb1ELb0ELb0ELb0ELb0EEEvNS_16Flash_fwd_paramsE)
        .other          _ZN5flash16flash_fwd_kernelI23Flash_fwd_kernel_traitsILi192ELi64ELi64ELi4ELb0ELb0EN7cutlass10bfloat16_tE19Flash_kernel_traitsILi192ELi64ELi64ELi4ES3_EELb1ELb0ELb1ELb1ELb0ELb0ELb0ELb0EEEvNS_16Flash_fwd_paramsE,@"STO_CUDA_ENTRY STV_DEFAULT"
_ZN5flash16flash_fwd_kernelI23Flash_fwd_kernel_traitsILi192ELi64ELi64ELi4ELb0ELb0EN7cutlass10bfloat16_tE19Flash_kernel_traitsILi192ELi64ELi64ELi4ES3_EELb1ELb0ELb1ELb1ELb0ELb0ELb0ELb0EEEvNS_16Flash_fwd_paramsE:
.text._ZN5flash16flash_fwd_kernelI23Flash_fwd_kernel_traitsILi192ELi64ELi64ELi4ELb0ELb0EN7cutlass10bfloat16_tE19Flash_kernel_traitsILi192ELi64ELi64ELi4ES3_EELb1ELb0ELb1ELb1ELb0ELb0ELb0ELb0EEEvNS_16Flash_fwd_paramsE:
        /* <DEDUP_REMOVED lines=66> */
[----:B------:R-:W-:Y:S01]  /*0420*/  UMOV UR23, URZ ;  /* 0x0000003f00177c82 */ /* 0x000fe20008000000 */
[----:B------:R-:W-:Y:S01]  /*0430*/  IMAD.IADD R11, R85, 0x1, -R10 ;  /* 0x00000001550b7824 */ /* 0x000fe200078e0a0a */
[----:B------:R-:W-:Y:S01]  /*0440*/  USHF.R.S32.HI UR4, URZ, 0x1f, UR5 ;  /* 0x0000001f3f047899 */ /* 0x000fe20008011405 */
[----:B--2---:R-:W1:Y:S08]  /*0450*/  @P0 R2UR UR11, R9 ;  /* 0x00000000090b03c2 */ /* 0x004e7000000e0000 */
[----:B---3--:R-:W1:Y:S08]  /*0460*/  @P0 R2UR UR17, R7 ;  /* 0x00000000071103c2 */ /* 0x008e7000000e0000 */
[----:B-----5:R2:W3:Y:S08]  /*0470*/  @P1 R2UR UR23, R6 ;  /* 0x00000000061713c2 */ /* 0x0204f000000e0000 */
[----:B------:R4:W3:Y:S01]  /*0480*/  @!P2 R2UR UR24, R0 ;  /* 0x000000000018a3c2 */ /* 0x0008e200000e0000 */
        /* <DEDUP_REMOVED lines=15> */
.L_x_989:
[----:B------:R-:W-:Y:S02]  /*0580*/  ULDC UR6, c[0x0][0x218] ;  /* 0x0000860000067ab9 */ /* 0x000fe40000000800 */
.L_x_990:
        /* <DEDUP_REMOVED lines=121> */
.L_x_993:
[----:B------:R-:W-:Y:S05]  /*0d20*/  BSYNC B0 ;  /* 0x0000000000007941 */ /* 0x000fea0003800000 */
.L_x_992:
        /* <DEDUP_REMOVED lines=20> */
.L_x_995:
[----:B------:R-:W-:Y:S05]  /*0e70*/  BSYNC B0 ;  /* 0x0000000000007941 */ /* 0x000fea0003800000 */
.L_x_994:
        /* <DEDUP_REMOVED lines=20> */
.L_x_997:
[----:B------:R-:W-:Y:S05]  /*0fc0*/  BSYNC B0 ;  /* 0x0000000000007941 */ /* 0x000fea0003800000 */
.L_x_996:
        /* <DEDUP_REMOVED lines=19> */
.L_x_999:
[----:B------:R-:W-:Y:S05]  /*1100*/  BSYNC B0 ;  /* 0x0000000000007941 */ /* 0x000fea0003800000 */
.L_x_998:
        /* <DEDUP_REMOVED lines=35> */
.L_x_991:
        /* <DEDUP_REMOVED lines=8> */
[----:B------:R-:W-:Y:S02]  /*13c0*/  @UP0 UIMAD UR22, UR11, UR5, UR27 ;  /* 0x000000050b1602a4 */ /* 0x000fe4000f8e021b */
[----:B------:R-:W-:Y:S02]  /*13d0*/  @UP1 UIADD3 UR27, UR23, UR24, URZ ;  /* 0x00000018171b1290 */ /* 0x000fe4000fffe03f */
[----:B------:R-:W-:Y:S02]  /*13e0*/  ULDC.64 UR4, c[0x0][0x198] ;  /* 0x0000660000047ab9 */ /* 0x000fe40000000a00 */
[----:B------:R-:W-:-:S02]  /*13f0*/  @!UP0 UIMAD UR25, UR25, UR6, URZ ;  /* 0x00000006191982a4 */ /* 0x000fc4000f8e023f */
        /* <DEDUP_REMOVED lines=19> */
[----:B------:R-:W-:-:S02]  /*1530*/  UMOV UR26, UR28 ;  /* 0x0000001c001a7c82 */ /* 0x000fc40008000000 */
[----:B------:R-:W-:Y:S02]  /*1540*/  UIMAD UR25, UR13, UR5, UR25 ;  /* 0x000000050d1972a4 */ /* 0x000fe4000f8e0219 */
[----:B------:R-:W-:-:S04]  /*1550*/  UIMAD.WIDE.U32 UR26, UR13, UR4, UR26 ;  /* 0x000000040d1a72a5 */ /* 0x000fc8000f8e001a */
[----:B------:R-:W-:Y:S02]  /*1560*/  UIADD3 UR25, UR27, UR25, URZ ;  /* 0x000000191b197290 */ /* 0x000fe4000fffe03f */
.L_x_1000:
        /* <DEDUP_REMOVED lines=43> */
.L_x_1001:
[CC--:B------:R-:W-:Y:S01]  /*1820*/  LEA.HI R2, R8.reuse, R85.reuse, RZ, 0x3 ;  /* 0x0000005508027211 */ /* 0x0c0fe200078f18ff */
[----:B------:R-:W1:Y:S01]  /*1830*/  S2R R16, SR_CTAID.Z ;  /* 0x0000000000107919 */ /* 0x000e620000002700 */
[-C--:B------:R-:W-:Y:S01]  /*1840*/  LEA.HI R3, R8, R85.reuse, RZ, 0x4 ;  /* 0x0000005508037211 */ /* 0x080fe200078f20ff */
[----:B------:R-:W-:Y:S01]  /*1850*/  IMAD.U32 R19, RZ, RZ, UR14 ;  /* 0x0000000eff137e24 */ /* 0x000fe2000f8e00ff */
[----:B------:R-:W-:Y:S01]  /*1860*/  SHF.R.S32.HI R14, RZ, 0x3, R2 ;  /* 0x00000003ff0e7819 */ /* 0x000fe20000011402 */
[----:B------:R-:W-:Y:S01]  /*1870*/  BSSY B0, `(.L_x_1002) ;  /* 0x0000066000007945 */ /* 0x000fe20003800000 */
[----:B------:R-:W-:Y:S02]  /*1880*/  LOP3.LUT R2, R2, 0xfffffff8, RZ, 0xc0, !PT ;  /* 0xfffffff802027812 */ /* 0x000fe400078ec0ff */
[----:B------:R-:W-:Y:S01]  /*1890*/  LOP3.LUT R12, R3, 0xfffffff0, RZ, 0xc0, !PT ;  /* 0xfffffff0030c7812 */ /* 0x000fe200078ec0ff */
[----:B------:R-:W-:Y:S01]  /*18a0*/  IMAD.SHL.U32 R197, R14, 0x40, RZ ;  /* 0x000000400ec57824 */ /* 0x000fe200078e00ff */
[----:B------:R-:W-:Y:S01]  /*18b0*/  SHF.R.S32.HI R10, RZ, 0x4, R3 ;  /* 0x00000004ff0a7819 */ /* 0x000fe20000011403 */
[C---:B------:R-:W-:Y:S01]  /*18c0*/  IMAD.IADD R2, R85.reuse, 0x1, -R2 ;  /* 0x0000000155027824 */ /* 0x040fe200078e0a02 */
[----:B------:R-:W-:Y:S01]  /*18d0*/  LEA.HI R8, R8, R85, RZ, 0x6 ;  /* 0x0000005508087211 */ /* 0x000fe200078f30ff */
[----:B------:R-:W-:Y:S01]  /*18e0*/  IMAD.IADD R5, R85, 0x1, -R12 ;  /* 0x0000000155057824 */ /* 0x000fe200078e0a0c */
[----:B------:R-:W-:Y:S01]  /*18f0*/  LOP3.LUT R197, R197, 0x1c0, RZ, 0xc0, !PT ;  /* 0x000001c0c5c57812 */ /* 0x000fe200078ec0ff */
[----:B------:R-:W-:Y:S01]  /*1900*/  IMAD.SHL.U32 R208, R2, 0x8, RZ ;  /* 0x0000000802d07824 */ /* 0x000fe200078e00ff */
[----:B------:R-:W-:Y:S01]  /*1910*/  LEA.HI R193, R3, R10, RZ, 0x1 ;  /* 0x0000000a03c17211 */ /* 0x000fe200078f08ff */
[----:B------:R-:W-:Y:S01]  /*1920*/  IMAD.SHL.U32 R8, R8, 0x8, RZ ;  /* 0x0000000808087824 */ /* 0x000fe200078e00ff */
[----:B------:R-:W-:-:S02]  /*1930*/  SHF.R.S32.HI R15, RZ, 0x1f, R14 ;  /* 0x0000001fff0f7819 */ /* 0x000fc4000001140e */
[--C-:B------:R-:W-:Y:S02]  /*1940*/  LOP3.LUT R0, R197, 0x38, R208.reuse, 0xf8, !PT ;  /* 0x00000038c5007812 */ /* 0x100fe400078ef8d0 */
[----:B------:R-:W-:Y:S01]  /*1950*/  SHF.R.U32.HI R197, RZ, 0x3, R197 ;  /* 0x00000003ffc57819 */ /* 0x000fe200000116c5 */
[----:B------:R-:W-:Y:S01]  /*1960*/  IMAD R9, R15, c[0x0][0x198], RZ ;  /* 0x000066000f097a24 */ /* 0x000fe200078e02ff */
[----:B------:R-:W-:Y:S01]  /*1970*/  SHF.R.S32.HI R209, RZ, 0x1f, R208 ;  /* 0x0000001fffd17819 */ /* 0x000fe200000114d0 */
[----:B------:R-:W-:Y:S01]  /*1980*/  IMAD.WIDE R18, R19, 0x40, R14 ;  /* 0x0000004013127825 */ /* 0x000fe200078e020e */
[----:B------:R-:W-:Y:S02]  /*1990*/  LOP3.LUT R197, R0, R197, RZ, 0x3c, !PT ;  /* 0x000000c500c57212 */ /* 0x000fe400078e3cff */
[----:B------:R-:W-:Y:S01]  /*19a0*/  SHF.R.S32.HI R0, RZ, 0x1f, R5 ;  /* 0x0000001fff007819 */ /* 0x000fe20000011405 */
[----:B------:R-:W-:Y:S01]  /*19b0*/  IMAD.WIDE.U32 R20, R14, c[0x0][0x198], R208 ;  /* 0x000066000e147a25 */ /* 0x000fe200078e00d0 */
[----:B------:R-:W-:-:S02]  /*19c0*/  IADD3 R12, P0, R208, UR6, RZ ;  /* 0x00000006d00c7c10 */ /* 0x000fc4000ff1e0ff */
[----:B------:R-:W-:Y:S01]  /*19d0*/  LEA.HI R3, R0, R5, RZ, 0x3 ;  /* 0x0000000500037211 */ /* 0x000fe200078f18ff */
[----:B------:R-:W-:Y:S01]  /*19e0*/  IMAD R9, R14, c[0x0][0x19c], R9 ;  /* 0x000067000e097a24 */ /* 0x000fe200078e0209 */
[----:B------:R-:W-:Y:S01]  /*19f0*/  IADD3.X R13, R209, UR22, RZ, P0, !PT ;  /* 0x00000016d10d7c10 */ /* 0x000fe200087fe4ff */
[----:B------:R-:W-:Y:S01]  /*1a00*/  UIADD3 UR22, -UR15, UR17, URZ ;  /* 0x000000110f167290 */ /* 0x000fe2000fffe13f */
[C---:B------:R-:W-:Y:S01]  /*1a10*/  LOP3.LUT R0, R3.reuse, 0xfffffff8, RZ, 0xc0, !PT ;  /* 0xfffffff803007812 */ /* 0x040fe200078ec0ff */
[----:B------:R-:W-:Y:S01]  /*1a20*/  IMAD.SHL.U32 R3, R3, 0x40, RZ ;  /* 0x0000004003037824 */ /* 0x000fe200078e00ff */
[----:B------:R-:W-:Y:S01]  /*1a30*/  LOP3.LUT R193, R193, 0xfffffffe, RZ, 0xc0, !PT ;  /* 0xfffffffec1c17812 */ /* 0x000fe200078ec0ff */
[----:B-1----:R-:W-:Y:S01]  /*1a40*/  IMAD.WIDE.U32 R16, R16, c[0x0][0x1a8], R12 ;  /* 0x00006a0010107a25 */ /* 0x002fe200078e000c */
[----:B------:R-:W-:Y:S02]  /*1a50*/  LOP3.LUT R197, R197, 0xfffffe00, R8, 0xf8, !PT ;  /* 0xfffffe00c5c57812 */ /* 0x000fe400078ef808 */
[----:B------:R-:W-:Y:S01]  /*1a60*/  IADD3 R198, P1, R20, UR26, RZ ;  /* 0x0000001a14c67c10 */ /* 0x000fe2000ff3e0ff */
[----:B------:R-:W-:Y:S01]  /*1a70*/  IMAD.IADD R0, R5, 0x1, -R0 ;  /* 0x0000000105007824 */ /* 0x000fe200078e0a00 */
[----:B------:R-:W-:Y:S01]  /*1a80*/  SHF.R.S32.HI R231, RZ, 0x1f, R228 ;  /* 0x0000001fffe77819 */ /* 0x000fe200000114e4 */
[----:B------:R-:W-:Y:S01]  /*1a90*/  IMAD R5, R15, c[0x0][0x1a0], RZ ;  /* 0x000068000f057a24 */ /* 0x000fe200078e02ff */
[----:B------:R-:W-:Y:S01]  /*1aa0*/  IADD3.X R199, R21, UR25, R9, P1, !PT ;  /* 0x0000001915c77c10 */ /* 0x000fe20008ffe409 */
[----:B------:R-:W-:Y:S01]  /*1ab0*/  IMAD.WIDE.U32 R12, R14, c[0x0][0x1a0], R208 ;  /* 0x000068000e0c7a25 */ /* 0x000fe200078e00d0 */
[----:B------:R-:W-:-:S02]  /*1ac0*/  LOP3.LUT P3, RZ, R0, 0x4, RZ, 0xc0, !PT ;  /* 0x0000000400ff7812 */ /* 0x000fc4000786c0ff */
[----:B------:R-:W-:Y:S01]  /*1ad0*/  LOP3.LUT P2, RZ, R0, 0x2, RZ, 0xc0, !PT ;  /* 0x0000000200ff7812 */ /* 0x000fe2000784c0ff */
[----:B------:R-:W-:Y:S01]  /*1ae0*/  IMAD R5, R14, c[0x0][0x1a4], R5 ;  /* 0x000069000e057a24 */ /* 0x000fe200078e0205 */
[----:B------:R-:W-:Y:S01]  /*1af0*/  IADD3 R8, P0, R12, UR28, RZ ;  /* 0x0000001c0c087c10 */ /* 0x000fe2000ff1e0ff */
[----:B------:R-:W-:Y:S01]  /*1b00*/  IMAD.IADD R193, R10, 0x1, -R193 ;  /* 0x000000010ac17824 */ /* 0x000fe200078e0ac1 */
[----:B------:R-:W-:Y:S01]  /*1b10*/  SHF.R.S32.HI R87, RZ, 0x5, R87 ;  /* 0x00000005ff577819 */ /* 0x000fe20000011457 */
[----:B------:R-:W-:Y:S01]  /*1b20*/  IMAD.SHL.U32 R0, R0, 0x40, RZ ;  /* 0x0000004000007824 */ /* 0x000fe200078e00ff */
[----:B------:R-:W-:Y:S01]  /*1b30*/  IADD3.X R9, R13, UR5, R5, P0, !PT ;  /* 0x000000050d097c10 */ /* 0x000fe200087fe405 */
[----:B------:R-:W-:Y:S01]  /*1b40*/  IMAD.SHL.U32 R7, R193, 0x8, RZ ;  /* 0x00000008c1077824 */ /* 0x000fe200078e00ff */
[----:B------:R-:W-:Y:S01]  /*1b50*/  ULDC.64 UR4, c[0x0][0x1a8] ;  /* 0x00006a0000047ab9 */ /* 0x000fe20000000a00 */
[----:B------:R-:W-:Y:S01]  /*1b60*/  ISETP.GE.AND P0, PT, R14, UR22, PT ;  /* 0x000000160e007c0c */ /* 0x000fe2000bf06270 */
[----:B------:R-:W-:Y:S01]  /*1b70*/  UIMAD UR4, UR7, UR4, URZ ;  /* 0x00000004070472a4 */ /* 0x000fe2000f8e023f */
[----:B------:R-:W-:Y:S01]  /*1b80*/  LOP3.LUT R0, R0, 0x1c0, RZ, 0xc0, !PT ;  /* 0x000001c000007812 */ /* 0x000fe200078ec0ff */
[C---:B------:R-:W-:Y:S01]  /*1b90*/  IMAD R201, R231.reuse, c[0x0][0x1b0], RZ ;  /* 0x00006c00e7c97a24 */ /* 0x040fe200078e02ff */
[----:B------:R-:W-:Y:S01]  /*1ba0*/  IADD3 R196, R208, 0x40, RZ ;  /* 0x00000040d0c47810 */ /* 0x000fe20007ffe0ff */
[----:B------:R-:W-:Y:S01]  /*1bb0*/  IMAD R231, R231, c[0x0][0x1b8], RZ ;  /* 0x00006e00e7e77a24 */ /* 0x000fe200078e02ff */
[----:B------:R-:W-:Y:S01]  /*1bc0*/  LOP3.LUT R5, R0, 0x8, R7, 0xf8, !PT ;  /* 0x0000000800057812 */ /* 0x000fe200078ef807 */
[----:B------:R-:W-:Y:S01]  /*1bd0*/  UIMAD UR4, UR12, UR5, UR4 ;  /* 0x000000050c0472a4 */ /* 0x000fe2000f8e0204 */
[----:B------:R-:W-:Y:S01]  /*1be0*/  SHF.R.U32.HI R0, RZ, 0x3, R0 ;  /* 0x00000003ff007819 */ /* 0x000fe20000011600 */
[----:B------:R-:W-:Y:S01]  /*1bf0*/  IMAD R201, R228, c[0x0][0x1b4], R201 ;  /* 0x00006d00e4c97a24 */ /* 0x000fe200078e02c9 */
[----:B------:R-:W-:Y:S01]  /*1c00*/  IADD3 R195, R208, 0x80, RZ ;  /* 0x00000080d0c37810 */ /* 0x000fe20007ffe0ff */
[C---:B------:R-:W-:Y:S01]  /*1c10*/  IMAD R231, R228.reuse, c[0x0][0x1bc], R231 ;  /* 0x00006f00e4e77a24 */ /* 0x040fe200078e02e7 */
[----:B------:R-:W-:Y:S01]  /*1c20*/  LOP3.LUT R0, R5, R0, RZ, 0x3c, !PT ;  /* 0x0000000005007212 */ /* 0x000fe200078e3cff */
[----:B------:R-:W-:Y:S01]  /*1c30*/  IMAD.WIDE.U32 R198, R228, c[0x0][0x1b0], R198 ;  /* 0x00006c00e4c67a25 */ /* 0x000fe200078e00c6 */
[----:B------:R-:W-:-:S02]  /*1c40*/  IADD3 R13, R17, UR4, RZ ;  /* 0x00000004110d7c10 */ /* 0x000fc4000fffe0ff */
[----:B------:R-:W-:Y:S01]  /*1c50*/  LOP3.LUT R0, R0, 0xfffffe00, R3, 0xf8, !PT ;  /* 0xfffffe0000007812 */ /* 0x000fe200078ef803 */
[----:B------:R-:W-:Y:S02]  /*1c60*/  IMAD.MOV.U32 R7, RZ, RZ, 0x10 ;  /* 0x00000010ff077424 */ /* 0x000fe400078e00ff */
        /* <DEDUP_REMOVED lines=38> */
.L_x_1003:
[----:B------:R-:W-:Y:S05]  /*1ed0*/  BSYNC B0 ;  /* 0x0000000000007941 */ /* 0x000fea0003800000 */
.L_x_1002:
        /* <DEDUP_REMOVED lines=37> */
.L_x_1005:
[----:B------:R-:W-:Y:S05]  /*2130*/  BSYNC B0 ;  /* 0x0000000000007941 */ /* 0x000fea0003800000 */
.L_x_1004:
        /* <DEDUP_REMOVED lines=37> */
.L_x_1007:
[----:B------:R-:W-:Y:S05]  /*2390*/  BSYNC B0 ;  /* 0x0000000000007941 */ /* 0x000fea0003800000 */
.L_x_1006:
        /* <DEDUP_REMOVED lines=40> */
.L_x_1009:
[----:B------:R-:W-:Y:S05]  /*2620*/  BSYNC B0 ;  /* 0x0000000000007941 */ /* 0x000fea0003800000 */
.L_x_1008:
        /* <DEDUP_REMOVED lines=37> */
.L_x_1011:
[----:B------:R-:W-:Y:S05]  /*2880*/  BSYNC B0 ;  /* 0x0000000000007941 */ /* 0x000fea0003800000 */
.L_x_1010:
        /* <DEDUP_REMOVED lines=33> */
.L_x_1013:
[----:B------:R-:W-:Y:S05]  /*2aa0*/  BSYNC B0 ;  /* 0x0000000000007941 */ /* 0x000fea0003800000 */
.L_x_1012:
        /* <DEDUP_REMOVED lines=32> */
.L_x_1015:
[----:B------:R-:W-:Y:S05]  /*2cb0*/  BSYNC B0 ;  /* 0x0000000000007941 */ /* 0x000fea0003800000 */
.L_x_1014:
        /* <DEDUP_REMOVED lines=34> */
.L_x_1017:
[----:B------:R-:W-:Y:S05]  /*2ee0*/  BSYNC B0 ;  /* 0x0000000000007941 */ /* 0x000fea0003800000 */
.L_x_1016:
[----:B------:R-:W-:Y:S01]  /*2ef0*/  ULDC.64 UR4, c[0x0][0x318] ;  /* 0x0000c60000047ab9 */ /* 0x000fe20000000a00 */
[----:B------:R-:W0:Y:S01]  /*2f00*/  LDGDEPBAR ;  /* 0x00000000000079af */ /* 0x000e220000000000 */
[----:B------:R-:W-:-:S04]  /*2f10*/  UISETP.NE.U32.AND UP1, UPT, URZ, UR4, UPT ;  /* 0x000000043f00728c */ /* 0x000fc8000bf25070 */
[----:B------:R-:W-:-:S03]  /*2f20*/  UISETP.NE.AND.EX UP1, UPT, URZ, UR5, UPT, UP1 ;  /* 0x000000053f00728c */ /* 0x000fc6000bf25310 */
[----:B------:R-:W-:-:S03]  /*2f30*/  ULDC.64 UR4, c[0x0][0x320] ;  /* 0x0000c80000047ab9 */ /* 0x000fc60000000a00 */
        /* <DEDUP_REMOVED lines=8> */
[----:B------:R-:W-:Y:S02]  /*2fc0*/  ULDC UR4, c[0x0][0x318] ;  /* 0x0000c60000047ab9 */ /* 0x000fe40000000800 */
[----:B------:R-:W-:Y:S02]  /*2fd0*/  @UP1 ULEA UR12, UP0, UR30, UR4, 0x2 ;  /* 0x000000041e0c1291 */ /* 0x000fe4000f80103f */
[----:B------:R-:W-:Y:S02]  /*2fe0*/  @UP1 UIADD3 UR5, UR31, UR5, URZ ;  /* 0x000000051f051290 */ /* 0x000fe4000fffe03f */
[----:B------:R-:W-:Y:S02]  /*2ff0*/  ULDC UR4, c[0x0][0x31c] ;  /* 0x0000c70000047ab9 */ /* 0x000fe40000000800 */
[----:B------:R-:W-:Y:S01]  /*3000*/  @UP1 ULEA.HI.X UR13, UR30, UR4, UR5, 0x2, UP0 ;  /* 0x000000041e0d1291 */ /* 0x000fe200080f1405 */
[----:B-12---:R-:W-:Y:S01]  /*3010*/  IMAD.U32 R16, RZ, RZ, UR12 ;  /* 0x0000000cff107e24 */ /* 0x006fe2000f8e00ff */
[----:B------:R-:W1:Y:S01]  /*3020*/  @P0 MUFU.RCP R12, c[0x0][0x238] ;  /* 0x00008e00000c0b08 */ /* 0x000e620000001000 */
[----:B------:R-:W-:Y:S01]  /*3030*/  ISETP.GE.AND P1, PT, R14, UR22, PT ;  /* 0x000000160e007c0c */ /* 0x000fe2000bf26270 */
[----:B------:R-:W-:-:S02]  /*3040*/  ULDC.64 UR4, c[0x0][0x1a0] ;  /* 0x0000680000047ab9 */ /* 0x000fc40000000a00 */
[----:B------:R-:W-:-:S05]  /*3050*/  IMAD.U32 R17, RZ, RZ, UR13 ;  /* 0x0000000dff117e24 */ /* 0x000fca000f8e00ff */
[----:B------:R2:W1:Y:S01]  /*3060*/  @P0 LDG.E R13, [R16.64] ;  /* 0x00000012100d0981 */ /* 0x000462000c1e1900 */
[----:B------:R-:W-:Y:S01]  /*3070*/  USHF.L.U64.HI UR6, UR4, UR6, UR5 ;  /* 0x0000000604067299 */ /* 0x000fe20008010205 */
[----:B------:R-:W-:Y:S01]  /*3080*/  IMAD.MOV.U32 R230, RZ, RZ, R228 ;  /* 0x000000ffffe67224 */ /* 0x000fe200078e00e4 */
[----:B------:R-:W-:Y:S01]  /*3090*/  USHF.L.U32 UR7, UR4, 0x6, URZ ;  /* 0x0000000604077899 */ /* 0x000fe2000800063f */
[----:B------:R-:W-:Y:S01]  /*30a0*/  BAR.SYNC.DEFER_BLOCKING 0x0 ;  /* 0x0000000000007b1d */ /* 0x000fe20000010000 */
[----:B------:R-:W-:Y:S01]  /*30b0*/  UIMAD UR5, UR6, UR24, URZ ;  /* 0x00000018060572a4 */ /* 0x000fe2000f8e023f */
[----:B------:R-:W-:Y:S02]  /*30c0*/  SHF.R.S32.HI R84, RZ, 0x1f, R11 ;  /* 0x0000001fff547819 */ /* 0x000fe4000001140b */
[----:B------:R-:W-:Y:S01]  /*30d0*/  MOV R214, UR14 ;  /* 0x0000000e00d67c02 */ /* 0x000fe20008000f00 */
[----:B------:R-:W-:Y:S01]  /*30e0*/  UIMAD UR23, UR23, UR7, UR5 ;  /* 0x00000007171772a4 */ /* 0x000fe2000f8e0205 */
[----:B------:R-:W-:Y:S01]  /*30f0*/  LEA.HI R84, R84, R11, RZ, 0x2 ;  /* 0x0000000b54547211 */ /* 0x000fe200078f10ff */
[----:B------:R-:W-:Y:S01]  /*3100*/  UMOV UR13, URZ ;  /* 0x0000003f000d7c82 */ /* 0x000fe20008000000 */
[----:B------:R-:W-:Y:S01]  /*3110*/  BSSY B0, `(.L_x_1018) ;  /* 0x0000026000007945 */ /* 0x000fe20003800000 */
[----:B------:R-:W-:-:S02]  /*3120*/  LEA R214, R214, R87, 0x2 ;  /* 0x00000057d6d67211 */ /* 0x000fc400078e10ff */
[----:B------:R-:W-:Y:S01]  /*3130*/  SHF.R.S32.HI R84, RZ, 0x2, R84 ;  /* 0x00000002ff547819 */ /* 0x000fe20000011454 */
[----:B--2---:R-:W-:Y:S01]  /*3140*/  IMAD.U32 R17, RZ, RZ, UR24 ;  /* 0x00000018ff117e24 */ /* 0x004fe2000f8e00ff */
[----:B------:R2:W-:Y:S03]  /*3150*/  @P1 STS.128 [R197+0xc000], RZ ;  /* 0x00c000ffc5001388 */ /* 0x0005e60000000c00 */
[----:B------:R-:W-:Y:S01]  /*3160*/  IMAD.WIDE.U32 R16, R17, UR7, R230 ;  /* 0x0000000711107c25 */ /* 0x000fe2000f8e00e6 */
[----:B------:R2:W-:Y:S04]  /*3170*/  @P1 STS.128 [R197+0xe000], RZ ;  /* 0x00e000ffc5001388 */ /* 0x0005e80000000c00 */
[----:B------:R-:W-:Y:S01]  /*3180*/  IADD3 R19, R17, UR23, RZ ;  /* 0x0000001711137c10 */ /* 0x000fe2000fffe0ff */
[----:B------:R2:W-:Y:S01]  /*3190*/  @P1 STS.128 [R197+0x10000], RZ ;  /* 0x010000ffc5001388 */ /* 0x0005e20000000c00 */
[----:B-1----:R-:W-:-:S04]  /*31a0*/  @P0 FMUL.FTZ R12, R13, R12 ;  /* 0x0000000c0d0c0220 */ /* 0x002fc80000410000 */
[----:B------:R-:W1:Y:S02]  /*31b0*/  @P0 R2UR UR12, R12 ;  /* 0x000000000c0c03c2 */ /* 0x000e6400000e0000 */
[----:B-1----:R-:W-:Y:S01]  /*31c0*/  @UP1 UMOV UR13, UR12 ;  /* 0x0000000c000d1c82 */ /* 0x002fe20008000000 */
        /* <DEDUP_REMOVED lines=26> */
.L_x_1019:
[----:B--2---:R-:W-:Y:S05]  /*3370*/  BSYNC B0 ;  /* 0x0000000000007941 */ /* 0x004fea0003800000 */
.L_x_1018:
        /* <DEDUP_REMOVED lines=36> */
.L_x_1021:
[----:B------:R-:W-:Y:S05]  /*35c0*/  BSYNC B0 ;  /* 0x0000000000007941 */ /* 0x000fea0003800000 */
.L_x_1020:
        /* <DEDUP_REMOVED lines=35> */
.L_x_1023:
[----:B------:R-:W-:Y:S05]  /*3800*/  BSYNC B0 ;  /* 0x0000000000007941 */ /* 0x000fea0003800000 */
.L_x_1022:
[----:B------:R-:W-:Y:S01]  /*3810*/  ISETP.GE.AND P0, PT, R8, UR22, PT ;  /* 0x0000001608007c0c */ /* 0x000fe2000bf06270 */
[----:B------:R-:W-:Y:S01]  /*3820*/  UIADD3 UR4, UR16, 0x1, -UR17 ;  /* 0x0000000110047890 */ /* 0x000fe2000fffe811 */
[----:B------:R-:W-:Y:S01]  /*3830*/  BSSY B0, `(.L_x_1024) ;  /* 0x0000026000007945 */ /* 0x000fe20003800000 */
[----:B------:R-:W-:Y:S02]  /*3840*/  ULDC UR5, c[0x0][0x2e8] ;  /* 0x0000ba0000057ab9 */ /* 0x000fe40000000800 */
[----:B------:R-:W-:-:S08]  /*3850*/  UIADD3 UR5, UR4, UR5, URZ ;  /* 0x0000000504057290 */ /* 0x000fd0000fffe03f */
        /* <DEDUP_REMOVED lines=13> */
[----:B------:R1:W-:Y:S02]  /*3930*/  @P3 STS.128 [R197+0xd800], RZ ;  /* 0x00d800ffc5003388 */ /* 0x0003e40000000c00 */
        /* <DEDUP_REMOVED lines=21> */
.L_x_1025:
[----:B------:R-:W-:Y:S05]  /*3a90*/  BSYNC B0 ;  /* 0x0000000000007941 */ /* 0x000fea0003800000 */
.L_x_1024:
[C---:B------:R-:W-:Y:S01]  /*3aa0*/  IMAD.SHL.U32 R8, R2.reuse, 0x40, RZ ;  /* 0x0000004002087824 */ /* 0x040fe200078e00ff */
[----:B------:R-:W-:Y:S01]  /*3ab0*/  R2P PR, R2, 0x6 ;  /* 0x0000000602007804 */ /* 0x000fe20000000000 */
[----:B------:R-:W-:Y:S01]  /*3ac0*/  IMAD.SHL.U32 R14, R14, 0x8, RZ ;  /* 0x000000080e0e7824 */ /* 0x000fe200078e00ff */
[----:B------:R-:W-:Y:S01]  /*3ad0*/  UIADD3 UR4, UR16, -UR17, URZ ;  /* 0x8000001110047290 */ /* 0x000fe2000fffe03f */
[----:B------:R-:W-:Y:S01]  /*3ae0*/  IMAD R194, R87, 0x400, R0 ;  /* 0x0000040057c27824 */ /* 0x000fe200078e0200 */
[----:B------:R-:W-:Y:S01]  /*3af0*/  LOP3.LUT R9, R8, 0x1c0, RZ, 0xc0, !PT ;  /* 0x000001c008097812 */ /* 0x000fe200078ec0ff */
[----:B------:R-:W-:Y:S01]  /*3b00*/  IMAD.SHL.U32 R210, R85, 0x2, RZ ;  /* 0x0000000255d27824 */ /* 0x000fe200078e00ff */
[----:B------:R-:W-:Y:S01]  /*3b10*/  LEA R87, R87, UR15, 0x4 ;  /* 0x0000000f57577c11 */ /* 0x000fe2000f8e20ff */
[----:B------:R-:W-:Y:S01]  /*3b20*/  IMAD.SHL.U32 R194, R194, 0x2, RZ ;  /* 0x00000002c2c27824 */ /* 0x000fe200078e00ff */
[----:B------:R-:W-:Y:S01]  /*3b30*/  LOP3.LUT R8, R9, 0x8, R14, 0xf8, !PT ;  /* 0x0000000809087812 */ /* 0x000fe200078ef80e */
[----:B------:R-:W0:Y:S01]  /*3b40*/  LDGDEPBAR ;  /* 0x00000000000079af */ /* 0x000e220000000000 */
[----:B------:R-:W-:Y:S01]  /*3b50*/  SHF.R.U32.HI R9, RZ, 0x3, R9 ;  /* 0x00000003ff097819 */ /* 0x000fe20000011609 */
[--C-:B------:R-:W-:Y:S01]  /*3b60*/  IMAD R192, R7, 0x2, R194.reuse ;  /* 0x0000000207c07824 */ /* 0x100fe200078e02c2 */
[----:B------:R-:W-:Y:S01]  /*3b70*/  LOP3.LUT R210, R210, 0x6, RZ, 0xc0, !PT ;  /* 0x00000006d2d27812 */ /* 0x000fe200078ec0ff */
[----:B------:R-:W-:Y:S01]  /*3b80*/  LDSM.16.M88.4 R24, [R194] ;  /* 0x00000000c218783b */ /* 0x000fe20000000200 */
[----:B------:R-:W-:Y:S01]  /*3b90*/  LOP3.LUT R8, R8, R9, RZ, 0x3c, !PT ;  /* 0x0000000908087212 */ /* 0x000fe200078e3cff */
[C---:B------:R-:W-:Y:S01]  /*3ba0*/  IMAD R190, R5.reuse, 0x2, R194 ;  /* 0x0000000205be7824 */ /* 0x040fe200078e02c2 */
[----:B------:R-:W-:Y:S01]  /*3bb0*/  UISETP.GT.AND UP0, UPT, UR24, UR9, UPT ;  /* 0x000000091800728c */ /* 0x000fe2000bf04270 */
[----:B------:R-:W-:Y:S01]  /*3bc0*/  LDSM.16.M88.4 R60, [R192] ;  /* 0x00000000c03c783b */ /* 0x000fe20000000200 */
[----:B------:R-:W-:-:S02]  /*3bd0*/  IMAD R189, R5, 0x2, R192 ;  /* 0x0000000205bd7824 */ /* 0x000fc400078e02c0 */
[----:B------:R-:W-:Y:S01]  /*3be0*/  IMAD R193, R193, 0x200, R8 ;  /* 0x00000200c1c17824 */ /* 0x000fe200078e0208 */
[----:B-1----:R-:W-:Y:S01]  /*3bf0*/  LDSM.16.M88.4 R20, [R190] ;  /* 0x00000000be14783b */ /* 0x002fe20000000200 */
[----:B------:R-:W-:Y:S02]  /*3c00*/  IMAD.IADD R84, R84, 0x1, R87 ;  /* 0x0000000154547824 */ /* 0x000fe400078e0257 */
[----:B------:R-:W-:Y:S01]  /*3c10*/  IMAD.SHL.U32 R193, R193, 0x2, RZ ;  /* 0x00000002c1c17824 */ /* 0x000fe200078e00ff */
[----:B------:R-:W-:Y:S02]  /*3c20*/  LDSM.16.M88.4 R68, [R189] ;  /* 0x00000000bd44783b */ /* 0x000fe40000000200 */
[----:B------:R-:W-:Y:S02]  /*3c30*/  IADD3 R207, R84, UR4, RZ ;  /* 0x0000000454cf7c10 */ /* 0x000fe4000fffe0ff */
[----:B------:R-:W1:Y:S01]  /*3c40*/  LDSM.16.M88.4 R72, [R193+0x6000] ;  /* 0x00600000c148783b */ /* 0x000e620000000200 */
[----:B------:R-:W-:-:S02]  /*3c50*/  IADD3 R2, R193, 0x6000, RZ ;  /* 0x00006000c1027810 */ /* 0x000fc40007ffe0ff */
[----:B------:R-:W-:Y:S01]  /*3c60*/  IADD3 R191, R193, 0x6020, RZ ;  /* 0x00006020c1bf7810 */ /* 0x000fe20007ffe0ff */
[----:B------:R-:W5:Y:S01]  /*3c70*/  LDSM.16.M88.4 R40, [R193+0x6800] ;  /* 0x00680000c128783b */ /* 0x000f620000000200 */
[----:B------:R-:W-:Y:S01]  /*3c80*/  @P1 IADD3 R191, R2, -0x20, RZ ;  /* 0xffffffe002bf1810 */ /* 0x000fe20007ffe0ff */
[----:B------:R-:W-:Y:S01]  /*3c90*/  IMAD.MOV.U32 R2, RZ, RZ, 0x40 ;  /* 0x00000040ff027424 */ /* 0x000fe200078e00ff */
[----:B------:R-:W-:Y:S01]  /*3ca0*/  IADD3 R205, R84, UR5, RZ ;  /* 0x0000000554cd7c10 */ /* 0x000fe2000fffe0ff */
[----:B------:R-:W2:Y:S01]  /*3cb0*/  LDSM.16.M88.4 R32, [R193+0x7000] ;  /* 0x00700000c120783b */ /* 0x000ea20000000200 */
[----:B------:R-:W-:Y:S02]  /*3cc0*/  IADD3 R206, R207, -c[0x0][0x2e4], RZ ;  /* 0x8000b900cfce7a10 */ /* 0x000fe40007ffe0ff */
[----:B------:R-:W-:Y:S01]  /*3cd0*/  SEL R2, R2, 0xffffffc0, !P2 ;  /* 0xffffffc002027807 */ /* 0x000fe20005000000 */
[----:B------:R-:W3:Y:S01]  /*3ce0*/  LDSM.16.M88.4 R12, [R193+0x7800] ;  /* 0x00780000c10c783b */ /* 0x000ee20000000200 */
[----:B------:R-:W-:-:S02]  /*3cf0*/  IMNMX R205, R205, UR16, PT ;  /* 0x00000010cdcd7c17 */ /* 0x000fc4000b800200 */
[----:B------:R-:W-:Y:S01]  /*3d00*/  IMNMX R206, RZ, R206, !PT ;  /* 0x000000ceffce7217 */ /* 0x000fe20007800200 */
[----:B------:R-:W4:Y:S01]  /*3d10*/  LDSM.16.M88.4 R64, [R191] ;  /* 0x00000000bf40783b */ /* 0x000f220000000200 */
[----:B------:R-:W-:Y:S01]  /*3d20*/  IMAD.IADD R187, R193, 0x1, R2 ;  /* 0x00000001c1bb7824 */ /* 0x000fe200078e0202 */
[C---:B------:R-:W-:Y:S01]  /*3d30*/  IADD3 R183, R191.reuse, 0x800, RZ ;  /* 0x00000800bfb77810 */ /* 0x040fe20007ffe0ff */
[----:B------:R-:W-:Y:S01]  /*3d40*/  IMAD.IADD R180, R2, 0x1, R191 ;  /* 0x0000000102b47824 */ /* 0x000fe200078e02bf */
[----:B------:R-:W2:Y:S01]  /*3d50*/  LDSM.16.M88.4 R56, [R191+0x800] ;  /* 0x00080000bf38783b */ /* 0x000ea20000000200 */
[----:B------:R-:W-:Y:S02]  /*3d60*/  IADD3 R2, R84, 0x8, RZ ;  /* 0x0000000854027810 */ /* 0x000fe40007ffe0ff */
[----:B------:R-:W-:Y:S01]  /*3d70*/  IADD3 R182, R191, 0x1000, RZ ;  /* 0x00001000bfb67810 */ /* 0x000fe20007ffe0ff */
[----:B------:R-:W2:Y:S01]  /*3d80*/  LDSM.16.M88.4 R52, [R191+0x1000] ;  /* 0x00100000bf34783b */ /* 0x000ea20000000200 */
[C---:B------:R-:W-:Y:S01]  /*3d90*/  IADD3 R204, R2.reuse, UR4, RZ ;  /* 0x0000000402cc7c10 */ /* 0x040fe2000fffe0ff */
[----:B------:R-:W-:Y:S01]  /*3da0*/  UIADD3 UR4, UR21, 0x646e171e, URZ ;  /* 0x646e171e15047890 */ /* 0x000fe2000fffe03f */
[----:B------:R-:W-:Y:S01]  /*3db0*/  IADD3 R202, R2, UR5, RZ ;  /* 0x0000000502ca7c10 */ /* 0x000fe2000fffe0ff */
[----:B------:R-:W3:Y:S01]  /*3dc0*/  LDSM.16.M88.4 R48, [R191+0x1800] ;  /* 0x00180000bf30783b */ /* 0x000ee20000000200 */
[----:B------:R-:W-:-:S02]  /*3dd0*/  IADD3 R203, R204, -c[0x0][0x2e4], RZ ;  /* 0x8000b900cccb7a10 */ /* 0x000fc40007ffe0ff */
[----:B------:R-:W-:Y:S01]  /*3de0*/  IMNMX R202, R202, UR16, PT ;  /* 0x00000010caca7c17 */ /* 0x000fe2000b800200 */
[----:B------:R-:W3:Y:S01]  /*3df0*/  LDSM.16.M88.4 R16, [R187+0x6000] ;  /* 0x00600000bb10783b */ /* 0x000ee20000000200 */
[----:B------:R-:W-:Y:S02]  /*3e00*/  IMNMX R203, RZ, R203, !PT ;  /* 0x000000cbffcb7217 */ /* 0x000fe40007800200 */
[C---:B------:R-:W-:Y:S01]  /*3e10*/  IADD3 R181, R191.reuse, 0x1800, RZ ;  /* 0x00001800bfb57810 */ /* 0x040fe20007ffe0ff */
[----:B------:R-:W-:Y:S01]  /*3e20*/  LDSM.16.M88.4 R80, [R187+0x7000] ;  /* 0x00700000bb50783b */ /* 0x000fe20000000200 */
[C---:B------:R-:W-:Y:S02]  /*3e30*/  IADD3 R179, R191.reuse, 0x2000, RZ ;  /* 0x00002000bfb37810 */ /* 0x040fe40007ffe0ff */
[C---:B------:R-:W-:Y:S01]  /*3e40*/  IADD3 R178, R191.reuse, 0x2800, RZ ;  /* 0x00002800bfb27810 */ /* 0x040fe20007ffe0ff */
[----:B-1----:R-:W-:Y:S01]  /*3e50*/  HMMA.16816.F32.BF16 R8, R24, R72, RZ ;  /* 0x000000481808723c */ /* 0x002fe200000418ff */
[----:B------:R-:W-:Y:S01]  /*3e60*/  LDSM.16.M88.4 R76, [R187+0x7800] ;  /* 0x00780000bb4c783b */ /* 0x000fe20000000200 */
[----:B------:R-:W-:-:S02]  /*3e70*/  IADD3 R177, R191, 0x3000, RZ ;  /* 0x00003000bfb17810 */ /* 0x000fc40007ffe0ff */
[C---:B------:R-:W-:Y:S02]  /*3e80*/  IADD3 R176, R191.reuse, 0x3800, RZ ;  /* 0x00003800bfb07810 */ /* 0x040fe40007ffe0ff */
[C---:B------:R-:W-:Y:S02]  /*3e90*/  IADD3 R175, R191.reuse, 0x4000, RZ ;  /* 0x00004000bfaf7810 */ /* 0x040fe40007ffe0ff */
[----:B------:R-:W-:Y:S01]  /*3ea0*/  HMMA.16816.F32.BF16 R72, R24, R74, RZ ;  /* 0x0000004a1848723c */ /* 0x000fe200000418ff */
[C---:B------:R-:W-:Y:S02]  /*3eb0*/  IADD3 R174, R191.reuse, 0x4800, RZ ;  /* 0x00004800bfae7810 */ /* 0x040fe40007ffe0ff */
[C---:B------:R-:W-:Y:S02]  /*3ec0*/  IADD3 R173, R191.reuse, 0x5000, RZ ;  /* 0x00005000bfad7810 */ /* 0x040fe40007ffe0ff */
[----:B------:R-:W-:-:S03]  /*3ed0*/  IADD3 R172, R191, 0x5800, RZ ;  /* 0x00005800bfac7810 */ /* 0x000fc60007ffe0ff */
[C---:B-----5:R-:W-:Y:S08]  /*3ee0*/  HMMA.16816.F32.BF16 R44, R24.reuse, R40, RZ ;  /* 0x00000028182c723c */ /* 0x060ff000000418ff */
[C---:B--2---:R-:W-:Y:S08]  /*3ef0*/  HMMA.16816.F32.BF16 R36, R24.reuse, R32, RZ ;  /* 0x000000201824723c */ /* 0x044ff000000418ff */
[C---:B------:R-:W-:Y:S08]  /*3f00*/  HMMA.16816.F32.BF16 R40, R24.reuse, R42, RZ ;  /* 0x0000002a1828723c */ /* 0x040ff000000418ff */
[C---:B------:R-:W-:Y:S08]  /*3f10*/  HMMA.16816.F32.BF16 R32, R24.reuse, R34, RZ ;  /* 0x000000221820723c */ /* 0x040ff000000418ff */
[C---:B---3--:R-:W-:Y:S08]  /*3f20*/  HMMA.16816.F32.BF16 R28, R24.reuse, R12, RZ ;  /* 0x0000000c181c723c */ /* 0x048ff000000418ff */
[----:B------:R-:W-:Y:S01]  /*3f30*/  HMMA.16816.F32.BF16 R24, R24, R14, RZ ;  /* 0x0000000e1818723c */ /* 0x000fe200000418ff */
[----:B------:R-:W1:Y:S07]  /*3f40*/  LDSM.16.M88.4 R12, [R187+0x6800] ;  /* 0x00680000bb0c783b */ /* 0x000e6e0000000200 */
[C---:B----4-:R-:W-:Y:S08]  /*3f50*/  HMMA.16816.F32.BF16 R8, R60.reuse, R64, R8 ;  /* 0x000000403c08723c */ /* 0x050ff00000041808 */
[C---:B------:R-:W-:Y:S01]  /*3f60*/  HMMA.16816.F32.BF16 R72, R60.reuse, R66, R72 ;  /* 0x000000423c48723c */ /* 0x040fe20000041848 */
[----:B------:R-:W2:Y:S07]  /*3f70*/  LDSM.16.M88.4 R64, [R180] ;  /* 0x00000000b440783b */ /* 0x000eae0000000200 */
        /* <DEDUP_REMOVED lines=8> */
[----:B------:R-:W4:Y:S04]  /*4000*/  LDSM.16.M88.4 R48, [R180+0x1000] ;  /* 0x00100000b430783b */ /* 0x000f280000000200 */
[----:B------:R-:W5:Y:S03]  /*4010*/  LDSM.16.M88.4 R60, [R180+0x1800] ;  /* 0x00180000b43c783b */ /* 0x000f660000000200 */
[C---:B------:R-:W-:Y:S08]  /*4020*/  HMMA.16816.F32.BF16 R8, R20.reuse, R16, R8 ;  /* 0x000000101408723c */ /* 0x040ff00000041808 */
[C---:B------:R-:W-:Y:S01]  /*4030*/  HMMA.16816.F32.BF16 R72, R20.reuse, R18, R72 ;  /* 0x000000121448723c */ /* 0x040fe20000041848 */
[----:B------:R-:W2:Y:S07]  /*4040*/  LDSM.16.M88.4 R16, [R193+0x8000] ;  /* 0x00800000c110783b */ /* 0x000eae0000000200 */
[C---:B-1----:R-:W-:Y:S08]  /*4050*/  HMMA.16816.F32.BF16 R44, R20.reuse, R12, R44 ;  /* 0x0000000c142c723c */ /* 0x042ff0000004182c */
[C---:B------:R-:W-:Y:S01]  /*4060*/  HMMA.16816.F32.BF16 R40, R20.reuse, R14, R40 ;  /* 0x0000000e1428723c */ /* 0x040fe20000041828 */
[----:B------:R-:W1:Y:S07]  /*4070*/  LDSM.16.M88.4 R12, [R193+0x8800] ;  /* 0x00880000c10c783b */ /* 0x000e6e0000000200 */
[C---:B------:R-:W-:Y:S08]  /*4080*/  HMMA.16816.F32.BF16 R36, R20.reuse, R80, R36 ;  /* 0x000000501424723c */ /* 0x040ff00000041824 */
[C---:B------:R-:W-:Y:S08]  /*4090*/  HMMA.16816.F32.BF16 R32, R20.reuse, R82, R32 ;  /* 0x000000521420723c */ /* 0x040ff00000041820 */
[C---:B------:R-:W-:Y:S08]  /*40a0*/  HMMA.16816.F32.BF16 R28, R20.reuse, R76, R28 ;  /* 0x0000004c141c723c */ /* 0x040ff0000004181c */
[----:B------:R-:W-:Y:S01]  /*40b0*/  HMMA.16816.F32.BF16 R24, R20, R78, R24 ;  /* 0x0000004e1418723c */ /* 0x000fe20000041818 */
[----:B------:R-:W1:Y:S07]  /*40c0*/  LDSM.16.M88.4 R20, [R193+0x9000] ;  /* 0x00900000c114783b */ /* 0x000e6e0000000200 */
        /* <DEDUP_REMOVED lines=11> */
[----:B------:R-:W-:Y:S07]  /*4180*/  LDSM.16.M88.4 R60, [R191+0x3800] ;  /* 0x00380000bf3c783b */ /* 0x000fee0000000200 */
        /* <DEDUP_REMOVED lines=8> */
[----:B------:R-:W-:Y:S04]  /*4210*/  LDSM.16.M88.4 R32, [R190+0x2000] ;  /* 0x00200000be20783b */ /* 0x000fe80000000200 */
[----:B------:R-:W4:Y:S03]  /*4220*/  LDSM.16.M88.4 R20, [R187+0x8000] ;  /* 0x00800000bb14783b */ /* 0x000f260000000200 */
[C---:B--2---:R-:W-:Y:S08]  /*4230*/  HMMA.16816.F32.BF16 R28, R56.reuse, R48, R28 ;  /* 0x00000030381c723c */ /* 0x044ff0000004181c */
        /* <DEDUP_REMOVED lines=15> */
[----:B------:R-:W5:Y:S03]  /*4330*/  LDSM.16.M88.4 R60, [R180+0x2800] ;  /* 0x00280000b43c783b */ /* 0x000f660000000200 */
[C---:B----4-:R-:W-:Y:S08]  /*4340*/  HMMA.16816.F32.BF16 R8, R32.reuse, R20, R8 ;  /* 0x000000142008723c */ /* 0x050ff00000041808 */
[C---:B------:R-:W-:Y:S01]  /*4350*/  HMMA.16816.F32.BF16 R72, R32.reuse, R22, R72 ;  /* 0x000000162048723c */ /* 0x040fe20000041848 */
[----:B------:R-:W4:Y:S07]  /*4360*/  LDSM.16.M88.4 R20, [R180+0x3000] ;  /* 0x00300000b414783b */ /* 0x000f2e0000000200 */
[C---:B--2---:R-:W-:Y:S08]  /*4370*/  HMMA.16816.F32.BF16 R44, R32.reuse, R24, R44 ;  /* 0x00000018202c723c */ /* 0x044ff0000004182c */
[C---:B------:R-:W-:Y:S01]  /*4380*/  HMMA.16816.F32.BF16 R40, R32.reuse, R26, R40 ;  /* 0x0000001a2028723c */ /* 0x040fe20000041828 */
[----:B------:R-:W-:Y:S07]  /*4390*/  LDSM.16.M88.4 R24, [R180+0x3800] ;  /* 0x00380000b418783b */ /* 0x000fee0000000200 */
[C---:B---3--:R-:W-:Y:S08]  /*43a0*/  HMMA.16816.F32.BF16 R36, R32.reuse, R16, R36 ;  /* 0x000000102024723c */ /* 0x048ff00000041824 */
[----:B------:R-:W-:Y:S01]  /*43b0*/  HMMA.16816.F32.BF16 R68, R32, R18, R68 ;  /* 0x000000122044723c */ /* 0x000fe20000041844 */
[----:B------:R-:W2:Y:S07]  /*43c0*/  LDSM.16.M88.4 R16, [R193+0xa000] ;  /* 0x00a00000c110783b */ /* 0x000eae0000000200 */
[C---:B-1----:R-:W-:Y:S08]  /*43d0*/  HMMA.16816.F32.BF16 R8, R48.reuse, R12, R8 ;  /* 0x0000000c3008723c */ /* 0x042ff00000041808 */
[----:B------:R-:W-:Y:S01]  /*43e0*/  HMMA.16816.F32.BF16 R72, R48, R14, R72 ;  /* 0x0000000e3048723c */ /* 0x000fe20000041848 */
[----:B------:R-:W1:Y:S07]  /*43f0*/  LDSM.16.M88.4 R12, [R193+0xa800] ;  /* 0x00a80000c10c783b */ /* 0x000e6e0000000200 */
[C---:B------:R-:W-:Y:S08]  /*4400*/  HMMA.16816.F32.BF16 R28, R32.reuse, R56, R28 ;  /* 0x00000038201c723c */ /* 0x040ff0000004181c */
[----:B------:R-:W-:Y:S01]  /*4410*/  HMMA.16816.F32.BF16 R52, R32, R58, R52 ;  /* 0x0000003a2034723c */ /* 0x000fe20000041834 */
[----:B------:R-:W3:Y:S04]  /*4420*/  LDSM.16.M88.4 R56, [R193+0xb000] ;  /* 0x00b00000c138783b */ /* 0x000ee80000000200 */
[----:B------:R-:W-:Y:S03]  /*4430*/  LDSM.16.M88.4 R32, [R193+0xb800] ;  /* 0x00b80000c120783b */ /* 0x000fe60000000200 */
[C---:B-----5:R-:W-:Y:S08]  /*4440*/  HMMA.16816.F32.BF16 R44, R48.reuse, R60, R44 ;  /* 0x0000003c302c723c */ /* 0x060ff0000004182c */
[C---:B------:R-:W-:Y:S01]  /*4450*/  HMMA.16816.F32.BF16 R40, R48.reuse, R62, R40 ;  /* 0x0000003e3028723c */ /* 0x040fe20000041828 */
[----:B------:R-:W-:Y:S07]  /*4460*/  LDSM.16.M88.4 R60, [R192+0x4000] ;  /* 0x00400000c03c783b */ /* 0x000fee0000000200 */
[C---:B----4-:R-:W-:Y:S01]  /*4470*/  HMMA.16816.F32.BF16 R76, R48.reuse, R20, R36 ;  /* 0x00000014304c723c */ /* 0x050fe20000041824 */
[----:B------:R-:W4:Y:S07]  /*4480*/  LDSM.16.M88.4 R36, [R191+0x4000] ;  /* 0x00400000bf24783b */ /* 0x000f2e0000000200 */
[----:B------:R-:W-:Y:S01]  /*4490*/  HMMA.16816.F32.BF16 R68, R48, R22, R68 ;  /* 0x000000163044723c */ /* 0x000fe20000041844 */
[----:B------:R-:W5:Y:S07]  /*44a0*/  LDSM.16.M88.4 R20, [R191+0x4800] ;  /* 0x00480000bf14783b */ /* 0x000f6e0000000200 */
[C---:B--2---:R-:W-:Y:S08]  /*44b0*/  HMMA.16816.F32.BF16 R8, R64.reuse, R16, R8 ;  /* 0x000000104008723c */ /* 0x044ff00000041808 */
[C---:B-1----:R-:W-:Y:S08]  /*44c0*/  HMMA.16816.F32.BF16 R44, R64.reuse, R12, R44 ;  /* 0x0000000c402c723c */ /* 0x042ff0000004182c */
[C---:B------:R-:W-:Y:S01]  /*44d0*/  HMMA.16816.F32.BF16 R40, R64.reuse, R14, R40 ;  /* 0x0000000e4028723c */ /* 0x040fe20000041828 */
[----:B------:R-:W1:Y:S07]  /*44e0*/  LDSM.16.M88.4 R12, [R191+0x5000] ;  /* 0x00500000bf0c783b */ /* 0x000e6e0000000200 */
[C---:B---3--:R-:W-:Y:S08]  /*44f0*/  HMMA.16816.F32.BF16 R76, R64.reuse, R56, R76 ;  /* 0x00000038404c723c */ /* 0x048ff0000004184c */
[----:B------:R-:W-:Y:S08]  /*4500*/  HMMA.16816.F32.BF16 R72, R64, R18, R72 ;  /* 0x000000124048723c */ /* 0x000ff00000041848 */
[C---:B------:R-:W-:Y:S08]  /*4510*/  HMMA.16816.F32.BF16 R28, R48.reuse, R24, R28 ;  /* 0x00000018301c723c */ /* 0x040ff0000004181c */
[----:B------:R-:W-:Y:S01]  /*4520*/  HMMA.16816.F32.BF16 R52, R48, R26, R52 ;  /* 0x0000001a3034723c */ /* 0x000fe20000041834 */
[----:B------:R-:W-:Y:S07]  /*4530*/  LDSM.16.M88.4 R24, [R187+0xa000] ;  /* 0x00a00000bb18783b */ /* 0x000fee0000000200 */
[C---:B----4-:R-:W-:Y:S01]  /*4540*/  HMMA.16816.F32.BF16 R16, R60.reuse, R36, R8 ;  /* 0x000000243c10723c */ /* 0x050fe20000041808 */
[----:B------:R-:W-:Y:S07]  /*4550*/  LDSM.16.M88.4 R8, [R190+0x4000] ;  /* 0x00400000be08783b */ /* 0x000fee0000000200 */
[C---:B-----5:R-:W-:Y:S01]  /*4560*/  HMMA.16816.F32.BF16 R48, R60.reuse, R20, R44 ;  /* 0x000000143c30723c */ /* 0x060fe2000004182c */
[----:B------:R-:W2:Y:S07]  /*4570*/  LDSM.16.M88.4 R44, [R187+0xb000] ;  /* 0x00b00000bb2c783b */ /* 0x000eae0000000200 */
[----:B-1----:R-:W-:Y:S07]  /*4580*/  HMMA.16816.F32.BF16 R76, R60, R12, R76 ;  /* 0x0000000c3c4c723c */ /* 0x002fee000004184c */
[----:B------:R-:W-:Y:S01]  /*4590*/  IMAD.U32 R13, RZ, RZ, UR24 ;  /* 0x00000018ff0d7e24 */ /* 0x000fe2000f8e00ff */
[----:B------:R-:W-:Y:S08]  /*45a0*/  HMMA.16816.F32.BF16 R68, R64, R58, R68 ;  /* 0x0000003a4044723c */ /* 0x000ff00000041844 */
[C---:B------:R-:W-:Y:S01]  /*45b0*/  HMMA.16816.F32.BF16 R72, R60.reuse, R38, R72 ;  /* 0x000000263c48723c */ /* 0x040fe20000041848 */
[----:B------:R-:W1:Y:S07]  /*45c0*/  LDSM.16.M88.4 R36, [R187+0xa800] ;  /* 0x00a80000bb24783b */ /* 0x000e6e0000000200 */
[----:B------:R-:W-:Y:S01]  /*45d0*/  HMMA.16816.F32.BF16 R56, R60, R22, R40 ;  /* 0x000000163c38723c */ /* 0x000fe20000041828 */
[----:B------:R-:W-:Y:S04]  /*45e0*/  LDSM.16.M88.4 R20, [R189+0x4000] ;  /* 0x00400000bd14783b */ /* 0x000fe80000000200 */
[----:B------:R-:W3:Y:S03]  /*45f0*/  LDSM.16.M88.4 R40, [R180+0x4000] ;  /* 0x00400000b428783b */ /* 0x000ee60000000200 */
[C---:B------:R-:W-:Y:S08]  /*4600*/  HMMA.16816.F32.BF16 R28, R64.reuse, R32, R28 ;  /* 0x00000020401c723c */ /* 0x040ff0000004181c */
[----:B------:R-:W-:Y:S01]  /*4610*/  HMMA.16816.F32.BF16 R52, R64, R34, R52 ;  /* 0x000000224034723c */ /* 0x000fe20000041834 */
[----:B------:R-:W4:Y:S07]  /*4620*/  LDSM.16.M88.4 R32, [R191+0x5800] ;  /* 0x00580000bf20783b */ /* 0x000f2e0000000200 */
[----:B--2---:R-:W-:Y:S07]  /*4630*/  HMMA.16816.F32.BF16 R76, R8, R44, R76 ;  /* 0x0000002c084c723c */ /* 0x004fee000004184c */
[----:B------:R-:W-:Y:S01]  /*4640*/  IMAD R44, R13, 0x40, R210 ;  /* 0x000000400d2c7824 */ /* 0x000fe200078e02d2 */
[----:B------:R-:W-:Y:S01]  /*4650*/  HMMA.16816.F32.BF16 R68, R60, R14, R68 ;  /* 0x0000000e3c44723c */ /* 0x000fe20000041844 */
[----:B------:R-:W2:Y:S03]  /*4660*/  LDSM.16.M88.4 R12, [R180+0x4800] ;  /* 0x00480000b40c783b */ /* 0x000ea60000000200 */
[----:B------:R-:W-:-:S02]  /*4670*/  ISETP.GE.AND P4, PT, R44, R205, PT ;  /* 0x000000cd2c00720c */ /* 0x000fc40003f86270 */
[C---:B------:R-:W-:Y:S02]  /*4680*/  IADD3 R45, R44.reuse, 0x20, RZ ;  /* 0x000000202c2d7810 */ /* 0x040fe40007ffe0ff */
[----:B------:R-:W-:Y:S01]  /*4690*/  HMMA.16816.F32.BF16 R16, R8, R24, R16 ;  /* 0x000000180810723c */ /* 0x000fe20000041810 */
[----:B------:R-:W-:-:S06]  /*46a0*/  ISETP.LT.OR P4, PT, R44, R206, P4 ;  /* 0x000000ce2c00720c */ /* 0x000fcc0002781670 */
[--C-:B------:R-:W-:Y:S01]  /*46b0*/  IMAD.IADD R24, R207, 0x1, -R44.reuse ;  /* 0x00000001cf187824 */ /* 0x100fe200078e0a2c */
[----:B------:R-:W-:Y:S01]  /*46c0*/  HMMA.16816.F32.BF16 R72, R8, R26, R72 ;  /* 0x0000001a0848723c */ /* 0x000fe20000041848 */
[----:B------:R-:W-:-:S05]  /*46d0*/  IMAD.IADD R25, R204, 0x1, -R44 ;  /* 0x00000001cc197824 */ /* 0x000fca00078e0a2c */
[----:B------:R-:W-:Y:S02]  /*46e0*/  IABS R25, R25 ;  /* 0x0000001900197213 */ /* 0x000fe40000000000 */
[----:B-1----:R-:W-:Y:S01]  /*46f0*/  HMMA.16816.F32.BF16 R48, R8, R36, R48 ;  /* 0x000000240830723c */ /* 0x002fe20000041830 */
[----:B------:R-:W-:Y:S02]  /*4700*/  IADD3 R26, R44, 0x8, RZ ;  /* 0x000000082c1a7810 */ /* 0x000fe40007ffe0ff */
[----:B------:R-:W-:Y:S01]  /*4710*/  IABS R27, R24 ;  /* 0x00000018001b7213 */ /* 0x000fe20000000000 */
[----:B------:R-:W-:Y:S01]  /*4720*/  I2F R25, R25 ;  /* 0x0000001900197306 */ /* 0x000fe20000201400 */
[C---:B------:R-:W-:Y:S02]  /*4730*/  ISETP.GE.AND P0, PT, R26.reuse, R205, PT ;  /* 0x000000cd1a00720c */ /* 0x040fe40003f06270 */
[C---:B------:R-:W-:Y:S01]  /*4740*/  ISETP.GE.AND P6, PT, R26.reuse, R202, PT ;  /* 0x000000ca1a00720c */ /* 0x040fe20003fc6270 */
[----:B---3--:R-:W-:Y:S01]  /*4750*/  HMMA.16816.F32.BF16 R16, R20, R40, R16 ;  /* 0x000000281410723c */ /* 0x008fe20000041810 */
[----:B------:R-:W-:-:S02]  /*4760*/  ISETP.LT.OR P0, PT, R26, R206, P0 ;  /* 0x000000ce1a00720c */ /* 0x000fc40000701670 */
[----:B------:R-:W-:Y:S01]  /*4770*/  ISETP.LT.OR P6, PT, R26, R203, P6 ;  /* 0x000000cb1a00720c */ /* 0x000fe200037c1670 */
[----:B------:R-:W1:Y:S04]  /*4780*/  I2F R27, R27 ;  /* 0x0000001b001b7306 */ /* 0x000e680000201400 */
[----:B----4-:R-:W-:Y:S07]  /*4790*/  HMMA.16816.F32.BF16 R28, R60, R32, R28 ;  /* 0x000000203c1c723c */ /* 0x010fee000004181c */
[----:B------:R-:W-:Y:S01]  /*47a0*/  IADD3 R32, R44, 0x1, RZ ;  /* 0x000000012c207810 */ /* 0x000fe20007ffe0ff */
[C---:B------:R-:W-:Y:S01]  /*47b0*/  IMAD.IADD R33, R207.reuse, 0x1, -R26 ;  /* 0x00000001cf217824 */ /* 0x040fe200078e0a1a */
[----:B------:R-:W-:Y:S02]  /*47c0*/  HMMA.16816.F32.BF16 R72, R20, R42, R72 ;  /* 0x0000002a1448723c */ /* 0x000fe40000041848 */
[C---:B------:R-:W-:Y:S01]  /*47d0*/  ISETP.GE.AND P2, PT, R32.reuse, R205, PT ;  /* 0x000000cd2000720c */ /* 0x040fe20003f46270 */
[--C-:B------:R-:W-:Y:S01]  /*47e0*/  IMAD.IADD R24, R207, 0x1, -R32.reuse ;  /* 0x00000001cf187824 */ /* 0x100fe200078e0a20 */
[----:B------:R-:W-:Y:S01]  /*47f0*/  ISETP.GE.AND P1, PT, R32, R202, PT ;  /* 0x000000ca2000720c */ /* 0x000fe20003f26270 */
[----:B------:R-:W-:Y:S01]  /*4800*/  IMAD.IADD R2, R204, 0x1, -R32 ;  /* 0x00000001cc027824 */ /* 0x000fe200078e0a20 */
[----:B------:R-:W-:Y:S01]  /*4810*/  IABS R33, R33 ;  /* 0x0000002100217213 */ /* 0x000fe20000000000 */
[----:B-1----:R-:W-:Y:S01]  /*4820*/  FFMA.FTZ R36, R27, -UR13, R16 ;  /* 0x8000000d1b247c23 */ /* 0x002fe20008010010 */
[C---:B------:R-:W-:Y:S01]  /*4830*/  ISETP.LT.OR P2, PT, R32.reuse, R206, P2 ;  /* 0x000000ce2000720c */ /* 0x040fe20001741670 */
[----:B------:R-:W-:Y:S01]  /*4840*/  HMMA.16816.F32.BF16 R56, R8, R38, R56 ;  /* 0x000000260838723c */ /* 0x000fe20000041838 */
[----:B------:R-:W-:Y:S01]  /*4850*/  ISETP.LT.OR P1, PT, R32, R203, P1 ;  /* 0x000000cb2000720c */ /* 0x000fe20000f21670 */
[----:B------:R-:W-:Y:S01]  /*4860*/  IMAD.IADD R32, R204, 0x1, -R26 ;  /* 0x00000001cc207824 */ /* 0x000fe200078e0a1a */
[----:B------:R-:W-:Y:S01]  /*4870*/  IABS R2, R2 ;  /* 0x0000000200027213 */ /* 0x000fe20000000000 */
[----:B------:R-:W-:Y:S01]  /*4880*/  IMAD.MOV.U32 R26, RZ, RZ, R33 ;  /* 0x000000ffff1a7224 */ /* 0x000fe200078e0021 */
[----:B------:R-:W-:Y:S01]  /*4890*/  IABS R24, R24 ;  /* 0x0000001800187213 */ /* 0x000fe20000000000 */
[----:B------:R-:W-:Y:S01]  /*48a0*/  FFMA.FTZ R25, R25, -UR13, R18 ;  /* 0x8000000d19197c23 */ /* 0x000fe20008010012 */
[----:B------:R-:W-:Y:S01]  /*48b0*/  IABS R32, R32 ;  /* 0x0000002000207213 */ /* 0x000fe20000000000 */
[----:B--2---:R-:W-:Y:S01]  /*48c0*/  HMMA.16816.F32.BF16 R48, R20, R12, R48 ;  /* 0x0000000c1430723c */ /* 0x004fe20000041830 */
[----:B------:R-:W1:Y:S01]  /*48d0*/  I2F R13, R26 ;  /* 0x0000001a000d7306 */ /* 0x000e620000201400 */
[----:B------:R-:W-:-:S02]  /*48e0*/  FSEL R36, R36, -INF , !P4 ;  /* 0xff80000024247808 */ /* 0x000fc40006000000 */
[----:B------:R-:W-:Y:S01]  /*48f0*/  IMAD.MOV.U32 R27, RZ, RZ, R32 ;  /* 0x000000ffff1b7224 */ /* 0x000fe200078e0020 */
[CC--:B------:R-:W-:Y:S02]  /*4900*/  ISETP.GE.AND P4, PT, R44.reuse, R202.reuse, PT ;  /* 0x000000ca2c00720c */ /* 0x0c0fe40003f86270 */
[C---:B------:R-:W-:Y:S01]  /*4910*/  IADD3 R12, R44.reuse, 0x9, RZ ;  /* 0x000000092c0c7810 */ /* 0x040fe20007ffe0ff */
[----:B------:R-:W-:Y:S01]  /*4920*/  HMMA.16816.F32.BF16 R52, R60, R34, R52 ;  /* 0x000000223c34723c */ /* 0x000fe20000041834 */
[----:B------:R-:W2:Y:S01]  /*4930*/  I2F R2, R2 ;  /* 0x0000000200027306 */ /* 0x000ea20000201400 */
[----:B------:R-:W-:Y:S02]  /*4940*/  ISETP.LT.OR P4, PT, R44, R203, P4 ;  /* 0x000000cb2c00720c */ /* 0x000fe40002781670 */
[--C-:B------:R-:W-:Y:S01]  /*4950*/  IMAD.IADD R16, R207, 0x1, -R12.reuse ;  /* 0x00000001cf107824 */ /* 0x100fe200078e0a0c */
[C---:B------:R-:W-:Y:S02]  /*4960*/  ISETP.GE.AND P3, PT, R12.reuse, R205, PT ;  /* 0x000000cd0c00720c */ /* 0x040fe40003f66270 */
[----:B------:R-:W-:Y:S01]  /*4970*/  ISETP.GE.AND P5, PT, R12, R202, PT ;  /* 0x000000ca0c00720c */ /* 0x000fe20003fa6270 */
[----:B------:R-:W-:Y:S01]  /*4980*/  HMMA.16816.F32.BF16 R56, R20, R14, R56 ;  /* 0x0000000e1438723c */ /* 0x000fe20000041838 */
[----:B------:R-:W-:Y:S01]  /*4990*/  IABS R32, R16 ;  /* 0x0000001000207213 */ /* 0x000fe20000000000 */
[----:B------:R-:W-:Y:S01]  /*49a0*/  IMAD.IADD R16, R204, 0x1, -R12 ;  /* 0x00000001cc107824 */ /* 0x000fe200078e0a0c */
[C---:B------:R-:W-:Y:S01]  /*49b0*/  ISETP.LT.OR P3, PT, R12.reuse, R206, P3 ;  /* 0x000000ce0c00720c */ /* 0x040fe20001f61670 */
[----:B-1----:R-:W-:Y:S01]  /*49c0*/  FFMA.FTZ R39, R13, -UR13, R72 ;  /* 0x8000000d0d277c23 */ /* 0x002fe20008010048 */
[----:B------:R-:W-:Y:S01]  /*49d0*/  ISETP.LT.OR P5, PT, R12, R203, P5 ;  /* 0x000000cb0c00720c */ /* 0x000fe20002fa1670 */
[----:B------:R-:W-:Y:S01]  /*49e0*/  IMAD.MOV.U32 R12, RZ, RZ, R32 ;  /* 0x000000ffff0c7224 */ /* 0x000fe200078e0020 */
[----:B------:R-:W-:Y:S01]  /*49f0*/  IADD3 R13, R44, 0x11, RZ ;  /* 0x000000112c0d7810 */ /* 0x000fe20007ffe0ff */
[----:B------:R-:W1:Y:S01]  /*4a00*/  I2F R24, R24 ;  /* 0x0000001800187306 */ /* 0x000e620000201400 */
[----:B------:R-:W-:Y:S01]  /*4a10*/  IABS R16, R16 ;  /* 0x0000001000107213 */ /* 0x000fe20000000000 */
[----:B--2---:R-:W-:Y:S01]  /*4a20*/  FFMA.FTZ R2, R2, -UR13, R19 ;  /* 0x8000000d02027c23 */ /* 0x004fe20008010013 */
[----:B------:R-:W-:Y:S01]  /*4a30*/  IADD3 R26, R44, 0x10, RZ ;  /* 0x000000102c1a7810 */ /* 0x000fe20007ffe0ff */
[--C-:B------:R-:W-:Y:S01]  /*4a40*/  IMAD.IADD R14, R207, 0x1, -R13.reuse ;  /* 0x00000001cf0e7824 */ /* 0x100fe200078e0a0d */
[----:B------:R-:W-:Y:S01]  /*4a50*/  FSEL R39, R39, -INF , !P0 ;  /* 0xff80000027277808 */ /* 0x000fe20004000000 */
[----:B------:R-:W-:Y:S01]  /*4a60*/  IMAD.MOV.U32 R18, RZ, RZ, R16 ;  /* 0x000000ffff127224 */ /* 0x000fe200078e0010 */
[----:B------:R-:W-:Y:S01]  /*4a70*/  FSEL R2, R2, -INF , !P1 ;  /* 0xff80000002027808 */ /* 0x000fe20004800000 */
[----:B------:R-:W2:Y:S01]  /*4a80*/  I2F R27, R27 ;  /* 0x0000001b001b7306 */ /* 0x000ea20000201400 */
[C-C-:B------:R-:W-:Y:S01]  /*4a90*/  IMAD.IADD R16, R204.reuse, 0x1, -R26.reuse ;  /* 0x00000001cc107824 */ /* 0x140fe200078e0a1a */
[----:B------:R-:W-:Y:S01]  /*4aa0*/  IABS R14, R14 ;  /* 0x0000000e000e7213 */ /* 0x000fe20000000000 */
[----:B------:R-:W-:Y:S01]  /*4ab0*/  IMAD.IADD R32, R207, 0x1, -R26 ;  /* 0x00000001cf207824 */ /* 0x000fe200078e0a1a */
[C---:B------:R-:W-:Y:S01]  /*4ac0*/  ISETP.GE.AND P1, PT, R13.reuse, R205, PT ;  /* 0x000000cd0d00720c */ /* 0x040fe20003f26270 */
[----:B------:R-:W-:Y:S01]  /*4ad0*/  IMAD.IADD R40, R204, 0x1, -R13 ;  /* 0x00000001cc287824 */ /* 0x000fe200078e0a0d */
[----:B------:R-:W-:Y:S01]  /*4ae0*/  IABS R16, R16 ;  /* 0x0000001000107213 */ /* 0x000fe20000000000 */
[----:B------:R-:W-:Y:S01]  /*4af0*/  HMMA.16816.F32.BF16 R68, R8, R46, R68 ;  /* 0x0000002e0844723c */ /* 0x000fe20000041844 */
[----:B------:R-:W3:Y:S01]  /*4b00*/  I2F R12, R12 ;  /* 0x0000000c000c7306 */ /* 0x000ee20000201400 */
[----:B------:R-:W-:Y:S01]  /*4b10*/  ISETP.GE.AND P0, PT, R13, R202, PT ;  /* 0x000000ca0d00720c */ /* 0x000fe20003f06270 */
[----:B-1----:R-:W-:Y:S01]  /*4b20*/  FFMA.FTZ R24, R24, -UR13, R17 ;  /* 0x8000000d18187c23 */ /* 0x002fe20008010011 */
[----:B------:R-:W-:-:S02]  /*4b30*/  IABS R17, R32 ;  /* 0x0000002000117213 */ /* 0x000fc40000000000 */
[C---:B------:R-:W-:Y:S02]  /*4b40*/  ISETP.LT.OR P1, PT, R13.reuse, R206, P1 ;  /* 0x000000ce0d00720c */ /* 0x040fe40000f21670 */
[----:B------:R-:W-:Y:S01]  /*4b50*/  ISETP.LT.OR P0, PT, R13, R203, P0 ;  /* 0x000000cb0d00720c */ /* 0x000fe20000701670 */
[----:B------:R-:W1:Y:S01]  /*4b60*/  I2F R15, R16 ;  /* 0x00000010000f7306 */ /* 0x000e620000201400 */
[----:B--2---:R-:W-:Y:S01]  /*4b70*/  FFMA.FTZ R27, R27, -UR13, R74 ;  /* 0x8000000d1b1b7c23 */ /* 0x004fe2000801004a */
[----:B------:R-:W-:Y:S02]  /*4b80*/  IADD3 R13, R44, 0x18, RZ ;  /* 0x000000182c0d7810 */ /* 0x000fe40007ffe0ff */
[----:B------:R-:W-:Y:S02]  /*4b90*/  FSEL R34, R25, -INF , !P4 ;  /* 0xff80000019227808 */ /* 0x000fe40006000000 */
[----:B------:R-:W-:Y:S01]  /*4ba0*/  FSEL R38, R27, -INF , !P6 ;  /* 0xff8000001b267808 */ /* 0x000fe20007000000 */
[----:B------:R-:W-:Y:S01]  /*4bb0*/  IMAD.IADD R27, R207, 0x1, -R13 ;  /* 0x00000001cf1b7824 */ /* 0x000fe200078e0a0d */
[----:B------:R-:W2:Y:S01]  /*4bc0*/  I2F R14, R14 ;  /* 0x0000000e000e7306 */ /* 0x000ea20000201400 */
[----:B---3--:R-:W-:Y:S01]  /*4bd0*/  FFMA.FTZ R12, R12, -UR13, R73 ;  /* 0x8000000d0c0c7c23 */ /* 0x008fe20008010049 */
[-C--:B------:R-:W-:Y:S01]  /*4be0*/  ISETP.GE.AND P6, PT, R13, R205.reuse, PT ;  /* 0x000000cd0d00720c */ /* 0x080fe20003fc6270 */
[----:B------:R-:W-:Y:S01]  /*4bf0*/  IMAD.IADD R25, R204, 0x1, -R13 ;  /* 0x00000001cc197824 */ /* 0x000fe200078e0a0d */
[----:B------:R-:W-:-:S02]  /*4c00*/  ISETP.GE.AND P4, PT, R26, R205, PT ;  /* 0x000000cd1a00720c */ /* 0x000fc40003f86270 */
[----:B------:R-:W-:Y:S02]  /*4c10*/  FSEL R41, R12, -INF , !P3 ;  /* 0xff8000000c297808 */ /* 0x000fe40005800000 */
[----:B------:R-:W3:Y:S01]  /*4c20*/  I2F R18, R18 ;  /* 0x0000001200127306 */ /* 0x000ee20000201400 */
[----:B------:R-:W-:Y:S01]  /*4c30*/  ISETP.GE.AND P3, PT, R13, R202, PT ;  /* 0x000000ca0d00720c */ /* 0x000fe20003f66270 */
[----:B-1----:R-:W-:Y:S01]  /*4c40*/  FFMA.FTZ R50, R15, -UR13, R50 ;  /* 0x8000000d0f327c23 */ /* 0x002fe20008010032 */
[C---:B------:R-:W-:Y:S02]  /*4c50*/  ISETP.LT.OR P6, PT, R13.reuse, R206, P6 ;  /* 0x000000ce0d00720c */ /* 0x040fe400037c1670 */
[----:B------:R-:W-:Y:S02]  /*4c60*/  ISETP.LT.OR P3, PT, R13, R203, P3 ;  /* 0x000000cb0d00720c */ /* 0x000fe40001f61670 */
[----:B------:R-:W-:Y:S01]  /*4c70*/  IABS R40, R40 ;  /* 0x0000002800287213 */ /* 0x000fe20000000000 */
[----:B------:R-:W1:Y:S01]  /*4c80*/  I2F R17, R17 ;  /* 0x0000001100117306 */ /* 0x000e620000201400 */
[----:B--2---:R-:W-:Y:S01]  /*4c90*/  FFMA.FTZ R35, R14, -UR13, R49 ;  /* 0x8000000d0e237c23 */ /* 0x004fe20008010031 */
[----:B------:R-:W-:Y:S01]  /*4ca0*/  IABS R27, R27 ;  /* 0x0000001b001b7213 */ /* 0x000fe20000000000 */
[----:B------:R-:W2:Y:S01]  /*4cb0*/  LDSM.16.M88.4 R12, [R180+0x5000] ;  /* 0x00500000b40c783b */ /* 0x000ea20000000200 */
[----:B------:R-:W-:Y:S01]  /*4cc0*/  ISETP.LT.OR P4, PT, R26, R206, P4 ;  /* 0x000000ce1a00720c */ /* 0x000fe20002781670 */
[----:B------:R-:W-:Y:S01]  /*4cd0*/  IMAD.IADD R49, R207, 0x1, -R45 ;  /* 0x00000001cf317824 */ /* 0x000fe200078e0a2d */
[----:B------:R-:W-:Y:S01]  /*4ce0*/  FSEL R37, R24, -INF , !P2 ;  /* 0xff80000018257808 */ /* 0x000fe20005000000 */
[----:B---3--:R-:W-:Y:S01]  /*4cf0*/  FFMA.FTZ R18, R18, -UR13, R75 ;  /* 0x8000000d12127c23 */ /* 0x008fe2000801004b */
[----:B------:R-:W-:Y:S01]  /*4d00*/  ISETP.GE.AND P2, PT, R26, R202, PT ;  /* 0x000000ca1a00720c */ /* 0x000fe20003f46270 */
[----:B------:R-:W3:Y:S01]  /*4d10*/  I2F R40, R40 ;  /* 0x0000002800287306 */ /* 0x000ee20000201400 */
[----:B------:R-:W-:-:S02]  /*4d20*/  IADD3 R24, R44, 0x19, RZ ;  /* 0x000000192c187810 */ /* 0x000fc40007ffe0ff */
[----:B------:R-:W-:Y:S02]  /*4d30*/  FSEL R32, R18, -INF , !P5 ;  /* 0xff80000012207808 */ /* 0x000fe40006800000 */
[----:B------:R-:W-:Y:S01]  /*4d40*/  ISETP.LT.OR P2, PT, R26, R203, P2 ;  /* 0x000000cb1a00720c */ /* 0x000fe20001741670 */
[----:B-1----:R-:W-:Y:S01]  /*4d50*/  FFMA.FTZ R17, R17, -UR13, R48 ;  /* 0x8000000d11117c23 */ /* 0x002fe20008010030 */
[----:B------:R-:W-:Y:S01]  /*4d60*/  IABS R25, R25 ;  /* 0x0000001900197213 */ /* 0x000fe20000000000 */
[----:B------:R-:W1:Y:S01]  /*4d70*/  I2F R27, R27 ;  /* 0x0000001b001b7306 */ /* 0x000e620000201400 */
[----:B------:R-:W-:Y:S01]  /*4d80*/  IMAD.IADD R26, R207, 0x1, -R24 ;  /* 0x00000001cf1a7824 */ /* 0x000fe200078e0a18 */
[C---:B------:R-:W-:Y:S02]  /*4d90*/  ISETP.GE.AND P5, PT, R24.reuse, R205, PT ;  /* 0x000000cd1800720c */ /* 0x040fe40003fa6270 */
[----:B------:R-:W-:Y:S02]  /*4da0*/  FSEL R61, R17, -INF , !P4 ;  /* 0xff800000113d7808 */ /* 0x000fe40006000000 */
[----:B------:R-:W4:Y:S01]  /*4db0*/  LDSM.16.M88.4 R16, [R187+0xb800] ;  /* 0x00b80000bb10783b */ /* 0x000f220000000200 */
[----:B------:R-:W-:Y:S01]  /*4dc0*/  IABS R26, R26 ;  /* 0x0000001a001a7213 */ /* 0x000fe20000000000 */
[----:B------:R-:W5:Y:S01]  /*4dd0*/  I2F R25, R25 ;  /* 0x0000001900197306 */ /* 0x000f620000201400 */
[----:B------:R-:W-:Y:S01]  /*4de0*/  ISETP.GE.AND P4, PT, R24, R202, PT ;  /* 0x000000ca1800720c */ /* 0x000fe20003f86270 */
[----:B---3--:R-:W-:Y:S01]  /*4df0*/  FFMA.FTZ R51, R40, -UR13, R51 ;  /* 0x8000000d28337c23 */ /* 0x008fe20008010033 */
[----:B------:R-:W-:-:S02]  /*4e00*/  IADD3 R42, R44, 0x21, RZ ;  /* 0x000000212c2a7810 */ /* 0x000fc40007ffe0ff */
[C---:B------:R-:W-:Y:S02]  /*4e10*/  ISETP.LT.OR P5, PT, R24.reuse, R206, P5 ;  /* 0x000000ce1800720c */ /* 0x040fe40002fa1670 */
[----:B------:R-:W-:Y:S01]  /*4e20*/  ISETP.LT.OR P4, PT, R24, R203, P4 ;  /* 0x000000cb1800720c */ /* 0x000fe20002781670 */
[C---:B------:R-:W-:Y:S01]  /*4e30*/  IMAD.IADD R24, R204.reuse, 0x1, -R24 ;  /* 0x00000001cc187824 */ /* 0x040fe200078e0a18 */
[----:B------:R-:W3:Y:S01]  /*4e40*/  I2F R26, R26 ;  /* 0x0000001a001a7306 */ /* 0x000ee20000201400 */
[----:B-1----:R-:W-:Y:S01]  /*4e50*/  FFMA.FTZ R33, R27, -UR13, R56 ;  /* 0x8000000d1b217c23 */ /* 0x002fe20008010038 */
[----:B------:R-:W-:Y:S01]  /*4e60*/  FSEL R92, R51, -INF , !P0 ;  /* 0xff800000335c7808 */ /* 0x000fe20004000000 */
[--C-:B------:R-:W-:Y:S01]  /*4e70*/  IMAD.IADD R46, R204, 0x1, -R42.reuse ;  /* 0x00000001cc2e7824 */ /* 0x100fe200078e0a2a */
[----:B------:R-:W-:Y:S01]  /*4e80*/  IABS R24, R24 ;  /* 0x0000001800187213 */ /* 0x000fe20000000000 */
[----:B------:R-:W-:Y:S01]  /*4e90*/  IMAD.IADD R40, R207, 0x1, -R42 ;  /* 0x00000001cf287824 */ /* 0x000fe200078e0a2a */
[----:B------:R-:W-:-:S02]  /*4ea0*/  FSEL R33, R33, -INF , !P6 ;  /* 0xff80000021217808 */ /* 0x000fc40007000000 */
[----:B------:R-:W-:Y:S01]  /*4eb0*/  IADD3 R27, R44, 0x28, RZ ;  /* 0x000000282c1b7810 */ /* 0x000fe20007ffe0ff */
[----:B--2---:R-:W-:Y:S01]  /*4ec0*/  HMMA.16816.F32.BF16 R76, R20, R12, R76 ;  /* 0x0000000c144c723c */ /* 0x004fe2000004184c */
[C---:B------:R-:W-:Y:S01]  /*4ed0*/  ISETP.GE.AND P0, PT, R42.reuse, R205, PT ;  /* 0x000000cd2a00720c */ /* 0x040fe20003f06270 */
[----:B------:R-:W1:Y:S01]  /*4ee0*/  I2F R24, R24 ;  /* 0x0000001800187306 */ /* 0x000e620000201400 */
[C---:B------:R-:W-:Y:S01]  /*4ef0*/  ISETP.GE.AND P6, PT, R42.reuse, R202, PT ;  /* 0x000000ca2a00720c */ /* 0x040fe20003fc6270 */
[--C-:B------:R-:W-:Y:S01]  /*4f00*/  IMAD.IADD R43, R207, 0x1, -R27.reuse ;  /* 0x00000001cf2b7824 */ /* 0x100fe200078e0a1b */
[----:B------:R-:W-:Y:S02]  /*4f10*/  IABS R46, R46 ;  /* 0x0000002e002e7213 */ /* 0x000fe40000000000 */
[C---:B------:R-:W-:Y:S01]  /*4f20*/  ISETP.LT.OR P0, PT, R42.reuse, R206, P0 ;  /* 0x000000ce2a00720c */ /* 0x040fe20000701670 */
[----:B-----5:R-:W-:Y:S01]  /*4f30*/  FFMA.FTZ R12, R25, -UR13, R58 ;  /* 0x8000000d190c7c23 */ /* 0x020fe2000801003a */
[----:B------:R-:W-:Y:S01]  /*4f40*/  ISETP.LT.OR P6, PT, R42, R203, P6 ;  /* 0x000000cb2a00720c */ /* 0x000fe200037c1670 */
[----:B------:R-:W-:Y:S01]  /*4f50*/  IMAD.MOV.U32 R42, RZ, RZ, R46 ;  /* 0x000000ffff2a7224 */ /* 0x000fe200078e002e */
[----:B------:R-:W-:Y:S01]  /*4f60*/  IADD3 R46, R44, 0x29, RZ ;  /* 0x000000292c2e7810 */ /* 0x000fe20007ffe0ff */
[----:B------:R-:W-:Y:S01]  /*4f70*/  IMAD.IADD R25, R204, 0x1, -R27 ;  /* 0x00000001cc197824 */ /* 0x000fe200078e0a1b */
[----:B------:R-:W-:Y:S01]  /*4f80*/  FSEL R84, R50, -INF , !P2 ;  /* 0xff80000032547808 */ /* 0x000fe20005000000 */
[----:B---3--:R-:W-:Y:S01]  /*4f90*/  FFMA.FTZ R13, R26, -UR13, R57 ;  /* 0x8000000d1a0d7c23 */ /* 0x008fe20008010039 */
[----:B------:R-:W-:Y:S01]  /*4fa0*/  FSEL R12, R12, -INF , !P3 ;  /* 0xff8000000c0c7808 */ /* 0x000fe20005800000 */
[--C-:B------:R-:W-:Y:S01]  /*4fb0*/  IMAD.IADD R26, R207, 0x1, -R46.reuse ;  /* 0x00000001cf1a7824 */ /* 0x100fe200078e0a2e */
[----:B------:R-:W-:Y:S01]  /*4fc0*/  IABS R25, R25 ;  /* 0x0000001900197213 */ /* 0x000fe20000000000 */
[----:B-1----:R-:W-:Y:S01]  /*4fd0*/  FFMA.FTZ R59, R24, -UR13, R59 ;  /* 0x8000000d183b7c23 */ /* 0x002fe2000801003b */
[----:B------:R-:W-:Y:S01]  /*4fe0*/  FSEL R13, R13, -INF , !P5 ;  /* 0xff8000000d0d7808 */ /* 0x000fe20006800000 */
[----:B----4-:R-:W-:Y:S01]  /*4ff0*/  HMMA.16816.F32.BF16 R28, R8, R16, R28 ;  /* 0x00000010081c723c */ /* 0x010fe2000004181c */
[C---:B------:R-:W-:Y:S01]  /*5000*/  ISETP.GE.AND P3, PT, R27.reuse, R205, PT ;  /* 0x000000cd1b00720c */ /* 0x040fe20003f66270 */
[----:B------:R-:W-:Y:S01]  /*5010*/  IMAD.MOV.U32 R50, RZ, RZ, R25 ;  /* 0x000000ffff327224 */ /* 0x000fe200078e0019 */
[----:B------:R-:W-:Y:S01]  /*5020*/  IABS R25, R26 ;  /* 0x0000001a00197213 */ /* 0x000fe20000000000 */
[----:B------:R-:W1:Y:S01]  /*5030*/  I2F R42, R42 ;  /* 0x0000002a002a7306 */ /* 0x000e620000201400 */
[C---:B------:R-:W-:Y:S01]  /*5040*/  ISETP.GE.AND P5, PT, R27.reuse, R202, PT ;  /* 0x000000ca1b00720c */ /* 0x040fe20003fa6270 */
[----:B------:R-:W-:Y:S01]  /*5050*/  IMAD.IADD R48, R204, 0x1, -R46 ;  /* 0x00000001cc307824 */ /* 0x000fe200078e0a2e */
[C---:B------:R-:W-:Y:S01]  /*5060*/  ISETP.LT.OR P3, PT, R27.reuse, R206, P3 ;  /* 0x000000ce1b00720c */ /* 0x040fe20001f61670 */
[----:B------:R-:W-:Y:S01]  /*5070*/  IMAD.MOV.U32 R16, RZ, RZ, R25 ;  /* 0x000000ffff107224 */ /* 0x000fe200078e0019 */
[----:B------:R-:W-:Y:S01]  /*5080*/  ISETP.LT.OR P5, PT, R27, R203, P5 ;  /* 0x000000cb1b00720c */ /* 0x000fe20002fa1670 */
[----:B------:R-:W-:Y:S01]  /*5090*/  HMMA.16816.F32.BF16 R68, R20, R14, R68 ;  /* 0x0000000e1444723c */ /* 0x000fe20000041844 */
[----:B------:R-:W2:Y:S01]  /*50a0*/  LDSM.16.M88.4 R24, [R180+0x5800] ;  /* 0x00580000b418783b */ /* 0x000ea20000000200 */
[----:B------:R-:W-:Y:S01]  /*50b0*/  FSEL R35, R35, -INF , !P1 ;  /* 0xff80000023237808 */ /* 0x000fe20004800000 */
[----:B------:R-:W-:-:S04]  /*50c0*/  DEPBAR.LE SB0, 0x0 ;  /* 0x000080000000791a */ /* 0x000fc80000000000 */
[C---:B------:R-:W-:Y:S01]  /*50d0*/  ISETP.GE.AND P2, PT, R45.reuse, R205, PT ;  /* 0x000000cd2d00720c */ /* 0x040fe20003f46270 */
[----:B------:R-:W-:Y:S01]  /*50e0*/  HMMA.16816.F32.BF16 R52, R8, R18, R52 ;  /* 0x000000120834723c */ /* 0x000fe20000041834 */
[C---:B------:R-:W-:Y:S01]  /*50f0*/  ISETP.GE.AND P1, PT, R45.reuse, R202, PT ;  /* 0x000000ca2d00720c */ /* 0x040fe20003f26270 */
[----:B------:R-:W3:Y:S01]  /*5100*/  I2F R16, R16 ;  /* 0x0000001000107306 */ /* 0x000ee20000201400 */
[C---:B------:R-:W-:Y:S01]  /*5110*/  ISETP.LT.OR P2, PT, R45.reuse, R206, P2 ;  /* 0x000000ce2d00720c */ /* 0x040fe20001741670 */
[----:B-1----:R-:W-:Y:S01]  /*5120*/  FFMA.FTZ R42, R42, -UR13, R79 ;  /* 0x8000000d2a2a7c23 */ /* 0x002fe2000801004f */
[----:B------:R-:W-:Y:S01]  /*5130*/  ISETP.LT.OR P1, PT, R45, R203, P1 ;  /* 0x000000cb2d00720c */ /* 0x000fe20000f21670 */
[----:B------:R-:W-:Y:S01]  /*5140*/  IMAD.IADD R45, R204, 0x1, -R45 ;  /* 0x00000001cc2d7824 */ /* 0x000fe200078e0a2d */
[----:B------:R-:W-:Y:S02]  /*5150*/  IABS R40, R40 ;  /* 0x0000002800287213 */ /* 0x000fe40000000000 */
[----:B------:R-:W-:-:S02]  /*5160*/  IADD3 R17, R44, 0x30, RZ ;  /* 0x000000302c117810 */ /* 0x000fc40007ffe0ff */
[----:B------:R-:W-:Y:S02]  /*5170*/  IABS R45, R45 ;  /* 0x0000002d002d7213 */ /* 0x000fe40000000000 */
[----:B------:R-:W1:Y:S01]  /*5180*/  I2F R40, R40 ;  /* 0x0000002800287306 */ /* 0x000e620000201400 */
[--C-:B------:R-:W-:Y:S01]  /*5190*/  IMAD.IADD R18, R204, 0x1, -R17.reuse ;  /* 0x00000001cc127824 */ /* 0x100fe200078e0a11 */
[----:B------:R-:W-:Y:S01]  /*51a0*/  IABS R43, R43 ;  /* 0x0000002b002b7213 */ /* 0x000fe20000000000 */
[C---:B------:R-:W-:Y:S01]  /*51b0*/  IMAD.IADD R9, R207.reuse, 0x1, -R17 ;  /* 0x00000001cf097824 */ /* 0x040fe200078e0a11 */
[----:B------:R-:W-:Y:S01]  /*51c0*/  IADD3 R11, R44, 0x31, RZ ;  /* 0x000000312c0b7810 */ /* 0x000fe20007ffe0ff */
[----:B---3--:R-:W-:Y:S01]  /*51d0*/  FFMA.FTZ R16, R16, -UR13, R69 ;  /* 0x8000000d10107c23 */ /* 0x008fe20008010045 */
[----:B------:R-:W-:Y:S02]  /*51e0*/  IABS R18, R18 ;  /* 0x0000001200127213 */ /* 0x000fe40000000000 */
[----:B------:R-:W3:Y:S01]  /*51f0*/  I2F R45, R45 ;  /* 0x0000002d002d7306 */ /* 0x000ee20000201400 */
[----:B------:R-:W-:Y:S01]  /*5200*/  IMAD.IADD R19, R207, 0x1, -R11 ;  /* 0x00000001cf137824 */ /* 0x000fe200078e0a0b */
[----:B------:R-:W-:Y:S01]  /*5210*/  IABS R49, R49 ;  /* 0x0000003100317213 */ /* 0x000fe20000000000 */
[----:B------:R-:W-:Y:S01]  /*5220*/  IMAD.MOV.U32 R15, RZ, RZ, R18 ;  /* 0x000000ffff0f7224 */ /* 0x000fe200078e0012 */
[----:B------:R-:W-:-:S02]  /*5230*/  IABS R48, R48 ;  /* 0x0000003000307213 */ /* 0x000fc40000000000 */
[----:B------:R-:W-:Y:S01]  /*5240*/  IABS R18, R19 ;  /* 0x0000001300127213 */ /* 0x000fe20000000000 */
[----:B------:R-:W-:Y:S01]  /*5250*/  IMAD.IADD R19, R204, 0x1, -R11 ;  /* 0x00000001cc137824 */ /* 0x000fe200078e0a0b */
[----:B------:R-:W4:Y:S01]  /*5260*/  I2F R47, R43 ;  /* 0x0000002b002f7306 */ /* 0x000f220000201400 */
[----:B-1----:R-:W-:Y:S01]  /*5270*/  FFMA.FTZ R40, R40, -UR13, R77 ;  /* 0x8000000d28287c23 */ /* 0x002fe2000801004d */
[----:B------:R-:W-:Y:S01]  /*5280*/  IADD3 R14, R44, 0x38, RZ ;  /* 0x000000382c0e7810 */ /* 0x000fe20007ffe0ff */
[C---:B--2---:R-:W-:Y:S01]  /*5290*/  HMMA.16816.F32.BF16 R28, R20.reuse, R24, R28 ;  /* 0x00000018141c723c */ /* 0x044fe2000004181c */
[----:B------:R-:W-:Y:S02]  /*52a0*/  IABS R9, R9 ;  /* 0x0000000900097213 */ /* 0x000fe40000000000 */
[----:B------:R-:W-:Y:S01]  /*52b0*/  FSEL R145, R40, -INF , !P0 ;  /* 0xff80000028917808 */ /* 0x000fe20004000000 */
[----:B---3--:R-:W-:Y:S01]  /*52c0*/  FFMA.FTZ R45, R45, -UR13, R78 ;  /* 0x8000000d2d2d7c23 */ /* 0x008fe2000801004e */
[----:B------:R-:W1:Y:S01]  /*52d0*/  I2F R49, R49 ;  /* 0x0000003100317306 */ /* 0x000e620000201400 */
[----:B------:R-:W-:Y:S01]  /*52e0*/  ISETP.GE.AND P0, PT, R17, R202, PT ;  /* 0x000000ca1100720c */ /* 0x000fe20003f06270 */
[----:B------:R-:W-:Y:S01]  /*52f0*/  IMAD.IADD R25, R204, 0x1, -R14 ;  /* 0x00000001cc197824 */ /* 0x000fe200078e0a0e */
[----:B------:R-:W-:Y:S01]  /*5300*/  IABS R19, R19 ;  /* 0x0000001300137213 */ /* 0x000fe20000000000 */
[----:B------:R-:W-:Y:S01]  /*5310*/  HMMA.16816.F32.BF16 R52, R20, R26, R52 ;  /* 0x0000001a1434723c */ /* 0x000fe20000041834 */
[----:B------:R-:W-:-:S02]  /*5320*/  FSEL R170, R45, -INF , !P1 ;  /* 0xff8000002daa7808 */ /* 0x000fc40004800000 */
[----:B------:R-:W-:Y:S01]  /*5330*/  ISETP.GE.AND P1, PT, R17, R205, PT ;  /* 0x000000cd1100720c */ /* 0x000fe20003f26270 */
[----:B------:R-:W2:Y:S01]  /*5340*/  I2F R10, R48 ;  /* 0x00000030000a7306 */ /* 0x000ea20000201400 */
[----:B------:R-:W-:Y:S01]  /*5350*/  IADD3 R44, R44, 0x39, RZ ;  /* 0x000000392c2c7810 */ /* 0x000fe20007ffe0ff */
[----:B----4-:R-:W-:Y:S01]  /*5360*/  FFMA.FTZ R47, R47, -UR13, R68 ;  /* 0x8000000d2f2f7c23 */ /* 0x010fe20008010044 */
[C---:B------:R-:W-:Y:S02]  /*5370*/  ISETP.LT.OR P1, PT, R17.reuse, R206, P1 ;  /* 0x000000ce1100720c */ /* 0x040fe40000f21670 */
[----:B------:R-:W-:Y:S01]  /*5380*/  ISETP.LT.OR P0, PT, R17, R203, P0 ;  /* 0x000000cb1100720c */ /* 0x000fe20000701670 */
[----:B------:R-:W-:Y:S01]  /*5390*/  IMAD.IADD R17, R207, 0x1, -R14 ;  /* 0x00000001cf117824 */ /* 0x000fe200078e0a0e */
[----:B------:R-:W-:Y:S01]  /*53a0*/  FSEL R8, R59, -INF , !P4 ;  /* 0xff8000003b087808 */ /* 0x000fe20006000000 */
[----:B------:R-:W3:Y:S01]  /*53b0*/  I2F R15, R15 ;  /* 0x0000000f000f7306 */ /* 0x000ee20000201400 */
[----:B------:R-:W-:Y:S01]  /*53c0*/  ISETP.GE.AND P4, PT, R46, R205, PT ;  /* 0x000000cd2e00720c */ /* 0x000fe20003f86270 */
[----:B------:R-:W-:Y:S01]  /*53d0*/  IMAD.IADD R20, R204, 0x1, -R44 ;  /* 0x00000001cc147824 */ /* 0x000fe200078e0a2c */
[----:B------:R-:W-:Y:S01]  /*53e0*/  IABS R17, R17 ;  /* 0x0000001100117213 */ /* 0x000fe20000000000 */
[----:B-1----:R-:W-:Y:S01]  /*53f0*/  FFMA.FTZ R49, R49, -UR13, R76 ;  /* 0x8000000d31317c23 */ /* 0x002fe2000801004c */
[----:B------:R-:W-:-:S02]  /*5400*/  FSEL R136, R42, -INF , !P6 ;  /* 0xff8000002a887808 */ /* 0x000fc40007000000 */
[----:B------:R-:W-:Y:S01]  /*5410*/  FSEL R137, R47, -INF , !P3 ;  /* 0xff8000002f897808 */ /* 0x000fe20005800000 */
[----:B------:R1:W4:Y:S01]  /*5420*/  I2F R24, R19 ;  /* 0x0000001300187306 */ /* 0x0003220000201400 */
[----:B------:R-:W-:Y:S01]  /*5430*/  ISETP.LT.OR P4, PT, R46, R206, P4 ;  /* 0x000000ce2e00720c */ /* 0x000fe20002781670 */
[----:B--2---:R-:W-:Y:S01]  /*5440*/  FFMA.FTZ R71, R10, -UR13, R71 ;  /* 0x8000000d0a477c23 */ /* 0x004fe20008010047 */
[C---:B------:R-:W-:Y:S02]  /*5450*/  ISETP.GE.AND P6, PT, R11.reuse, R205, PT ;  /* 0x000000cd0b00720c */ /* 0x040fe40003fc6270 */
[----:B------:R-:W-:Y:S02]  /*5460*/  ISETP.GE.AND P3, PT, R11, R202, PT ;  /* 0x000000ca0b00720c */ /* 0x000fe40003f66270 */
[----:B------:R-:W-:Y:S01]  /*5470*/  IABS R25, R25 ;  /* 0x0000001900197213 */ /* 0x000fe20000000000 */
[----:B------:R-:W2:Y:S01]  /*5480*/  I2F R43, R50 ;  /* 0x00000032002b7306 */ /* 0x000ea20000201400 */
[----:B------:R-:W-:Y:S01]  /*5490*/  IABS R20, R20 ;  /* 0x0000001400147213 */ /* 0x000fe20000000000 */
[----:B---3--:R-:W-:Y:S01]  /*54a0*/  FFMA.FTZ R15, R15, -UR13, R30 ;  /* 0x8000000d0f0f7c23 */ /* 0x008fe2000801001e */
[----:B------:R-:W-:-:S02]  /*54b0*/  ISETP.LT.OR P6, PT, R11, R206, P6 ;  /* 0x000000ce0b00720c */ /* 0x000fc400037c1670 */
[----:B------:R-:W-:Y:S02]  /*54c0*/  ISETP.LT.OR P3, PT, R11, R203, P3 ;  /* 0x000000cb0b00720c */ /* 0x000fe40001f61670 */
[----:B------:R-:W-:Y:S01]  /*54d0*/  FSEL R139, R16, -INF , !P4 ;  /* 0xff800000108b7808 */ /* 0x000fe20006000000 */
[----:B------:R-:W3:Y:S01]  /*54e0*/  I2F R9, R9 ;  /* 0x0000000900097306 */ /* 0x000ee20000201400 */
[----:B-1----:R-:W-:Y:S01]  /*54f0*/  IMAD.IADD R19, R207, 0x1, -R44 ;  /* 0x00000001cf137824 */ /* 0x002fe200078e0a2c */
[----:B------:R-:W-:Y:S01]  /*5500*/  FSEL R147, R49, -INF , !P2 ;  /* 0xff80000031937808 */ /* 0x000fe20005000000 */
[----:B----4-:R-:W-:Y:S01]  /*5510*/  FFMA.FTZ R24, R24, -UR13, R31 ;  /* 0x8000000d18187c23 */ /* 0x010fe2000801001f */
[----:B------:R-:W-:Y:S02]  /*5520*/  ISETP.GE.AND P2, PT, R46, R202, PT ;  /* 0x000000ca2e00720c */ /* 0x000fe40003f46270 */
[----:B------:R-:W-:Y:S02]  /*5530*/  IABS R19, R19 ;  /* 0x0000001300137213 */ /* 0x000fe40000000000 */
[----:B------:R-:W1:Y:S01]  /*5540*/  I2F R18, R18 ;  /* 0x0000001200127306 */ /* 0x000e620000201400 */
[----:B------:R-:W-:Y:S01]  /*5550*/  FSEL R168, R15, -INF , !P0 ;  /* 0xff8000000fa87808 */ /* 0x000fe20004000000 */
[----:B--2---:R-:W-:Y:S01]  /*5560*/  FFMA.FTZ R43, R43, -UR13, R70 ;  /* 0x8000000d2b2b7c23 */ /* 0x004fe20008010046 */
[----:B------:R-:W-:-:S02]  /*5570*/  PLOP3.LUT P0, PT, PT, PT, UP0, 0x80, 0x0 ;  /* 0x000000000000781c */ /* 0x000fc40003f0f008 */
[----:B------:R-:W-:Y:S02]  /*5580*/  ISETP.LT.OR P2, PT, R46, R203, P2 ;  /* 0x000000cb2e00720c */ /* 0x000fe40001741670 */
[----:B------:R-:W-:Y:S01]  /*5590*/  FSEL R138, R43, -INF , !P5 ;  /* 0xff8000002b8a7808 */ /* 0x000fe20006800000 */
[----:B------:R-:W2:Y:S01]  /*55a0*/  I2F R17, R17 ;  /* 0x0000001100117306 */ /* 0x000ea20000201400 */
[----:B---3--:R-:W-:Y:S01]  /*55b0*/  FFMA.FTZ R9, R9, -UR13, R28 ;  /* 0x8000000d09097c23 */ /* 0x008fe2000801001c */
[----:B------:R-:W-:Y:S02]  /*55c0*/  FSEL R216, R71, -INF , !P2 ;  /* 0xff80000047d87808 */ /* 0x000fe40005000000 */
[-C--:B------:R-:W-:Y:S02]  /*55d0*/  ISETP.GE.AND P5, PT, R14, R205.reuse, PT ;  /* 0x000000cd0e00720c */ /* 0x080fe40003fa6270 */
[----:B------:R-:W-:Y:S02]  /*55e0*/  FSEL R219, R9, -INF , !P1 ;  /* 0xff80000009db7808 */ /* 0x000fe40004800000 */
[----:B------:R-:W3:Y:S01]  /*55f0*/  I2F R11, R25 ;  /* 0x00000019000b7306 */ /* 0x000ee20000201400 */
[----:B------:R-:W-:Y:S01]  /*5600*/  ISETP.GE.AND P4, PT, R44, R205, PT ;  /* 0x000000cd2c00720c */ /* 0x000fe20003f86270 */
[----:B-1----:R-:W-:Y:S01]  /*5610*/  FFMA.FTZ R18, R18, -UR13, R29 ;  /* 0x8000000d12127c23 */ /* 0x002fe2000801001d */
[----:B------:R-:W-:-:S02]  /*5620*/  ISETP.GE.AND P2, PT, R14, R202, PT ;  /* 0x000000ca0e00720c */ /* 0x000fc40003f46270 */
[----:B------:R-:W-:Y:S02]  /*5630*/  ISETP.GE.AND P1, PT, R44, R202, PT ;  /* 0x000000ca2c00720c */ /* 0x000fe40003f26270 */
[CC--:B------:R-:W-:Y:S01]  /*5640*/  ISETP.LT.OR P5, PT, R14.reuse, R206.reuse, P5 ;  /* 0x000000ce0e00720c */ /* 0x0c0fe20002fa1670 */
[----:B------:R-:W1:Y:S01]  /*5650*/  I2F R10, R19 ;  /* 0x00000013000a7306 */ /* 0x000e620000201400 */
[----:B--2---:R-:W-:Y:S01]  /*5660*/  FFMA.FTZ R17, R17, -UR13, R52 ;  /* 0x8000000d11117c23 */ /* 0x004fe20008010034 */
[-C--:B------:R-:W-:Y:S02]  /*5670*/  ISETP.LT.OR P2, PT, R14, R203.reuse, P2 ;  /* 0x000000cb0e00720c */ /* 0x080fe40001741670 */
[C---:B------:R-:W-:Y:S01]  /*5680*/  ISETP.LT.OR P4, PT, R44.reuse, R206, P4 ;  /* 0x000000ce2c00720c */ /* 0x040fe20002781670 */
[----:B------:R-:W-:Y:S01]  /*5690*/  BAR.SYNC.DEFER_BLOCKING 0x0 ;  /* 0x0000000000007b1d */ /* 0x000fe20000010000 */
[----:B------:R-:W-:Y:S01]  /*56a0*/  ISETP.LT.OR P1, PT, R44, R203, P1 ;  /* 0x000000cb2c00720c */ /* 0x000fe20000f21670 */
[----:B---3--:R-:W-:Y:S01]  /*56b0*/  FFMA.FTZ R11, R11, -UR13, R54 ;  /* 0x8000000d0b0b7c23 */ /* 0x008fe20008010036 */
[----:B------:R-:W-:-:S03]  /*56c0*/  FSEL R217, R18, -INF , !P6 ;  /* 0xff80000012d97808 */ /* 0x000fc60007000000 */
[----:B------:R-:W2:Y:S01]  /*56d0*/  I2F R16, R20 ;  /* 0x0000001400107306 */ /* 0x000ea20000201400 */
[----:B------:R-:W-:Y:S02]  /*56e0*/  FSEL R166, R24, -INF , !P3 ;  /* 0xff80000018a67808 */ /* 0x000fe40005800000 */
[----:B------:R-:W-:Y:S01]  /*56f0*/  FSEL R213, R17, -INF , !P5 ;  /* 0xff80000011d57808 */ /* 0x000fe20006800000 */
[----:B-1----:R-:W-:Y:S01]  /*5700*/  FFMA.FTZ R53, R10, -UR13, R53 ;  /* 0x8000000d0a357c23 */ /* 0x002fe20008010035 */
[----:B------:R-:W-:-:S04]  /*5710*/  FSEL R165, R11, -INF , !P2 ;  /* 0xff8000000ba57808 */ /* 0x000fc80005000000 */
[----:B------:R-:W-:Y:S01]  /*5720*/  FSEL R171, R53, -INF , !P4 ;  /* 0xff80000035ab7808 */ /* 0x000fe20006000000 */
[----:B--2---:R-:W-:-:S05]  /*5730*/  FFMA.FTZ R55, R16, -UR13, R55 ;  /* 0x8000000d10377c23 */ /* 0x004fca0008010037 */
        /* <DEDUP_REMOVED lines=43> */
[----:B------:R1:W-:Y:S01]  /*59f0*/  @P4 STS.128 [R197+0x6800], RZ ;  /* 0x006800ffc5004388 */ /* 0x0003e20000000c00 */
[----:B------:R-:W-:-:S03]  /*5a00*/  @!P2 LEA R14, P1, R10, c[0x0][0x168], 0x1 ;  /* 0x00005a000a0eaa11 */ /* 0x000fc600078208ff */
[----:B------:R-:W-:Y:S01]  /*5a10*/  @!PT LDS RZ, [RZ] ;  /* 0x00000000fffff984 */ /* 0x000fe20000000800 */
[----:B------:R-:W-:Y:S01]  /*5a20*/  @!PT LDS RZ, [RZ] ;  /* 0x00000000fffff984 */ /* 0x000fe20000000800 */
[----:B------:R-:W-:Y:S01]  /*5a30*/  @!PT LDS RZ, [RZ] ;  /* 0x00000000fffff984 */ /* 0x000fe20000000800 */
[----:B------:R5:W-:Y:S01]  /*5a40*/  @!P4 LDGSTS.E.BYPASS.LTC128B.128 [R197+0x6800], [R22.64] ;  /* 0x0680000016c5cfae */ /* 0x000be2000b901d52 */
[C-C-:B------:R-:W-:Y:S02]  /*5a50*/  @!P2 LEA.HI.X R15, R10.reuse, c[0x0][0x16c], R9.reuse, 0x1, P1 ;  /* 0x00005b000a0faa11 */ /* 0x140fe400008f0c09 */
[C---:B--2---:R-:W-:Y:S01]  /*5a60*/  @!P4 LEA R16, P6, R10.reuse, c[0x0][0x168], 0x1 ;  /* 0x00005a000a10ca11 */ /* 0x044fe200078c08ff */
[----:B------:R1:W-:Y:S03]  /*5a70*/  @P3 STS.128 [R197+0x8800], RZ ;  /* 0x008800ffc5003388 */ /* 0x0003e60000000c00 */
[C---:B------:R-:W-:Y:S01]  /*5a80*/  @!P4 LEA.HI.X R17, R10.reuse, c[0x0][0x16c], R9, 0x1, P6 ;  /* 0x00005b000a11ca11 */ /* 0x040fe200030f0c09 */
[----:B------:R-:W-:Y:S01]  /*5a90*/  @!PT LDS RZ, [RZ] ;  /* 0x00000000fffff984 */ /* 0x000fe20000000800 */
[----:B------:R-:W-:Y:S01]  /*5aa0*/  @!PT LDS RZ, [RZ] ;  /* 0x00000000fffff984 */ /* 0x000fe20000000800 */
[----:B------:R-:W-:Y:S01]  /*5ab0*/  @!PT LDS RZ, [RZ] ;  /* 0x00000000fffff984 */ /* 0x000fe20000000800 */
[----:B------:R1:W-:Y:S01]  /*5ac0*/  @!P3 LDGSTS.E.BYPASS.LTC128B.128 [R197+0x8800], [R26.64+0x80] ;  /* 0x088000801ac5bfae */ /* 0x0003e2000b901d52 */
[----:B------:R-:W-:-:S03]  /*5ad0*/  IADD3 R3, P6, R10, UR27, RZ ;  /* 0x0000001b0a037c10 */ /* 0x000fc6000ffde0ff */
[----:B------:R1:W-:Y:S01]  /*5ae0*/  @P2 STS.128 [R197+0xa800], RZ ;  /* 0x00a800ffc5002388 */ /* 0x0003e20000000c00 */
[----:B---3--:R-:W-:-:S03]  /*5af0*/  @!P3 LEA R24, P1, R3, c[0x0][0x168], 0x1 ;  /* 0x00005a000318ba11 */ /* 0x008fc600078208ff */
        /* <DEDUP_REMOVED lines=43> */
.L_x_1028:
[----:B------:R-:W-:Y:S05]  /*5db0*/  BSYNC B0 ;  /* 0x0000000000007941 */ /* 0x000fea0003800000 */
.L_x_1027:
[----:B------:R-:W0:Y:S02]  /*5dc0*/  LDGDEPBAR ;  /* 0x00000000000079af */ /* 0x000e240000000000 */
.L_x_1026:
[----:B------:R-:W-:Y:S01]  /*5dd0*/  FMNMX.FTZ R10, R36, R37, !PT ;  /* 0x00000025240a7209 */ /* 0x000fe20007810000 */
        /* <DEDUP_REMOVED lines=46> */
[----:B------:R-:W-:Y:S01]  /*60c0*/  LOP3.LUT R215, R6, UR20, RZ, 0x3c, !PT ;  /* 0x0000001406d77c12 */ /* 0x000fe2000f8e3cff */
[----:B------:R-:W-:Y:S01]  /*60d0*/  LDSM.16.MT88.4 R80, [R186+0x10000] ;  /* 0x01000000ba50783b */ /* 0x000fe20000004200 */
[----:B------:R-:W-:-:S02]  /*60e0*/  FMNMX.FTZ R10, R213, R10, !PT ;  /* 0x0000000ad50a7209 */ /* 0x000fc40007810000 */
[----:B------:R-:W-:Y:S01]  /*60f0*/  LOP3.LUT R160, R221, R215, RZ, 0x3c, !PT ;  /* 0x000000d7dda07212 */ /* 0x000fe200078e3cff */
[----:B------:R-:W-:Y:S01]  /*6100*/  LDSM.16.MT88.4 R72, [R188+0x10000] ;  /* 0x01000000bc48783b */ /* 0x000fe20000004200 */
[----:B------:R-:W-:Y:S02]  /*6110*/  FMNMX.FTZ R3, R171, R10, !PT ;  /* 0x0000000aab037209 */ /* 0x000fe40007810000 */
[----:B------:R-:W-:Y:S01]  /*6120*/  FMNMX.FTZ R10, R166, R9, !PT ;  /* 0x00000009a60a7209 */ /* 0x000fe20007810000 */
[----:B------:R-:W-:Y:S01]  /*6130*/  IMAD.WIDE.U32 R160, R160, -0x2daee0ad, RZ ;  /* 0xd2511f53a0a07825 */ /* 0x000fe200078e00ff */
[----:B------:R-:W-:Y:S02]  /*6140*/  LDSM.16.MT88.4 R88, [R185+0x10000] ;  /* 0x01000000b958783b */ /* 0x000fe40000004200 */
[----:B------:R-:W-:Y:S02]  /*6150*/  FMNMX.FTZ R9, R165, R10, !PT ;  /* 0x0000000aa5097209 */ /* 0x000fe40007810000 */
[----:B------:R-:W2:Y:S01]  /*6160*/  SHFL.BFLY PT, R132, R3, 0x2, 0x1f ;  /* 0x0c401f0003847f89 */ /* 0x000ea200000e0000 */
[----:B------:R-:W-:Y:S01]  /*6170*/  LOP3.LUT R162, R161, UR5, R222, 0x96, !PT ;  /* 0x00000005a1a27c12 */ /* 0x000fe2000f8e96de */
[----:B------:R-:W-:Y:S01]  /*6180*/  UIADD3 UR5, UR20, -0x61c88647, URZ ;  /* 0x9e3779b914057890 */ /* 0x000fe2000fffe03f */
[----:B------:R-:W-:Y:S01]  /*6190*/  FMNMX.FTZ R10, R164, R9, !PT ;  /* 0x00000009a40a7209 */ /* 0x000fe20007810000 */
[----:B------:R-:W-:Y:S02]  /*61a0*/  LDSM.16.MT88.4 R100, [R184+0xc000] ;  /* 0x00c00000b864783b */ /* 0x000fe40000004200 */
[----:B------:R-:W-:-:S02]  /*61b0*/  IMAD.WIDE.U32 R162, R162, -0x326172a9, RZ ;  /* 0xcd9e8d57a2a27825 */ /* 0x000fc400078e00ff */
[----:B------:R-:W3:Y:S04]  /*61c0*/  SHFL.BFLY PT, R11, R10, 0x2, 0x1f ;  /* 0x0c401f000a0b7f89 */ /* 0x000ee800000e0000 */
[----:B-1----:R-:W-:Y:S04]  /*61d0*/  LDSM.16.MT88.4 R20, [R184+0xc800] ;  /* 0x00c80000b814783b */ /* 0x002fe80000004200 */
[----:B------:R-:W-:Y:S04]  /*61e0*/  LDSM.16.MT88.4 R116, [R186+0xc000] ;  /* 0x00c00000ba74783b */ /* 0x000fe80000004200 */
[----:B------:R-:W-:Y:S01]  /*61f0*/  LDSM.16.MT88.4 R108, [R185+0xc000] ;  /* 0x00c00000b96c783b */ /* 0x000fe20000004200 */
[----:B--2---:R-:W-:Y:S01]  /*6200*/  FMNMX.FTZ R132, R3, R132, !PT ;  /* 0x0000008403847209 */ /* 0x004fe20007810000 */
[----:B------:R-:W-:Y:S01]  /*6210*/  IMAD.U32 R3, RZ, RZ, UR32 ;  /* 0x00000020ff037e24 */ /* 0x000fe2000f8e00ff */
[----:B------:R-:W-:Y:S01]  /*6220*/  UIADD3 UR32, UR32, 0x1, URZ ;  /* 0x0000000120207890 */ /* 0x000fe2000fffe03f */
[----:B------:R-:W-:Y:S03]  /*6230*/  LDSM.16.MT88.4 R24, [R185+0xc800] ;  /* 0x00c80000b918783b */ /* 0x000fe60000004200 */
[----:B------:R-:W-:Y:S01]  /*6240*/  LOP3.LUT R3, R223, UR21, R3, 0x96, !PT ;  /* 0x00000015df037c12 */ /* 0x000fe2000f8e9603 */
[----:B------:R-:W1:Y:S01]  /*6250*/  SHFL.BFLY PT, R9, R132, 0x1, 0x1f ;  /* 0x0c201f0084097f89 */ /* 0x000e6200000e0000 */
[----:B---3--:R-:W-:Y:S01]  /*6260*/  FMNMX.FTZ R6, R10, R11, !PT ;  /* 0x0000000b0a067209 */ /* 0x008fe20007810000 */
[----:B------:R-:W-:-:S02]  /*6270*/  IMAD.U32 R222, RZ, RZ, UR32 ;  /* 0x00000020ffde7e24 */ /* 0x000fc4000f8e00ff */
[----:B------:R-:W-:Y:S01]  /*6280*/  IMAD.WIDE.U32 R14, R3, -0x326172a9, RZ ;  /* 0xcd9e8d57030e7825 */ /* 0x000fe200078e00ff */
[----:B------:R-:W-:Y:S02]  /*6290*/  LDSM.16.MT88.4 R28, [R186+0xc800] ;  /* 0x00c80000ba1c783b */ /* 0x000fe40000004200 */
[----:B------:R-:W-:Y:S02]  /*62a0*/  LOP3.LUT R222, R223, UR21, R222, 0x96, !PT ;  /* 0x00000015dfde7c12 */ /* 0x000fe4000f8e96de */
[----:B------:R-:W-:Y:S02]  /*62b0*/  LOP3.LUT R3, R15, UR5, R220, 0x96, !PT ;  /* 0x000000050f037c12 */ /* 0x000fe4000f8e96dc */
[----:B------:R-:W-:Y:S01]  /*62c0*/  LOP3.LUT R14, R163, UR30, R14, 0x96, !PT ;  /* 0x0000001ea30e7c12 */ /* 0x000fe2000f8e960e */
[----:B------:R-:W-:-:S04]  /*62d0*/  IMAD.WIDE.U32 R222, R222, -0x326172a9, RZ ;  /* 0xcd9e8d57dede7825 */ /* 0x000fc800078e00ff */
[----:B------:R-:W-:Y:S01]  /*62e0*/  IMAD.WIDE.U32 R16, R3, -0x2daee0ad, RZ ;  /* 0xd2511f5303107825 */ /* 0x000fe200078e00ff */
[----:B------:R-:W-:Y:S01]  /*62f0*/  LOP3.LUT R220, R223, UR5, R220, 0x96, !PT ;  /* 0x00000005dfdc7c12 */ /* 0x000fe2000f8e96dc */
[----:B------:R-:W2:Y:S02]  /*6300*/  SHFL.BFLY PT, R3, R6, 0x1, 0x1f ;  /* 0x0c201f0006037f89 */ /* 0x000ea400000e0000 */
[----:B------:R-:W-:Y:S01]  /*6310*/  IMAD.WIDE.U32 R14, R14, -0x2daee0ad, RZ ;  /* 0xd2511f530e0e7825 */ /* 0x000fe200078e00ff */
[----:B-1----:R-:W-:-:S03]  /*6320*/  FMNMX.FTZ R132, R132, R9, !PT ;  /* 0x0000000984847209 */ /* 0x002fc60007810000 */
[----:B------:R-:W-:Y:S01]  /*6330*/  IMAD.WIDE.U32 R220, R220, -0x2daee0ad, RZ ;  /* 0xd2511f53dcdc7825 */ /* 0x000fe200078e00ff */
[----:B------:R-:W-:Y:S02]  /*6340*/  LOP3.LUT R9, R17, UR29, R160, 0x96, !PT ;  /* 0x0000001d11097c12 */ /* 0x000fe4000f8e96a0 */
[----:B------:R-:W-:Y:S01]  /*6350*/  LOP3.LUT R16, R15, UR25, R16, 0x96, !PT ;  /* 0x000000190f107c12 */ /* 0x000fe2000f8e9610 */
[C---:B------:R-:W-:Y:S01]  /*6360*/  FMUL.FTZ R218, R132.reuse, c[0x0][0x23c] ;  /* 0x00008f0084da7a20 */ /* 0x040fe20000410000 */
[----:B------:R-:W-:Y:S01]  /*6370*/  FSETP.NEU.FTZ.AND P1, PT, R132, -INF , PT ;  /* 0xff8000008400780b */ /* 0x000fe20003f3d000 */
[----:B------:R-:W-:-:S03]  /*6380*/  IMAD.WIDE.U32 R10, R9, -0x326172a9, RZ ;  /* 0xcd9e8d57090a7825 */ /* 0x000fc600078e00ff */
[----:B------:R-:W-:Y:S01]  /*6390*/  FSEL R218, R218, RZ, P1 ;  /* 0x000000ffdada7208 */ /* 0x000fe20000800000 */
[----:B------:R-:W-:Y:S01]  /*63a0*/  IMAD.WIDE.U32 R16, R16, -0x326172a9, RZ ;  /* 0xcd9e8d5710107825 */ /* 0x000fe200078e00ff */
[----:B------:R-:W-:-:S03]  /*63b0*/  LOP3.LUT R9, R11, UR26, R162, 0x96, !PT ;  /* 0x0000001a0b097c12 */ /* 0x000fc6000f8e96a2 */
[----:B------:R-:W-:Y:S01]  /*63c0*/  FFMA.FTZ R156, R36, c[0x0][0x23c], -R218 ;  /* 0x00008f00249c7a23 */ /* 0x000fe200000108da */
[----:B------:R-:W-:Y:S01]  /*63d0*/  LOP3.LUT R10, R17, UR23, R10, 0x96, !PT ;  /* 0x00000017110a7c12 */ /* 0x000fe2000f8e960a */
[----:B------:R-:W-:Y:S01]  /*63e0*/  IMAD.WIDE.U32 R18, R9, -0x2daee0ad, RZ ;  /* 0xd2511f5309127825 */ /* 0x000fe200078e00ff */
[----:B--2---:R-:W-:-:S03]  /*63f0*/  FMNMX.FTZ R3, R6, R3, !PT ;  /* 0x0000000306037209 */ /* 0x004fc60007810000 */
[----:B------:R-:W-:Y:S01]  /*6400*/  IMAD.WIDE.U32 R10, R10, -0x2daee0ad, RZ ;  /* 0xd2511f530a0a7825 */ /* 0x000fe200078e00ff */
[----:B------:R-:W-:Y:S01]  /*6410*/  LOP3.LUT R14, R19, UR22, R14, 0x96, !PT ;  /* 0x00000016130e7c12 */ /* 0x000fe2000f8e960e */
[----:B------:R-:W-:Y:S01]  /*6420*/  MUFU.EX2 R156, R156 ;  /* 0x0000009c009c7308 */ /* 0x000fe20000000800 */
[C---:B------:R-:W-:Y:S01]  /*6430*/  FSETP.NEU.FTZ.AND P1, PT, R3.reuse, -INF , PT ;  /* 0xff8000000300780b */ /* 0x040fe20003f3d000 */
[----:B------:R-:W-:Y:S01]  /*6440*/  FMUL.FTZ R167, R3, c[0x0][0x23c] ;  /* 0x00008f0003a77a20 */ /* 0x000fe20000410000 */
[----:B------:R-:W-:Y:S01]  /*6450*/  LOP3.LUT R18, R11, UR15, R18, 0x96, !PT ;  /* 0x0000000f0b127c12 */ /* 0x000fe2000f8e9612 */
[----:B------:R-:W-:-:S03]  /*6460*/  IMAD.WIDE.U32 R14, R14, -0x326172a9, RZ ;  /* 0xcd9e8d570e0e7825 */ /* 0x000fc600078e00ff */
[----:B------:R-:W-:Y:S01]  /*6470*/  FSEL R167, R167, RZ, P1 ;  /* 0x000000ffa7a77208 */ /* 0x000fe20000800000 */
[----:B------:R-:W-:-:S04]  /*6480*/  IMAD.WIDE.U32 R18, R18, -0x326172a9, RZ ;  /* 0xcd9e8d5712127825 */ /* 0x000fc800078e00ff */
[----:B------:R-:W-:Y:S01]  /*6490*/  FFMA.FTZ R153, R37, c[0x0][0x23c], -R218 ;  /* 0x00008f0025997a23 */ /* 0x000fe200000108da */
[----:B------:R-:W-:Y:S01]  /*64a0*/  LOP3.LUT R6, R18, 0xffff, RZ, 0xc0, !PT ;  /* 0x0000ffff12067812 */ /* 0x000fe200078ec0ff */
[--C-:B------:R-:W-:Y:S01]  /*64b0*/  FFMA.FTZ R152, R34, c[0x0][0x23c], -R167.reuse ;  /* 0x00008f0022987a23 */ /* 0x100fe200000108a7 */
[----:B------:R-:W-:Y:S01]  /*64c0*/  SHF.R.U32.HI R11, RZ, 0x10, R18 ;  /* 0x00000010ff0b7819 */ /* 0x000fe20000011612 */
[--C-:B------:R-:W-:Y:S01]  /*64d0*/  FFMA.FTZ R159, R2, c[0x0][0x23c], -R167.reuse ;  /* 0x00008f00029f7a23 */ /* 0x100fe200000108a7 */
[----:B------:R-:W-:Y:S01]  /*64e0*/  LOP3.LUT R9, R19, UR31, R14, 0x96, !PT ;  /* 0x0000001f13097c12 */ /* 0x000fe2000f8e960e */
[----:B------:R-:W1:Y:S01]  /*64f0*/  MUFU.EX2 R153, R153 ;  /* 0x0000009900997308 */ /* 0x000e620000000800 */
[----:B------:R-:W-:Y:S01]  /*6500*/  SHF.R.U32.HI R14, RZ, 0x8, R6 ;  /* 0x00000008ff0e7819 */ /* 0x000fe20000011606 */
[--C-:B------:R-:W-:Y:S01]  /*6510*/  FFMA.FTZ R157, R38, c[0x0][0x23c], -R167.reuse ;  /* 0x00008f00269d7a23 */ /* 0x100fe200000108a7 */
[----:B------:R-:W-:Y:S01]  /*6520*/  SHF.R.U32.HI R6, RZ, 0x18, R18 ;  /* 0x00000018ff067819 */ /* 0x000fe20000011612 */
[----:B------:R-:W-:Y:S01]  /*6530*/  FFMA.FTZ R150, R32, c[0x0][0x23c], -R167 ;  /* 0x00008f0020967a23 */ /* 0x000fe200000108a7 */
[----:B------:R-:W-:Y:S01]  /*6540*/  LOP3.LUT R11, R11, 0xff, RZ, 0xc0, !PT ;  /* 0x000000ff0b0b7812 */ /* 0x000fe200078ec0ff */
[----:B------:R-:W-:Y:S01]  /*6550*/  FFMA.FTZ R154, R39, c[0x0][0x23c], -R218 ;  /* 0x00008f00279a7a23 */ /* 0x000fe200000108da */
[----:B------:R-:W-:Y:S01]  /*6560*/  LOP3.LUT R5, R9, 0xffff, RZ, 0xc0, !PT ;  /* 0x0000ffff09057812 */ /* 0x000fe200078ec0ff */
[----:B------:R-:W-:Y:S01]  /*6570*/  MUFU.EX2 R152, R152 ;  /* 0x0000009800987308 */ /* 0x000fe20000000800 */
[----:B------:R-:W-:Y:S01]  /*6580*/  PRMT R11, R11, 0x5410, R6 ;  /* 0x000054100b0b7816 */ /* 0x000fe20000000006 */
[--C-:B------:R-:W-:Y:S01]  /*6590*/  FFMA.FTZ R135, R41, c[0x0][0x23c], -R218.reuse ;  /* 0x00008f0029877a23 */ /* 0x100fe200000108da */
[--C-:B------:R-:W-:Y:S01]  /*65a0*/  SHF.R.U32.HI R2, RZ, 0x10, R9.reuse ;  /* 0x00000010ff027819 */ /* 0x100fe20000011609 */
[----:B------:R-:W-:Y:S01]  /*65b0*/  FFMA.FTZ R134, R35, c[0x0][0x23c], -R218 ;  /* 0x00008f0023867a23 */ /* 0x000fe200000108da */
[----:B------:R-:W-:Y:S01]  /*65c0*/  LOP3.LUT R6, R15, UR16, R16, 0x96, !PT ;  /* 0x000000100f067c12 */ /* 0x000fe2000f8e9610 */
[--C-:B------:R-:W-:Y:S01]  /*65d0*/  FFMA.FTZ R133, R33, c[0x0][0x23c], -R218.reuse ;  /* 0x00008f0021857a23 */ /* 0x100fe200000108da */
[----:B------:R-:W-:Y:S01]  /*65e0*/  LOP3.LUT R0, R9, 0xff, RZ, 0xc0, !PT ;  /* 0x000000ff09007812 */ /* 0x000fe200078ec0ff */
[----:B------:R-:W2:Y:S01]  /*65f0*/  MUFU.EX2 R159, R159 ;  /* 0x0000009f009f7308 */ /* 0x000ea20000000800 */
[----:B------:R-:W-:Y:S01]  /*6600*/  SHF.R.U32.HI R9, RZ, 0x18, R9 ;  /* 0x00000018ff097819 */ /* 0x000fe20000011609 */
[----:B------:R-:W-:Y:S01]  /*6610*/  IMAD.WIDE.U32 R6, R6, -0x2daee0ad, RZ ;  /* 0xd2511f5306067825 */ /* 0x000fe200078e00ff */
[----:B------:R-:W-:Y:S01]  /*6620*/  SHF.R.U32.HI R5, RZ, 0x8, R5 ;  /* 0x00000008ff057819 */ /* 0x000fe20000011605 */
[----:B------:R-:W3:Y:S01]  /*6630*/  LDSM.16.MT88.4 R32, [R184+0x10000] ;  /* 0x01000000b820783b */ /* 0x000ee20000004200 */
[----:B------:R-:W-:Y:S01]  /*6640*/  LOP3.LUT R2, R2, 0xff, RZ, 0xc0, !PT ;  /* 0x000000ff02027812 */ /* 0x000fe200078ec0ff */
[--C-:B------:R-:W-:Y:S01]  /*6650*/  HSET2.LE.AND R99, R11, R158.reuse, PT ;  /* 0x0000009e0b637233 */ /* 0x100fe20003803000 */
[----:B------:R-:W-:Y:S01]  /*6660*/  PRMT R5, R0, 0x5410, R5 ;  /* 0x0000541000057816 */ /* 0x000fe20000000005 */
[----:B------:R-:W-:Y:S01]  /*6670*/  MUFU.EX2 R157, R157 ;  /* 0x0000009d009d7308 */ /* 0x000fe20000000800 */
[----:B------:R-:W-:Y:S01]  /*6680*/  PRMT R9, R2, 0x5410, R9 ;  /* 0x0000541002097816 */ /* 0x000fe20000000009 */
[----:B------:R-:W-:Y:S01]  /*6690*/  FFMA.FTZ R151, R61, c[0x0][0x23c], -R218 ;  /* 0x00008f003d977a23 */ /* 0x000fe200000108da */
[----:B------:R-:W-:Y:S01]  /*66a0*/  LOP3.LUT R4, R6, 0xffff, RZ, 0xc0, !PT ;  /* 0x0000ffff06047812 */ /* 0x000fe200078ec0ff */
[--C-:B------:R-:W-:Y:S01]  /*66b0*/  HSET2.LE.AND R96, R5, R158.reuse, PT ;  /* 0x0000009e05607233 */ /* 0x100fe20003803000 */
[----:B------:R-:W-:Y:S01]  /*66c0*/  LOP3.LUT R17, R18, 0xff, RZ, 0xc0, !PT ;  /* 0x000000ff12117812 */ /* 0x000fe200078ec0ff */
[--C-:B------:R-:W-:Y:S01]  /*66d0*/  HSET2.LE.AND R97, R9, R158.reuse, PT ;  /* 0x0000009e09617233 */ /* 0x100fe20003803000 */
[----:B-1----:R-:W-:Y:S01]  /*66e0*/  F2FP.BF16.PACK_AB R5, R153, R156 ;  /* 0x0000009c9905723e */ /* 0x002fe200000010ff */
[----:B------:R-:W1:Y:S01]  /*66f0*/  MUFU.EX2 R150, R150 ;  /* 0x0000009600967308 */ /* 0x000e620000000800 */
[----:B--2---:R-:W-:Y:S01]  /*6700*/  F2FP.BF16.PACK_AB R0, R159, R152 ;  /* 0x000000989f00723e */ /* 0x004fe200000010ff */
        /* <DEDUP_REMOVED lines=9> */
[----:B------:R-:W-:Y:S01]  /*67a0*/  LOP3.LUT R96, R96, R5, RZ, 0xc0, !PT ;  /* 0x0000000560607212 */ /* 0x000fe200078ec0ff */
[--C-:B------:R-:W-:Y:S01]  /*67b0*/  HSET2.LE.AND R17, R17, R158.reuse, PT ;  /* 0x0000009e11117233 */ /* 0x100fe20003803000 */
[----:B------:R-:W-:Y:S01]  /*67c0*/  LOP3.LUT R10, R7, UR4, R10, 0x96, !PT ;  /* 0x00000004070a7c12 */ /* 0x000fe2000f8e960a */
[----:B------:R-:W2:Y:S01]  /*67d0*/  LDSM.16.MT88.4 R40, [R188+0xe000] ;  /* 0x00e00000bc28783b */ /* 0x000ea20000004200 */
[--C-:B------:R-:W-:Y:S01]  /*67e0*/  SHF.R.U32.HI R0, RZ, 0x10, R6.reuse ;  /* 0x00000010ff007819 */ /* 0x100fe20000011606 */
[----:B------:R-:W4:Y:S01]  /*67f0*/  MUFU.EX2 R135, R135 ;  /* 0x0000008700877308 */ /* 0x000f220000000800 */
[----:B------:R-:W-:Y:S01]  /*6800*/  SHF.R.U32.HI R143, RZ, 0x18, R6 ;  /* 0x00000018ff8f7819 */ /* 0x000fe20000011606 */
[--C-:B------:R-:W-:Y:S01]  /*6810*/  FFMA.FTZ R211, R170, c[0x0][0x23c], -R167.reuse ;  /* 0x00008f00aad37a23 */ /* 0x100fe200000108a7 */
[----:B------:R-:W-:Y:S01]  /*6820*/  PRMT R9, R9, 0x5410, R4 ;  /* 0x0000541009097816 */ /* 0x000fe20000000004 */
[--C-:B------:R-:W-:Y:S01]  /*6830*/  FFMA.FTZ R170, R136, c[0x0][0x23c], -R167.reuse ;  /* 0x00008f0088aa7a23 */ /* 0x100fe200000108a7 */
[----:B------:R-:W5:Y:S01]  /*6840*/  LDSM.16.MT88.4 R4, [R188+0xc800] ;  /* 0x00c80000bc04783b */ /* 0x000f620000004200 */
[----:B-1----:R-:W-:Y:S01]  /*6850*/  F2FP.BF16.PACK_AB R2, R150, R157 ;  /* 0x0000009d9602723e */ /* 0x002fe200000010ff */
[--C-:B------:R-:W-:Y:S01]  /*6860*/  FFMA.FTZ R169, R138, c[0x0][0x23c], -R167.reuse ;  /* 0x00008f008aa97a23 */ /* 0x100fe200000108a7 */
[----:B------:R-:W-:Y:S01]  /*6870*/  LOP3.LUT R8, R0, 0xff, RZ, 0xc0, !PT ;  /* 0x000000ff00087812 */ /* 0x000fe200078ec0ff */
[----:B------:R-:W-:Y:S01]  /*6880*/  MUFU.EX2 R151, R151 ;  /* 0x0000009700977308 */ /* 0x000fe20000000800 */
[----:B------:R-:W-:Y:S01]  /*6890*/  LOP3.LUT R99, R99, R2, RZ, 0xc0, !PT ;  /* 0x0000000263637212 */ /* 0x000fe200078ec0ff */
[----:B------:R-:W-:Y:S01]  /*68a0*/  FFMA.FTZ R2, R13, c[0x0][0x23c], -R218 ;  /* 0x00008f000d027a23 */ /* 0x000fe200000108da */
[C---:B------:R-:W-:Y:S01]  /*68b0*/  LOP3.LUT R16, R10.reuse, 0xffff, RZ, 0xc0, !PT ;  /* 0x0000ffff0a107812 */ /* 0x040fe200078ec0ff */
[--C-:B------:R-:W-:Y:S01]  /*68c0*/  HSET2.LE.AND R142, R9, R158.reuse, PT ;  /* 0x0000009e098e7233 */ /* 0x100fe20003803000 */
[----:B------:R-:W-:Y:S01]  /*68d0*/  SHF.R.U32.HI R141, RZ, 0x10, R10 ;  /* 0x00000010ff8d7819 */ /* 0x000fe2000001160a */
[----:B------:R-:W-:Y:S01]  /*68e0*/  LDSM.16.MT88.4 R12, [R188+0xe800] ;  /* 0x00e80000bc0c783b */ /* 0x000fe20000004200 */
[----:B----4-:R-:W-:Y:S01]  /*68f0*/  F2FP.BF16.PACK_AB R98, R135, R154 ;  /* 0x0000009a8762723e */ /* 0x010fe200000010ff */
[----:B------:R-:W-:Y:S01]  /*6900*/  MUFU.EX2 R134, R134 ;  /* 0x0000008600867308 */ /* 0x000fe20000000800 */
[----:B------:R-:W-:Y:S01]  /*6910*/  LOP3.LUT R161, R10, 0xff, RZ, 0xc0, !PT ;  /* 0x000000ff0aa17812 */ /* 0x000fe200078ec0ff */
[----:B------:R-:W-:Y:S01]  /*6920*/  FFMA.FTZ R216, R216, c[0x0][0x23c], -R167 ;  /* 0x00008f00d8d87a23 */ /* 0x000fe200000108a7 */
[----:B------:R-:W-:Y:S01]  /*6930*/  LOP3.LUT R98, R17, R98, RZ, 0xc0, !PT ;  /* 0x0000006211627212 */ /* 0x000fe200078ec0ff */
[----:B------:R-:W-:Y:S01]  /*6940*/  FFMA.FTZ R219, R219, c[0x0][0x23c], -R218 ;  /* 0x00008f00dbdb7a23 */ /* 0x000fe200000108da */
[----:B------:R-:W-:Y:S01]  /*6950*/  SHF.R.U32.HI R10, RZ, 0x18, R10 ;  /* 0x00000018ff0a7819 */ /* 0x000fe2000001160a */
[----:B------:R-:W-:Y:S01]  /*6960*/  FFMA.FTZ R213, R213, c[0x0][0x23c], -R218 ;  /* 0x00008f00d5d57a23 */ /* 0x000fe200000108da */
[----:B------:R-:W-:Y:S01]  /*6970*/  SHF.R.U32.HI R16, RZ, 0x8, R16 ;  /* 0x00000008ff107819 */ /* 0x000fe20000011610 */
[----:B------:R-:W-:Y:S01]  /*6980*/  MUFU.EX2 R133, R133 ;  /* 0x0000008500857308 */ /* 0x000fe20000000800 */
[----:B------:R-:W-:Y:S01]  /*6990*/  LOP3.LUT R141, R141, 0xff, RZ, 0xc0, !PT ;  /* 0x000000ff8d8d7812 */ /* 0x000fe200078ec0ff */
[C---:B------:R-:W-:Y:S01]  /*69a0*/  HMMA.16816.F32.BF16 R128, R96.reuse, R124, RZ ;  /* 0x0000007c6080723c */ /* 0x040fe200000418ff */
[----:B------:R-:W-:Y:S01]  /*69b0*/  PRMT R143, R8, 0x5410, R143 ;  /* 0x00005410088f7816 */ /* 0x000fe2000000008f */
[--C-:B------:R-:W-:Y:S01]  /*69c0*/  FFMA.FTZ R168, R168, c[0x0][0x23c], -R167.reuse ;  /* 0x00008f00a8a87a23 */ /* 0x100fe200000108a7 */
[----:B------:R-:W-:Y:S01]  /*69d0*/  PRMT R161, R161, 0x5410, R16 ;  /* 0x00005410a1a17816 */ /* 0x000fe20000000010 */
[--C-:B------:R-:W-:Y:S01]  /*69e0*/  FFMA.FTZ R165, R165, c[0x0][0x23c], -R167.reuse ;  /* 0x00008f00a5a57a23 */ /* 0x100fe200000108a7 */
[----:B------:R-:W-:Y:S01]  /*69f0*/  PRMT R141, R141, 0x5410, R10 ;  /* 0x000054108d8d7816 */ /* 0x000fe2000000000a */
[----:B------:R-:W1:Y:S01]  /*6a00*/  MUFU.EX2 R2, R2 ;  /* 0x0000000200027308 */ /* 0x000e620000000800 */
[--C-:B------:R-:W-:Y:S01]  /*6a10*/  HSET2.LE.AND R143, R143, R158.reuse, PT ;  /* 0x0000009e8f8f7233 */ /* 0x100fe20003803000 */
[C---:B------:R-:W-:Y:S01]  /*6a20*/  HMMA.16816.F32.BF16 R124, R96.reuse, R126, RZ ;  /* 0x0000007e607c723c */ /* 0x040fe200000418ff */
[--C-:B------:R-:W-:Y:S01]  /*6a30*/  HSET2.LE.AND R140, R161, R158.reuse, PT ;  /* 0x0000009ea18c7233 */ /* 0x100fe20003803000 */
[----:B------:R-:W-:Y:S01]  /*6a40*/  LDSM.16.MT88.4 R16, [R186+0xe800] ;  /* 0x00e80000ba10783b */ /* 0x000fe20000004200 */
[----:B------:R-:W-:Y:S01]  /*6a50*/  HSET2.LE.AND R141, R141, R158, PT ;  /* 0x0000009e8d8d7233 */ /* 0x000fe20003803000 */
[----:B------:R-:W-:Y:S01]  /*6a60*/  LOP3.LUT R161, R221, UR29, R160, 0x96, !PT ;  /* 0x0000001ddda17c12 */ /* 0x000fe2000f8e96a0 */
[----:B------:R-:W-:Y:S01]  /*6a70*/  FFMA.FTZ R160, R147, c[0x0][0x23c], -R218 ;  /* 0x00008f0093a07a23 */ /* 0x000fe200000108da */
[----:B------:R-:W-:Y:S01]  /*6a80*/  MUFU.EX2 R148, R148 ;  /* 0x0000009400947308 */ /* 0x000fe20000000800 */
[----:B------:R-:W-:Y:S01]  /*6a90*/  FFMA.FTZ R164, R164, c[0x0][0x23c], -R167 ;  /* 0x00008f00a4a47a23 */ /* 0x000fe200000108a7 */
[----:B---3--:R-:W-:Y:S01]  /*6aa0*/  HMMA.16816.F32.BF16 R92, R96, R32, RZ ;  /* 0x00000020605c723c */ /* 0x008fe200000418ff */
[----:B------:R-:W-:-:S02]  /*6ab0*/  FADD.FTZ R153, R156, R153 ;  /* 0x000000999c997221 */ /* 0x000fc40000010000 */
[----:B------:R-:W-:Y:S02]  /*6ac0*/  FADD.FTZ R152, R152, R159 ;  /* 0x0000009f98987221 */ /* 0x000fe40000010000 */
[----:B------:R-:W-:Y:S01]  /*6ad0*/  FADD.FTZ R154, R154, R153 ;  /* 0x000000999a9a7221 */ /* 0x000fe20000010000 */
        /* <DEDUP_REMOVED lines=9> */
[----:B------:R-:W-:Y:S01]  /*6b70*/  FADD.FTZ R157, R150, R157 ;  /* 0x0000009d969d7221 */ /* 0x000fe20000010000 */
[----:B------:R-:W-:Y:S01]  /*6b80*/  HMMA.16816.F32.BF16 R56, R96, R58, RZ ;  /* 0x0000003a6038723c */ /* 0x000fe200000418ff */
[----:B------:R-:W-:-:S04]  /*6b90*/  FADD.FTZ R151, R151, R154 ;  /* 0x0000009a97977221 */ /* 0x000fc80000010000 */
[----:B------:R-:W-:Y:S01]  /*6ba0*/  FADD.FTZ R134, R134, R151 ;  /* 0x0000009786867221 */ /* 0x000fe20000010000 */
[----:B------:R-:W3:Y:S02]  /*6bb0*/  MUFU.EX2 R155, R155 ;  /* 0x0000009b009b7308 */ /* 0x000ee40000000800 */
[----:B------:R-:W-:Y:S01]  /*6bc0*/  HMMA.16816.F32.BF16 R44, R96, R48, RZ ;  /* 0x00000030602c723c */ /* 0x000fe200000418ff */
[----:B------:R-:W-:-:S04]  /*6bd0*/  FADD.FTZ R133, R133, R134 ;  /* 0x0000008685857221 */ /* 0x000fc80000010000 */
[----:B------:R-:W-:Y:S01]  /*6be0*/  FADD.FTZ R133, R2, R133 ;  /* 0x0000008502857221 */ /* 0x000fe20000010000 */
[----:B-1----:R-:W-:Y:S01]  /*6bf0*/  F2FP.BF16.PACK_AB R144, R0, R149 ;  /* 0x000000950090723e */ /* 0x002fe200000010ff */
[----:B------:R-:W1:Y:S01]  /*6c00*/  LDSM.16.MT88.4 R8, [R185+0xe800] ;  /* 0x00e80000b908783b */ /* 0x000e620000004200 */
[----:B--2---:R-:W-:Y:S01]  /*6c10*/  HMMA.16816.F32.BF16 R36, R96, R40, RZ ;  /* 0x000000286024723c */ /* 0x004fe200000418ff */
[----:B------:R-:W-:Y:S01]  /*6c20*/  MUFU.EX2 R160, R160 ;  /* 0x000000a000a07308 */ /* 0x000fe20000000800 */
[----:B------:R-:W-:Y:S02]  /*6c30*/  LOP3.LUT R143, R143, R144, RZ, 0xc0, !PT ;  /* 0x000000908f8f7212 */ /* 0x000fe400078ec0ff */
[----:B---3--:R-:W-:Y:S01]  /*6c40*/  F2FP.BF16.PACK_AB R32, R155, R148 ;  /* 0x000000949b20723e */ /* 0x008fe200000010ff */
[----:B------:R-:W-:-:S03]  /*6c50*/  FADD.FTZ R148, R148, R157 ;  /* 0x0000009d94947221 */ /* 0x000fc60000010000 */
[----:B------:R-:W-:Y:S01]  /*6c60*/  HMMA.16816.F32.BF16 R60, R96, R64, RZ ;  /* 0x00000040603c723c */ /* 0x000fe200000418ff */
[----:B------:R-:W-:Y:S01]  /*6c70*/  MUFU.EX2 R211, R211 ;  /* 0x000000d300d37308 */ /* 0x000fe20000000800 */
[----:B------:R-:W-:Y:S01]  /*6c80*/  LOP3.LUT R141, R141, R32, RZ, 0xc0, !PT ;  /* 0x000000208d8d7212 */ /* 0x000fe200078ec0ff */
[----:B------:R-:W-:-:S04]  /*6c90*/  FADD.FTZ R148, R155, R148 ;  /* 0x000000949b947221 */ /* 0x000fc80000010000 */
[----:B------:R-:W-:Y:S01]  /*6ca0*/  FADD.FTZ R149, R149, R148 ;  /* 0x0000009495957221 */ /* 0x000fe20000010000 */
[----:B------:R-:W-:Y:S01]  /*6cb0*/  HMMA.16816.F32.BF16 R40, R96, R42, RZ ;  /* 0x0000002a6028723c */ /* 0x000fe200000418ff */
[----:B------:R-:W-:Y:S02]  /*6cc0*/  MUFU.EX2 R170, R170 ;  /* 0x000000aa00aa7308 */ /* 0x000fe40000000800 */
[----:B------:R-:W-:-:S05]  /*6cd0*/  FADD.FTZ R0, R0, R149 ;  /* 0x0000009500007221 */ /* 0x000fca0000010000 */
[C---:B-----5:R-:W-:Y:S01]  /*6ce0*/  HMMA.16816.F32.BF16 R128, R140.reuse, R4, R128 ;  /* 0x000000048c80723c */ /* 0x060fe20000041880 */
[----:B------:R-:W-:Y:S07]  /*6cf0*/  MUFU.EX2 R169, R169 ;  /* 0x000000a900a97308 */ /* 0x000fee0000000800 */
[----:B------:R-:W-:Y:S01]  /*6d00*/  HMMA.16816.F32.BF16 R124, R140, R6, R124 ;  /* 0x000000068c7c723c */ /* 0x000fe2000004187c */
[----:B------:R-:W2:Y:S01]  /*6d10*/  LDSM.16.MT88.4 R4, [R184+0xe800] ;  /* 0x00e80000b804783b */ /* 0x000ea20000004200 */
[----:B------:R-:W-:Y:S06]  /*6d20*/  MUFU.EX2 R216, R216 ;  /* 0x000000d800d87308 */ /* 0x000fec0000000800 */
[----:B------:R-:W-:Y:S02]  /*6d30*/  HMMA.16816.F32.BF16 R64, R96, R66, RZ ;  /* 0x000000426040723c */ /* 0x000fe400000418ff */
[----:B------:R-:W-:Y:S06]  /*6d40*/  MUFU.EX2 R219, R219 ;  /* 0x000000db00db7308 */ /* 0x000fec0000000800 */
[C---:B-1----:R-:W-:Y:S02]  /*6d50*/  HMMA.16816.F32.BF16 R52, R140.reuse, R8, R52 ;  /* 0x000000088c34723c */ /* 0x042fe40000041834 */
[----:B------:R-:W-:Y:S06]  /*6d60*/  MUFU.EX2 R213, R213 ;  /* 0x000000d500d57308 */ /* 0x000fec0000000800 */
[C---:B------:R-:W-:Y:S01]  /*6d70*/  HMMA.16816.F32.BF16 R56, R140.reuse, R10, R56 ;  /* 0x0000000a8c38723c */ /* 0x040fe20000041838 */
[----:B------:R-:W1:Y:S01]  /*6d80*/  LDSM.16.MT88.4 R8, [R186+0x10800] ;  /* 0x01080000ba08783b */ /* 0x000e620000004200 */
[----:B------:R-:W-:Y:S06]  /*6d90*/  MUFU.EX2 R168, R168 ;  /* 0x000000a800a87308 */ /* 0x000fec0000000800 */
[----:B------:R-:W-:Y:S02]  /*6da0*/  HMMA.16816.F32.BF16 R44, R140, R16, R44 ;  /* 0x000000108c2c723c */ /* 0x000fe4000004182c */
[----:B------:R-:W-:Y:S05]  /*6db0*/  MUFU.EX2 R165, R165 ;  /* 0x000000a500a57308 */ /* 0x000fea0000000800 */
[----:B------:R-:W-:Y:S01]  /*6dc0*/  LOP3.LUT R16, R163, UR30, R222, 0x96, !PT ;  /* 0x0000001ea3107c12 */ /* 0x000fe2000f8e96de */
[----:B------:R-:W-:Y:S01]  /*6dd0*/  HMMA.16816.F32.BF16 R48, R96, R50, RZ ;  /* 0x000000326030723c */ /* 0x000fe200000418ff */
[----:B------:R-:W-:Y:S01]  /*6de0*/  IMAD.WIDE.U32 R222, R161, -0x326172a9, RZ ;  /* 0xcd9e8d57a1de7825 */ /* 0x000fe200078e00ff */
[----:B------:R-:W-:Y:S03]  /*6df0*/  MUFU.EX2 R164, R164 ;  /* 0x000000a400a47308 */ /* 0x000fe60000000800 */
[----:B------:R-:W-:Y:S01]  /*6e00*/  IMAD.WIDE.U32 R16, R16, -0x2daee0ad, RZ ;  /* 0xd2511f5310107825 */ /* 0x000fe200078e00ff */
[----:B------:R-:W-:-:S02]  /*6e10*/  LOP3.LUT R162, R223, UR26, R162, 0x96, !PT ;  /* 0x0000001adfa27c12 */ /* 0x000fc4000f8e96a2 */
        /* <DEDUP_REMOVED lines=10> */
[C---:B--2---:R-:W-:Y:S01]  /*6ec0*/  HMMA.16816.F32.BF16 R60, R140.reuse, R4, R60 ;  /* 0x000000048c3c723c */ /* 0x044fe2000004183c */
[----:B------:R-:W-:Y:S01]  /*6ed0*/  IMAD.WIDE.U32 R222, R222, -0x2daee0ad, RZ ;  /* 0xd2511f53dede7825 */ /* 0x000fe200078e00ff */
[----:B------:R-:W-:Y:S06]  /*6ee0*/  MUFU.EX2 R163, R163 ;  /* 0x000000a300a37308 */ /* 0x000fec0000000800 */
[----:B------:R-:W-:Y:S01]  /*6ef0*/  HMMA.16816.F32.BF16 R64, R140, R6, R64 ;  /* 0x000000068c40723c */ /* 0x000fe20000041840 */
[----:B------:R-:W2:Y:S07]  /*6f00*/  LDSM.16.MT88.4 R4, [R185+0x10800] ;  /* 0x01080000b904783b */ /* 0x000eae0000004200 */
        /* <DEDUP_REMOVED lines=16> */
[----:B-1----:R-:W-:Y:S02]  /*7010*/  HMMA.16816.F32.BF16 R76, R140, R8, R76 ;  /* 0x000000088c4c723c */ /* 0x002fe4000004184c */
        /* <DEDUP_REMOVED lines=9> */
[----:B------:R-:W1:Y:S06]  /*70b0*/  LDSM.16.MT88.4 R12, [R188+0xd000] ;  /* 0x00d00000bc0c783b */ /* 0x000e6c0000004200 */
[----:B------:R-:W-:Y:S01]  /*70c0*/  MUFU.EX2 R218, R218 ;  /* 0x000000da00da7308 */ /* 0x000fe20000000800 */
[C---:B------:R-:W-:Y:S07]  /*70d0*/  HMMA.16816.F32.BF16 R80, R140.reuse, R10, R80 ;  /* 0x0000000a8c50723c */ /* 0x040fee0000041850 */
[----:B------:R-:W-:Y:S01]  /*70e0*/  LOP3.LUT R10, R8, 0xffff, RZ, 0xc0, !PT ;  /* 0x0000ffff080a7812 */ /* 0x000fe200078ec0ff */
[----:B--2---:R-:W-:Y:S01]  /*70f0*/  HMMA.16816.F32.BF16 R84, R140, R4, R84 ;  /* 0x000000048c54723c */ /* 0x004fe20000041854 */
[----:B------:R-:W2:Y:S02]  /*7100*/  MUFU.EX2 R171, R171 ;  /* 0x000000ab00ab7308 */ /* 0x000ea40000000800 */
        /* <DEDUP_REMOVED lines=47> */
[C---:B-1----:R-:W-:Y:S08]  /*7400*/  HMMA.16816.F32.BF16 R128, R16.reuse, R12, R128 ;  /* 0x0000000c1080723c */ /* 0x042ff00000041880 */
[C---:B------:R-:W-:Y:S01]  /*7410*/  HMMA.16816.F32.BF16 R124, R16.reuse, R14, R124 ;  /* 0x0000000e107c723c */ /* 0x040fe2000004187c */
[----:B------:R-:W1:Y:S07]  /*7420*/  LDSM.16.MT88.4 R12, [R188+0x11000] ;  /* 0x01100000bc0c783b */ /* 0x000e6e0000004200 */
        /* <DEDUP_REMOVED lines=11> */
[----:B------:R-:W2:Y:S07]  /*74e0*/  LDSM.16.MT88.4 R28, [R188+0xf000] ;  /* 0x00f00000bc1c783b */ /* 0x000eae0000004200 */
[----:B------:R-:W-:Y:S01]  /*74f0*/  HMMA.16816.F32.BF16 R96, R140, R146, R96 ;  /* 0x000000928c60723c */ /* 0x000fe20000041860 */
[----:B------:R-:W2:Y:S04]  /*7500*/  LDSM.16.MT88.4 R144, [R184+0x11000] ;  /* 0x01100000b890783b */ /* 0x000ea80000004200 */
[----:B------:R-:W-:Y:S03]  /*7510*/  LDSM.16.MT88.4 R140, [R186+0xd800] ;  /* 0x00d80000ba8c783b */ /* 0x000fe60000004200 */
[C---:B-1----:R-:W-:Y:S07]  /*7520*/  HMMA.16816.F32.BF16 R68, R16.reuse, R12, R68 ;  /* 0x0000000c1044723c */ /* 0x042fee0000041844 */
        /* <DEDUP_REMOVED lines=21> */
[----:B------:R-:W1:Y:S01]  /*7680*/  LDSM.16.MT88.4 R8, [R188+0xf800] ;  /* 0x00f80000bc08783b */ /* 0x000e620000004200 */
[----:B------:R-:W-:Y:S02]  /*7690*/  SHF.R.U32.HI R4, RZ, 0x8, R4 ;  /* 0x00000008ff047819 */ /* 0x000fe40000011604 */
[----:B------:R-:W-:Y:S01]  /*76a0*/  HMMA.16816.F32.BF16 R120, R16, R136, R120 ;  /* 0x000000881078723c */ /* 0x000fe20000041878 */
[----:B------:R-:W-:Y:S01]  /*76b0*/  LOP3.LUT R25, R12, 0xff, RZ, 0xc0, !PT ;  /* 0x000000ff0c197812 */ /* 0x000fe200078ec0ff */
[----:B------:R-:W-:Y:S01]  /*76c0*/  HSET2.LE.AND R5, R5, R158, PT ;  /* 0x0000009e05057233 */ /* 0x000fe20003803000 */
[----:B------:R-:W-:-:S02]  /*76d0*/  PRMT R21, R21, 0x5410, R4 ;  /* 0x0000541015157816 */ /* 0x000fc40000000004 */
[----:B------:R-:W-:Y:S02]  /*76e0*/  PRMT R25, R25, 0x5410, R20 ;  /* 0x0000541019197816 */ /* 0x000fe40000000014 */
[----:B--2---:R-:W-:Y:S01]  /*76f0*/  F2FP.BF16.PACK_AB R20, R171, R168 ;  /* 0x000000a8ab14723e */ /* 0x004fe200000010ff */
        /* <DEDUP_REMOVED lines=138> */
[----:B------:R-:W-:-:S03]  /*7fa0*/  @!P2 LEA.HI.X R29, R0, c[0x0][0x174], R5, 0x1, P0 ;  /* 0x00005d00001daa11 */ /* 0x000fc600000f0c05 */
        /* <DEDUP_REMOVED lines=31> */
[----:B------:R-:W1:Y:S04]  /*81a0*/  LDSM.16.M88.4 R32, [R193+0x6800] ;  /* 0x00680000c120783b */ /* 0x000e680000000200 */
[----:B------:R-:W1:Y:S04]  /*81b0*/  LDSM.16.M88.4 R24, [R193+0x7000] ;  /* 0x00700000c118783b */ /* 0x000e680000000200 */
[----:B---3--:R-:W3:Y:S04]  /*81c0*/  LDSM.16.M88.4 R8, [R193+0x7800] ;  /* 0x00780000c108783b */ /* 0x008ee80000000200 */
[----:B------:R-:W-:Y:S04]  /*81d0*/  LDSM.16.M88.4 R156, [R192] ;  /* 0x00000000c09c783b */ /* 0x000fe80000000200 */
[----:B----4-:R-:W4:Y:S04]  /*81e0*/  LDSM.16.M88.4 R4, [R191] ;  /* 0x00000000bf04783b */ /* 0x010f280000000200 */
[----:B------:R-:W3:Y:S04]  /*81f0*/  LDSM.16.M88.4 R144, [R183] ;  /* 0x00000000b790783b */ /* 0x000ee80000000200 */
[----:B-----5:R-:W5:Y:S04]  /*8200*/  LDSM.16.M88.4 R20, [R182] ;  /* 0x00000000b614783b */ /* 0x020f680000000200 */
[----:B------:R-:W3:Y:S04]  /*8210*/  LDSM.16.M88.4 R224, [R181] ;  /* 0x00000000b5e0783b */ /* 0x000ee80000000200 */
[----:B------:R-:W-:Y:S01]  /*8220*/  LDSM.16.M88.4 R148, [R187+0x6000] ;  /* 0x00600000bb94783b */ /* 0x000fe20000000200 */
[C---:B--2---:R-:W-:Y:S03]  /*8230*/  HMMA.16816.F32.BF16 R12, R160.reuse, R140, RZ ;  /* 0x0000008ca00c723c */ /* 0x044fe600000418ff */
[----:B-1----:R-:W-:Y:S04]  /*8240*/  LDSM.16.M88.4 R16, [R187+0x6800] ;  /* 0x00680000bb10783b */ /* 0x002fe80000000200 */
[----:B------:R-:W-:Y:S01]  /*8250*/  LDSM.16.M88.4 R220, [R187+0x7800] ;  /* 0x00780000bbdc783b */ /* 0x000fe20000000200 */
[C---:B------:R-:W-:Y:S03]  /*8260*/  HMMA.16816.F32.BF16 R140, R160.reuse, R142, RZ ;  /* 0x0000008ea08c723c */ /* 0x040fe600000418ff */
[----:B------:R-:W-:Y:S04]  /*8270*/  LDSM.16.M88.4 R152, [R189] ;  /* 0x00000000bd98783b */ /* 0x000fe80000000200 */
[----:B------:R-:W-:Y:S01]  /*8280*/  LDSM.16.M88.4 R168, [R180] ;  /* 0x00000000b4a8783b */ /* 0x000fe20000000200 */
[C---:B------:R-:W-:Y:S03]  /*8290*/  HMMA.16816.F32.BF16 R136, R160.reuse, R32, RZ ;  /* 0x00000020a088723c */ /* 0x040fe600000418ff */
[----:B------:R-:W0:Y:S05]  /*82a0*/  LDGDEPBAR ;  /* 0x00000000000079af */ /* 0x000e2a0000000000 */
[C---:B------:R-:W-:Y:S08]  /*82b0*/  HMMA.16816.F32.BF16 R32, R160.reuse, R34, RZ ;  /* 0x00000022a020723c */ /* 0x040ff000000418ff */
[C---:B------:R-:W-:Y:S08]  /*82c0*/  HMMA.16816.F32.BF16 R28, R160.reuse, R24, RZ ;  /* 0x00000018a01c723c */ /* 0x040ff000000418ff */
[C---:B------:R-:W-:Y:S08]  /*82d0*/  HMMA.16816.F32.BF16 R24, R160.reuse, R26, RZ ;  /* 0x0000001aa018723c */ /* 0x040ff000000418ff */
[C---:B---3--:R-:W-:Y:S08]  /*82e0*/  HMMA.16816.F32.BF16 R164, R160.reuse, R8, RZ ;  /* 0x00000008a0a4723c */ /* 0x048ff000000418ff */
[----:B------:R-:W-:Y:S01]  /*82f0*/  HMMA.16816.F32.BF16 R160, R160, R10, RZ ;  /* 0x0000000aa0a0723c */ /* 0x000fe200000418ff */
[----:B------:R-:W1:Y:S07]  /*8300*/  LDSM.16.M88.4 R8, [R190] ;  /* 0x00000000be08783b */ /* 0x000e6e0000000200 */
[C---:B----4-:R-:W-:Y:S08]  /*8310*/  HMMA.16816.F32.BF16 R12, R156.reuse, R4, R12 ;  /* 0x000000049c0c723c */ /* 0x050ff0000004180c */
[C---:B------:R-:W-:Y:S01]  /*8320*/  HMMA.16816.F32.BF16 R140, R156.reuse, R6, R140 ;  /* 0x000000069c8c723c */ /* 0x040fe2000004188c */
[----:B------:R-:W2:Y:S07]  /*8330*/  LDSM.16.M88.4 R4, [R187+0x7000] ;  /* 0x00700000bb04783b */ /* 0x000eae0000000200 */
[C---:B------:R-:W-:Y:S08]  /*8340*/  HMMA.16816.F32.BF16 R136, R156.reuse, R144, R136 ;  /* 0x000000909c88723c */ /* 0x040ff00000041888 */
[C---:B------:R-:W-:Y:S01]  /*8350*/  HMMA.16816.F32.BF16 R32, R156.reuse, R146, R32 ;  /* 0x000000929c20723c */ /* 0x040fe20000041820 */
[----:B------:R-:W3:Y:S07]  /*8360*/  LDSM.16.M88.4 R144, [R180+0x800] ;  /* 0x00080000b490783b */ /* 0x000eee0000000200 */
[C---:B-----5:R-:W-:Y:S08]  /*8370*/  HMMA.16816.F32.BF16 R28, R156.reuse, R20, R28 ;  /* 0x000000149c1c723c */ /* 0x060ff0000004181c */
        /* <DEDUP_REMOVED lines=105> */
[----:B------:R-:W-:-:S02]  /*8a10*/  ISETP.LT.OR P5, PT, R0, R203, P5 ;  /* 0x000000cb0000720c */ /* 0x000fc40002fa1670 */
[----:B------:R-:W-:-:S05]  /*8a20*/  IADD3 R16, R0, 0x8, RZ ;  /* 0x0000000800107810 */ /* 0x000fca0007ffe0ff */
[----:B------:R-:W-:Y:S01]  /*8a30*/  HMMA.16816.F32.BF16 R32, R156, R154, R32 ;  /* 0x0000009a9c20723c */ /* 0x000fe20000041820 */
[----:B------:R-:W2:Y:S01]  /*8a40*/  LDSM.16.M88.4 R152, [R187+0xa800] ;  /* 0x00a80000bb98783b */ /* 0x000ea20000000200 */
[--C-:B------:R-:W-:Y:S02]  /*8a50*/  IMAD.IADD R133, R207, 0x1, -R16.reuse ;  /* 0x00000001cf857824 */ /* 0x100fe400078e0a10 */
[----:B------:R-:W-:-:S03]  /*8a60*/  IMAD.IADD R134, R204, 0x1, -R16 ;  /* 0x00000001cc867824 */ /* 0x000fc600078e0a10 */
[----:B------:R-:W-:Y:S01]  /*8a70*/  IABS R133, R133 ;  /* 0x0000008500857213 */ /* 0x000fe20000000000 */
[----:B-1----:R-:W-:Y:S01]  /*8a80*/  HMMA.16816.F32.BF16 R12, R8, R4, R12 ;  /* 0x00000004080c723c */ /* 0x002fe2000004180c */
[----:B------:R-:W-:-:S04]  /*8a90*/  IABS R134, R134 ;  /* 0x0000008600867213 */ /* 0x000fc80000000000 */
[----:B------:R-:W-:Y:S02]  /*8aa0*/  I2F R133, R133 ;  /* 0x0000008500857306 */ /* 0x000fe40000201400 */
[----:B------:R-:W-:Y:S01]  /*8ab0*/  IMAD.IADD R4, R204, 0x1, -R0 ;  /* 0x00000001cc047824 */ /* 0x000fe200078e0a00 */
[----:B------:R-:W-:Y:S01]  /*8ac0*/  HMMA.16816.F32.BF16 R140, R20, R18, R140 ;  /* 0x00000012148c723c */ /* 0x000fe2000004188c */
[----:B------:R-:W-:-:S03]  /*8ad0*/  IMAD.MOV.U32 R5, RZ, RZ, R2 ;  /* 0x000000ffff057224 */ /* 0x000fc600078e0002 */
[----:B------:R-:W-:Y:S02]  /*8ae0*/  IABS R2, R4 ;  /* 0x0000000400027213 */ /* 0x000fe40000000000 */
[----:B------:R-:W-:Y:S01]  /*8af0*/  IADD3 R4, R0, 0x1, RZ ;  /* 0x0000000100047810 */ /* 0x000fe20007ffe0ff */
[----:B------:R-:W1:Y:S01]  /*8b00*/  I2F R5, R5 ;  /* 0x0000000500057306 */ /* 0x000e620000201400 */
[----:B------:R-:W-:Y:S02]  /*8b10*/  HMMA.16816.F32.BF16 R160, R156, R146, R160 ;  /* 0x000000929ca0723c */ /* 0x000fe400000418a0 */
[C---:B------:R-:W-:Y:S02]  /*8b20*/  ISETP.GE.AND P6, PT, R4.reuse, R205, PT ;  /* 0x000000cd0400720c */ /* 0x040fe40003fc6270 */
[C---:B------:R-:W-:Y:S02]  /*8b30*/  ISETP.GE.AND P1, PT, R4.reuse, R202, PT ;  /* 0x000000ca0400720c */ /* 0x040fe40003f26270 */
[C---:B------:R-:W-:Y:S01]  /*8b40*/  ISETP.LT.OR P6, PT, R4.reuse, R206, P6 ;  /* 0x000000ce0400720c */ /* 0x040fe200037c1670 */
[----:B------:R3:W4:Y:S01]  /*8b50*/  I2F R17, R2 ;  /* 0x0000000200117306 */ /* 0x0007220000201400 */
[----:B------:R-:W-:Y:S01]  /*8b60*/  ISETP.LT.OR P1, PT, R4, R203, P1 ;  /* 0x000000cb0400720c */ /* 0x000fe20000f21670 */
[----:B------:R-:W-:Y:S01]  /*8b70*/  HMMA.16816.F32.BF16 R164, R220, R168, R164 ;  /* 0x000000a8dca4723c */ /* 0x000fe200000418a4 */
[----:B-1----:R-:W-:-:S07]  /*8b80*/  FFMA.FTZ R147, R5, -UR13, R12 ;  /* 0x8000000d05937c23 */ /* 0x002fce000801000c */
[----:B------:R-:W-:Y:S01]  /*8b90*/  HMMA.16816.F32.BF16 R140, R8, R6, R140 ;  /* 0x00000006088c723c */ /* 0x000fe2000004188c */
[----:B------:R-:W-:Y:S02]  /*8ba0*/  FSEL R147, R147, -INF , !P0 ;  /* 0xff80000093937808 */ /* 0x000fe40004000000 */
[----:B------:R-:W-:Y:S01]  /*8bb0*/  ISETP.GE.AND P0, PT, R16, R205, PT ;  /* 0x000000cd1000720c */ /* 0x000fe20003f06270 */
[--C-:B---3--:R-:W-:Y:S02]  /*8bc0*/  IMAD.IADD R2, R207, 0x1, -R4.reuse ;  /* 0x00000001cf027824 */ /* 0x108fe400078e0a04 */
[----:B------:R-:W-:Y:S02]  /*8bd0*/  IMAD.IADD R4, R204, 0x1, -R4 ;  /* 0x00000001cc047824 */ /* 0x000fe400078e0a04 */
[----:B--2---:R-:W-:Y:S01]  /*8be0*/  HMMA.16816.F32.BF16 R136, R20, R152, R136 ;  /* 0x000000981488723c */ /* 0x004fe20000041888 */
[----:B------:R-:W-:Y:S02]  /*8bf0*/  ISETP.LT.OR P0, PT, R16, R206, P0 ;  /* 0x000000ce1000720c */ /* 0x000fe40000701670 */
[----:B------:R-:W-:Y:S01]  /*8c00*/  IABS R18, R2 ;  /* 0x0000000200127213 */ /* 0x000fe20000000000 */
[----:B----4-:R-:W-:Y:S01]  /*8c10*/  FFMA.FTZ R2, R17, -UR13, R14 ;  /* 0x8000000d11027c23 */ /* 0x010fe2000801000e */
[----:B------:R-:W-:-:S02]  /*8c20*/  IABS R14, R4 ;  /* 0x00000004000e7213 */ /* 0x000fc40000000000 */
[----:B------:R-:W1:Y:S01]  /*8c30*/  LDSM.16.M88.4 R4, [R180+0x4800] ;  /* 0x00480000b404783b */ /* 0x000e620000000200 */
[----:B------:R2:W3:Y:S01]  /*8c40*/  I2F R12, R18 ;  /* 0x00000012000c7306 */ /* 0x0004e20000201400 */
[----:B------:R-:W-:Y:S01]  /*8c50*/  FSEL R2, R2, -INF , !P5 ;  /* 0xff80000002027808 */ /* 0x000fe20006800000 */
[----:B------:R-:W-:Y:S01]  /*8c60*/  HMMA.16816.F32.BF16 R28, R156, R148, R28 ;  /* 0x000000949c1c723c */ /* 0x000fe2000004181c */
[----:B------:R-:W-:-:S04]  /*8c70*/  ISETP.GE.AND P5, PT, R16, R202, PT ;  /* 0x000000ca1000720c */ /* 0x000fc80003fa6270 */
[----:B------:R-:W-:Y:S01]  /*8c80*/  ISETP.LT.OR P5, PT, R16, R203, P5 ;  /* 0x000000cb1000720c */ /* 0x000fe20002fa1670 */
[----:B------:R-:W4:Y:S01]  /*8c90*/  I2F R14, R14 ;  /* 0x0000000e000e7306 */ /* 0x000f220000201400 */
[----:B------:R-:W-:Y:S01]  /*8ca0*/  FFMA.FTZ R133, R133, -UR13, R140 ;  /* 0x8000000d85857c23 */ /* 0x000fe2000801008c */
[----:B------:R-:W-:Y:S01]  /*8cb0*/  HMMA.16816.F32.BF16 R24, R156, R150, R24 ;  /* 0x000000969c18723c */ /* 0x000fe20000041818 */
[----:B--2---:R-:W2:Y:S01]  /*8cc0*/  LDSM.16.M88.4 R16, [R187+0xb000] ;  /* 0x00b00000bb10783b */ /* 0x004ea20000000200 */
[----:B---3--:R-:W-:Y:S01]  /*8cd0*/  FFMA.FTZ R153, R12, -UR13, R13 ;  /* 0x8000000d0c997c23 */ /* 0x008fe2000801000d */
[----:B------:R-:W-:Y:S01]  /*8ce0*/  IADD3 R12, R0, 0x9, RZ ;  /* 0x00000009000c7810 */ /* 0x000fe20007ffe0ff */
[----:B------:R-:W-:-:S04]  /*8cf0*/  IMAD.MOV.U32 R13, RZ, RZ, R134 ;  /* 0x000000ffff0d7224 */ /* 0x000fc800078e0086 */
[----:B------:R-:W-:Y:S01]  /*8d00*/  HMMA.16816.F32.BF16 R164, R156, R144, R164 ;  /* 0x000000909ca4723c */ /* 0x000fe200000418a4 */
[----:B------:R-:W-:Y:S01]  /*8d10*/  FSEL R153, R153, -INF , !P6 ;  /* 0xff80000099997808 */ /* 0x000fe20007000000 */
[----:B----4-:R-:W-:Y:S01]  /*8d20*/  FFMA.FTZ R15, R14, -UR13, R15 ;  /* 0x8000000d0e0f7c23 */ /* 0x010fe2000801000f */
[----:B------:R-:W-:Y:S01]  /*8d30*/  ISETP.GE.AND P6, PT, R12, R205, PT ;  /* 0x000000cd0c00720c */ /* 0x000fe20003fc6270 */
[----:B------:R-:W3:Y:S01]  /*8d40*/  I2F R13, R13 ;  /* 0x0000000d000d7306 */ /* 0x000ee20000201400 */
[--C-:B------:R-:W-:Y:S02]  /*8d50*/  IMAD.IADD R14, R207, 0x1, -R12.reuse ;  /* 0x00000001cf0e7824 */ /* 0x100fe400078e0a0c */
[----:B------:R-:W-:Y:S01]  /*8d60*/  FSEL R159, R133, -INF , !P0 ;  /* 0xff800000859f7808 */ /* 0x000fe20004000000 */
[----:B------:R-:W-:Y:S01]  /*8d70*/  HMMA.16816.F32.BF16 R32, R20, R154, R32 ;  /* 0x0000009a1420723c */ /* 0x000fe20000041820 */
[----:B------:R-:W-:Y:S01]  /*8d80*/  FSEL R236, R15, -INF , !P1 ;  /* 0xff8000000fec7808 */ /* 0x000fe20004800000 */
[----:B------:R-:W-:Y:S01]  /*8d90*/  IMAD.IADD R15, R204, 0x1, -R12 ;  /* 0x00000001cc0f7824 */ /* 0x000fe200078e0a0c */
[----:B------:R-:W-:-:S02]  /*8da0*/  ISETP.GE.AND P1, PT, R12, R202, PT ;  /* 0x000000ca0c00720c */ /* 0x000fc40003f26270 */
[C---:B------:R-:W-:Y:S02]  /*8db0*/  ISETP.LT.OR P6, PT, R12.reuse, R206, P6 ;  /* 0x000000ce0c00720c */ /* 0x040fe400037c1670 */
[----:B------:R-:W-:Y:S02]  /*8dc0*/  ISETP.LT.OR P1, PT, R12, R203, P1 ;  /* 0x000000cb0c00720c */ /* 0x000fe40000f21670 */
[----:B------:R-:W-:Y:S01]  /*8dd0*/  IADD3 R12, R0, 0x10, RZ ;  /* 0x00000010000c7810 */ /* 0x000fe20007ffe0ff */
[----:B-1----:R-:W-:Y:S01]  /*8de0*/  HMMA.16816.F32.BF16 R136, R8, R4, R136 ;  /* 0x000000040888723c */ /* 0x002fe20000041888 */
[----:B------:R-:W-:Y:S02]  /*8df0*/  IABS R15, R15 ;  /* 0x0000000f000f7213 */ /* 0x000fe40000000000 */
[----:B------:R-:W-:Y:S01]  /*8e00*/  IABS R14, R14 ;  /* 0x0000000e000e7213 */ /* 0x000fe20000000000 */
[----:B---3--:R-:W-:Y:S01]  /*8e10*/  FFMA.FTZ R13, R13, -UR13, R142 ;  /* 0x8000000d0d0d7c23 */ /* 0x008fe2000801008e */
[----:B------:R-:W-:Y:S01]  /*8e20*/  I2F R134, R15 ;  /* 0x0000000f00867306 */ /* 0x000fe20000201400 */
[----:B------:R-:W-:Y:S01]  /*8e30*/  ISETP.GE.AND P0, PT, R12, R205, PT ;  /* 0x000000cd0c00720c */ /* 0x000fe20003f06270 */
[--C-:B------:R-:W-:Y:S01]  /*8e40*/  IMAD.IADD R5, R207, 0x1, -R12.reuse ;  /* 0x00000001cf057824 */ /* 0x100fe200078e0a0c */
[----:B------:R-:W-:Y:S01]  /*8e50*/  IADD3 R4, R0, 0x11, RZ ;  /* 0x0000001100047810 */ /* 0x000fe20007ffe0ff */
[----:B------:R-:W-:Y:S01]  /*8e60*/  IMAD.IADD R133, R204, 0x1, -R12 ;  /* 0x00000001cc857824 */ /* 0x000fe200078e0a0c */
[----:B------:R-:W-:-:S02]  /*8e70*/  FSEL R238, R13, -INF , !P5 ;  /* 0xff8000000dee7808 */ /* 0x000fc40006800000 */
[----:B------:R-:W-:Y:S01]  /*8e80*/  IABS R5, R5 ;  /* 0x0000000500057213 */ /* 0x000fe20000000000 */
[----:B------:R-:W1:Y:S01]  /*8e90*/  I2F R14, R14 ;  /* 0x0000000e000e7306 */ /* 0x000e620000201400 */
[C---:B------:R-:W-:Y:S01]  /*8ea0*/  ISETP.GE.AND P5, PT, R12.reuse, R202, PT ;  /* 0x000000ca0c00720c */ /* 0x040fe20003fa6270 */
[----:B------:R-:W-:Y:S01]  /*8eb0*/  HMMA.16816.F32.BF16 R32, R8, R6, R32 ;  /* 0x000000060820723c */ /* 0x000fe20000041820 */
[C---:B------:R-:W-:Y:S02]  /*8ec0*/  ISETP.LT.OR P0, PT, R12.reuse, R206, P0 ;  /* 0x000000ce0c00720c */ /* 0x040fe40000701670 */
[----:B------:R-:W-:Y:S01]  /*8ed0*/  ISETP.LT.OR P5, PT, R12, R203, P5 ;  /* 0x000000cb0c00720c */ /* 0x000fe20002fa1670 */
[----:B------:R-:W-:Y:S01]  /*8ee0*/  IMAD.IADD R12, R207, 0x1, -R4 ;  /* 0x00000001cf0c7824 */ /* 0x000fe200078e0a04 */
[----:B------:R-:W-:Y:S01]  /*8ef0*/  IABS R133, R133 ;  /* 0x0000008500857213 */ /* 0x000fe20000000000 */
[----:B------:R-:W3:Y:S02]  /*8f00*/  I2F R5, R5 ;  /* 0x0000000500057306 */ /* 0x000ee40000201400 */
[----:B--2---:R-:W-:Y:S01]  /*8f10*/  HMMA.16816.F32.BF16 R28, R20, R16, R28 ;  /* 0x00000010141c723c */ /* 0x004fe2000004181c */
[----:B------:R-:W-:Y:S01]  /*8f20*/  IABS R12, R12 ;  /* 0x0000000c000c7213 */ /* 0x000fe20000000000 */
[----:B-1----:R-:W-:-:S04]  /*8f30*/  FFMA.FTZ R14, R14, -UR13, R141 ;  /* 0x8000000d0e0e7c23 */ /* 0x002fc8000801008d */
[----:B------:R1:W2:Y:S01]  /*8f40*/  I2F R140, R12 ;  /* 0x0000000c008c7306 */ /* 0x0002a20000201400 */
[----:B------:R-:W-:Y:S01]  /*8f50*/  FFMA.FTZ R16, R134, -UR13, R143 ;  /* 0x8000000d86107c23 */ /* 0x000fe2000801008f */
[----:B------:R-:W-:Y:S01]  /*8f60*/  HMMA.16816.F32.BF16 R24, R20, R18, R24 ;  /* 0x000000121418723c */ /* 0x000fe20000041818 */
[----:B------:R-:W-:Y:S01]  /*8f70*/  IMAD.IADD R134, R204, 0x1, -R4 ;  /* 0x00000001cc867824 */ /* 0x000fe200078e0a04 */
[----:B------:R-:W-:Y:S02]  /*8f80*/  FSEL R17, R14, -INF , !P6 ;  /* 0xff8000000e117808 */ /* 0x000fe40007000000 */
[----:B------:R-:W-:Y:S01]  /*8f90*/  FSEL R16, R16, -INF , !P1 ;  /* 0xff80000010107808 */ /* 0x000fe20004800000 */
[----:B---3--:R-:W-:Y:S01]  /*8fa0*/  FFMA.FTZ R5, R5, -UR13, R136 ;  /* 0x8000000d05057c23 */ /* 0x008fe20008010088 */
[----:B------:R-:W-:Y:S01]  /*8fb0*/  IABS R134, R134 ;  /* 0x0000008600867213 */ /* 0x000fe20000000000 */
[----:B------:R-:W3:Y:S01]  /*8fc0*/  I2F R133, R133 ;  /* 0x0000008500857306 */ /* 0x000ee20000201400 */
[----:B------:R-:W-:-:S02]  /*8fd0*/  ISETP.GE.AND P6, PT, R4, R205, PT ;  /* 0x000000cd0400720c */ /* 0x000fc40003fc6270 */
[C---:B------:R-:W-:Y:S01]  /*8fe0*/  ISETP.GE.AND P1, PT, R4.reuse, R202, PT ;  /* 0x000000ca0400720c */ /* 0x040fe20003f26270 */
[----:B------:R-:W-:Y:S01]  /*8ff0*/  IMAD.MOV.U32 R136, RZ, RZ, R134 ;  /* 0x000000ffff887224 */ /* 0x000fe200078e0086 */
[C---:B------:R-:W-:Y:S01]  /*9000*/  ISETP.LT.OR P6, PT, R4.reuse, R206, P6 ;  /* 0x000000ce0400720c */ /* 0x040fe200037c1670 */
[----:B-1----:R-:W1:Y:S01]  /*9010*/  LDSM.16.M88.4 R12, [R180+0x5000] ;  /* 0x00500000b40c783b */ /* 0x002e620000000200 */
[----:B------:R-:W-:Y:S01]  /*9020*/  ISETP.LT.OR P1, PT, R4, R203, P1 ;  /* 0x000000cb0400720c */ /* 0x000fe20000f21670 */
[----:B--2---:R-:W-:Y:S01]  /*9030*/  FFMA.FTZ R137, R140, -UR13, R137 ;  /* 0x8000000d8c897c23 */ /* 0x004fe20008010089 */
[C---:B------:R-:W-:Y:S01]  /*9040*/  IADD3 R4, R0.reuse, 0x18, RZ ;  /* 0x0000001800047810 */ /* 0x040fe20007ffe0ff */
[----:B------:R-:W2:Y:S01]  /*9050*/  I2F R136, R136 ;  /* 0x0000008800887306 */ /* 0x000ea20000201400 */
[----:B------:R-:W-:Y:S02]  /*9060*/  IADD3 R19, R0, 0x20, RZ ;  /* 0x0000002000137810 */ /* 0x000fe40007ffe0ff */
[----:B------:R-:W-:Y:S01]  /*9070*/  FSEL R137, R137, -INF , !P6 ;  /* 0xff80000089897808 */ /* 0x000fe20007000000 */
[----:B------:R-:W-:-:S02]  /*9080*/  IMAD.IADD R135, R207, 0x1, -R4 ;  /* 0x00000001cf877824 */ /* 0x000fc400078e0a04 */
[----:B---3--:R-:W-:Y:S01]  /*9090*/  FFMA.FTZ R134, R133, -UR13, R138 ;  /* 0x8000000d85867c23 */ /* 0x008fe2000801008a */
[----:B------:R-:W-:Y:S01]  /*90a0*/  FSEL R133, R5, -INF , !P0 ;  /* 0xff80000005857808 */ /* 0x000fe20004000000 */
[----:B------:R-:W-:Y:S01]  /*90b0*/  IMAD.IADD R141, R204, 0x1, -R4 ;  /* 0x00000001cc8d7824 */ /* 0x000fe200078e0a04 */
[----:B------:R-:W-:Y:S02]  /*90c0*/  IABS R135, R135 ;  /* 0x0000008700877213 */ /* 0x000fe40000000000 */
[----:B------:R-:W-:Y:S02]  /*90d0*/  FSEL R134, R134, -INF , !P5 ;  /* 0xff80000086867808 */ /* 0x000fe40006800000 */
[----:B------:R-:W-:Y:S02]  /*90e0*/  IADD3 R138, R0, 0x19, RZ ;  /* 0x00000019008a7810 */ /* 0x000fe40007ffe0ff */
[----:B------:R-:W3:Y:S01]  /*90f0*/  I2F R135, R135 ;  /* 0x0000008700877306 */ /* 0x000ee20000201400 */
[----:B--2---:R-:W-:Y:S01]  /*9100*/  FFMA.FTZ R136, R136, -UR13, R139 ;  /* 0x8000000d88887c23 */ /* 0x004fe2000801008b */
[C---:B------:R-:W-:Y:S01]  /*9110*/  ISETP.GE.AND P0, PT, R4.reuse, R205, PT ;  /* 0x000000cd0400720c */ /* 0x040fe20003f06270 */
[----:B------:R-:W-:Y:S01]  /*9120*/  IMAD.IADD R18, R207, 0x1, -R138 ;  /* 0x00000001cf127824 */ /* 0x000fe200078e0a8a */
[----:B------:R-:W-:-:S02]  /*9130*/  ISETP.GE.AND P5, PT, R4, R202, PT ;  /* 0x000000ca0400720c */ /* 0x000fc40003fa6270 */
[----:B------:R-:W-:Y:S01]  /*9140*/  FSEL R220, R136, -INF , !P1 ;  /* 0xff80000088dc7808 */ /* 0x000fe20004800000 */
[----:B------:R-:W-:Y:S01]  /*9150*/  IMAD.IADD R136, R204, 0x1, -R138 ;  /* 0x00000001cc887824 */ /* 0x000fe200078e0a8a */
[C---:B------:R-:W-:Y:S02]  /*9160*/  ISETP.LT.OR P0, PT, R4.reuse, R206, P0 ;  /* 0x000000ce0400720c */ /* 0x040fe40000701670 */
[----:B------:R-:W-:Y:S02]  /*9170*/  ISETP.LT.OR P5, PT, R4, R203, P5 ;  /* 0x000000cb0400720c */ /* 0x000fe40002fa1670 */
[----:B------:R-:W2:Y:S01]  /*9180*/  LDSM.16.M88.4 R4, [R187+0xb800] ;  /* 0x00b80000bb04783b */ /* 0x000ea20000000200 */
[----:B------:R-:W-:Y:S02]  /*9190*/  IABS R141, R141 ;  /* 0x0000008d008d7213 */ /* 0x000fe40000000000 */
[----:B------:R-:W-:Y:S01]  /*91a0*/  IABS R136, R136 ;  /* 0x0000008800887213 */ /* 0x000fe20000000000 */
[----:B---3--:R-:W-:Y:S01]  /*91b0*/  FFMA.FTZ R135, R135, -UR13, R32 ;  /* 0x8000000d87877c23 */ /* 0x008fe20008010020 */
[----:B------:R-:W-:Y:S01]  /*91c0*/  IABS R18, R18 ;  /* 0x0000001200127213 */ /* 0x000fe20000000000 */
[----:B------:R-:W-:Y:S01]  /*91d0*/  IMAD.MOV.U32 R140, RZ, RZ, R141 ;  /* 0x000000ffff8c7224 */ /* 0x000fe200078e008d */
[C---:B------:R-:W-:Y:S01]  /*91e0*/  ISETP.GE.AND P6, PT, R138.reuse, R205, PT ;  /* 0x000000cd8a00720c */ /* 0x040fe20003fc6270 */
[----:B------:R-:W-:Y:S01]  /*91f0*/  IMAD.MOV.U32 R32, RZ, RZ, R136 ;  /* 0x000000ffff207224 */ /* 0x000fe200078e0088 */
[----:B-1----:R-:W-:Y:S01]  /*9200*/  HMMA.16816.F32.BF16 R28, R8, R12, R28 ;  /* 0x0000000c081c723c */ /* 0x002fe2000004181c */
[----:B------:R-:W1:Y:S01]  /*9210*/  I2F R139, R140 ;  /* 0x0000008c008b7306 */ /* 0x000e620000201400 */
[----:B------:R-:W-:Y:S01]  /*9220*/  ISETP.GE.AND P1, PT, R138, R202, PT ;  /* 0x000000ca8a00720c */ /* 0x000fe20003f26270 */
[----:B------:R-:W-:Y:S01]  /*9230*/  IMAD.IADD R136, R204, 0x1, -R19 ;  /* 0x00000001cc887824 */ /* 0x000fe200078e0a13 */
[----:B------:R-:W-:-:S02]  /*9240*/  ISETP.LT.OR P6, PT, R138, R206, P6 ;  /* 0x000000ce8a00720c */ /* 0x000fc400037c1670 */
[----:B------:R-:W-:Y:S01]  /*9250*/  ISETP.LT.OR P1, PT, R138, R203, P1 ;  /* 0x000000cb8a00720c */ /* 0x000fe20000f21670 */
[----:B------:R-:W-:Y:S01]  /*9260*/  IMAD.IADD R13, R207, 0x1, -R19 ;  /* 0x00000001cf0d7824 */ /* 0x000fe200078e0a13 */
[----:B------:R-:W-:Y:S01]  /*9270*/  IADD3 R12, R0, 0x21, RZ ;  /* 0x00000021000c7810 */ /* 0x000fe20007ffe0ff */
[----:B------:R-:W3:Y:S01]  /*9280*/  I2F R18, R18 ;  /* 0x0000001200127306 */ /* 0x000ee20000201400 */
[----:B------:R-:W-:Y:S01]  /*9290*/  FSEL R135, R135, -INF , !P0 ;  /* 0xff80000087877808 */ /* 0x000fe20004000000 */
[----:B------:R-:W-:Y:S01]  /*92a0*/  HMMA.16816.F32.BF16 R24, R8, R14, R24 ;  /* 0x0000000e0818723c */ /* 0x000fe20000041818 */
[----:B------:R-:W-:Y:S02]  /*92b0*/  IABS R13, R13 ;  /* 0x0000000d000d7213 */ /* 0x000fe40000000000 */
[----:B------:R-:W-:Y:S02]  /*92c0*/  ISETP.GE.AND P0, PT, R19, R205, PT ;  /* 0x000000cd1300720c */ /* 0x000fe40003f06270 */
[----:B------:R-:W-:Y:S01]  /*92d0*/  IABS R136, R136 ;  /* 0x0000008800887213 */ /* 0x000fe20000000000 */
[----:B------:R-:W4:Y:S01]  /*92e0*/  I2F R32, R32 ;  /* 0x0000002000207306 */ /* 0x000f220000201400 */
[----:B-1----:R-:W-:Y:S01]  /*92f0*/  FFMA.FTZ R34, R139, -UR13, R34 ;  /* 0x8000000d8b227c23 */ /* 0x002fe20008010022 */
[----:B------:R-:W-:-:S04]  /*9300*/  ISETP.LT.OR P0, PT, R19, R206, P0 ;  /* 0x000000ce1300720c */ /* 0x000fc80000701670 */
[----:B------:R-:W-:Y:S01]  /*9310*/  FSEL R168, R34, -INF , !P5 ;  /* 0xff80000022a87808 */ /* 0x000fe20006800000 */
[----:B------:R-:W-:Y:S01]  /*9320*/  IMAD.IADD R34, R207, 0x1, -R12 ;  /* 0x00000001cf227824 */ /* 0x000fe200078e0a0c */
[----:B------:R-:W1:Y:S01]  /*9330*/  I2F R13, R13 ;  /* 0x0000000d000d7306 */ /* 0x000e620000201400 */
[----:B---3--:R-:W-:Y:S01]  /*9340*/  FFMA.FTZ R18, R18, -UR13, R33 ;  /* 0x8000000d12127c23 */ /* 0x008fe20008010021 */
[C---:B------:R-:W-:Y:S02]  /*9350*/  ISETP.GE.AND P5, PT, R19.reuse, R202, PT ;  /* 0x000000ca1300720c */ /* 0x040fe40003fa6270 */
[----:B------:R-:W-:Y:S02]  /*9360*/  IABS R34, R34 ;  /* 0x0000002200227213 */ /* 0x000fe40000000000 */
[----:B------:R-:W-:Y:S01]  /*9370*/  FSEL R171, R18, -INF , !P6 ;  /* 0xff80000012ab7808 */ /* 0x000fe20007000000 */
[C---:B--2---:R-:W-:Y:S01]  /*9380*/  HMMA.16816.F32.BF16 R164, R20.reuse, R4, R164 ;  /* 0x0000000414a4723c */ /* 0x044fe200000418a4 */
[----:B----4-:R-:W-:Y:S01]  /*9390*/  FFMA.FTZ R32, R32, -UR13, R35 ;  /* 0x8000000d20207c23 */ /* 0x010fe20008010023 */
[----:B------:R-:W-:Y:S01]  /*93a0*/  ISETP.GE.AND P6, PT, R12, R205, PT ;  /* 0x000000cd0c00720c */ /* 0x000fe20003fc6270 */
[----:B------:R-:W2:Y:S01]  /*93b0*/  I2F R18, R34 ;  /* 0x0000002200127306 */ /* 0x000ea20000201400 */
[-C--:B------:R-:W-:Y:S01]  /*93c0*/  ISETP.LT.OR P5, PT, R19, R203.reuse, P5 ;  /* 0x000000cb1300720c */ /* 0x080fe20002fa1670 */
[----:B------:R-:W-:Y:S01]  /*93d0*/  IMAD.MOV.U32 R19, RZ, RZ, R136 ;  /* 0x000000ffff137224 */ /* 0x000fe200078e0088 */
[----:B------:R-:W-:Y:S01]  /*93e0*/  FSEL R218, R32, -INF , !P1 ;  /* 0xff80000020da7808 */ /* 0x000fe20004800000 */
[----:B------:R-:W-:Y:S01]  /*93f0*/  IMAD.IADD R4, R204, 0x1, -R12 ;  /* 0x00000001cc047824 */ /* 0x000fe200078e0a0c */
[C---:B------:R-:W-:Y:S01]  /*9400*/  ISETP.GE.AND P1, PT, R12.reuse, R202, PT ;  /* 0x000000ca0c00720c */ /* 0x040fe20003f26270 */
[----:B-1----:R-:W-:Y:S01]  /*9410*/  FFMA.FTZ R141, R13, -UR13, R28 ;  /* 0x8000000d0d8d7c23 */ /* 0x002fe2000801001c */
[C---:B------:R-:W-:Y:S01]  /*9420*/  ISETP.LT.OR P6, PT, R12.reuse, R206, P6 ;  /* 0x000000ce0c00720c */ /* 0x040fe200037c1670 */
[----:B------:R-:W1:Y:S01]  /*9430*/  I2F R19, R19 ;  /* 0x0000001300137306 */ /* 0x000e620000201400 */
[----:B------:R-:W-:Y:S01]  /*9440*/  ISETP.LT.OR P1, PT, R12, R203, P1 ;  /* 0x000000cb0c00720c */ /* 0x000fe20000f21670 */
[----:B------:R-:W-:Y:S01]  /*9450*/  HMMA.16816.F32.BF16 R160, R20, R6, R160 ;  /* 0x0000000614a0723c */ /* 0x000fe200000418a0 */
[----:B------:R-:W3:Y:S01]  /*9460*/  LDSM.16.M88.4 R12, [R180+0x5800] ;  /* 0x00580000b40c783b */ /* 0x000ee20000000200 */
[----:B------:R-:W-:Y:S01]  /*9470*/  IABS R4, R4 ;  /* 0x0000000400047213 */ /* 0x000fe20000000000 */
[----:B------:R-:W-:-:S04]  /*9480*/  DEPBAR.LE SB0, 0x0 ;  /* 0x000080000000791a */ /* 0x000fc80000000000 */
[----:B------:R-:W-:Y:S01]  /*9490*/  IADD3 R5, R0, 0x28, RZ ;  /* 0x0000002800057810 */ /* 0x000fe20007ffe0ff */
[----:B------:R-:W4:Y:S01]  /*94a0*/  I2F R4, R4 ;  /* 0x0000000400047306 */ /* 0x000f220000201400 */
[----:B------:R-:W-:Y:S01]  /*94b0*/  FSEL R141, R141, -INF , !P0 ;  /* 0xff8000008d8d7808 */ /* 0x000fe20004000000 */
[----:B--2---:R-:W-:Y:S01]  /*94c0*/  FFMA.FTZ R29, R18, -UR13, R29 ;  /* 0x8000000d121d7c23 */ /* 0x004fe2000801001d */
[----:B------:R-:W-:Y:S01]  /*94d0*/  IADD3 R28, R0, 0x29, RZ ;  /* 0x00000029001c7810 */ /* 0x000fe20007ffe0ff */
[--C-:B------:R-:W-:Y:S01]  /*94e0*/  IMAD.IADD R33, R204, 0x1, -R5.reuse ;  /* 0x00000001cc217824 */ /* 0x100fe200078e0a05 */
[----:B------:R-:W-:Y:S01]  /*94f0*/  BAR.SYNC.DEFER_BLOCKING 0x0 ;  /* 0x0000000000007b1d */ /* 0x000fe20000010000 */
[----:B-1----:R-:W-:Y:S01]  /*9500*/  FFMA.FTZ R19, R19, -UR13, R30 ;  /* 0x8000000d13137c23 */ /* 0x002fe2000801001e */
[----:B------:R-:W-:Y:S01]  /*9510*/  ISETP.GE.AND P0, PT, R5, R205, PT ;  /* 0x000000cd0500720c */ /* 0x000fe20003f06270 */
[C---:B------:R-:W-:Y:S01]  /*9520*/  IMAD.IADD R32, R207.reuse, 0x1, -R5 ;  /* 0x00000001cf207824 */ /* 0x040fe200078e0a05 */
[----:B------:R-:W-:Y:S01]  /*9530*/  IABS R33, R33 ;  /* 0x0000002100217213 */ /* 0x000fe20000000000 */
[----:B------:R-:W-:Y:S01]  /*9540*/  IMAD.IADD R30, R207, 0x1, -R28 ;  /* 0x00000001cf1e7824 */ /* 0x000fe200078e0a1c */
[----:B------:R-:W-:-:S02]  /*9550*/  FSEL R216, R19, -INF , !P5 ;  /* 0xff80000013d87808 */ /* 0x000fc40006800000 */
[C---:B------:R-:W-:Y:S02]  /*9560*/  ISETP.GE.AND P5, PT, R5.reuse, R202, PT ;  /* 0x000000ca0500720c */ /* 0x040fe40003fa6270 */
[----:B------:R-:W-:Y:S01]  /*9570*/  IADD3 R19, R0, 0x30, RZ ;  /* 0x0000003000137810 */ /* 0x000fe20007ffe0ff */
[----:B------:R-:W1:Y:S01]  /*9580*/  I2F R33, R33 ;  /* 0x0000002100217306 */ /* 0x000e620000201400 */
[----:B------:R-:W-:Y:S01]  /*9590*/  IABS R32, R32 ;  /* 0x0000002000207213 */ /* 0x000fe20000000000 */
[----:B----4-:R-:W-:Y:S01]  /*95a0*/  FFMA.FTZ R4, R4, -UR13, R31 ;  /* 0x8000000d04047c23 */ /* 0x010fe2000801001f */
[C---:B------:R-:W-:Y:S01]  /*95b0*/  ISETP.LT.OR P0, PT, R5.reuse, R206, P0 ;  /* 0x000000ce0500720c */ /* 0x040fe20000701670 */
[C-C-:B------:R-:W-:Y:S01]  /*95c0*/  IMAD.IADD R23, R204.reuse, 0x1, -R19.reuse ;  /* 0x00000001cc177824 */ /* 0x140fe200078e0a13 */
[----:B------:R-:W-:Y:S01]  /*95d0*/  ISETP.LT.OR P5, PT, R5, R203, P5 ;  /* 0x000000cb0500720c */ /* 0x000fe20002fa1670 */
[----:B------:R-:W-:Y:S01]  /*95e0*/  IMAD.IADD R5, R204, 0x1, -R28 ;  /* 0x00000001cc057824 */ /* 0x000fe200078e0a1c */
[----:B------:R-:W-:Y:S01]  /*95f0*/  FSEL R143, R29, -INF , !P6 ;  /* 0xff8000001d8f7808 */ /* 0x000fe20007000000 */
[----:B------:R-:W2:Y:S01]  /*9600*/  I2F R35, R32 ;  /* 0x0000002000237306 */ /* 0x000ea20000201400 */
[----:B------:R-:W-:Y:S01]  /*9610*/  IABS R23, R23 ;  /* 0x0000001700177213 */ /* 0x000fe20000000000 */
[----:B------:R-:W-:Y:S01]  /*9620*/  IMAD.IADD R21, R207, 0x1, -R19 ;  /* 0x00000001cf157824 */ /* 0x000fe200078e0a13 */
[----:B------:R-:W-:-:S02]  /*9630*/  IABS R5, R5 ;  /* 0x0000000500057213 */ /* 0x000fc40000000000 */
[----:B------:R-:W-:Y:S02]  /*9640*/  FSEL R170, R4, -INF , !P1 ;  /* 0xff80000004aa7808 */ /* 0x000fe40004800000 */
[C---:B------:R-:W-:Y:S01]  /*9650*/  ISETP.GE.AND P6, PT, R28.reuse, R205, PT ;  /* 0x000000cd1c00720c */ /* 0x040fe20003fc6270 */
[----:B------:R3:W4:Y:S01]  /*9660*/  I2F R22, R5 ;  /* 0x0000000500167306 */ /* 0x0007220000201400 */
[----:B------:R-:W-:Y:S01]  /*9670*/  ISETP.GE.AND P1, PT, R28, R202, PT ;  /* 0x000000ca1c00720c */ /* 0x000fe20003f26270 */
[----:B-1----:R-:W-:Y:S01]  /*9680*/  FFMA.FTZ R33, R33, -UR13, R26 ;  /* 0x8000000d21217c23 */ /* 0x002fe2000801001a */
[----:B------:R-:W-:Y:S02]  /*9690*/  IADD3 R20, R0, 0x31, RZ ;  /* 0x0000003100147810 */ /* 0x000fe40007ffe0ff */
[----:B------:R-:W-:Y:S02]  /*96a0*/  IABS R30, R30 ;  /* 0x0000001e001e7213 */ /* 0x000fe40000000000 */
[C---:B------:R-:W-:Y:S01]  /*96b0*/  ISETP.LT.OR P6, PT, R28.reuse, R206, P6 ;  /* 0x000000ce1c00720c */ /* 0x040fe200037c1670 */
[----:B--2---:R-:W-:Y:S01]  /*96c0*/  FFMA.FTZ R24, R35, -UR13, R24 ;  /* 0x8000000d23187c23 */ /* 0x004fe20008010018 */
[----:B------:R-:W-:Y:S01]  /*96d0*/  ISETP.LT.OR P1, PT, R28, R203, P1 ;  /* 0x000000cb1c00720c */ /* 0x000fe20000f21670 */
[--C-:B------:R-:W-:Y:S01]  /*96e0*/  IMAD.IADD R28, R207, 0x1, -R20.reuse ;  /* 0x00000001cf1c7824 */ /* 0x100fe200078e0a14 */
[----:B------:R-:W-:Y:S01]  /*96f0*/  IABS R21, R21 ;  /* 0x0000001500157213 */ /* 0x000fe20000000000 */
[----:B------:R-:W1:Y:S01]  /*9700*/  I2F R18, R30 ;  /* 0x0000001e00127306 */ /* 0x000e620000201400 */
[----:B------:R-:W-:Y:S01]  /*9710*/  IMAD.IADD R26, R204, 0x1, -R20 ;  /* 0x00000001cc1a7824 */ /* 0x000fe200078e0a14 */
[----:B------:R-:W-:Y:S01]  /*9720*/  FSEL R219, R24, -INF , !P0 ;  /* 0xff80000018db7808 */ /* 0x000fe20004000000 */
[----:B---3--:R-:W-:Y:S01]  /*9730*/  HMMA.16816.F32.BF16 R4, R8, R12, R164 ;  /* 0x0000000c0804723c */ /* 0x008fe200000418a4 */
[----:B------:R-:W-:Y:S01]  /*9740*/  FSEL R140, R33, -INF , !P5 ;  /* 0xff800000218c7808 */ /* 0x000fe20006800000 */
[----:B----4-:R-:W-:Y:S01]  /*9750*/  FFMA.FTZ R22, R22, -UR13, R27 ;  /* 0x8000000d16167c23 */ /* 0x010fe2000801001b */
[----:B------:R-:W-:-:S02]  /*9760*/  ISETP.GE.AND P0, PT, R19, R205, PT ;  /* 0x000000cd1300720c */ /* 0x000fc40003f06270 */
[----:B------:R-:W2:Y:S01]  /*9770*/  I2F R21, R21 ;  /* 0x0000001500157306 */ /* 0x000ea20000201400 */
[C---:B------:R-:W-:Y:S01]  /*9780*/  ISETP.GE.AND P5, PT, R19.reuse, R202, PT ;  /* 0x000000ca1300720c */ /* 0x040fe20003fa6270 */
[----:B------:R-:W-:Y:S01]  /*9790*/  IMAD.MOV.U32 R13, RZ, RZ, R23 ;  /* 0x000000ffff0d7224 */ /* 0x000fe200078e0017 */
[----:B------:R-:W-:Y:S01]  /*97a0*/  IABS R23, R28 ;  /* 0x0000001c00177213 */ /* 0x000fe20000000000 */
[----:B------:R-:W-:Y:S01]  /*97b0*/  HMMA.16816.F32.BF16 R8, R8, R14, R160 ;  /* 0x0000000e0808723c */ /* 0x000fe200000418a0 */
[C---:B------:R-:W-:Y:S02]  /*97c0*/  IADD3 R12, R0.reuse, 0x38, RZ ;  /* 0x00000038000c7810 */ /* 0x040fe40007ffe0ff */
[----:B------:R-:W-:Y:S01]  /*97d0*/  IABS R26, R26 ;  /* 0x0000001a001a7213 */ /* 0x000fe20000000000 */
[----:B------:R-:W3:Y:S01]  /*97e0*/  I2F R13, R13 ;  /* 0x0000000d000d7306 */ /* 0x000ee20000201400 */
[----:B------:R-:W-:Y:S01]  /*97f0*/  IMAD.MOV.U32 R24, RZ, RZ, R23 ;  /* 0x000000ffff187224 */ /* 0x000fe200078e0017 */
[----:B------:R-:W-:Y:S01]  /*9800*/  ISETP.LT.OR P0, PT, R19, R206, P0 ;  /* 0x000000ce1300720c */ /* 0x000fe20000701670 */
[----:B------:R-:W-:Y:S01]  /*9810*/  IMAD.IADD R23, R207, 0x1, -R12 ;  /* 0x00000001cf177824 */ /* 0x000fe200078e0a0c */
[----:B------:R-:W-:Y:S01]  /*9820*/  ISETP.LT.OR P5, PT, R19, R203, P5 ;  /* 0x000000cb1300720c */ /* 0x000fe20002fa1670 */
[----:B------:R-:W-:Y:S01]  /*9830*/  IMAD.MOV.U32 R19, RZ, RZ, R26 ;  /* 0x000000ffff137224 */ /* 0x000fe200078e001a */
[----:B------:R-:W-:Y:S01]  /*9840*/  IADD3 R0, R0, 0x39, RZ ;  /* 0x0000003900007810 */ /* 0x000fe20007ffe0ff */
[----:B-1----:R-:W-:Y:S01]  /*9850*/  FFMA.FTZ R18, R18, -UR13, R25 ;  /* 0x8000000d12127c23 */ /* 0x002fe20008010019 */
[----:B------:R-:W-:Y:S01]  /*9860*/  IABS R23, R23 ;  /* 0x0000001700177213 */ /* 0x000fe20000000000 */
[----:B------:R1:W4:Y:S01]  /*9870*/  I2F R14, R19 ;  /* 0x00000013000e7306 */ /* 0x0003220000201400 */
[----:B------:R-:W-:Y:S01]  /*9880*/  IMAD.IADD R15, R204, 0x1, -R12 ;  /* 0x00000001cc0f7824 */ /* 0x000fe200078e0a0c */
[----:B------:R-:W-:Y:S01]  /*9890*/  FSEL R142, R22, -INF , !P1 ;  /* 0xff800000168e7808 */ /* 0x000fe20004800000 */
[----:B--2---:R-:W-:Y:S01]  /*98a0*/  FFMA.FTZ R4, R21, -UR13, R4 ;  /* 0x8000000d15047c23 */ /* 0x004fe20008010004 */
[----:B------:R-:W-:Y:S01]  /*98b0*/  FSEL R221, R18, -INF , !P6 ;  /* 0xff80000012dd7808 */ /* 0x000fe20007000000 */
[----:B------:R-:W-:Y:S01]  /*98c0*/  IMAD.IADD R18, R204, 0x1, -R0 ;  /* 0x00000001cc127824 */ /* 0x000fe200078e0a00 */
[----:B------:R-:W-:Y:S01]  /*98d0*/  IABS R15, R15 ;  /* 0x0000000f000f7213 */ /* 0x000fe20000000000 */
[----:B---3--:R-:W-:Y:S01]  /*98e0*/  FFMA.FTZ R6, R13, -UR13, R6 ;  /* 0x8000000d0d067c23 */ /* 0x008fe20008010006 */
[----:B------:R-:W2:Y:S01]  /*98f0*/  I2F R24, R24 ;  /* 0x0000001800187306 */ /* 0x000ea20000201400 */
[----:B------:R-:W-:-:S02]  /*9900*/  FSEL R165, R4, -INF , !P0 ;  /* 0xff80000004a57808 */ /* 0x000fc40004000000 */
[-C--:B------:R-:W-:Y:S02]  /*9910*/  ISETP.GE.AND P0, PT, R12, R205.reuse, PT ;  /* 0x000000cd0c00720c */ /* 0x080fe40003f06270 */
[----:B------:R-:W-:Y:S02]  /*9920*/  FSEL R148, R6, -INF , !P5 ;  /* 0xff80000006947808 */ /* 0x000fe40006800000 */
[----:B------:R-:W-:Y:S01]  /*9930*/  IABS R6, R18 ;  /* 0x0000001200067213 */ /* 0x000fe20000000000 */
[----:B------:R-:W3:Y:S01]  /*9940*/  I2F R13, R23 ;  /* 0x00000017000d7306 */ /* 0x000ee20000201400 */
[----:B-1----:R-:W-:Y:S01]  /*9950*/  IMAD.IADD R19, R207, 0x1, -R0 ;  /* 0x00000001cf137824 */ /* 0x002fe200078e0a00 */
[----:B------:R-:W-:Y:S01]  /*9960*/  ISETP.LT.OR P0, PT, R12, R206, P0 ;  /* 0x000000ce0c00720c */ /* 0x000fe20000701670 */
[----:B----4-:R-:W-:Y:S01]  /*9970*/  FFMA.FTZ R7, R14, -UR13, R7 ;  /* 0x8000000d0e077c23 */ /* 0x010fe20008010007 */
[----:B------:R-:W-:Y:S02]  /*9980*/  ISETP.GE.AND P6, PT, R20, R205, PT ;  /* 0x000000cd1400720c */ /* 0x000fe40003fc6270 */
[----:B------:R-:W-:-:S02]  /*9990*/  IABS R19, R19 ;  /* 0x0000001300137213 */ /* 0x000fc40000000000 */
[----:B------:R-:W1:Y:S01]  /*99a0*/  I2F R15, R15 ;  /* 0x0000000f000f7306 */ /* 0x000e620000201400 */
[----:B------:R-:W-:Y:S01]  /*99b0*/  ISETP.GE.AND P1, PT, R20, R202, PT ;  /* 0x000000ca1400720c */ /* 0x000fe20003f26270 */
[----:B--2---:R-:W-:Y:S01]  /*99c0*/  FFMA.FTZ R5, R24, -UR13, R5 ;  /* 0x8000000d18057c23 */ /* 0x004fe20008010005 */
[C---:B------:R-:W-:Y:S01]  /*99d0*/  ISETP.LT.OR P6, PT, R20.reuse, R206, P6 ;  /* 0x000000ce1400720c */ /* 0x040fe200037c1670 */
[----:B------:R-:W-:Y:S01]  /*99e0*/  IMAD.MOV.U32 R4, RZ, RZ, R19 ;  /* 0x000000ffff047224 */ /* 0x000fe200078e0013 */
[----:B------:R-:W-:Y:S02]  /*99f0*/  ISETP.LT.OR P1, PT, R20, R203, P1 ;  /* 0x000000cb1400720c */ /* 0x000fe40000f21670 */
[----:B------:R-:W-:Y:S01]  /*9a00*/  FSEL R163, R5, -INF , !P6 ;  /* 0xff80000005a37808 */ /* 0x000fe20007000000 */
[----:B------:R-:W2:Y:S01]  /*9a10*/  I2F R6, R6 ;  /* 0x0000000600067306 */ /* 0x000ea20000201400 */
[----:B---3--:R-:W-:Y:S01]  /*9a20*/  FFMA.FTZ R8, R13, -UR13, R8 ;  /* 0x8000000d0d087c23 */ /* 0x008fe20008010008 */
[----:B------:R-:W-:-:S02]  /*9a30*/  FSEL R146, R7, -INF , !P1 ;  /* 0xff80000007927808 */ /* 0x000fc40004800000 */
[-C--:B------:R-:W-:Y:S02]  /*9a40*/  ISETP.GE.AND P5, PT, R12, R202.reuse, PT ;  /* 0x000000ca0c00720c */ /* 0x080fe40003fa6270 */
[----:B------:R-:W-:Y:S02]  /*9a50*/  FSEL R151, R8, -INF , !P0 ;  /* 0xff80000008977808 */ /* 0x000fe40004000000 */
[----:B------:R-:W3:Y:S01]  /*9a60*/  I2F R4, R4 ;  /* 0x0000000400047306 */ /* 0x000ee20000201400 */
[----:B------:R-:W-:Y:S01]  /*9a70*/  PLOP3.LUT P0, PT, PT, PT, UP0, 0x80, 0x0 ;  /* 0x000000000000781c */ /* 0x000fe20003f0f008 */
[----:B-1----:R-:W-:Y:S01]  /*9a80*/  FFMA.FTZ R10, R15, -UR13, R10 ;  /* 0x8000000d0f0a7c23 */ /* 0x002fe2000801000a */
[C---:B------:R-:W-:Y:S02]  /*9a90*/  ISETP.GE.AND P6, PT, R0.reuse, R205, PT ;  /* 0x000000cd0000720c */ /* 0x040fe40003fc6270 */
[----:B------:R-:W-:Y:S02]  /*9aa0*/  ISETP.GE.AND P1, PT, R0, R202, PT ;  /* 0x000000ca0000720c */ /* 0x000fe40003f26270 */
[----:B------:R-:W-:Y:S01]  /*9ab0*/  ISETP.LT.OR P5, PT, R12, R203, P5 ;  /* 0x000000cb0c00720c */ /* 0x000fe20002fa1670 */
[----:B--2---:R-:W-:Y:S01]  /*9ac0*/  FFMA.FTZ R6, R6, -UR13, R11 ;  /* 0x8000000d06067c23 */ /* 0x004fe2000801000b */
[----:B------:R-:W-:-:S02]  /*9ad0*/  ISETP.LT.OR P6, PT, R0, R206, P6 ;  /* 0x000000ce0000720c */ /* 0x000fc400037c1670 */
[----:B------:R-:W-:Y:S02]  /*9ae0*/  ISETP.LT.OR P1, PT, R0, R203, P1 ;  /* 0x000000cb0000720c */ /* 0x000fe40000f21670 */
[----:B------:R-:W-:Y:S02]  /*9af0*/  FSEL R145, R10, -INF , !P5 ;  /* 0xff8000000a917808 */ /* 0x000fe40006800000 */
        /* <DEDUP_REMOVED lines=108> */
.L_x_1032:
[----:B------:R-:W-:Y:S05]  /*a1c0*/  BSYNC B0 ;  /* 0x0000000000007941 */ /* 0x000fea0003800000 */
.L_x_1031:
[----:B------:R-:W0:Y:S02]  /*a1d0*/  LDGDEPBAR ;  /* 0x00000000000079af */ /* 0x000e240000000000 */
.L_x_1030:
[----:B--2---:R-:W-:Y:S01]  /*a1e0*/  FMNMX.FTZ R4, R132, R147, !PT ;  /* 0x0000009384047209 */ /* 0x004fe20007810000 */
[----:B------:R-:W-:Y:S01]  /*a1f0*/  IMAD.WIDE.U32 R226, R214, -0x326172a9, RZ ;  /* 0xcd9e8d57d6e27825 */ /* 0x000fe200078e00ff */
[----:B------:R-:W-:Y:S01]  /*a200*/  FMNMX.FTZ R5, R3, R2, !PT ;  /* 0x0000000203057209 */ /* 0x000fe20007810000 */
[----:B------:R-:W-:Y:S01]  /*a210*/  UIADD3 UR5, UR21, -0x4498517b, URZ ;  /* 0xbb67ae8515057890 */ /* 0x000fe2000fffe03f */
[----:B------:R-:W-:Y:S01]  /*a220*/  FMNMX.FTZ R4, R153, R4, !PT ;  /* 0x0000000499047209 */ /* 0x000fe20007810000 */
[----:B------:R-:W-:Y:S01]  /*a230*/  USHF.L.U32 UR31, UR24, 0x1, URZ ;  /* 0x00000001181f7899 */ /* 0x000fe2000800063f */
[----:B------:R-:W-:Y:S01]  /*a240*/  FMNMX.FTZ R5, R236, R5, !PT ;  /* 0x00000005ec057209 */ /* 0x000fe20007810000 */
[----:B------:R-:W-:Y:S01]  /*a250*/  IMAD.WIDE.U32 R232, R212, -0x2daee0ad, RZ ;  /* 0xd2511f53d4e87825 */ /* 0x000fe200078e00ff */
[----:B------:R-:W-:Y:S01]  /*a260*/  FMNMX.FTZ R4, R159, R4, !PT ;  /* 0x000000049f047209 */ /* 0x000fe20007810000 */
[----:B------:R-:W-:Y:S01]  /*a270*/  UIADD3 UR4, UR20, -0x61c88647, URZ ;  /* 0x9e3779b914047890 */ /* 0x000fe2000fffe03f */
[----:B------:R-:W-:Y:S01]  /*a280*/  FMNMX.FTZ R5, R238, R5, !PT ;  /* 0x00000005ee057209 */ /* 0x000fe20007810000 */
[----:B------:R-:W2:Y:S01]  /*a290*/  LDC.U8 R161, c[0x0][0x2d8] ;  /* 0x0000b600ffa17b82 */ /* 0x000ea20000000000 */
[----:B------:R-:W-:Y:S01]  /*a2a0*/  FMNMX.FTZ R4, R17, R4, !PT ;  /* 0x0000000411047209 */ /* 0x000fe20007810000 */
[----:B------:R-:W-:Y:S01]  /*a2b0*/  LDSM.16.MT88.4 R28, [R185+0xc000] ;  /* 0x00c00000b91c783b */ /* 0x000fe20000004200 */
[----:B------:R-:W-:Y:S01]  /*a2c0*/  FMNMX.FTZ R5, R16, R5, !PT ;  /* 0x0000000510057209 */ /* 0x000fe20007810000 */
[----:B------:R-:W-:Y:S01]  /*a2d0*/  UIADD3 UR8, UR21, 0x646e171e, URZ ;  /* 0x646e171e15087890 */ /* 0x000fe2000fffe03f */
[----:B------:R-:W-:Y:S01]  /*a2e0*/  FMNMX.FTZ R4, R133, R4, !PT ;  /* 0x0000000485047209 */ /* 0x000fe20007810000 */
[----:B-1----:R-:W-:Y:S01]  /*a2f0*/  LDSM.16.MT88.4 R12, [R188+0xc000] ;  /* 0x00c00000bc0c783b */ /* 0x002fe20000004200 */
        /* <DEDUP_REMOVED lines=24> */
[----:B------:R-:W-:Y:S01]  /*a480*/  LOP3.LUT R224, R227, R215, RZ, 0x3c, !PT ;  /* 0x000000d7e3e07212 */ /* 0x000fe200078e3cff */
[----:B------:R-:W1:Y:S01]  /*a490*/  SHFL.BFLY PT, R7, R4, 0x2, 0x1f ;  /* 0x0c401f0004077f89 */ /* 0x000e6200000e0000 */
[----:B------:R-:W-:-:S02]  /*a4a0*/  MOV R5, UR21 ;  /* 0x0000001500057c02 */ /* 0x000fc40008000f00 */
[----:B--2---:R-:W-:Y:S01]  /*a4b0*/  PRMT R161, R161, 0x7054, R161 ;  /* 0x00007054a1a17816 */ /* 0x004fe200000000a1 */
[----:B------:R-:W2:Y:S01]  /*a4c0*/  SHFL.BFLY PT, R0, R9, 0x2, 0x1f ;  /* 0x0c401f0009007f89 */ /* 0x000ea200000e0000 */
[----:B------:R-:W-:-:S05]  /*a4d0*/  IMAD.WIDE.U32 R224, R224, -0x2daee0ad, RZ ;  /* 0xd2511f53e0e07825 */ /* 0x000fca00078e00ff */
[----:B------:R-:W-:Y:S01]  /*a4e0*/  LOP3.LUT R222, R225, UR5, R232, 0x96, !PT ;  /* 0x00000005e1de7c12 */ /* 0x000fe2000f8e96e8 */
[----:B------:R-:W-:-:S04]  /*a4f0*/  UIADD3 UR5, UR20, -0x4ab325aa, URZ ;  /* 0xb54cda5614057890 */ /* 0x000fc8000fffe03f */
[----:B------:R-:W-:Y:S01]  /*a500*/  IMAD.WIDE.U32 R222, R222, -0x326172a9, RZ ;  /* 0xcd9e8d57dede7825 */ /* 0x000fe200078e00ff */
[----:B-1----:R-:W-:Y:S02]  /*a510*/  FMNMX.FTZ R7, R4, R7, !PT ;  /* 0x0000000704077209 */ /* 0x002fe40007810000 */
[----:B------:R-:W-:Y:S01]  /*a520*/  LOP3.LUT R4, R233, UR31, R5, 0x96, !PT ;  /* 0x0000001fe9047c12 */ /* 0x000fe2000f8e9605 */
[----:B------:R-:W-:Y:S01]  /*a530*/  UIADD3 UR31, UR31, 0x1, URZ ;  /* 0x000000011f1f7890 */ /* 0x000fe2000fffe03f */
[----:B--2---:R-:W-:Y:S01]  /*a540*/  FMNMX.FTZ R0, R9, R0, !PT ;  /* 0x0000000009007209 */ /* 0x004fe20007810000 */
[----:B------:R-:W1:Y:S02]  /*a550*/  SHFL.BFLY PT, R158, R7, 0x1, 0x1f ;  /* 0x0c201f00079e7f89 */ /* 0x000e6400000e0000 */
[----:B------:R-:W-:Y:S02]  /*a560*/  IMAD.WIDE.U32 R138, R4, -0x326172a9, RZ ;  /* 0xcd9e8d57048a7825 */ /* 0x000fe400078e00ff */
[----:B------:R-:W2:Y:S03]  /*a570*/  SHFL.BFLY PT, R157, R0, 0x1, 0x1f ;  /* 0x0c201f00009d7f89 */ /* 0x000ea600000e0000 */
[----:B------:R-:W-:-:S02]  /*a580*/  LOP3.LUT R4, R139, UR4, R226, 0x96, !PT ;  /* 0x000000048b047c12 */ /* 0x000fc4000f8e96e2 */
[----:B------:R-:W-:-:S03]  /*a590*/  LOP3.LUT R138, R223, UR30, R138, 0x96, !PT ;  /* 0x0000001edf8a7c12 */ /* 0x000fc6000f8e968a */
[----:B------:R-:W-:-:S04]  /*a5a0*/  IMAD.WIDE.U32 R234, R4, -0x2daee0ad, RZ ;  /* 0xd2511f5304ea7825 */ /* 0x000fc800078e00ff */
[----:B------:R-:W-:Y:S01]  /*a5b0*/  IMAD.WIDE.U32 R138, R138, -0x2daee0ad, RZ ;  /* 0xd2511f538a8a7825 */ /* 0x000fe200078e00ff */
[----:B------:R-:W-:-:S04]  /*a5c0*/  LOP3.LUT R4, R235, UR29, R224, 0x96, !PT ;  /* 0x0000001deb047c12 */ /* 0x000fc8000f8e96e0 */
[----:B------:R-:W-:Y:S01]  /*a5d0*/  LOP3.LUT R234, R139, UR25, R234, 0x96, !PT ;  /* 0x000000198bea7c12 */ /* 0x000fe2000f8e96ea */
[----:B------:R-:W-:Y:S01]  /*a5e0*/  IMAD.WIDE.U32 R4, R4, -0x326172a9, RZ ;  /* 0xcd9e8d5704047825 */ /* 0x000fe200078e00ff */
[----:B-1----:R-:W-:-:S03]  /*a5f0*/  FMNMX.FTZ R158, R7, R158, !PT ;  /* 0x0000009e079e7209 */ /* 0x002fc60007810000 */
[----:B------:R-:W-:Y:S01]  /*a600*/  IMAD.WIDE.U32 R234, R234, -0x326172a9, RZ ;  /* 0xcd9e8d57eaea7825 */ /* 0x000fe200078e00ff */
[----:B--2---:R-:W-:Y:S02]  /*a610*/  FMNMX.FTZ R157, R0, R157, !PT ;  /* 0x0000009d009d7209 */ /* 0x004fe40007810000 */
[----:B------:R-:W-:Y:S01]  /*a620*/  LOP3.LUT R0, R5, UR26, R222, 0x96, !PT ;  /* 0x0000001a05007c12 */ /* 0x000fe2000f8e96de */
[C---:B------:R-:W-:Y:S01]  /*a630*/  FMUL.FTZ R150, R158.reuse, c[0x0][0x23c] ;  /* 0x00008f009e967a20 */ /* 0x040fe20000410000 */
[----:B------:R-:W-:Y:S02]  /*a640*/  LOP3.LUT R166, R235, UR23, R4, 0x96, !PT ;  /* 0x00000017eba67c12 */ /* 0x000fe4000f8e9604 */
[----:B------:R-:W-:Y:S01]  /*a650*/  FSETP.NEU.FTZ.AND P1, PT, R158, -INF , PT ;  /* 0xff8000009e00780b */ /* 0x000fe20003f3d000 */
[----:B------:R-:W-:Y:S01]  /*a660*/  IMAD.WIDE.U32 R4, R0, -0x2daee0ad, RZ ;  /* 0xd2511f5300047825 */ /* 0x000fe200078e00ff */
[----:B------:R-:W-:Y:S02]  /*a670*/  FSETP.NEU.FTZ.AND P0, PT, R157, -INF , PT ;  /* 0xff8000009d00780b */ /* 0x000fe40003f1d000 */
[----:B------:R-:W-:Y:S01]  /*a680*/  FSEL R7, R158, RZ, P1 ;  /* 0x000000ff9e077208 */ /* 0x000fe20000800000 */
[----:B------:R-:W-:Y:S01]  /*a690*/  IMAD.WIDE.U32 R166, R166, -0x2daee0ad, RZ ;  /* 0xd2511f53a6a67825 */ /* 0x000fe200078e00ff */
[----:B------:R-:W-:-:S02]  /*a6a0*/  FSEL R150, R150, RZ, P1 ;  /* 0x000000ff96967208 */ /* 0x000fc40000800000 */
[----:B------:R-:W-:Y:S01]  /*a6b0*/  LOP3.LUT R138, R5, UR22, R138, 0x96, !PT ;  /* 0x00000016058a7c12 */ /* 0x000fe2000f8e968a */
[----:B------:R-:W-:Y:S01]  /*a6c0*/  FADD.FTZ R160, R132, -R7 ;  /* 0x8000000784a07221 */ /* 0x000fe20000010000 */
[----:B------:R-:W-:Y:S01]  /*a6d0*/  LOP3.LUT R0, R167, UR15, R4, 0x96, !PT ;  /* 0x0000000fa7007c12 */ /* 0x000fe2000f8e9604 */
[----:B------:R-:W-:Y:S01]  /*a6e0*/  FFMA.FTZ R156, R147, c[0x0][0x23c], -R150 ;  /* 0x00008f00939c7a23 */ /* 0x000fe20000010896 */
[C---:B------:R-:W-:Y:S01]  /*a6f0*/  FSEL R4, R157.reuse, RZ, P0 ;  /* 0x000000ff9d047208 */ /* 0x040fe20000000000 */
[----:B------:R-:W-:Y:S02]  /*a700*/  FMUL.FTZ R160, R160, c[0x0][0x23c] ;  /* 0x00008f00a0a07a20 */ /* 0x000fe40000410000 */
[----:B------:R-:W-:Y:S02]  /*a710*/  FMUL.FTZ R147, R157, c[0x0][0x23c] ;  /* 0x00008f009d937a20 */ /* 0x000fe40000410000 */
[----:B------:R-:W-:Y:S01]  /*a720*/  FADD.FTZ R3, R3, -R4 ;  /* 0x8000000403037221 */ /* 0x000fe20000010000 */
[----:B------:R-:W-:Y:S01]  /*a730*/  MUFU.EX2 R156, R156 ;  /* 0x0000009c009c7308 */ /* 0x000fe20000000800 */
[----:B------:R-:W-:Y:S01]  /*a740*/  FFMA.FTZ R155, R153, c[0x0][0x23c], -R150 ;  /* 0x00008f00999b7a23 */ /* 0x000fe20000010896 */
[----:B------:R-:W-:Y:S01]  /*a750*/  FSEL R147, R147, RZ, P0 ;  /* 0x000000ff93937208 */ /* 0x000fe20000000000 */
[----:B------:R-:W-:-:S02]  /*a760*/  FMUL.FTZ R3, R3, c[0x0][0x23c] ;  /* 0x00008f0003037a20 */ /* 0x000fc40000410000 */
[----:B------:R-:W-:Y:S02]  /*a770*/  FFMA.FTZ R154, R159, c[0x0][0x23c], -R150 ;  /* 0x00008f009f9a7a23 */ /* 0x000fe40000010896 */
[----:B------:R-:W-:Y:S01]  /*a780*/  FFMA.FTZ R152, R2, c[0x0][0x23c], -R147 ;  /* 0x00008f0002987a23 */ /* 0x000fe20000010893 */
[----:B------:R-:W1:Y:S01]  /*a790*/  MUFU.EX2 R160, R160 ;  /* 0x000000a000a07308 */ /* 0x000e620000000800 */
[----:B------:R-:W-:-:S04]  /*a7a0*/  IMAD.WIDE.U32 R138, R138, -0x326172a9, RZ ;  /* 0xcd9e8d578a8a7825 */ /* 0x000fc800078e00ff */
[----:B------:R-:W-:-:S03]  /*a7b0*/  IMAD.WIDE.U32 R10, R0, -0x326172a9, RZ ;  /* 0xcd9e8d57000a7825 */ /* 0x000fc600078e00ff */
[----:B------:R-:W2:Y:S01]  /*a7c0*/  MUFU.EX2 R3, R3 ;  /* 0x0000000300037308 */ /* 0x000ea20000000800 */
[----:B------:R-:W-:Y:S01]  /*a7d0*/  FFMA.FTZ R153, R17, c[0x0][0x23c], -R150 ;  /* 0x00008f0011997a23 */ /* 0x000fe20000010896 */
[----:B------:R-:W-:Y:S01]  /*a7e0*/  LOP3.LUT R5, R11, UR5, R138, 0x96, !PT ;  /* 0x000000050b057c12 */ /* 0x000fe2000f8e968a */
[--C-:B------:R-:W-:Y:S01]  /*a7f0*/  FFMA.FTZ R2, R236, c[0x0][0x23c], -R147.reuse ;  /* 0x00008f00ec027a23 */ /* 0x100fe20000010893 */
[----:B------:R-:W-:Y:S01]  /*a800*/  LOP3.LUT R11, R10, 0xffff, RZ, 0xc0, !PT ;  /* 0x0000ffff0a0b7812 */ /* 0x000fe200078ec0ff */
[--C-:B------:R-:W-:Y:S01]  /*a810*/  FFMA.FTZ R0, R238, c[0x0][0x23c], -R147.reuse ;  /* 0x00008f00ee007a23 */ /* 0x100fe20000010893 */
[--C-:B------:R-:W-:Y:S01]  /*a820*/  SHF.R.U32.HI R9, RZ, 0x10, R10.reuse ;  /* 0x00000010ff097819 */ /* 0x100fe2000001160a */
[----:B------:R-:W-:Y:S01]  /*a830*/  FFMA.FTZ R159, R16, c[0x0][0x23c], -R147 ;  /* 0x00008f00109f7a23 */ /* 0x000fe20000010893 */
[----:B------:R-:W3:Y:S01]  /*a840*/  MUFU.EX2 R155, R155 ;  /* 0x0000009b009b7308 */ /* 0x000ee20000000800 */
[-C--:B-1----:R-:W-:Y:S01]  /*a850*/  FMUL.FTZ R32, R108, R160.reuse ;  /* 0x000000a06c207220 */ /* 0x082fe20000410000 */
[----:B------:R-:W-:Y:S01]  /*a860*/  LOP3.LUT R7, R5, 0xffff, RZ, 0xc0, !PT ;  /* 0x0000ffff05077812 */ /* 0x000fe200078ec0ff */
[-C--:B------:R-:W-:Y:S01]  /*a870*/  FMUL.FTZ R33, R109, R160.reuse ;  /* 0x000000a06d217220 */ /* 0x080fe20000410000 */
[----:B------:R-:W-:Y:S01]  /*a880*/  SHF.R.U32.HI R8, RZ, 0x10, R5 ;  /* 0x00000010ff087819 */ /* 0x000fe20000011605 */
[-C--:B------:R-:W-:Y:S01]  /*a890*/  FMUL.FTZ R24, R112, R160.reuse ;  /* 0x000000a070187220 */ /* 0x080fe20000410000 */
[----:B------:R-:W-:Y:S01]  /*a8a0*/  LOP3.LUT R6, R10, 0xff, RZ, 0xc0, !PT ;  /* 0x000000ff0a067812 */ /* 0x000fe200078ec0ff */
[-C--:B------:R-:W-:Y:S01]  /*a8b0*/  FMUL.FTZ R25, R113, R160.reuse ;  /* 0x000000a071197220 */ /* 0x080fe20000410000 */
[----:B------:R-:W-:Y:S01]  /*a8c0*/  MUFU.EX2 R154, R154 ;  /* 0x0000009a009a7308 */ /* 0x000fe20000000800 */
[-C--:B--2---:R-:W-:Y:S01]  /*a8d0*/  FMUL.FTZ R34, R110, R3.reuse ;  /* 0x000000036e227220 */ /* 0x084fe20000410000 */
[----:B------:R-:W-:Y:S01]  /*a8e0*/  LOP3.LUT R4, R5, 0xff, RZ, 0xc0, !PT ;  /* 0x000000ff05047812 */ /* 0x000fe200078ec0ff */
[-C--:B------:R-:W-:Y:S01]  /*a8f0*/  FMUL.FTZ R35, R111, R3.reuse ;  /* 0x000000036f237220 */ /* 0x080fe20000410000 */
[----:B------:R-:W-:Y:S01]  /*a900*/  SHF.R.U32.HI R11, RZ, 0x8, R11 ;  /* 0x00000008ff0b7819 */ /* 0x000fe2000001160b */
[----:B------:R-:W1:Y:S01]  /*a910*/  LDSM.16.MT88.4 R108, [R188+0xe000] ;  /* 0x00e00000bc6c783b */ /* 0x000e620000004200 */
[-C--:B------:R-:W-:Y:S01]  /*a920*/  FMUL.FTZ R26, R114, R3.reuse ;  /* 0x00000003721a7220 */ /* 0x080fe20000410000 */
[----:B------:R-:W-:Y:S01]  /*a930*/  SHF.R.U32.HI R10, RZ, 0x18, R10 ;  /* 0x00000018ff0a7819 */ /* 0x000fe2000001160a */
[----:B------:R-:W2:Y:S01]  /*a940*/  MUFU.EX2 R153, R153 ;  /* 0x0000009900997308 */ /* 0x000ea20000000800 */
[-C--:B------:R-:W-:Y:S01]  /*a950*/  FMUL.FTZ R27, R115, R3.reuse ;  /* 0x00000003731b7220 */ /* 0x080fe20000410000 */
[----:B------:R-:W-:Y:S01]  /*a960*/  LOP3.LUT R9, R9, 0xff, RZ, 0xc0, !PT ;  /* 0x000000ff09097812 */ /* 0x000fe200078ec0ff */
[----:B------:R-:W4:Y:S01]  /*a970*/  LDSM.16.MT88.4 R112, [R186+0xe000] ;  /* 0x00e00000ba70783b */ /* 0x000f220000004200 */
[----:B------:R-:W-:Y:S01]  /*a980*/  SHF.R.U32.HI R5, RZ, 0x18, R5 ;  /* 0x00000018ff057819 */ /* 0x000fe20000011605 */
[-C--:B------:R-:W-:Y:S01]  /*a990*/  FMUL.FTZ R36, R36, R160.reuse ;  /* 0x000000a024247220 */ /* 0x080fe20000410000 */
[----:B------:R-:W-:Y:S01]  /*a9a0*/  SHF.R.U32.HI R7, RZ, 0x8, R7 ;  /* 0x00000008ff077819 */ /* 0x000fe20000011607 */
[-C--:B------:R-:W-:Y:S01]  /*a9b0*/  FMUL.FTZ R37, R37, R160.reuse ;  /* 0x000000a025257220 */ /* 0x080fe20000410000 */
[----:B------:R-:W-:Y:S01]  /*a9c0*/  MUFU.EX2 R152, R152 ;  /* 0x0000009800987308 */ /* 0x000fe20000000800 */
[----:B------:R-:W-:Y:S01]  /*a9d0*/  LOP3.LUT R8, R8, 0xff, RZ, 0xc0, !PT ;  /* 0x000000ff08087812 */ /* 0x000fe200078ec0ff */
[-C--:B------:R-:W-:Y:S01]  /*a9e0*/  FMUL.FTZ R38, R38, R3.reuse ;  /* 0x0000000326267220 */ /* 0x080fe20000410000 */
[----:B------:R-:W-:Y:S01]  /*a9f0*/  PRMT R6, R6, 0x5410, R11 ;  /* 0x0000541006067816 */ /* 0x000fe2000000000b */
[----:B------:R-:W-:Y:S01]  /*aa00*/  FMUL.FTZ R39, R39, R3 ;  /* 0x0000000327277220 */ /* 0x000fe20000410000 */
[----:B------:R-:W-:Y:S01]  /*aa10*/  PRMT R10, R9, 0x5410, R10 ;  /* 0x00005410090a7816 */ /* 0x000fe2000000000a */
[----:B------:R-:W-:Y:S01]  /*aa20*/  FMUL.FTZ R40, R40, R160 ;  /* 0x000000a028287220 */ /* 0x000fe20000410000 */
[----:B------:R-:W-:Y:S01]  /*aa30*/  PRMT R4, R4, 0x5410, R7 ;  /* 0x0000541004047816 */ /* 0x000fe20000000007 */
[----:B------:R-:W5:Y:S01]  /*aa40*/  MUFU.EX2 R2, R2 ;  /* 0x0000000200027308 */ /* 0x000f620000000800 */
[----:B------:R-:W-:Y:S01]  /*aa50*/  PRMT R8, R8, 0x5410, R5 ;  /* 0x0000541008087816 */ /* 0x000fe20000000005 */
[--C-:B------:R-:W-:Y:S01]  /*aa60*/  HSET2.LE.AND R6, R6, R161.reuse, PT ;  /* 0x000000a106067233 */ /* 0x100fe20003803000 */
[----:B---3--:R-:W-:Y:S01]  /*aa70*/  F2FP.BF16.PACK_AB R11, R155, R156 ;  /* 0x0000009c9b0b723e */ /* 0x008fe200000010ff */
[--C-:B------:R-:W-:Y:S01]  /*aa80*/  HSET2.LE.AND R7, R10, R161.reuse, PT ;  /* 0x000000a10a077233 */ /* 0x100fe20003803000 */
[----:B--2---:R-:W-:Y:S01]  /*aa90*/  F2FP.BF16.PACK_AB R9, R153, R154 ;  /* 0x0000009a9909723e */ /* 0x004fe200000010ff */
[--C-:B------:R-:W-:Y:S01]  /*aaa0*/  HSET2.LE.AND R4, R4, R161.reuse, PT ;  /* 0x000000a104047233 */ /* 0x100fe20003803000 */
[-C--:B------:R-:W-:Y:S01]  /*aab0*/  FMUL.FTZ R41, R41, R160.reuse ;  /* 0x000000a029297220 */ /* 0x080fe20000410000 */
[----:B------:R-:W-:Y:S01]  /*aac0*/  MUFU.EX2 R0, R0 ;  /* 0x0000000000007308 */ /* 0x000fe20000000800 */
[----:B------:R-:W-:Y:S01]  /*aad0*/  HSET2.LE.AND R5, R8, R161, PT ;  /* 0x000000a108057233 */ /* 0x000fe20003803000 */
[----:B------:R-:W-:Y:S01]  /*aae0*/  LOP3.LUT R6, R6, R9, RZ, 0xc0, !PT ;  /* 0x0000000906067212 */ /* 0x000fe200078ec0ff */
[----:B------:R-:W-:Y:S01]  /*aaf0*/  FMUL.FTZ R42, R42, R3 ;  /* 0x000000032a2a7220 */ /* 0x000fe20000410000 */
[----:B------:R-:W-:Y:S01]  /*ab00*/  LOP3.LUT R4, R4, R11, RZ, 0xc0, !PT ;  /* 0x0000000b04047212 */ /* 0x000fe200078ec0ff */
[----:B------:R-:W-:Y:S01]  /*ab10*/  FMUL.FTZ R43, R43, R3 ;  /* 0x000000032b2b7220 */ /* 0x000fe20000410000 */
[----:B------:R-:W-:Y:S01]  /*ab20*/  LOP3.LUT R138, R139, UR16, R234, 0x96, !PT ;  /* 0x000000108b8a7c12 */ /* 0x000fe2000f8e96ea */
[----:B------:R-:W-:Y:S01]  /*ab30*/  FMUL.FTZ R44, R44, R160 ;  /* 0x000000a02c2c7220 */ /* 0x000fe20000410000 */
[----:B------:R-:W2:Y:S01]  /*ab40*/  MUFU.EX2 R159, R159 ;  /* 0x0000009f009f7308 */ /* 0x000ea20000000800 */
[----:B-----5:R-:W-:Y:S01]  /*ab50*/  F2FP.BF16.PACK_AB R10, R2, R152 ;  /* 0x00000098020a723e */ /* 0x020fe200000010ff */
[----:B------:R-:W-:-:S02]  /*ab60*/  FMUL.FTZ R45, R45, R160 ;  /* 0x000000a02d2d7220 */ /* 0x000fc40000410000 */
[-C--:B------:R-:W-:Y:S01]  /*ab70*/  FMUL.FTZ R46, R46, R3.reuse ;  /* 0x000000032e2e7220 */ /* 0x080fe20000410000 */
[----:B------:R-:W-:Y:S01]  /*ab80*/  LOP3.LUT R5, R5, R10, RZ, 0xc0, !PT ;  /* 0x0000000a05057212 */ /* 0x000fe200078ec0ff */
[-C--:B------:R-:W-:Y:S02]  /*ab90*/  FMUL.FTZ R47, R47, R3.reuse ;  /* 0x000000032f2f7220 */ /* 0x080fe40000410000 */
[-C--:B------:R-:W-:Y:S02]  /*aba0*/  FMUL.FTZ R48, R48, R160.reuse ;  /* 0x000000a030307220 */ /* 0x080fe40000410000 */
[----:B------:R-:W-:Y:S02]  /*abb0*/  FMUL.FTZ R49, R49, R160 ;  /* 0x000000a031317220 */ /* 0x000fe40000410000 */
[-C--:B------:R-:W-:Y:S02]  /*abc0*/  FMUL.FTZ R50, R50, R3.reuse ;  /* 0x0000000332327220 */ /* 0x080fe40000410000 */
[----:B------:R-:W-:Y:S01]  /*abd0*/  FMUL.FTZ R51, R51, R3 ;  /* 0x0000000333337220 */ /* 0x000fe20000410000 */
[----:B--2---:R-:W-:Y:S01]  /*abe0*/  F2FP.BF16.PACK_AB R8, R159, R0 ;  /* 0x000000009f08723e */ /* 0x004fe200000010ff */
[----:B------:R-:W-:-:S02]  /*abf0*/  FMUL.FTZ R52, R52, R160 ;  /* 0x000000a034347220 */ /* 0x000fc40000410000 */
[----:B------:R-:W-:Y:S01]  /*ac00*/  FMUL.FTZ R53, R53, R160 ;  /* 0x000000a035357220 */ /* 0x000fe20000410000 */
[----:B------:R-:W-:Y:S01]  /*ac10*/  LOP3.LUT R7, R7, R8, RZ, 0xc0, !PT ;  /* 0x0000000807077212 */ /* 0x000fe200078ec0ff */
[-C--:B------:R-:W-:Y:S02]  /*ac20*/  FMUL.FTZ R54, R54, R3.reuse ;  /* 0x0000000336367220 */ /* 0x080fe40000410000 */
[-C--:B------:R-:W-:Y:S02]  /*ac30*/  FMUL.FTZ R55, R55, R3.reuse ;  /* 0x0000000337377220 */ /* 0x080fe40000410000 */
[-C--:B------:R-:W-:Y:S02]  /*ac40*/  FMUL.FTZ R56, R56, R160.reuse ;  /* 0x000000a038387220 */ /* 0x080fe40000410000 */
[----:B------:R-:W-:Y:S01]  /*ac50*/  HMMA.16816.F32.BF16 R24, R4, R28, R24 ;  /* 0x0000001c0418723c */ /* 0x000fe20000041818 */
[----:B------:R-:W-:Y:S02]  /*ac60*/  FMUL.FTZ R57, R57, R160 ;  /* 0x000000a039397220 */ /* 0x000fe40000410000 */
[----:B------:R-:W-:-:S02]  /*ac70*/  FMUL.FTZ R58, R58, R3 ;  /* 0x000000033a3a7220 */ /* 0x000fc40000410000 */
[-C--:B------:R-:W-:Y:S02]  /*ac80*/  FMUL.FTZ R59, R59, R3.reuse ;  /* 0x000000033b3b7220 */ /* 0x080fe40000410000 */
[-C--:B------:R-:W-:Y:S01]  /*ac90*/  FMUL.FTZ R60, R60, R160.reuse ;  /* 0x000000a03c3c7220 */ /* 0x080fe20000410000 */
[C---:B------:R-:W-:Y:S01]  /*aca0*/  HMMA.16816.F32.BF16 R28, R4.reuse, R30, R32 ;  /* 0x0000001e041c723c */ /* 0x040fe20000041820 */
[-C--:B------:R-:W-:Y:S02]  /*acb0*/  FMUL.FTZ R61, R61, R160.reuse ;  /* 0x000000a03d3d7220 */ /* 0x080fe40000410000 */
[-C--:B------:R-:W-:Y:S02]  /*acc0*/  FMUL.FTZ R62, R62, R3.reuse ;  /* 0x000000033e3e7220 */ /* 0x080fe40000410000 */
[----:B------:R-:W-:Y:S02]  /*acd0*/  FMUL.FTZ R63, R63, R3 ;  /* 0x000000033f3f7220 */ /* 0x000fe40000410000 */
[-C--:B------:R-:W-:Y:S01]  /*ace0*/  FMUL.FTZ R32, R104, R160.reuse ;  /* 0x000000a068207220 */ /* 0x080fe20000410000 */
[----:B-1----:R-:W-:Y:S01]  /*acf0*/  HMMA.16816.F32.BF16 R36, R4, R108, R36 ;  /* 0x0000006c0424723c */ /* 0x002fe20000041824 */
[----:B------:R-:W-:-:S02]  /*ad00*/  FMUL.FTZ R33, R105, R160 ;  /* 0x000000a069217220 */ /* 0x000fc40000410000 */
[-C--:B------:R-:W-:Y:S02]  /*ad10*/  FMUL.FTZ R34, R106, R3.reuse ;  /* 0x000000036a227220 */ /* 0x080fe40000410000 */
[-C--:B------:R-:W-:Y:S02]  /*ad20*/  FMUL.FTZ R35, R107, R3.reuse ;  /* 0x000000036b237220 */ /* 0x080fe40000410000 */
[----:B------:R-:W1:Y:S01]  /*ad30*/  LDSM.16.MT88.4 R104, [R185+0xe000] ;  /* 0x00e00000b968783b */ /* 0x000e620000004200 */
[----:B------:R-:W-:Y:S01]  /*ad40*/  HMMA.16816.F32.BF16 R40, R4, R110, R40 ;  /* 0x0000006e0428723c */ /* 0x000fe20000041828 */
[-C--:B------:R-:W-:Y:S02]  /*ad50*/  FMUL.FTZ R64, R64, R160.reuse ;  /* 0x000000a040407220 */ /* 0x080fe40000410000 */
[----:B------:R-:W2:Y:S01]  /*ad60*/  LDSM.16.MT88.4 R108, [R184+0xe000] ;  /* 0x00e00000b86c783b */ /* 0x000ea20000004200 */
[----:B------:R-:W-:Y:S02]  /*ad70*/  FMUL.FTZ R65, R65, R160 ;  /* 0x000000a041417220 */ /* 0x000fe40000410000 */
[----:B------:R-:W-:-:S02]  /*ad80*/  FMUL.FTZ R66, R66, R3 ;  /* 0x0000000342427220 */ /* 0x000fc40000410000 */
[C---:B----4-:R-:W-:Y:S01]  /*ad90*/  HMMA.16816.F32.BF16 R44, R4.reuse, R112, R44 ;  /* 0x00000070042c723c */ /* 0x050fe2000004182c */
[-C--:B------:R-:W-:Y:S02]  /*ada0*/  FMUL.FTZ R67, R67, R3.reuse ;  /* 0x0000000343437220 */ /* 0x080fe40000410000 */
[-C--:B------:R-:W-:Y:S02]  /*adb0*/  FMUL.FTZ R68, R68, R160.reuse ;  /* 0x000000a044447220 */ /* 0x080fe40000410000 */
[----:B------:R-:W-:Y:S02]  /*adc0*/  FMUL.FTZ R69, R69, R160 ;  /* 0x000000a045457220 */ /* 0x000fe40000410000 */
[-C--:B------:R-:W-:Y:S01]  /*add0*/  FMUL.FTZ R70, R70, R3.reuse ;  /* 0x0000000346467220 */ /* 0x080fe20000410000 */
[----:B------:R-:W-:Y:S01]  /*ade0*/  HMMA.16816.F32.BF16 R48, R4, R114, R48 ;  /* 0x000000720430723c */ /* 0x000fe20000041830 */
[----:B------:R-:W3:Y:S01]  /*adf0*/  LDSM.16.MT88.4 R112, [R188+0x10000] ;  /* 0x01000000bc70783b */ /* 0x000ee20000004200 */
[----:B------:R-:W-:-:S02]  /*ae00*/  FMUL.FTZ R71, R71, R3 ;  /* 0x0000000347477220 */ /* 0x000fc40000410000 */
[-C--:B------:R-:W-:Y:S02]  /*ae10*/  FMUL.FTZ R16, R120, R160.reuse ;  /* 0x000000a078107220 */ /* 0x080fe40000410000 */
[-C--:B------:R-:W-:Y:S02]  /*ae20*/  FMUL.FTZ R17, R121, R160.reuse ;  /* 0x000000a079117220 */ /* 0x080fe40000410000 */
[-C--:B------:R-:W-:Y:S02]  /*ae30*/  FMUL.FTZ R18, R122, R3.reuse ;  /* 0x000000037a127220 */ /* 0x080fe40000410000 */
[----:B------:R-:W-:Y:S02]  /*ae40*/  FMUL.FTZ R19, R123, R3 ;  /* 0x000000037b137220 */ /* 0x000fe40000410000 */
[----:B------:R-:W-:Y:S01]  /*ae50*/  FFMA.FTZ R169, R137, c[0x0][0x23c], -R150 ;  /* 0x00008f0089a97a23 */ /* 0x000fe20000010896 */
[----:B------:R-:W-:Y:S01]  /*ae60*/  LDSM.16.MT88.4 R120, [R184+0xc000] ;  /* 0x00c00000b878783b */ /* 0x000fe20000004200 */
[----:B------:R-:W-:-:S02]  /*ae70*/  FMUL.FTZ R80, R80, R160 ;  /* 0x000000a050507220 */ /* 0x000fc40000410000 */
[-C--:B------:R-:W-:Y:S01]  /*ae80*/  FMUL.FTZ R81, R81, R160.reuse ;  /* 0x000000a051517220 */ /* 0x080fe20000410000 */
[C---:B------:R-:W-:Y:S01]  /*ae90*/  HMMA.16816.F32.BF16 R16, R4.reuse, R20, R16 ;  /* 0x000000140410723c */ /* 0x040fe20000041810 */
[-C--:B------:R-:W-:Y:S01]  /*aea0*/  FMUL.FTZ R82, R82, R3.reuse ;  /* 0x0000000352527220 */ /* 0x080fe20000410000 */
[----:B------:R-:W-:Y:S01]  /*aeb0*/  MUFU.EX2 R169, R169 ;  /* 0x000000a900a97308 */ /* 0x000fe20000000800 */
[-C--:B------:R-:W-:Y:S02]  /*aec0*/  FMUL.FTZ R83, R83, R3.reuse ;  /* 0x0000000353537220 */ /* 0x080fe40000410000 */
[-C--:B------:R-:W-:Y:S02]  /*aed0*/  FMUL.FTZ R76, R76, R160.reuse ;  /* 0x000000a04c4c7220 */ /* 0x080fe40000410000 */
[----:B------:R-:W-:Y:S01]  /*aee0*/  FMUL.FTZ R77, R77, R160 ;  /* 0x000000a04d4d7220 */ /* 0x000fe20000410000 */
[----:B-1----:R-:W-:Y:S01]  /*aef0*/  HMMA.16816.F32.BF16 R52, R4, R104, R52 ;  /* 0x000000680434723c */ /* 0x002fe20000041834 */
[----:B------:R-:W-:-:S02]  /*af00*/  FMUL.FTZ R78, R78, R3 ;  /* 0x000000034e4e7220 */ /* 0x000fc40000410000 */
[-C--:B------:R-:W-:Y:S02]  /*af10*/  FMUL.FTZ R79, R79, R3.reuse ;  /* 0x000000034f4f7220 */ /* 0x080fe40000410000 */
[-C--:B------:R-:W-:Y:S02]  /*af20*/  FMUL.FTZ R84, R84, R160.reuse ;  /* 0x000000a054547220 */ /* 0x080fe40000410000 */
[-C--:B------:R-:W-:Y:S01]  /*af30*/  FMUL.FTZ R85, R85, R160.reuse ;  /* 0x000000a055557220 */ /* 0x080fe20000410000 */
[----:B------:R-:W-:Y:S01]  /*af40*/  HMMA.16816.F32.BF16 R56, R4, R106, R56 ;  /* 0x0000006a0438723c */ /* 0x000fe20000041838 */
[----:B------:R-:W1:Y:S01]  /*af50*/  LDSM.16.MT88.4 R104, [R186+0x10000] ;  /* 0x01000000ba68783b */ /* 0x000e620000004200 */
[-C--:B------:R-:W-:Y:S02]  /*af60*/  FMUL.FTZ R86, R86, R3.reuse ;  /* 0x0000000356567220 */ /* 0x080fe40000410000 */
[----:B------:R-:W-:Y:S02]  /*af70*/  FMUL.FTZ R87, R87, R3 ;  /* 0x0000000357577220 */ /* 0x000fe40000410000 */
[----:B------:R-:W-:-:S02]  /*af80*/  FMUL.FTZ R8, R128, R160 ;  /* 0x000000a080087220 */ /* 0x000fc40000410000 */
        /* <DEDUP_REMOVED lines=8> */
[-C--:B------:R-:W-:Y:S01]  /*b010*/  FMUL.FTZ R126, R126, R3.reuse ;  /* 0x000000037e7e7220 */ /* 0x080fe20000410000 */
[----:B------:R-:W-:Y:S01]  /*b020*/  LDSM.16.MT88.4 R128, [R186+0xc800] ;  /* 0x00c80000ba80783b */ /* 0x000fe20000004200 */
[-C--:B------:R-:W-:Y:S02]  /*b030*/  FMUL.FTZ R127, R127, R3.reuse ;  /* 0x000000037f7f7220 */ /* 0x080fe40000410000 */
[C---:B---3--:R-:W-:Y:S01]  /*b040*/  HMMA.16816.F32.BF16 R68, R4.reuse, R112, R68 ;  /* 0x000000700444723c */ /* 0x048fe20000041844 */
[-C--:B------:R-:W-:Y:S02]  /*b050*/  FMUL.FTZ R116, R116, R160.reuse ;  /* 0x000000a074747220 */ /* 0x080fe40000410000 */
[-C--:B------:R-:W-:Y:S02]  /*b060*/  FMUL.FTZ R117, R117, R160.reuse ;  /* 0x000000a075757220 */ /* 0x080fe40000410000 */
[-C--:B------:R-:W-:Y:S02]  /*b070*/  FMUL.FTZ R118, R118, R3.reuse ;  /* 0x0000000376767220 */ /* 0x080fe40000410000 */
[----:B------:R-:W-:Y:S01]  /*b080*/  IMAD.WIDE.U32 R112, R138, -0x2daee0ad, RZ ;  /* 0xd2511f538a707825 */ /* 0x000fe200078e00ff */
[C---:B------:R-:W-:Y:S01]  /*b090*/  HMMA.16816.F32.BF16 R8, R4.reuse, R12, R8 ;  /* 0x0000000c0408723c */ /* 0x040fe20000041808 */
[----:B------:R-:W3:Y:S02]  /*b0a0*/  LDSM.16.MT88.4 R136, [R184+0x10000] ;  /* 0x01000000b888783b */ /* 0x000ee40000004200 */
[-C--:B------:R-:W-:Y:S01]  /*b0b0*/  FMUL.FTZ R119, R119, R3.reuse ;  /* 0x0000000377777220 */ /* 0x080fe20000410000 */
[----:B------:R-:W-:Y:S01]  /*b0c0*/  LOP3.LUT R166, R113, UR8, R166, 0x96, !PT ;  /* 0x0000000871a67c12 */ /* 0x000fe2000f8e96a6 */
[-C--:B------:R-:W-:Y:S01]  /*b0d0*/  FMUL.FTZ R100, R100, R160.reuse ;  /* 0x000000a064647220 */ /* 0x080fe20000410000 */
[----:B------:R-:W-:Y:S01]  /*b0e0*/  LOP3.LUT R232, R112, 0xff, RZ, 0xc0, !PT ;  /* 0x000000ff70e87812 */ /* 0x000fe200078ec0ff */
[----:B------:R-:W-:Y:S01]  /*b0f0*/  FMUL.FTZ R101, R101, R160 ;  /* 0x000000a065657220 */ /* 0x000fe20000410000 */
[----:B------:R-:W-:Y:S01]  /*b100*/  HMMA.16816.F32.BF16 R12, R4, R14, R124 ;  /* 0x0000000e040c723c */ /* 0x000fe2000004187c */
[-C--:B------:R-:W-:Y:S01]  /*b110*/  FMUL.FTZ R102, R102, R3.reuse ;  /* 0x0000000366667220 */ /* 0x080fe20000410000 */
[----:B------:R-:W-:Y:S01]  /*b120*/  LDSM.16.MT88.4 R124, [R185+0xc800] ;  /* 0x00c80000b97c783b */ /* 0x000fe20000004200 */
[----:B------:R-:W-:-:S02]  /*b130*/  FMUL.FTZ R103, R103, R3 ;  /* 0x0000000367677220 */ /* 0x000fc40000410000 */
[-C--:B------:R-:W-:Y:S02]  /*b140*/  FMUL.FTZ R72, R72, R160.reuse ;  /* 0x000000a048487220 */ /* 0x080fe40000410000 */
[-C--:B------:R-:W-:Y:S01]  /*b150*/  FMUL.FTZ R73, R73, R160.reuse ;  /* 0x000000a049497220 */ /* 0x080fe20000410000 */
[C---:B-1----:R-:W-:Y:S01]  /*b160*/  HMMA.16816.F32.BF16 R80, R4.reuse, R106, R80 ;  /* 0x0000006a0450723c */ /* 0x042fe20000041850 */
[-C--:B------:R-:W-:Y:S02]  /*b170*/  FMUL.FTZ R74, R74, R3.reuse ;  /* 0x000000034a4a7220 */ /* 0x080fe40000410000 */
[-C--:B------:R-:W-:Y:S02]  /*b180*/  FMUL.FTZ R75, R75, R3.reuse ;  /* 0x000000034b4b7220 */ /* 0x080fe40000410000 */
[-C--:B------:R-:W-:Y:S02]  /*b190*/  FMUL.FTZ R88, R88, R160.reuse ;  /* 0x000000a058587220 */ /* 0x080fe40000410000 */
[--C-:B------:R-:W-:Y:S01]  /*b1a0*/  SHF.R.U32.HI R106, RZ, 0x10, R112.reuse ;  /* 0x00000010ff6a7819 */ /* 0x100fe20000011670 */
[C---:B------:R-:W-:Y:S01]  /*b1b0*/  HMMA.16816.F32.BF16 R76, R4.reuse, R104, R76 ;  /* 0x00000068044c723c */ /* 0x040fe2000004184c */
[-C--:B------:R-:W-:Y:S01]  /*b1c0*/  FMUL.FTZ R89, R89, R160.reuse ;  /* 0x000000a059597220 */ /* 0x080fe20000410000 */
[----:B------:R-:W-:Y:S01]  /*b1d0*/  LOP3.LUT R107, R112, 0xffff, RZ, 0xc0, !PT ;  /* 0x0000ffff706b7812 */ /* 0x000fe200078ec0ff */
[-C--:B------:R-:W-:Y:S01]  /*b1e0*/  FMUL.FTZ R90, R90, R3.reuse ;  /* 0x000000035a5a7220 */ /* 0x080fe20000410000 */
[----:B------:R-:W-:Y:S01]  /*b1f0*/  LOP3.LUT R106, R106, 0xff, RZ, 0xc0, !PT ;  /* 0x000000ff6a6a7812 */ /* 0x000fe200078ec0ff */
[-C--:B------:R-:W-:Y:S01]  /*b200*/  FMUL.FTZ R91, R91, R3.reuse ;  /* 0x000000035b5b7220 */ /* 0x080fe20000410000 */
[----:B------:R-:W-:Y:S01]  /*b210*/  SHF.R.U32.HI R107, RZ, 0x8, R107 ;  /* 0x00000008ff6b7819 */ /* 0x000fe2000001166b */
[-C--:B------:R-:W-:Y:S01]  /*b220*/  FMUL.FTZ R92, R92, R160.reuse ;  /* 0x000000a05c5c7220 */ /* 0x080fe20000410000 */
[----:B------:R-:W-:Y:S01]  /*b230*/  SHF.R.U32.HI R105, RZ, 0x18, R112 ;  /* 0x00000018ff697819 */ /* 0x000fe20000011670 */
[-C--:B------:R-:W-:Y:S01]  /*b240*/  FMUL.FTZ R93, R93, R160.reuse ;  /* 0x000000a05d5d7220 */ /* 0x080fe20000410000 */
[C---:B--2---:R-:W-:Y:S01]  /*b250*/  HMMA.16816.F32.BF16 R84, R4.reuse, R108, R84 ;  /* 0x0000006c0454723c */ /* 0x044fe20000041854 */
[-C--:B------:R-:W-:Y:S01]  /*b260*/  FMUL.FTZ R94, R94, R3.reuse ;  /* 0x000000035e5e7220 */ /* 0x080fe20000410000 */
[----:B------:R-:W-:Y:S01]  /*b270*/  PRMT R106, R106, 0x5410, R105 ;  /* 0x000054106a6a7816 */ /* 0x000fe20000000069 */
[-C--:B------:R-:W-:Y:S01]  /*b280*/  FMUL.FTZ R95, R95, R3.reuse ;  /* 0x000000035f5f7220 */ /* 0x080fe20000410000 */
[--C-:B------:R-:W-:Y:S01]  /*b290*/  SHF.R.U32.HI R105, RZ, 0x10, R166.reuse ;  /* 0x00000010ff697819 */ /* 0x100fe200000116a6 */
[-C--:B------:R-:W-:Y:S01]  /*b2a0*/  FMUL.FTZ R96, R96, R160.reuse ;  /* 0x000000a060607220 */ /* 0x080fe20000410000 */
[----:B------:R-:W-:Y:S01]  /*b2b0*/  PRMT R232, R232, 0x5410, R107 ;  /* 0x00005410e8e87816 */ /* 0x000fe2000000006b */
[----:B------:R-:W-:Y:S01]  /*b2c0*/  FMUL.FTZ R97, R97, R160 ;  /* 0x000000a061617220 */ /* 0x000fe20000410000 */
[----:B------:R-:W-:Y:S01]  /*b2d0*/  SHF.R.U32.HI R108, RZ, 0x18, R166 ;  /* 0x00000018ff6c7819 */ /* 0x000fe200000116a6 */
[-C--:B------:R-:W-:Y:S01]  /*b2e0*/  FMUL.FTZ R98, R98, R3.reuse ;  /* 0x0000000362627220 */ /* 0x080fe20000410000 */
[----:B------:R-:W-:Y:S01]  /*b2f0*/  LOP3.LUT R105, R105, 0xff, RZ, 0xc0, !PT ;  /* 0x000000ff69697812 */ /* 0x000fe200078ec0ff */
[----:B------:R-:W-:Y:S01]  /*b300*/  FMUL.FTZ R99, R99, R3 ;  /* 0x0000000363637220 */ /* 0x000fe20000410000 */
[C---:B------:R-:W-:Y:S01]  /*b310*/  HMMA.16816.F32.BF16 R20, R4.reuse, R22, R116 ;  /* 0x000000160414723c */ /* 0x040fe20000041874 */
[----:B------:R-:W-:Y:S01]  /*b320*/  FFMA.FTZ R164, R171, c[0x0][0x23c], -R150 ;  /* 0x00008f00aba47a23 */ /* 0x000fe20000010896 */
[----:B------:R-:W-:Y:S01]  /*b330*/  LOP3.LUT R107, R166, 0xffff, RZ, 0xc0, !PT ;  /* 0x0000ffffa66b7812 */ /* 0x000fe200078ec0ff */
[--C-:B------:R-:W-:Y:S01]  /*b340*/  FFMA.FTZ R171, R220, c[0x0][0x23c], -R147.reuse ;  /* 0x00008f00dcab7a23 */ /* 0x100fe20000010893 */
[----:B------:R-:W-:Y:S01]  /*b350*/  PRMT R220, R105, 0x5410, R108 ;  /* 0x0000541069dc7816 */ /* 0x000fe2000000006c */
[--C-:B------:R-:W-:Y:S01]  /*b360*/  FFMA.FTZ R167, R135, c[0x0][0x23c], -R150.reuse ;  /* 0x00008f0087a77a23 */ /* 0x100fe20000010896 */
[----:B------:R-:W-:Y:S01]  /*b370*/  LOP3.LUT R104, R166, 0xff, RZ, 0xc0, !PT ;  /* 0x000000ffa6687812 */ /* 0x000fe200078ec0ff */
[--C-:B------:R-:W-:Y:S01]  /*b380*/  FFMA.FTZ R162, R133, c[0x0][0x23c], -R150.reuse ;  /* 0x00008f0085a27a23 */ /* 0x100fe20000010896 */
[C---:B------:R-:W-:Y:S01]  /*b390*/  HMMA.16816.F32.BF16 R32, R4.reuse, R120, R32 ;  /* 0x000000780420723c */ /* 0x040fe20000041820 */
[----:B------:R-:W-:Y:S01]  /*b3a0*/  MUFU.EX2 R164, R164 ;  /* 0x000000a400a47308 */ /* 0x000fe20000000800 */
[----:B------:R-:W-:Y:S01]  /*b3b0*/  FFMA.FTZ R168, R168, c[0x0][0x23c], -R147 ;  /* 0x00008f00a8a87a23 */ /* 0x000fe20000010893 */
[----:B------:R-:W-:Y:S01]  /*b3c0*/  SHF.R.U32.HI R107, RZ, 0x8, R107 ;  /* 0x00000008ff6b7819 */ /* 0x000fe2000001166b */
[--C-:B------:R-:W-:Y:S01]  /*b3d0*/  FFMA.FTZ R211, R218, c[0x0][0x23c], -R147.reuse ;  /* 0x00008f00dad37a23 */ /* 0x100fe20000010893 */
[--C-:B------:R-:W-:Y:S01]  /*b3e0*/  HSET2.LE.AND R232, R232, R161.reuse, PT ;  /* 0x000000a1e8e87233 */ /* 0x100fe20003803000 */
[----:B------:R-:W-:Y:S01]  /*b3f0*/  FFMA.FTZ R134, R134, c[0x0][0x23c], -R147 ;  /* 0x00008f0086867a23 */ /* 0x000fe20000010893 */
[----:B------:R-:W-:Y:S01]  /*b400*/  PRMT R104, R104, 0x5410, R107 ;  /* 0x0000541068687816 */ /* 0x000fe2000000006b */
[----:B------:R-:W-:Y:S01]  /*b410*/  HMMA.16816.F32.BF16 R100, R4, R122, R100 ;  /* 0x0000007a0464723c */ /* 0x000fe20000041864 */
[----:B------:R-:W-:Y:S01]  /*b420*/  MUFU.EX2 R167, R167 ;  /* 0x000000a700a77308 */ /* 0x000fe20000000800 */
[--C-:B------:R-:W-:Y:S01]  /*b430*/  HSET2.LE.AND R107, R106, R161.reuse, PT ;  /* 0x000000a16a6b7233 */ /* 0x100fe20003803000 */
[----:B------:R-:W-:Y:S01]  /*b440*/  LDSM.16.MT88.4 R120, [R184+0xc800] ;  /* 0x00c80000b878783b */ /* 0x000fe20000004200 */
[----:B------:R-:W-:Y:S01]  /*b450*/  HSET2.LE.AND R104, R104, R161, PT ;  /* 0x000000a168687233 */ /* 0x000fe20003803000 */
[----:B------:R-:W-:-:S02]  /*b460*/  FFMA.FTZ R219, R219, c[0x0][0x23c], -R150 ;  /* 0x00008f00dbdb7a23 */ /* 0x000fc40000010896 */
[----:B------:R-:W-:Y:S01]  /*b470*/  LDSM.16.MT88.4 R116, [R188+0xe800] ;  /* 0x00e80000bc74783b */ /* 0x000fe20000004200 */
[C---:B------:R-:W-:Y:S01]  /*b480*/  HMMA.16816.F32.BF16 R72, R4.reuse, R114, R72 ;  /* 0x000000720448723c */ /* 0x040fe20000041848 */
[----:B------:R-:W1:Y:S01]  /*b490*/  MUFU.EX2 R162, R162 ;  /* 0x000000a200a27308 */ /* 0x000e620000000800 */
[----:B------:R-:W-:Y:S01]  /*b4a0*/  FFMA.FTZ R216, R216, c[0x0][0x23c], -R147 ;  /* 0x00008f00d8d87a23 */ /* 0x000fe20000010893 */
[----:B------:R-:W-:Y:S01]  /*b4b0*/  LDSM.16.MT88.4 R112, [R186+0xe800] ;  /* 0x00e80000ba70783b */ /* 0x000fe20000004200 */
[--C-:B------:R-:W-:Y:S02]  /*b4c0*/  FFMA.FTZ R165, R165, c[0x0][0x23c], -R150.reuse ;  /* 0x00008f00a5a57a23 */ /* 0x100fe40000010896 */
[----:B------:R-:W-:Y:S02]  /*b4d0*/  FFMA.FTZ R149, R149, c[0x0][0x23c], -R150 ;  /* 0x00008f0095957a23 */ /* 0x000fe40000010896 */
[----:B------:R-:W-:Y:S01]  /*b4e0*/  HMMA.16816.F32.BF16 R88, R4, R110, R88 ;  /* 0x0000006e0458723c */ /* 0x000fe20000041858 */
[----:B------:R-:W2:Y:S01]  /*b4f0*/  LDSM.16.MT88.4 R108, [R185+0xe800] ;  /* 0x00e80000b96c783b */ /* 0x000ea20000004200 */
[----:B------:R4:W-:Y:S01]  /*b500*/  MUFU.EX2 R166, R134 ;  /* 0x0000008600a67308 */ /* 0x0009e20000000800 */
[----:B------:R-:W-:-:S02]  /*b510*/  FFMA.FTZ R156, R217, R160, R156 ;  /* 0x000000a0d99c7223 */ /* 0x000fc4000001009c */
[----:B------:R-:W-:Y:S02]  /*b520*/  FFMA.FTZ R3, R213, R3, R152 ;  /* 0x00000003d5037223 */ /* 0x000fe40000010098 */
[----:B------:R-:W-:Y:S01]  /*b530*/  FADD.FTZ R155, R155, R156 ;  /* 0x0000009c9b9b7221 */ /* 0x000fe20000010000 */
[C---:B---3--:R-:W-:Y:S01]  /*b540*/  HMMA.16816.F32.BF16 R92, R4.reuse, R136, R92 ;  /* 0x00000088045c723c */ /* 0x048fe2000004185c */
[----:B-1----:R-:W-:Y:S01]  /*b550*/  F2FP.BF16.PACK_AB R105, R169, R162 ;  /* 0x000000a2a969723e */ /* 0x002fe200000010ff */
[----:B------:R-:W1:Y:S01]  /*b560*/  MUFU.EX2 R171, R171 ;  /* 0x000000ab00ab7308 */ /* 0x000e620000000800 */
[----:B------:R-:W-:Y:S02]  /*b570*/  FADD.FTZ R3, R2, R3 ;  /* 0x0000000302037221 */ /* 0x000fe40000010000 */
[----:B------:R-:W-:Y:S01]  /*b580*/  LOP3.LUT R104, R104, R105, RZ, 0xc0, !PT ;  /* 0x0000006968687212 */ /* 0x000fe200078ec0ff */
[----:B------:R-:W-:Y:S01]  /*b590*/  HSET2.LE.AND R105, R220, R161, PT ;  /* 0x000000a1dc697233 */ /* 0x000fe20003803000 */
[----:B------:R-:W-:Y:S01]  /*b5a0*/  F2FP.BF16.PACK_AB R137, R164, R167 ;  /* 0x000000a7a489723e */ /* 0x000fe200000010ff */
[----:B------:R-:W-:Y:S01]  /*b5b0*/  HMMA.16816.F32.BF16 R4, R4, R138, R96 ;  /* 0x0000008a0404723c */ /* 0x000fe20000041860 */
[----:B------:R-:W3:Y:S01]  /*b5c0*/  LDSM.16.MT88.4 R96, [R184+0xe800] ;  /* 0x00e80000b860783b */ /* 0x000ee20000004200 */
[----:B------:R-:W-:Y:S01]  /*b5d0*/  MUFU.EX2 R168, R168 ;  /* 0x000000a800a87308 */ /* 0x000fe20000000800 */
[----:B------:R-:W-:Y:S01]  /*b5e0*/  LOP3.LUT R106, R232, R137, RZ, 0xc0, !PT ;  /* 0x00000089e86a7212 */ /* 0x000fe200078ec0ff */
[----:B------:R-:W-:Y:S01]  /*b5f0*/  FFMA.FTZ R220, R221, c[0x0][0x23c], -R150 ;  /* 0x00008f00dddc7a23 */ /* 0x000fe20000010896 */
[----:B------:R-:W-:Y:S01]  /*b600*/  MOV R232, UR31 ;  /* 0x0000001f00e87c02 */ /* 0x000fe20008000f00 */
[----:B------:R-:W-:Y:S01]  /*b610*/  FFMA.FTZ R221, R140, c[0x0][0x23c], -R147 ;  /* 0x00008f008cdd7a23 */ /* 0x000fe20000010893 */
[----:B----4-:R-:W-:Y:S01]  /*b620*/  LDSM.16.MT88.4 R132, [R188+0xc800] ;  /* 0x00c80000bc84783b */ /* 0x010fe20000004200 */
[----:B------:R-:W-:Y:S01]  /*b630*/  FADD.FTZ R154, R154, R155 ;  /* 0x0000009b9a9a7221 */ /* 0x000fe20000010000 */
[----:B------:R-:W-:Y:S01]  /*b640*/  LOP3.LUT R232, R233, UR21, R232, 0x96, !PT ;  /* 0x00000015e9e87c12 */ /* 0x000fe2000f8e96e8 */
[----:B------:R-:W4:Y:S01]  /*b650*/  MUFU.EX2 R211, R211 ;  /* 0x000000d300d37308 */ /* 0x000f220000000800 */
[----:B-1----:R-:W-:Y:S01]  /*b660*/  F2FP.BF16.PACK_AB R218, R171, R166 ;  /* 0x000000a6abda723e */ /* 0x002fe200000010ff */
[----:B------:R-:W-:-:S02]  /*b670*/  FADD.FTZ R0, R0, R3 ;  /* 0x0000000300007221 */ /* 0x000fc40000010000 */
[----:B------:R-:W-:Y:S01]  /*b680*/  IMAD.WIDE.U32 R232, R232, -0x326172a9, RZ ;  /* 0xcd9e8d57e8e87825 */ /* 0x000fe200078e00ff */
[----:B------:R-:W-:-:S03]  /*b690*/  LOP3.LUT R105, R105, R218, RZ, 0xc0, !PT ;  /* 0x000000da69697212 */ /* 0x000fc600078ec0ff */
[----:B------:R-:W-:Y:S01]  /*b6a0*/  MUFU.EX2 R219, R219 ;  /* 0x000000db00db7308 */ /* 0x000fe20000000800 */
[----:B------:R-:W-:Y:S01]  /*b6b0*/  LOP3.LUT R226, R233, UR4, R226, 0x96, !PT ;  /* 0x00000004e9e27c12 */ /* 0x000fe2000f8e96e2 */
[----:B------:R-:W-:Y:S02]  /*b6c0*/  FFMA.FTZ R218, R141, c[0x0][0x23c], -R150 ;  /* 0x00008f008dda7a23 */ /* 0x000fe40000010896 */
[----:B------:R-:W-:Y:S02]  /*b6d0*/  FADD.FTZ R153, R153, R154 ;  /* 0x0000009a99997221 */ /* 0x000fe40000010000 */
[----:B------:R-:W-:Y:S01]  /*b6e0*/  IMAD.WIDE.U32 R226, R226, -0x2daee0ad, RZ ;  /* 0xd2511f53e2e27825 */ /* 0x000fe200078e00ff */
[----:B----4-:R-:W-:Y:S01]  /*b6f0*/  F2FP.BF16.PACK_AB R136, R211, R168 ;  /* 0x000000a8d388723e */ /* 0x010fe200000010ff */
[----:B------:R-:W-:Y:S02]  /*b700*/  MUFU.EX2 R220, R220 ;  /* 0x000000dc00dc7308 */ /* 0x000fe40000000800 */
[----:B------:R-:W-:Y:S01]  /*b710*/  FADD.FTZ R159, R159, R0 ;  /* 0x000000009f9f7221 */ /* 0x000fe20000010000 */
[----:B------:R-:W-:Y:S01]  /*b720*/  LOP3.LUT R225, R227, UR29, R224, 0x96, !PT ;  /* 0x0000001de3e17c12 */ /* 0x000fe2000f8e96e0 */
[----:B------:R-:W-:Y:S01]  /*b730*/  FADD.FTZ R0, R162, R153 ;  /* 0x00000099a2007221 */ /* 0x000fe20000010000 */
[----:B------:R-:W-:Y:S01]  /*b740*/  LOP3.LUT R107, R107, R136, RZ, 0xc0, !PT ;  /* 0x000000886b6b7212 */ /* 0x000fe200078ec0ff */
[----:B------:R-:W-:Y:S01]  /*b750*/  FADD.FTZ R166, R166, R159 ;  /* 0x0000009fa6a67221 */ /* 0x000fe20000010000 */
[----:B------:R-:W-:Y:S01]  /*b760*/  LDSM.16.MT88.4 R136, [R186+0xd000] ;  /* 0x00d00000ba88783b */ /* 0x000fe20000004200 */
[----:B------:R-:W-:Y:S01]  /*b770*/  FADD.FTZ R0, R169, R0 ;  /* 0x00000000a9007221 */ /* 0x000fe20000010000 */
[----:B------:R-:W-:Y:S01]  /*b780*/  MUFU.EX2 R221, R221 ;  /* 0x000000dd00dd7308 */ /* 0x000fe20000000800 */
[----:B------:R-:W-:-:S02]  /*b790*/  FADD.FTZ R171, R171, R166 ;  /* 0x000000a6abab7221 */ /* 0x000fc40000010000 */
[C---:B--2---:R-:W-:Y:S01]  /*b7a0*/  HMMA.16816.F32.BF16 R52, R104.reuse, R108, R52 ;  /* 0x0000006c6834723c */ /* 0x044fe20000041834 */
[----:B------:R-:W-:Y:S02]  /*b7b0*/  FADD.FTZ R3, R167, R0 ;  /* 0x00000000a7037221 */ /* 0x000fe40000010000 */
[----:B------:R-:W-:Y:S02]  /*b7c0*/  FADD.FTZ R168, R168, R171 ;  /* 0x000000aba8a87221 */ /* 0x000fe40000010000 */
[----:B------:R-:W1:Y:S01]  /*b7d0*/  MUFU.EX2 R218, R218 ;  /* 0x000000da00da7308 */ /* 0x000e620000000800 */
[----:B------:R-:W-:Y:S02]  /*b7e0*/  FADD.FTZ R3, R164, R3 ;  /* 0x00000003a4037221 */ /* 0x000fe40000010000 */
[----:B------:R-:W-:Y:S01]  /*b7f0*/  HMMA.16816.F32.BF16 R56, R104, R110, R56 ;  /* 0x0000006e6838723c */ /* 0x000fe20000041838 */
[----:B------:R-:W2:Y:S01]  /*b800*/  LDSM.16.MT88.4 R108, [R186+0x10800] ;  /* 0x01080000ba6c783b */ /* 0x000ea20000004200 */
[----:B------:R-:W-:-:S03]  /*b810*/  FADD.FTZ R211, R211, R168 ;  /* 0x000000a8d3d37221 */ /* 0x000fc60000010000 */
[----:B------:R-:W4:Y:S03]  /*b820*/  MUFU.EX2 R216, R216 ;  /* 0x000000d800d87308 */ /* 0x000f260000000800 */
[C---:B---3--:R-:W-:Y:S05]  /*b830*/  HMMA.16816.F32.BF16 R60, R104.reuse, R96, R60 ;  /* 0x00000060683c723c */ /* 0x048fea000004183c */
[----:B------:R-:W-:Y:S01]  /*b840*/  MUFU.EX2 R165, R165 ;  /* 0x000000a500a57308 */ /* 0x000fe20000000800 */
[----:B-1----:R-:W-:Y:S02]  /*b850*/  FADD.FTZ R0, R218, R3 ;  /* 0x00000003da007221 */ /* 0x002fe40000010000 */
[----:B------:R-:W-:Y:S01]  /*b860*/  HMMA.16816.F32.BF16 R64, R104, R98, R64 ;  /* 0x000000626840723c */ /* 0x000fe20000041840 */
[----:B------:R-:W1:Y:S01]  /*b870*/  LDSM.16.MT88.4 R96, [R185+0x10800] ;  /* 0x01080000b960783b */ /* 0x000e620000004200 */
[----:B----4-:R-:W-:-:S06]  /*b880*/  FADD.FTZ R2, R216, R211 ;  /* 0x000000d3d8027221 */ /* 0x010fcc0000010000 */
[C---:B------:R-:W-:Y:S07]  /*b890*/  HMMA.16816.F32.BF16 R44, R104.reuse, R112, R44 ;  /* 0x00000070682c723c */ /* 0x040fee000004182c */
[----:B------:R-:W-:Y:S01]  /*b8a0*/  LOP3.LUT R112, R223, UR30, R232, 0x96, !PT ;  /* 0x0000001edf707c12 */ /* 0x000fe2000f8e96e8 */
[----:B------:R-:W-:Y:S01]  /*b8b0*/  HMMA.16816.F32.BF16 R16, R104, R128, R16 ;  /* 0x000000806810723c */ /* 0x000fe20000041810 */
[----:B------:R-:W-:-:S03]  /*b8c0*/  FFMA.FTZ R223, R143, c[0x0][0x23c], -R150 ;  /* 0x00008f008fdf7a23 */ /* 0x000fc60000010896 */
[----:B------:R-:W-:-:S03]  /*b8d0*/  IMAD.WIDE.U32 R112, R112, -0x2daee0ad, RZ ;  /* 0xd2511f5370707825 */ /* 0x000fc600078e00ff */
[----:B------:R-:W3:Y:S01]  /*b8e0*/  MUFU.EX2 R223, R223 ;  /* 0x000000df00df7308 */ /* 0x000ee20000000800 */
[C---:B------:R-:W-:Y:S01]  /*b8f0*/  HMMA.16816.F32.BF16 R20, R104.reuse, R130, R20 ;  /* 0x000000826814723c */ /* 0x040fe20000041814 */
[----:B------:R-:W-:Y:S01]  /*b900*/  LOP3.LUT R224, R113, UR25, R226, 0x96, !PT ;  /* 0x0000001971e07c12 */ /* 0x000fe2000f8e96e2 */
[----:B------:R-:W-:Y:S01]  /*b910*/  IMAD.WIDE.U32 R226, R225, -0x326172a9, RZ ;  /* 0xcd9e8d57e1e27825 */ /* 0x000fe200078e00ff */
[----:B------:R-:W4:Y:S03]  /*b920*/  LDSM.16.MT88.4 R128, [R184+0x10800] ;  /* 0x01080000b880783b */ /* 0x000f260000004200 */
[----:B------:R-:W-:Y:S01]  /*b930*/  IMAD.WIDE.U32 R224, R224, -0x326172a9, RZ ;  /* 0xcd9e8d57e0e07825 */ /* 0x000fe200078e00ff */
[----:B------:R-:W-:Y:S01]  /*b940*/  LOP3.LUT R222, R227, UR26, R222, 0x96, !PT ;  /* 0x0000001ae3de7c12 */ /* 0x000fe2000f8e96de */
[----:B--2---:R-:W-:Y:S03]  /*b950*/  HMMA.16816.F32.BF16 R80, R104, R110, R80 ;  /* 0x0000006e6850723c */ /* 0x004fe60000041850 */
[----:B------:R-:W-:Y:S01]  /*b960*/  LOP3.LUT R226, R225, UR23, R226, 0x96, !PT ;  /* 0x00000017e1e27c12 */ /* 0x000fe2000f8e96e2 */
[----:B------:R-:W-:-:S04]  /*b970*/  IMAD.WIDE.U32 R232, R222, -0x2daee0ad, RZ ;  /* 0xd2511f53dee87825 */ /* 0x000fc800078e00ff */
[----:B------:R-:W-:Y:S01]  /*b980*/  IMAD.WIDE.U32 R226, R226, -0x2daee0ad, RZ ;  /* 0xd2511f53e2e27825 */ /* 0x000fe200078e00ff */
[C---:B-1----:R-:W-:Y:S03]  /*b990*/  HMMA.16816.F32.BF16 R84, R104.reuse, R96, R84 ;  /* 0x000000606854723c */ /* 0x042fe60000041854 */
[--C-:B------:R-:W-:Y:S01]  /*b9a0*/  FFMA.FTZ R222, R142, c[0x0][0x23c], -R147.reuse ;  /* 0x00008f008ede7a23 */ /* 0x100fe20000010893 */
[----:B------:R-:W-:Y:S01]  /*b9b0*/  LOP3.LUT R113, R227, UR15, R232, 0x96, !PT ;  /* 0x0000000fe3717c12 */ /* 0x000fe2000f8e96e8 */
[----:B------:R-:W-:Y:S01]  /*b9c0*/  LDSM.16.MT88.4 R140, [R188+0xd000] ;  /* 0x00d00000bc8c783b */ /* 0x000fe20000004200 */
[----:B------:R-:W-:Y:S01]  /*b9d0*/  LOP3.LUT R232, R233, UR22, R112, 0x96, !PT ;  /* 0x00000016e9e87c12 */ /* 0x000fe2000f8e9670 */
[----:B------:R-:W-:Y:S01]  /*b9e0*/  FFMA.FTZ R225, R170, c[0x0][0x23c], -R147 ;  /* 0x00008f00aae17a23 */ /* 0x000fe20000010893 */
[----:B------:R-:W-:Y:S01]  /*b9f0*/  HMMA.16816.F32.BF16 R76, R104, R108, R76 ;  /* 0x0000006c684c723c */ /* 0x000fe2000004184c */
[----:B------:R-:W-:Y:S01]  /*ba00*/  IMAD.WIDE.U32 R112, R113, -0x326172a9, RZ ;  /* 0xcd9e8d5771707825 */ /* 0x000fe200078e00ff */
[----:B------:R-:W1:Y:S01]  /*ba10*/  MUFU.EX2 R222, R222 ;  /* 0x000000de00de7308 */ /* 0x000e620000000800 */
[----:B---3--:R-:W-:-:S02]  /*ba20*/  F2FP.BF16.PACK_AB R170, R223, R218 ;  /* 0x000000dadfaa723e */ /* 0x008fc400000010ff */
[----:B------:R-:W-:Y:S01]  /*ba30*/  IMAD.WIDE.U32 R232, R232, -0x326172a9, RZ ;  /* 0xcd9e8d57e8e87825 */ /* 0x000fe200078e00ff */
[C---:B------:R-:W-:Y:S02]  /*ba40*/  LOP3.LUT R111, R112.reuse, 0xffff, RZ, 0xc0, !PT ;  /* 0x0000ffff706f7812 */ /* 0x040fe400078ec0ff */
[--C-:B------:R-:W-:Y:S01]  /*ba50*/  SHF.R.U32.HI R96, RZ, 0x10, R112.reuse ;  /* 0x00000010ff607819 */ /* 0x100fe20000011670 */
[C---:B------:R-:W-:Y:S01]  /*ba60*/  HMMA.16816.F32.BF16 R88, R104.reuse, R98, R88 ;  /* 0x000000626858723c */ /* 0x040fe20000041858 */
[----:B------:R-:W-:Y:S01]  /*ba70*/  LOP3.LUT R108, R112, 0xff, RZ, 0xc0, !PT ;  /* 0x000000ff706c7812 */ /* 0x000fe200078ec0ff */
[----:B------:R-:W2:Y:S01]  /*ba80*/  MUFU.EX2 R225, R225 ;  /* 0x000000e100e17308 */ /* 0x000ea20000000800 */
[----:B------:R-:W-:Y:S01]  /*ba90*/  SHF.R.U32.HI R109, RZ, 0x18, R112 ;  /* 0x00000018ff6d7819 */ /* 0x000fe20000011670 */
[----:B------:R-:W-:Y:S01]  /*baa0*/  FFMA.FTZ R227, R146, c[0x0][0x23c], -R147 ;  /* 0x00008f0092e37a23 */ /* 0x000fe20000010893 */
[----:B------:R-:W-:Y:S01]  /*bab0*/  SHF.R.U32.HI R111, RZ, 0x8, R111 ;  /* 0x00000008ff6f7819 */ /* 0x000fe2000001166f */
[----:B------:R-:W-:Y:S01]  /*bac0*/  FADD.FTZ R0, R223, R0 ;  /* 0x00000000df007221 */ /* 0x000fe20000010000 */
[----:B------:R-:W-:Y:S01]  /*bad0*/  LOP3.LUT R96, R96, 0xff, RZ, 0xc0, !PT ;  /* 0x000000ff60607812 */ /* 0x000fe200078ec0ff */
[----:B------:R-:W-:Y:S01]  /*bae0*/  HMMA.16816.F32.BF16 R48, R104, R114, R48 ;  /* 0x000000726830723c */ /* 0x000fe20000041830 */
[----:B------:R-:W-:Y:S01]  /*baf0*/  LOP3.LUT R97, R113, UR5, R232, 0x96, !PT ;  /* 0x0000000571617c12 */ /* 0x000fe2000f8e96e8 */
[----:B------:R-:W-:Y:S01]  /*bb00*/  FFMA.FTZ R232, R145, c[0x0][0x23c], -R147 ;  /* 0x00008f0091e87a23 */ /* 0x000fe20000010893 */
[----:B------:R-:W-:Y:S01]  /*bb10*/  PRMT R108, R108, 0x5410, R111 ;  /* 0x000054106c6c7816 */ /* 0x000fe2000000006f */
[----:B------:R-:W-:Y:S01]  /*bb20*/  MUFU.EX2 R227, R227 ;  /* 0x000000e300e37308 */ /* 0x000fe20000000800 */
[----:B------:R-:W-:-:S02]  /*bb30*/  PRMT R96, R96, 0x5410, R109 ;  /* 0x0000541060607816 */ /* 0x000fc4000000006d */
[C---:B------:R-:W-:Y:S01]  /*bb40*/  LOP3.LUT R111, R97.reuse, 0xffff, RZ, 0xc0, !PT ;  /* 0x0000ffff616f7812 */ /* 0x040fe200078ec0ff */
[C---:B------:R-:W-:Y:S01]  /*bb50*/  HMMA.16816.F32.BF16 R32, R104.reuse, R120, R32 ;  /* 0x000000786820723c */ /* 0x040fe20000041820 */
[----:B------:R-:W-:Y:S01]  /*bb60*/  LOP3.LUT R98, R97, 0xff, RZ, 0xc0, !PT ;  /* 0x000000ff61627812 */ /* 0x000fe200078ec0ff */
[--C-:B------:R-:W-:Y:S01]  /*bb70*/  HSET2.LE.AND R99, R96, R161.reuse, PT ;  /* 0x000000a160637233 */ /* 0x100fe20003803000 */
[--C-:B------:R-:W-:Y:S01]  /*bb80*/  SHF.R.U32.HI R109, RZ, 0x10, R97.reuse ;  /* 0x00000010ff6d7819 */ /* 0x100fe20000011661 */
[----:B------:R-:W-:Y:S01]  /*bb90*/  MUFU.EX2 R232, R232 ;  /* 0x000000e800e87308 */ /* 0x000fe20000000800 */
[----:B------:R-:W-:Y:S01]  /*bba0*/  SHF.R.U32.HI R110, RZ, 0x18, R97 ;  /* 0x00000018ff6e7819 */ /* 0x000fe20000011661 */
[----:B------:R-:W-:Y:S01]  /*bbb0*/  HSET2.LE.AND R97, R108, R161, PT ;  /* 0x000000a16c617233 */ /* 0x000fe20003803000 */
[----:B------:R-:W-:Y:S01]  /*bbc0*/  SHF.R.U32.HI R111, RZ, 0x8, R111 ;  /* 0x00000008ff6f7819 */ /* 0x000fe2000001166f */
[C---:B------:R-:W-:Y:S01]  /*bbd0*/  HMMA.16816.F32.BF16 R100, R104.reuse, R122, R100 ;  /* 0x0000007a6864723c */ /* 0x040fe20000041864 */
[----:B------:R-:W-:Y:S01]  /*bbe0*/  F2FP.BF16.PACK_AB R114, R220, R219 ;  /* 0x000000dbdc72723e */ /* 0x000fe200000010ff */
[----:B------:R-:W-:Y:S01]  /*bbf0*/  LDSM.16.MT88.4 R120, [R188+0xf000] ;  /* 0x00f00000bc78783b */ /* 0x000fe20000004200 */
[----:B-1----:R-:W-:Y:S01]  /*bc00*/  F2FP.BF16.PACK_AB R112, R222, R221 ;  /* 0x000000ddde70723e */ /* 0x002fe200000010ff */
[----:B--2---:R-:W-:Y:S01]  /*bc10*/  FADD.FTZ R2, R225, R2 ;  /* 0x00000002e1027221 */ /* 0x004fe20000010000 */
[----:B------:R-:W-:Y:S01]  /*bc20*/  PRMT R108, R98, 0x5410, R111 ;  /* 0x00005410626c7816 */ /* 0x000fe2000000006f */
[----:B------:R-:W-:Y:S01]  /*bc30*/  FADD.FTZ R219, R219, R0 ;  /* 0x00000000dbdb7221 */ /* 0x000fe20000010000 */
[----:B------:R-:W-:Y:S01]  /*bc40*/  LOP3.LUT R98, R97, R114, RZ, 0xc0, !PT ;  /* 0x0000007261627212 */ /* 0x000fe200078ec0ff */
[C---:B------:R-:W-:Y:S01]  /*bc50*/  HMMA.16816.F32.BF16 R36, R104.reuse, R116, R36 ;  /* 0x000000746824723c */ /* 0x040fe20000041824 */
[----:B------:R-:W-:Y:S01]  /*bc60*/  LOP3.LUT R99, R99, R112, RZ, 0xc0, !PT ;  /* 0x0000007063637212 */ /* 0x000fe200078ec0ff */
[----:B------:R-:W-:Y:S01]  /*bc70*/  FADD.FTZ R3, R221, R2 ;  /* 0x00000002dd037221 */ /* 0x000fe20000010000 */
[----:B------:R-:W-:Y:S01]  /*bc80*/  LDSM.16.MT88.4 R112, [R185+0xf000] ;  /* 0x00f00000b970783b */ /* 0x000fe20000004200 */
[----:B------:R-:W-:Y:S01]  /*bc90*/  LOP3.LUT R109, R109, 0xff, RZ, 0xc0, !PT ;  /* 0x000000ff6d6d7812 */ /* 0x000fe200078ec0ff */
[----:B------:R-:W-:Y:S01]  /*bca0*/  FADD.FTZ R220, R220, R219 ;  /* 0x000000dbdcdc7221 */ /* 0x000fe20000010000 */
[----:B------:R-:W-:Y:S01]  /*bcb0*/  LOP3.LUT R224, R233, UR16, R224, 0x96, !PT ;  /* 0x00000010e9e07c12 */ /* 0x000fe2000f8e96e0 */
[----:B------:R-:W-:Y:S01]  /*bcc0*/  FFMA.FTZ R233, R144, c[0x0][0x23c], -R147 ;  /* 0x00008f0090e97a23 */ /* 0x000fe20000010893 */
[----:B------:R-:W-:Y:S01]  /*bcd0*/  HMMA.16816.F32.BF16 R40, R104, R118, R40 ;  /* 0x000000766828723c */ /* 0x000fe20000041828 */
[----:B------:R-:W1:Y:S01]  /*bce0*/  LDSM.16.MT88.4 R116, [R188+0x10800] ;  /* 0x01080000bc74783b */ /* 0x000e620000004200 */
[----:B------:R-:W-:Y:S01]  /*bcf0*/  PRMT R96, R109, 0x5410, R110 ;  /* 0x000054106d607816 */ /* 0x000fe2000000006e */
[----:B------:R-:W-:-:S02]  /*bd00*/  FADD.FTZ R3, R222, R3 ;  /* 0x00000003de037221 */ /* 0x000fc40000010000 */
[----:B------:R-:W-:Y:S02]  /*bd10*/  MUFU.EX2 R233, R233 ;  /* 0x000000e900e97308 */ /* 0x000fe40000000800 */
[--C-:B------:R-:W-:Y:S01]  /*bd20*/  HSET2.LE.AND R97, R96, R161.reuse, PT ;  /* 0x000000a160617233 */ /* 0x100fe20003803000 */
[C---:B------:R-:W-:Y:S08]  /*bd30*/  HMMA.16816.F32.BF16 R8, R104.reuse, R132, R8 ;  /* 0x000000846808723c */ /* 0x040ff00000041808 */
[C---:B----4-:R-:W-:Y:S07]  /*bd40*/  HMMA.16816.F32.BF16 R92, R104.reuse, R128, R92 ;  /* 0x00000080685c723c */ /* 0x050fee000004185c */
[----:B------:R-:W-:Y:S01]  /*bd50*/  HSET2.LE.AND R129, R108, R161, PT ;  /* 0x000000a16c817233 */ /* 0x000fe20003803000 */
[----:B------:R-:W-:Y:S01]  /*bd60*/  F2FP.BF16.PACK_AB R128, R225, R216 ;  /* 0x000000d8e180723e */ /* 0x000fe200000010ff */
[----:B------:R-:W-:Y:S01]  /*bd70*/  HMMA.16816.F32.BF16 R4, R104, R130, R4 ;  /* 0x000000826804723c */ /* 0x000fe20000041804 */
[----:B------:R-:W-:Y:S02]  /*bd80*/  LDSM.16.MT88.4 R108, [R184+0xf000] ;  /* 0x00f00000b86c783b */ /* 0x000fe40000004200 */
[----:B------:R-:W-:Y:S01]  /*bd90*/  LOP3.LUT R96, R129, R170, RZ, 0xc0, !PT ;  /* 0x000000aa81607212 */ /* 0x000fe200078ec0ff */
[--C-:B------:R-:W-:Y:S01]  /*bda0*/  FFMA.FTZ R170, R163, c[0x0][0x23c], -R150.reuse ;  /* 0x00008f00a3aa7a23 */ /* 0x100fe20000010896 */
[----:B------:R-:W-:Y:S01]  /*bdb0*/  LOP3.LUT R97, R97, R128, RZ, 0xc0, !PT ;  /* 0x0000008061617212 */ /* 0x000fe200078ec0ff */
[----:B------:R-:W-:-:S02]  /*bdc0*/  FFMA.FTZ R163, R151, c[0x0][0x23c], -R150 ;  /* 0x00008f0097a37a23 */ /* 0x000fc40000010896 */
[C---:B------:R-:W-:Y:S01]  /*bdd0*/  HMMA.16816.F32.BF16 R12, R104.reuse, R134, R12 ;  /* 0x00000086680c723c */ /* 0x040fe2000004180c */
[----:B------:R-:W2:Y:S01]  /*bde0*/  LDSM.16.MT88.4 R132, [R185+0xd000] ;  /* 0x00d00000b984783b */ /* 0x000ea20000004200 */
[----:B------:R-:W3:Y:S06]  /*bdf0*/  MUFU.EX2 R170, R170 ;  /* 0x000000aa00aa7308 */ /* 0x000eec0000000800 */
[C---:B------:R-:W-:Y:S02]  /*be00*/  HMMA.16816.F32.BF16 R24, R104.reuse, R124, R24 ;  /* 0x0000007c6818723c */ /* 0x040fe40000041818 */
[----:B------:R-:W-:Y:S06]  /*be10*/  MUFU.EX2 R163, R163 ;  /* 0x000000a300a37308 */ /* 0x000fec0000000800 */
[C---:B------:R-:W-:Y:S01]  /*be20*/  HMMA.16816.F32.BF16 R28, R104.reuse, R126, R28 ;  /* 0x0000007e681c723c */ /* 0x040fe2000004181c */
[----:B------:R-:W4:Y:S07]  /*be30*/  LDSM.16.MT88.4 R124, [R184+0xd000] ;  /* 0x00d00000b87c783b */ /* 0x000f2e0000004200 */
[C---:B-1----:R-:W-:Y:S08]  /*be40*/  HMMA.16816.F32.BF16 R68, R104.reuse, R116, R68 ;  /* 0x000000746844723c */ /* 0x042ff00000041844 */
[----:B------:R-:W-:Y:S01]  /*be50*/  HMMA.16816.F32.BF16 R72, R104, R118, R72 ;  /* 0x000000766848723c */ /* 0x000fe20000041848 */
[----:B------:R-:W1:Y:S04]  /*be60*/  LDSM.16.MT88.4 R116, [R186+0xf000] ;  /* 0x00f00000ba74783b */ /* 0x000e680000004200 */
[----:B------:R-:W-:Y:S03]  /*be70*/  LDSM.16.MT88.4 R104, [R186+0x11000] ;  /* 0x01100000ba68783b */ /* 0x000fe60000004200 */
        /* <DEDUP_REMOVED lines=16> */
[C---:B----4-:R-:W-:Y:S08]  /*bf80*/  HMMA.16816.F32.BF16 R32, R96.reuse, R124, R32 ;  /* 0x0000007c6020723c */ /* 0x050ff00000041820 */
[C---:B------:R-:W-:Y:S01]  /*bf90*/  HMMA.16816.F32.BF16 R100, R96.reuse, R126, R100 ;  /* 0x0000007e6064723c */ /* 0x040fe20000041864 */
[----:B------:R-:W2:Y:S07]  /*bfa0*/  LDSM.16.MT88.4 R124, [R188+0xd800] ;  /* 0x00d80000bc7c783b */ /* 0x000eae0000004200 */
[C---:B-1----:R-:W-:Y:S08]  /*bfb0*/  HMMA.16816.F32.BF16 R44, R96.reuse, R116, R44 ;  /* 0x00000074602c723c */ /* 0x042ff0000004182c */
[C---:B------:R-:W-:Y:S01]  /*bfc0*/  HMMA.16816.F32.BF16 R48, R96.reuse, R118, R48 ;  /* 0x000000766030723c */ /* 0x040fe20000041830 */
[----:B------:R-:W-:Y:S07]  /*bfd0*/  LDSM.16.MT88.4 R116, [R186+0xd800] ;  /* 0x00d80000ba74783b */ /* 0x000fee0000004200 */
[C---:B------:R-:W-:Y:S08]  /*bfe0*/  HMMA.16816.F32.BF16 R60, R96.reuse, R108, R60 ;  /* 0x0000006c603c723c */ /* 0x040ff0000004183c */
[C---:B------:R-:W-:Y:S08]  /*bff0*/  HMMA.16816.F32.BF16 R64, R96.reuse, R110, R64 ;  /* 0x0000006e6040723c */ /* 0x040ff00000041840 */
[C---:B-----5:R-:W-:Y:S08]  /*c000*/  HMMA.16816.F32.BF16 R68, R96.reuse, R8, R68 ;  /* 0x000000086044723c */ /* 0x060ff00000041844 */
[C---:B------:R-:W-:Y:S08]  /*c010*/  HMMA.16816.F32.BF16 R72, R96.reuse, R10, R72 ;  /* 0x0000000a6048723c */ /* 0x040ff00000041848 */
[C---:B------:R-:W-:Y:S07]  /*c020*/  HMMA.16816.F32.BF16 R76, R96.reuse, R104, R76 ;  /* 0x00000068604c723c */ /* 0x040fee000004184c */
[----:B------:R-:W-:Y:S01]  /*c030*/  IMAD.WIDE.U32 R104, R224, -0x2daee0ad, RZ ;  /* 0xd2511f53e0687825 */ /* 0x000fe200078e00ff */
[C---:B------:R-:W-:Y:S01]  /*c040*/  HMMA.16816.F32.BF16 R80, R96.reuse, R106, R80 ;  /* 0x0000006a6050723c */ /* 0x040fe20000041850 */
[----:B------:R1:W4:Y:S03]  /*c050*/  MUFU.EX2 R224, R149 ;  /* 0x0000009500e07308 */ /* 0x0003260000000800 */
[----:B------:R-:W-:Y:S01]  /*c060*/  LOP3.LUT R8, R105, UR8, R226, 0x96, !PT ;  /* 0x0000000869087c12 */ /* 0x000fe2000f8e96e2 */
[----:B------:R-:W-:Y:S01]  /*c070*/  FFMA.FTZ R226, R148, c[0x0][0x23c], -R147 ;  /* 0x00008f0094e27a23 */ /* 0x000fe20000010893 */
[----:B------:R-:W-:Y:S01]  /*c080*/  LOP3.LUT R9, R104, 0xffff, RZ, 0xc0, !PT ;  /* 0x0000ffff68097812 */ /* 0x000fe200078ec0ff */
[----:B------:R-:W-:Y:S01]  /*c090*/  LDSM.16.MT88.4 R144, [R188+0xf800] ;  /* 0x00f80000bc90783b */ /* 0x000fe20000004200 */
[----:B------:R-:W-:Y:S01]  /*c0a0*/  HMMA.16816.F32.BF16 R84, R96, R120, R84 ;  /* 0x000000786054723c */ /* 0x000fe20000041854 */
[----:B------:R-:W-:-:S02]  /*c0b0*/  LOP3.LUT R105, R8, 0xffff, RZ, 0xc0, !PT ;  /* 0x0000ffff08697812 */ /* 0x000fc400078ec0ff */
[----:B------:R-:W-:Y:S01]  /*c0c0*/  LOP3.LUT R11, R104, 0xff, RZ, 0xc0, !PT ;  /* 0x000000ff680b7812 */ /* 0x000fe200078ec0ff */
[----:B------:R-:W5:Y:S01]  /*c0d0*/  MUFU.EX2 R226, R226 ;  /* 0x000000e200e27308 */ /* 0x000f620000000800 */
        /* <DEDUP_REMOVED lines=20> */
[----:B---3--:R-:W-:Y:S01]  /*c220*/  F2FP.BF16.PACK_AB R107, R170, R165 ;  /* 0x000000a5aa6b723e */ /* 0x008fe200000010ff */
[--C-:B------:R-:W-:Y:S01]  /*c230*/  HSET2.LE.AND R10, R10, R161.reuse, PT ;  /* 0x000000a10a0a7233 */ /* 0x100fe20003803000 */
[----:B----4-:R-:W-:Y:S01]  /*c240*/  F2FP.BF16.PACK_AB R105, R224, R163 ;  /* 0x000000a3e069723e */ /* 0x010fe200000010ff */
[----:B------:R-:W-:Y:S01]  /*c250*/  HSET2.LE.AND R11, R106, R161, PT ;  /* 0x000000a16a0b7233 */ /* 0x000fe20003803000 */
[----:B------:R-:W-:Y:S01]  /*c260*/  LOP3.LUT R8, R104, R107, RZ, 0xc0, !PT ;  /* 0x0000006b68087212 */ /* 0x000fe200078ec0ff */
[----:B------:R-:W3:Y:S01]  /*c270*/  LDSM.16.MT88.4 R108, [R185+0xd800] ;  /* 0x00d80000b96c783b */ /* 0x000ee20000004200 */
[----:B-----5:R-:W-:Y:S01]  /*c280*/  F2FP.BF16.PACK_AB R106, R227, R226 ;  /* 0x000000e2e36a723e */ /* 0x020fe200000010ff */
        /* <DEDUP_REMOVED lines=8> */
[----:B------:R-:W-:Y:S01]  /*c310*/  FADD.FTZ R163, R163, R170 ;  /* 0x000000aaa3a37221 */ /* 0x000fe20000010000 */
[----:B------:R-:W-:Y:S01]  /*c320*/  MOV R3, R157 ;  /* 0x0000009d00037202 */ /* 0x000fe20000000f00 */
[----:B------:R-:W-:-:S02]  /*c330*/  FADD.FTZ R232, R232, R227 ;  /* 0x000000e3e8e87221 */ /* 0x000fc40000010000 */
        /* <DEDUP_REMOVED lines=29> */
[----:B------:R-:W-:-:S02]  /*c510*/  MOV R132, R158 ;  /* 0x0000009e00847202 */ /* 0x000fc40000000f00 */
.L_x_1029:
[----:B------:R-:W-:-:S06]  /*c520*/  UISETP.GT.AND UP0, UPT, UR24, UR9, UPT ;  /* 0x000000091800728c */ /* 0x000fcc000bf04270 */
[----:B------:R-:W-:-:S13]  /*c530*/  PLOP3.LUT P0, PT, PT, PT, UP0, 0x80, 0x0 ;  /* 0x000000000000781c */ /* 0x000fda0003f0f008 */
[----:B------:R-:W-:Y:S05]  /*c540*/  @!P0 BRA `(.L_x_1033) ;  /* 0x000049f000008947 */ /* 0x000fea0003800000 */
[----:B------:R-:W1:Y:S01]  /*c550*/  LDC.U8 R211, c[0x0][0x2d8] ;  /* 0x0000b600ffd37b82 */ /* 0x000e620000000000 */
[----:B------:R-:W-:Y:S01]  /*c560*/  IMAD.WIDE.U32 R218, R214, -0x326172a9, RZ ;  /* 0xcd9e8d57d6da7825 */ /* 0x000fe200078e00ff */
[----:B------:R-:W-:Y:S02]  /*c570*/  ISETP.GE.AND P4, PT, R208, c[0x0][0x220], PT ;  /* 0x00008800d0007a0c */ /* 0x000fe40003f86270 */
[----:B------:R-:W-:Y:S01]  /*c580*/  ISETP.GE.AND P3, PT, R196, c[0x0][0x220], PT ;  /* 0x00008800c4007a0c */ /* 0x000fe20003f66270 */
[----:B------:R-:W-:Y:S01]  /*c590*/  IMAD.MOV.U32 R2, RZ, RZ, R3 ;  /* 0x000000ffff027224 */ /* 0x000fe200078e0003 */
[----:B------:R-:W-:Y:S01]  /*c5a0*/  LOP3.LUT R215, R219, R215, RZ, 0x3c, !PT ;  /* 0x000000d7dbd77212 */ /* 0x000fe200078e3cff */
[----:B------:R-:W-:Y:S01]  /*c5b0*/  IMAD.MOV.U32 R0, RZ, RZ, R132 ;  /* 0x000000ffff007224 */ /* 0x000fe200078e0084 */
[----:B------:R-:W-:Y:S01]  /*c5c0*/  ISETP.GE.AND P2, PT, R195, c[0x0][0x220], PT ;  /* 0x00008800c3007a0c */ /* 0x000fe20003f46270 */
[----:B------:R-:W-:Y:S01]  /*c5d0*/  IMAD.WIDE.U32 R220, R212, -0x2daee0ad, RZ ;  /* 0xd2511f53d4dc7825 */ /* 0x000fe200078e00ff */
[----:B------:R-:W-:-:S03]  /*c5e0*/  MOV R222, R228 ;  /* 0x000000e400de7202 */ /* 0x000fc60000000f00 */
[----:B------:R-:W-:-:S04]  /*c5f0*/  IMAD.WIDE.U32 R214, R215, -0x2daee0ad, RZ ;  /* 0xd2511f53d7d67825 */ /* 0x000fc800078e00ff */
[----:B------:R-:W-:Y:S01]  /*c600*/  IMAD.MOV.U32 R223, RZ, RZ, R231 ;  /* 0x000000ffffdf7224 */ /* 0x000fe200078e00e7 */
[----:B-1----:R-:W-:Y:S01]  /*c610*/  PRMT R211, R211, 0x7054, R211 ;  /* 0x00007054d3d37816 */ /* 0x002fe200000000d3 */
[----:B------:R-:W-:Y:S05]  /*c620*/  BRA `(.L_x_1034) ;  /* 0x0000068000007947 */ /* 0x000fea0003800000 */
.L_x_1036:
        /* <DEDUP_REMOVED lines=104> */
.L_x_1034:
        /* <DEDUP_REMOVED lines=261> */
.L_x_1035:
[----:B------:R-:W-:Y:S01]  /*dd00*/  IMAD.U32 R3, RZ, RZ, UR8 ;  /* 0x00000008ff037e24 */ /* 0x000fe2000f8e00ff */
[----:B------:R-:W-:Y:S02]  /*dd10*/  UIADD3 UR4, UR21, -0x4498517b, URZ ;  /* 0xbb67ae8515047890 */ /* 0x000fe4000fffe03f */
[----:B------:R-:W-:Y:S01]  /*dd20*/  USHF.L.U32 UR31, UR8, 0x1, URZ ;  /* 0x00000001081f7899 */ /* 0x000fe2000800063f */
[----:B------:R-:W-:Y:S01]  /*dd30*/  IMAD R3, R3, 0x40, R210 ;  /* 0x0000004003037824 */ /* 0x000fe200078e02d2 */
[----:B------:R-:W-:Y:S02]  /*dd40*/  UIADD3 UR24, UR20, -0x61c88647, URZ ;  /* 0x9e3779b914187890 */ /* 0x000fe4000fffe03f */
[----:B------:R-:W-:Y:S01]  /*dd50*/  LOP3.LUT R238, R215, UR4, R220, 0x96, !PT ;  /* 0x00000004d7ee7c12 */ /* 0x000fe2000f8e96dc */
[--C-:B------:R-:W-:Y:S01]  /*dd60*/  IMAD.IADD R132, R207, 0x1, -R3.reuse ;  /* 0x00000001cf847824 */ /* 0x100fe200078e0a03 */
[C---:B-1----:R-:W-:Y:S01]  /*dd70*/  IADD3 R147, R3.reuse, 0x1, RZ ;  /* 0x0000000103937810 */ /* 0x042fe20007ffe0ff */
[----:B------:R-:W-:Y:S01]  /*dd80*/  UIADD3 UR4, UR20, -0x4ab325aa, URZ ;  /* 0xb54cda5614047890 */ /* 0x000fe2000fffe03f */
[C---:B------:R-:W-:Y:S01]  /*dd90*/  IADD3 R153, R3.reuse, 0x8, RZ ;  /* 0x0000000803997810 */ /* 0x040fe20007ffe0ff */
[----:B------:R-:W-:Y:S01]  /*dda0*/  IMAD.WIDE.U32 R238, R238, -0x326172a9, RZ ;  /* 0xcd9e8d57eeee7825 */ /* 0x000fe200078e00ff */
[----:B------:R-:W-:Y:S01]  /*ddb0*/  IABS R145, R132 ;  /* 0x0000008400917213 */ /* 0x000fe20000000000 */
[----:B------:R-:W-:Y:S01]  /*ddc0*/  UIADD3 UR5, UR21, 0x646e171e, URZ ;  /* 0x646e171e15057890 */ /* 0x000fe2000fffe03f */
[C---:B------:R-:W-:Y:S01]  /*ddd0*/  IADD3 R152, R3.reuse, 0x9, RZ ;  /* 0x0000000903987810 */ /* 0x040fe20007ffe0ff */
[C---:B------:R-:W-:Y:S01]  /*dde0*/  IMAD.IADD R132, R204.reuse, 0x1, -R3 ;  /* 0x00000001cc847824 */ /* 0x040fe200078e0a03 */
[C---:B------:R-:W-:Y:S01]  /*ddf0*/  IADD3 R151, R3.reuse, 0x10, RZ ;  /* 0x0000001003977810 */ /* 0x040fe20007ffe0ff */
[----:B------:R-:W-:Y:S01]  /*de00*/  UISETP.GT.AND UP0, UPT, UR8, UR9, UPT ;  /* 0x000000090800728c */ /* 0x000fe2000bf04270 */
[----:B------:R-:W-:Y:S01]  /*de10*/  I2F R145, R145 ;  /* 0x0000009100917306 */ /* 0x000fe20000201400 */
[----:B------:R-:W-:Y:S02]  /*de20*/  ISETP.GE.AND P5, PT, R3, R206, PT ;  /* 0x000000ce0300720c */ /* 0x000fe40003fa6270 */
[----:B------:R-:W-:Y:S01]  /*de30*/  IABS R139, R132 ;  /* 0x00000084008b7213 */ /* 0x000fe20000000000 */
[----:B------:R-:W-:Y:S01]  /*de40*/  IMAD.IADD R132, R207, 0x1, -R147 ;  /* 0x00000001cf847824 */ /* 0x000fe200078e0a93 */
[C---:B------:R-:W-:Y:S02]  /*de50*/  ISETP.GE.AND P0, PT, R3.reuse, R203, PT ;  /* 0x000000cb0300720c */ /* 0x040fe40003f06270 */
[-C--:B------:R-:W-:Y:S02]  /*de60*/  ISETP.GE.OR P5, PT, R3, R205.reuse, !P5 ;  /* 0x000000cd0300720c */ /* 0x080fe40006fa6670 */
[----:B------:R-:W-:Y:S01]  /*de70*/  IABS R142, R132 ;  /* 0x00000084008e7213 */ /* 0x000fe20000000000 */
[----:B------:R-:W-:Y:S01]  /*de80*/  IMAD.IADD R132, R207, 0x1, -R153 ;  /* 0x00000001cf847824 */ /* 0x000fe200078e0a99 */
[----:B------:R-:W-:Y:S01]  /*de90*/  I2F R139, R139 ;  /* 0x0000008b008b7306 */ /* 0x000fe20000201400 */
[C---:B------:R-:W-:Y:S02]  /*dea0*/  ISETP.GE.OR P0, PT, R3.reuse, R202, !P0 ;  /* 0x000000ca0300720c */ /* 0x040fe40004706670 */
[----:B------:R-:W-:Y:S02]  /*deb0*/  IADD3 R138, R3, 0x11, RZ ;  /* 0x00000011038a7810 */ /* 0x000fe40007ffe0ff */
[----:B------:R-:W-:Y:S01]  /*dec0*/  IABS R137, R132 ;  /* 0x0000008400897213 */ /* 0x000fe20000000000 */
[----:B------:R-:W-:Y:S01]  /*ded0*/  IMAD.IADD R132, R207, 0x1, -R152 ;  /* 0x00000001cf847824 */ /* 0x000fe200078e0a98 */
[----:B------:R-:W-:Y:S02]  /*dee0*/  IADD3 R136, R3, 0x18, RZ ;  /* 0x0000001803887810 */ /* 0x000fe40007ffe0ff */
[----:B------:R-:W-:Y:S01]  /*def0*/  ISETP.GE.AND P6, PT, R147, R206, PT ;  /* 0x000000ce9300720c */ /* 0x000fe20003fc6270 */
[----:B------:R-:W-:Y:S01]  /*df00*/  I2F R142, R142 ;  /* 0x0000008e008e7306 */ /* 0x000fe20000201400 */
[----:B------:R-:W-:Y:S01]  /*df10*/  IABS R140, R132 ;  /* 0x00000084008c7213 */ /* 0x000fe20000000000 */
[----:B------:R-:W-:Y:S01]  /*df20*/  IMAD.IADD R132, R207, 0x1, -R151 ;  /* 0x00000001cf847824 */ /* 0x000fe200078e0a97 */
[----:B------:R-:W-:Y:S02]  /*df30*/  ISETP.GE.OR P6, PT, R147, R205, !P6 ;  /* 0x000000cd9300720c */ /* 0x000fe400077c6670 */
[----:B------:R-:W-:Y:S02]  /*df40*/  IADD3 R134, R3, 0x19, RZ ;  /* 0x0000001903867810 */ /* 0x000fe40007ffe0ff */
[----:B------:R-:W-:Y:S01]  /*df50*/  IABS R133, R132 ;  /* 0x0000008400857213 */ /* 0x000fe20000000000 */
[C---:B------:R-:W-:Y:S01]  /*df60*/  IMAD.IADD R132, R204.reuse, 0x1, -R147 ;  /* 0x00000001cc847824 */ /* 0x040fe200078e0a93 */
[----:B------:R-:W-:Y:S01]  /*df70*/  ISETP.GE.AND P1, PT, R147, R203, PT ;  /* 0x000000cb9300720c */ /* 0x000fe20003f26270 */
[----:B------:R-:W-:Y:S03]  /*df80*/  I2F R140, R140 ;  /* 0x0000008c008c7306 */ /* 0x000fe60000201400 */
[----:B------:R-:W-:Y:S01]  /*df90*/  IABS R148, R132 ;  /* 0x0000008400947213 */ /* 0x000fe20000000000 */
[----:B------:R-:W-:Y:S01]  /*dfa0*/  IMAD.IADD R132, R207, 0x1, -R138 ;  /* 0x00000001cf847824 */ /* 0x000fe200078e0a8a */
[----:B------:R-:W-:Y:S04]  /*dfb0*/  ISETP.GE.OR P1, PT, R147, R202, !P1 ;  /* 0x000000ca9300720c */ /* 0x000fe80004f26670 */
[----:B------:R-:W-:Y:S01]  /*dfc0*/  IABS R150, R132 ;  /* 0x0000008400967213 */ /* 0x000fe20000000000 */
[----:B------:R-:W-:Y:S01]  /*dfd0*/  I2F R137, R137 ;  /* 0x0000008900897306 */ /* 0x000fe20000201400 */
[C---:B------:R-:W-:Y:S05]  /*dfe0*/  IMAD.IADD R132, R204.reuse, 0x1, -R153 ;  /* 0x00000001cc847824 */ /* 0x040fea00078e0a99 */
[----:B------:R-:W-:Y:S01]  /*dff0*/  IABS R149, R132 ;  /* 0x0000008400957213 */ /* 0x000fe20000000000 */
[C---:B------:R-:W-:Y:S03]  /*e000*/  IMAD.IADD R132, R207.reuse, 0x1, -R136 ;  /* 0x00000001cf847824 */ /* 0x040fe600078e0a88 */
[----:B------:R-:W-:Y:S02]  /*e010*/  I2F R133, R133 ;  /* 0x0000008500857306 */ /* 0x000fe40000201400 */
[----:B------:R-:W-:Y:S01]  /*e020*/  IABS R143, R132 ;  /* 0x00000084008f7213 */ /* 0x000fe20000000000 */
[C---:B------:R-:W-:Y:S05]  /*e030*/  IMAD.IADD R132, R204.reuse, 0x1, -R152 ;  /* 0x00000001cc847824 */ /* 0x040fea00078e0a98 */
[----:B------:R-:W-:Y:S01]  /*e040*/  IABS R144, R132 ;  /* 0x0000008400907213 */ /* 0x000fe20000000000 */
[----:B------:R-:W-:Y:S01]  /*e050*/  IMAD.IADD R132, R207, 0x1, -R134 ;  /* 0x00000001cf847824 */ /* 0x000fe200078e0a86 */
[----:B------:R-:W-:Y:S04]  /*e060*/  I2F R148, R148 ;  /* 0x0000009400947306 */ /* 0x000fe80000201400 */
[----:B------:R-:W-:Y:S01]  /*e070*/  IABS R146, R132 ;  /* 0x0000008400927213 */ /* 0x000fe20000000000 */
[----:B------:R-:W-:Y:S05]  /*e080*/  IMAD.IADD R132, R204, 0x1, -R151 ;  /* 0x00000001cc847824 */ /* 0x000fea00078e0a97 */
[----:B------:R-:W-:Y:S01]  /*e090*/  I2F R144, R144 ;  /* 0x0000009000907306 */ /* 0x000fe20000201400 */
[----:B------:R-:W-:Y:S02]  /*e0a0*/  IABS R141, R132 ;  /* 0x00000084008d7213 */ /* 0x000fe40000000000 */
[----:B------:R-:W-:Y:S05]  /*e0b0*/  IADD3 R132, R3, 0x20, RZ ;  /* 0x0000002003847810 */ /* 0x000fea0007ffe0ff */
[----:B------:R-:W-:Y:S02]  /*e0c0*/  IMAD.IADD R135, R207, 0x1, -R132 ;  /* 0x00000001cf877824 */ /* 0x000fe400078e0a84 */
[----:B------:R-:W-:Y:S03]  /*e0d0*/  I2F R149, R149 ;  /* 0x0000009500957306 */ /* 0x000fe60000201400 */
[----:B------:R-:W-:Y:S07]  /*e0e0*/  IABS R135, R135 ;  /* 0x0000008700877213 */ /* 0x000fee0000000000 */
[----:B------:R-:W-:Y:S10]  /*e0f0*/  I2F R147, R135 ;  /* 0x0000008700937306 */ /* 0x000ff40000201400 */
[----:B------:R-:W-:Y:S10]  /*e100*/  I2F R146, R146 ;  /* 0x0000009200927306 */ /* 0x000ff40000201400 */
[----:B------:R-:W-:Y:S10]  /*e110*/  I2F R150, R150 ;  /* 0x0000009600967306 */ /* 0x000ff40000201400 */
[----:B------:R-:W-:Y:S10]  /*e120*/  I2F R143, R143 ;  /* 0x0000008f008f7306 */ /* 0x000ff40000201400 */
[----:B------:R-:W1:Y:S02]  /*e130*/  I2F R141, R141 ;  /* 0x0000008d008d7306 */ /* 0x000e640000201400 */
[----:B-1----:R-:W-:Y:S02]  /*e140*/  FFMA.FTZ R14, R141, -UR13, R14 ;  /* 0x8000000d8d0e7c23 */ /* 0x002fe4000801000e */
[----:B------:R-:W-:Y:S01]  /*e150*/  FFMA.FTZ R9, R140, -UR13, R9 ;  /* 0x8000000d8c097c23 */ /* 0x000fe20008010009 */
[----:B------:R-:W-:Y:S01]  /*e160*/  IADD3 R140, R3, 0x21, RZ ;  /* 0x00000021038c7810 */ /* 0x000fe20007ffe0ff */
[----:B------:R-:W-:Y:S02]  /*e170*/  FFMA.FTZ R8, R137, -UR13, R8 ;  /* 0x8000000d89087c23 */ /* 0x000fe40008010008 */
[----:B------:R-:W-:Y:S02]  /*e180*/  FFMA.FTZ R4, R145, -UR13, R4 ;  /* 0x8000000d91047c23 */ /* 0x000fe40008010004 */
[----:B------:R-:W-:Y:S02]  /*e190*/  IMAD.IADD R137, R207, 0x1, -R140 ;  /* 0x00000001cf897824 */ /* 0x000fe400078e0a8c */
[----:B------:R-:W-:Y:S01]  /*e1a0*/  FFMA.FTZ R6, R139, -UR13, R6 ;  /* 0x8000000d8b067c23 */ /* 0x000fe20008010006 */
[----:B------:R-:W-:Y:S01]  /*e1b0*/  FSEL R169, R4, -INF , !P5 ;  /* 0xff80000004a97808 */ /* 0x000fe20006800000 */
[----:B------:R-:W-:Y:S01]  /*e1c0*/  FFMA.FTZ R5, R142, -UR13, R5 ;  /* 0x8000000d8e057c23 */ /* 0x000fe20008010005 */
[----:B------:R-:W-:Y:S01]  /*e1d0*/  IABS R4, R137 ;  /* 0x0000008900047213 */ /* 0x000fe20000000000 */
[----:B------:R-:W-:Y:S01]  /*e1e0*/  FFMA.FTZ R12, R133, -UR13, R12 ;  /* 0x8000000d850c7c23 */ /* 0x000fe2000801000c */
[----:B------:R-:W-:Y:S01]  /*e1f0*/  FSEL R137, R6, -INF , !P0 ;  /* 0xff80000006897808 */ /* 0x000fe20004000000 */
[----:B------:R-:W-:Y:S01]  /*e200*/  FFMA.FTZ R7, R148, -UR13, R7 ;  /* 0x8000000d94077c23 */ /* 0x000fe20008010007 */
[----:B------:R1:W2:Y:S01]  /*e210*/  I2F R6, R4 ;  /* 0x0000000400067306 */ /* 0x0002a20000201400 */
[----:B------:R-:W-:Y:S01]  /*e220*/  IADD3 R133, R3, 0x28, RZ ;  /* 0x0000002803857810 */ /* 0x000fe20007ffe0ff */
[----:B------:R-:W-:Y:S01]  /*e230*/  FFMA.FTZ R11, R144, -UR13, R11 ;  /* 0x8000000d900b7c23 */ /* 0x000fe2000801000b */
[----:B------:R-:W-:Y:S01]  /*e240*/  FSEL R139, R5, -INF , !P6 ;  /* 0xff800000058b7808 */ /* 0x000fe20007000000 */
[----:B------:R-:W-:Y:S01]  /*e250*/  IMAD.IADD R5, R204, 0x1, -R134 ;  /* 0x00000001cc057824 */ /* 0x000fe200078e0a86 */
[-C--:B------:R-:W-:Y:S01]  /*e260*/  ISETP.GE.AND P6, PT, R151, R206.reuse, PT ;  /* 0x000000ce9700720c */ /* 0x080fe20003fc6270 */
[----:B------:R-:W-:Y:S01]  /*e270*/  FFMA.FTZ R10, R149, -UR13, R10 ;  /* 0x8000000d950a7c23 */ /* 0x000fe2000801000a */
[----:B------:R-:W-:Y:S01]  /*e280*/  ISETP.GE.AND P5, PT, R153, R206, PT ;  /* 0x000000ce9900720c */ /* 0x000fe20003fa6270 */
[----:B------:R-:W-:Y:S01]  /*e290*/  FFMA.FTZ R17, R146, -UR13, R17 ;  /* 0x8000000d92117c23 */ /* 0x000fe20008010011 */
[-C--:B------:R-:W-:Y:S01]  /*e2a0*/  ISETP.GE.OR P6, PT, R151, R205.reuse, !P6 ;  /* 0x000000cd9700720c */ /* 0x080fe200077c6670 */
[----:B------:R-:W-:Y:S01]  /*e2b0*/  FFMA.FTZ R13, R150, -UR13, R13 ;  /* 0x8000000d960d7c23 */ /* 0x000fe2000801000d */
[----:B------:R-:W-:Y:S01]  /*e2c0*/  ISETP.GE.OR P5, PT, R153, R205, !P5 ;  /* 0x000000cd9900720c */ /* 0x000fe20006fa6670 */
[----:B------:R-:W-:Y:S01]  /*e2d0*/  FFMA.FTZ R16, R143, -UR13, R16 ;  /* 0x8000000d8f107c23 */ /* 0x000fe20008010010 */
[----:B------:R-:W-:Y:S01]  /*e2e0*/  FSEL R233, R12, -INF , !P6 ;  /* 0xff8000000ce97808 */ /* 0x000fe20007000000 */
[C---:B------:R-:W-:Y:S01]  /*e2f0*/  IMAD.IADD R142, R204.reuse, 0x1, -R138 ;  /* 0x00000001cc8e7824 */ /* 0x040fe200078e0a8a */
[----:B------:R-:W-:Y:S01]  /*e300*/  ISETP.GE.AND P6, PT, R151, R203, PT ;  /* 0x000000cb9700720c */ /* 0x000fe20003fc6270 */
[----:B------:R-:W-:Y:S01]  /*e310*/  IMAD.IADD R145, R204, 0x1, -R136 ;  /* 0x00000001cc917824 */ /* 0x000fe200078e0a88 */
[----:B------:R-:W-:Y:S01]  /*e320*/  IABS R12, R5 ;  /* 0x00000005000c7213 */ /* 0x000fe20000000000 */
[----:B------:R-:W-:Y:S01]  /*e330*/  FFMA.FTZ R20, R147, -UR13, R20 ;  /* 0x8000000d93147c23 */ /* 0x000fe20008010014 */
[----:B------:R-:W-:Y:S02]  /*e340*/  ISETP.GE.OR P6, PT, R151, R202, !P6 ;  /* 0x000000ca9700720c */ /* 0x000fe400077c6670 */
[----:B------:R-:W-:Y:S02]  /*e350*/  FSEL R5, R7, -INF , !P1 ;  /* 0xff80000007057808 */ /* 0x000fe40004800000 */
[----:B------:R-:W-:Y:S01]  /*e360*/  FSEL R135, R8, -INF , !P5 ;  /* 0xff80000008877808 */ /* 0x000fe20006800000 */
[----:B-1----:R-:W-:Y:S01]  /*e370*/  IMAD.IADD R4, R207, 0x1, -R133 ;  /* 0x00000001cf047824 */ /* 0x002fe200078e0a85 */
[----:B------:R-:W-:Y:S01]  /*e380*/  ISETP.GE.AND P5, PT, R153, R203, PT ;  /* 0x000000cb9900720c */ /* 0x000fe20003fa6270 */
[----:B------:R-:W1:Y:S01]  /*e390*/  I2F R12, R12 ;  /* 0x0000000c000c7306 */ /* 0x000e620000201400 */
[----:B------:R-:W-:Y:S01]  /*e3a0*/  IADD3 R8, R3, 0x30, RZ ;  /* 0x0000003003087810 */ /* 0x000fe20007ffe0ff */
[----:B--2---:R-:W-:Y:S01]  /*e3b0*/  FFMA.FTZ R21, R6, -UR13, R21 ;  /* 0x8000000d06157c23 */ /* 0x004fe20008010015 */
[----:B------:R-:W-:Y:S02]  /*e3c0*/  IABS R4, R4 ;  /* 0x0000000400047213 */ /* 0x000fe40000000000 */
[----:B------:R-:W-:Y:S02]  /*e3d0*/  ISETP.GE.OR P5, PT, R153, R202, !P5 ;  /* 0x000000ca9900720c */ /* 0x000fe40006fa6670 */
[C---:B------:R-:W-:Y:S02]  /*e3e0*/  ISETP.GE.AND P1, PT, R138.reuse, R206, PT ;  /* 0x000000ce8a00720c */ /* 0x040fe40003f26270 */
[----:B------:R-:W-:Y:S01]  /*e3f0*/  IABS R142, R142 ;  /* 0x0000008e008e7213 */ /* 0x000fe20000000000 */
[----:B------:R-:W2:Y:S01]  /*e400*/  I2F R151, R4 ;  /* 0x0000000400977306 */ /* 0x000ea20000201400 */
[----:B------:R-:W-:Y:S02]  /*e410*/  ISETP.GE.OR P1, PT, R138, R205, !P1 ;  /* 0x000000cd8a00720c */ /* 0x000fe40004f26670 */
[----:B------:R-:W-:Y:S02]  /*e420*/  IABS R145, R145 ;  /* 0x0000009100917213 */ /* 0x000fe40000000000 */
[----:B------:R-:W-:Y:S01]  /*e430*/  FSEL R231, R13, -INF , !P1 ;  /* 0xff8000000de77808 */ /* 0x000fe20004800000 */
[----:B------:R-:W-:Y:S01]  /*e440*/  IMAD.IADD R13, R204, 0x1, -R132 ;  /* 0x00000001cc0d7824 */ /* 0x000fe200078e0a84 */
[-C--:B------:R-:W-:Y:S02]  /*e450*/  ISETP.GE.AND P1, PT, R136, R206.reuse, PT ;  /* 0x000000ce8800720c */ /* 0x080fe40003f26270 */
[----:B------:R-:W-:Y:S01]  /*e460*/  FSEL R143, R14, -INF , !P6 ;  /* 0xff8000000e8f7808 */ /* 0x000fe20007000000 */
[----:B------:R-:W3:Y:S01]  /*e470*/  I2F R142, R142 ;  /* 0x0000008e008e7306 */ /* 0x000ee20000201400 */
[----:B------:R-:W-:Y:S02]  /*e480*/  ISETP.GE.OR P1, PT, R136, R205, !P1 ;  /* 0x000000cd8800720c */ /* 0x000fe40004f26670 */
[----:B------:R-:W-:Y:S01]  /*e490*/  IABS R13, R13 ;  /* 0x0000000d000d7213 */ /* 0x000fe20000000000 */
[----:B-1----:R-:W-:Y:S01]  /*e4a0*/  FFMA.FTZ R19, R12, -UR13, R19 ;  /* 0x8000000d0c137c23 */ /* 0x002fe20008010013 */
[----:B------:R-:W-:Y:S01]  /*e4b0*/  FSEL R243, R16, -INF , !P1 ;  /* 0xff80000010f37808 */ /* 0x000fe20004800000 */
[----:B------:R-:W-:Y:S01]  /*e4c0*/  IMAD.IADD R16, R204, 0x1, -R140 ;  /* 0x00000001cc107824 */ /* 0x000fe200078e0a8c */
[-C--:B------:R-:W-:Y:S02]  /*e4d0*/  ISETP.GE.AND P0, PT, R152, R206.reuse, PT ;  /* 0x000000ce9800720c */ /* 0x080fe40003f06270 */
[----:B------:R-:W-:Y:S01]  /*e4e0*/  ISETP.GE.AND P6, PT, R132, R206, PT ;  /* 0x000000ce8400720c */ /* 0x000fe20003fc6270 */
[----:B------:R-:W1:Y:S01]  /*e4f0*/  I2F R145, R145 ;  /* 0x0000009100917306 */ /* 0x000e620000201400 */
[----:B------:R-:W-:Y:S02]  /*e500*/  IABS R16, R16 ;  /* 0x0000001000107213 */ /* 0x000fe40000000000 */
[C---:B------:R-:W-:Y:S01]  /*e510*/  ISETP.GE.OR P0, PT, R152.reuse, R205, !P0 ;  /* 0x000000cd9800720c */ /* 0x040fe20004706670 */
[----:B--2---:R-:W-:Y:S01]  /*e520*/  FFMA.FTZ R24, R151, -UR13, R24 ;  /* 0x8000000d97187c23 */ /* 0x004fe20008010018 */
[----:B------:R-:W-:Y:S01]  /*e530*/  IADD3 R4, R3, 0x29, RZ ;  /* 0x0000002903047810 */ /* 0x000fe20007ffe0ff */
[----:B------:R-:W-:Y:S01]  /*e540*/  IMAD.MOV.U32 R14, RZ, RZ, R16 ;  /* 0x000000ffff0e7224 */ /* 0x000fe200078e0010 */
[----:B------:R-:W-:Y:S02]  /*e550*/  FSEL R9, R9, -INF , !P0 ;  /* 0xff80000009097808 */ /* 0x000fe40004000000 */
[----:B------:R-:W-:Y:S01]  /*e560*/  ISETP.GE.AND P0, PT, R152, R203, PT ;  /* 0x000000cb9800720c */ /* 0x000fe20003f06270 */
[--C-:B------:R-:W-:Y:S01]  /*e570*/  IMAD.IADD R7, R207, 0x1, -R4.reuse ;  /* 0x00000001cf077824 */ /* 0x100fe200078e0a04 */
[----:B------:R-:W2:Y:S01]  /*e580*/  I2F R13, R13 ;  /* 0x0000000d000d7306 */ /* 0x000ea20000201400 */
[----:B------:R-:W-:Y:S01]  /*e590*/  ISETP.GE.OR P6, PT, R132, R205, !P6 ;  /* 0x000000cd8400720c */ /* 0x000fe200077c6670 */
[----:B------:R-:W-:Y:S01]  /*e5a0*/  IMAD.IADD R12, R204, 0x1, -R4 ;  /* 0x00000001cc0c7824 */ /* 0x000fe200078e0a04 */
[----:B------:R-:W-:Y:S01]  /*e5b0*/  ISETP.GE.OR P0, PT, R152, R202, !P0 ;  /* 0x000000ca9800720c */ /* 0x000fe20004706670 */
[----:B---3--:R-:W-:Y:S01]  /*e5c0*/  FFMA.FTZ R15, R142, -UR13, R15 ;  /* 0x8000000d8e0f7c23 */ /* 0x008fe2000801000f */
[----:B------:R-:W-:Y:S02]  /*e5d0*/  IABS R7, R7 ;  /* 0x0000000700077213 */ /* 0x000fe40000000000 */
[-C--:B------:R-:W-:Y:S02]  /*e5e0*/  ISETP.GE.AND P1, PT, R138, R203.reuse, PT ;  /* 0x000000cb8a00720c */ /* 0x080fe40003f26270 */
[----:B------:R-:W-:Y:S01]  /*e5f0*/  FSEL R11, R11, -INF , !P0 ;  /* 0xff8000000b0b7808 */ /* 0x000fe20004000000 */
[----:B------:R-:W3:Y:S01]  /*e600*/  I2F R144, R7 ;  /* 0x0000000700907306 */ /* 0x000ee20000201400 */
[-C--:B------:R-:W-:Y:S02]  /*e610*/  ISETP.GE.AND P0, PT, R136, R203.reuse, PT ;  /* 0x000000cb8800720c */ /* 0x080fe40003f06270 */
[----:B------:R-:W-:Y:S01]  /*e620*/  FSEL R163, R20, -INF , !P6 ;  /* 0xff80000014a37808 */ /* 0x000fe20007000000 */
[----:B------:R-:W-:Y:S01]  /*e630*/  IMAD.IADD R20, R204, 0x1, -R133 ;  /* 0x00000001cc147824 */ /* 0x000fe200078e0a85 */
[----:B------:R-:W-:Y:S01]  /*e640*/  IABS R12, R12 ;  /* 0x0000000c000c7213 */ /* 0x000fe20000000000 */
[----:B-1----:R-:W-:Y:S01]  /*e650*/  FFMA.FTZ R18, R145, -UR13, R18 ;  /* 0x8000000d91127c23 */ /* 0x002fe20008010012 */
[-C--:B------:R-:W-:Y:S02]  /*e660*/  ISETP.GE.OR P1, PT, R138, R202.reuse, !P1 ;  /* 0x000000ca8a00720c */ /* 0x080fe40004f26670 */
[----:B------:R-:W-:Y:S01]  /*e670*/  ISETP.GE.OR P0, PT, R136, R202, !P0 ;  /* 0x000000ca8800720c */ /* 0x000fe20004706670 */
[----:B------:R-:W1:Y:S01]  /*e680*/  I2F R14, R14 ;  /* 0x0000000e000e7306 */ /* 0x000e620000201400 */
[----:B------:R-:W-:Y:S02]  /*e690*/  ISETP.GE.AND P6, PT, R140, R206, PT ;  /* 0x000000ce8c00720c */ /* 0x000fe40003fc6270 */
[----:B------:R-:W-:Y:S01]  /*e6a0*/  IABS R20, R20 ;  /* 0x0000001400147213 */ /* 0x000fe20000000000 */
[----:B--2---:R-:W-:Y:S01]  /*e6b0*/  FFMA.FTZ R22, R13, -UR13, R22 ;  /* 0x8000000d0d167c23 */ /* 0x004fe20008010016 */
[----:B------:R-:W-:Y:S02]  /*e6c0*/  FSEL R141, R15, -INF , !P1 ;  /* 0xff8000000f8d7808 */ /* 0x000fe40004800000 */
[----:B------:R-:W-:Y:S02]  /*e6d0*/  ISETP.GE.AND P1, PT, R132, R203, PT ;  /* 0x000000cb8400720c */ /* 0x000fe40003f26270 */
[----:B------:R-:W-:Y:S01]  /*e6e0*/  FSEL R229, R18, -INF , !P0 ;  /* 0xff80000012e57808 */ /* 0x000fe20004000000 */
[----:B------:R-:W2:Y:S01]  /*e6f0*/  I2F R12, R12 ;  /* 0x0000000c000c7306 */ /* 0x000ea20000201400 */
[-C--:B------:R-:W-:Y:S02]  /*e700*/  ISETP.GE.AND P0, PT, R133, R206.reuse, PT ;  /* 0x000000ce8500720c */ /* 0x080fe40003f06270 */
[-C--:B------:R-:W-:Y:S01]  /*e710*/  ISETP.GE.OR P6, PT, R140, R205.reuse, !P6 ;  /* 0x000000cd8c00720c */ /* 0x080fe200077c6670 */
[----:B---3--:R-:W-:Y:S01]  /*e720*/  FFMA.FTZ R25, R144, -UR13, R25 ;  /* 0x8000000d90197c23 */ /* 0x008fe20008010019 */
[----:B------:R-:W-:Y:S01]  /*e730*/  FSEL R7, R10, -INF , !P5 ;  /* 0xff8000000a077808 */ /* 0x000fe20006800000 */
[----:B------:R-:W-:Y:S01]  /*e740*/  IMAD.IADD R10, R207, 0x1, -R8 ;  /* 0x00000001cf0a7824 */ /* 0x000fe200078e0a08 */
[----:B------:R-:W-:Y:S02]  /*e750*/  ISETP.GE.AND P5, PT, R134, R206, PT ;  /* 0x000000ce8600720c */ /* 0x000fe40003fa6270 */
[----:B------:R-:W-:Y:S01]  /*e760*/  ISETP.GE.OR P1, PT, R132, R202, !P1 ;  /* 0x000000ca8400720c */ /* 0x000fe20004f26670 */
[----:B------:R-:W3:Y:S01]  /*e770*/  I2F R15, R20 ;  /* 0x00000014000f7306 */ /* 0x000ee20000201400 */
[----:B------:R-:W-:Y:S02]  /*e780*/  ISETP.GE.OR P5, PT, R134, R205, !P5 ;  /* 0x000000cd8600720c */ /* 0x000fe40006fa6670 */
[----:B------:R-:W-:Y:S01]  /*e790*/  IABS R10, R10 ;  /* 0x0000000a000a7213 */ /* 0x000fe20000000000 */
[----:B-1----:R-:W-:Y:S01]  /*e7a0*/  FFMA.FTZ R23, R14, -UR13, R23 ;  /* 0x8000000d0e177c23 */ /* 0x002fe20008010017 */
[----:B------:R-:W-:Y:S02]  /*e7b0*/  FSEL R227, R17, -INF , !P5 ;  /* 0xff80000011e37808 */ /* 0x000fe40006800000 */
[C---:B------:R-:W-:Y:S02]  /*e7c0*/  ISETP.GE.AND P5, PT, R134.reuse, R203, PT ;  /* 0x000000cb8600720c */ /* 0x040fe40003fa6270 */
[----:B------:R-:W-:Y:S01]  /*e7d0*/  ISETP.GE.OR P0, PT, R133, R205, !P0 ;  /* 0x000000cd8500720c */ /* 0x000fe20004706670 */
[----:B------:R-:W1:Y:S01]  /*e7e0*/  I2F R17, R10 ;  /* 0x0000000a00117306 */ /* 0x000e620000201400 */
[----:B------:R-:W-:Y:S02]  /*e7f0*/  ISETP.GE.OR P5, PT, R134, R202, !P5 ;  /* 0x000000ca8600720c */ /* 0x000fe40006fa6670 */
[----:B------:R-:W-:Y:S01]  /*e800*/  FSEL R159, R21, -INF , !P6 ;  /* 0xff800000159f7808 */ /* 0x000fe20007000000 */
[----:B--2---:R-:W-:Y:S01]  /*e810*/  FFMA.FTZ R27, R12, -UR13, R27 ;  /* 0x8000000d0c1b7c23 */ /* 0x004fe2000801001b */
[----:B------:R-:W-:Y:S02]  /*e820*/  FSEL R241, R19, -INF , !P5 ;  /* 0xff80000013f17808 */ /* 0x000fe40006800000 */
[-C--:B------:R-:W-:Y:S02]  /*e830*/  ISETP.GE.AND P5, PT, R8, R206.reuse, PT ;  /* 0x000000ce0800720c */ /* 0x080fe40003fa6270 */
[----:B------:R-:W-:Y:S02]  /*e840*/  ISETP.GE.AND P6, PT, R140, R203, PT ;  /* 0x000000cb8c00720c */ /* 0x000fe40003fc6270 */
[----:B------:R-:W-:Y:S02]  /*e850*/  ISETP.GE.OR P5, PT, R8, R205, !P5 ;  /* 0x000000cd0800720c */ /* 0x000fe40006fa6670 */
[----:B------:R-:W-:Y:S01]  /*e860*/  FSEL R161, R22, -INF , !P1 ;  /* 0xff80000016a17808 */ /* 0x000fe20004800000 */
[----:B---3--:R-:W-:Y:S01]  /*e870*/  FFMA.FTZ R26, R15, -UR13, R26 ;  /* 0x8000000d0f1a7c23 */ /* 0x008fe2000801001a */
[----:B------:R-:W-:Y:S02]  /*e880*/  FSEL R237, R24, -INF , !P0 ;  /* 0xff80000018ed7808 */ /* 0x000fe40004000000 */
[C---:B------:R-:W-:Y:S02]  /*e890*/  ISETP.GE.AND P1, PT, R4.reuse, R203, PT ;  /* 0x000000cb0400720c */ /* 0x040fe40003f26270 */
[----:B------:R-:W-:Y:S02]  /*e8a0*/  ISETP.GE.AND P0, PT, R4, R206, PT ;  /* 0x000000ce0400720c */ /* 0x000fe40003f06270 */
[-C--:B------:R-:W-:Y:S02]  /*e8b0*/  ISETP.GE.OR P6, PT, R140, R202.reuse, !P6 ;  /* 0x000000ca8c00720c */ /* 0x080fe400077c6670 */
[C---:B------:R-:W-:Y:S01]  /*e8c0*/  ISETP.GE.OR P1, PT, R4.reuse, R202, !P1 ;  /* 0x000000ca0400720c */ /* 0x040fe20004f26670 */
[----:B-1----:R-:W-:Y:S01]  /*e8d0*/  FFMA.FTZ R28, R17, -UR13, R28 ;  /* 0x8000000d111c7c23 */ /* 0x002fe2000801001c */
[----:B------:R-:W-:Y:S02]  /*e8e0*/  IADD3 R10, R3, 0x31, RZ ;  /* 0x00000031030a7810 */ /* 0x000fe40007ffe0ff */
[-C--:B------:R-:W-:Y:S02]  /*e8f0*/  ISETP.GE.OR P0, PT, R4, R205.reuse, !P0 ;  /* 0x000000cd0400720c */ /* 0x080fe40004706670 */
[----:B------:R-:W-:Y:S01]  /*e900*/  FSEL R155, R28, -INF , !P5 ;  /* 0xff8000001c9b7808 */ /* 0x000fe20006800000 */
[----:B------:R-:W-:Y:S01]  /*e910*/  IMAD.IADD R16, R207, 0x1, -R10 ;  /* 0x00000001cf107824 */ /* 0x000fe200078e0a0a */
[C---:B------:R-:W-:Y:S02]  /*e920*/  ISETP.GE.AND P5, PT, R10.reuse, R206, PT ;  /* 0x000000ce0a00720c */ /* 0x040fe40003fa6270 */
[----:B------:R-:W-:Y:S02]  /*e930*/  FMNMX.FTZ R4, R169, R0, !PT ;  /* 0x00000000a9047209 */ /* 0x000fe40007810000 */
[----:B------:R-:W-:Y:S02]  /*e940*/  IABS R16, R16 ;  /* 0x0000001000107213 */ /* 0x000fe40000000000 */
[----:B------:R-:W-:Y:S02]  /*e950*/  ISETP.GE.OR P5, PT, R10, R205, !P5 ;  /* 0x000000cd0a00720c */ /* 0x000fe40006fa6670 */
[----:B------:R-:W-:Y:S02]  /*e960*/  FSEL R157, R23, -INF , !P6 ;  /* 0xff800000179d7808 */ /* 0x000fe40007000000 */
[----:B------:R-:W1:Y:S01]  /*e970*/  I2F R16, R16 ;  /* 0x0000001000107306 */ /* 0x000e620000201400 */
[C---:B------:R-:W-:Y:S02]  /*e980*/  ISETP.GE.AND P6, PT, R8.reuse, R203, PT ;  /* 0x000000cb0800720c */ /* 0x040fe40003fc6270 */
[----:B------:R-:W-:Y:S02]  /*e990*/  IADD3 R6, R3, 0x38, RZ ;  /* 0x0000003803067810 */ /* 0x000fe40007ffe0ff */
[----:B------:R-:W-:Y:S02]  /*e9a0*/  FMNMX.FTZ R4, R139, R4, !PT ;  /* 0x000000048b047209 */ /* 0x000fe40007810000 */
[----:B------:R-:W-:Y:S01]  /*e9b0*/  ISETP.GE.OR P6, PT, R8, R202, !P6 ;  /* 0x000000ca0800720c */ /* 0x000fe200077c6670 */
[C---:B------:R-:W-:Y:S01]  /*e9c0*/  IMAD.IADD R8, R204.reuse, 0x1, -R8 ;  /* 0x00000001cc087824 */ /* 0x040fe200078e0a08 */
[----:B------:R-:W-:Y:S01]  /*e9d0*/  FMNMX.FTZ R4, R135, R4, !PT ;  /* 0x0000000487047209 */ /* 0x000fe20007810000 */
[--C-:B------:R-:W-:Y:S01]  /*e9e0*/  IMAD.IADD R21, R207, 0x1, -R6.reuse ;  /* 0x00000001cf157824 */ /* 0x100fe200078e0a06 */
[----:B------:R-:W-:Y:S02]  /*e9f0*/  IADD3 R3, R3, 0x39, RZ ;  /* 0x0000003903037810 */ /* 0x000fe40007ffe0ff */
[----:B------:R-:W-:Y:S02]  /*ea00*/  IABS R8, R8 ;  /* 0x0000000800087213 */ /* 0x000fe40000000000 */
[----:B------:R-:W-:Y:S01]  /*ea10*/  FMNMX.FTZ R12, R9, R4, !PT ;  /* 0x00000004090c7209 */ /* 0x000fe20007810000 */
[--C-:B------:R-:W-:Y:S01]  /*ea20*/  IMAD.IADD R13, R207, 0x1, -R3.reuse ;  /* 0x00000001cf0d7824 */ /* 0x100fe200078e0a03 */
[----:B------:R-:W-:Y:S01]  /*ea30*/  IABS R21, R21 ;  /* 0x0000001500157213 */ /* 0x000fe20000000000 */
[----:B------:R-:W2:Y:S01]  /*ea40*/  I2F R15, R8 ;  /* 0x00000008000f7306 */ /* 0x000ea20000201400 */
[----:B------:R-:W-:Y:S01]  /*ea50*/  FMNMX.FTZ R12, R233, R12, !PT ;  /* 0x0000000ce90c7209 */ /* 0x000fe20007810000 */
[C---:B------:R-:W-:Y:S01]  /*ea60*/  IMAD.IADD R4, R204.reuse, 0x1, -R3 ;  /* 0x00000001cc047824 */ /* 0x040fe200078e0a03 */
[----:B------:R-:W-:Y:S01]  /*ea70*/  IABS R18, R13 ;  /* 0x0000000d00127213 */ /* 0x000fe20000000000 */
[----:B------:R-:W-:Y:S01]  /*ea80*/  IMAD.IADD R13, R204, 0x1, -R6 ;  /* 0x00000001cc0d7824 */ /* 0x000fe200078e0a06 */
[----:B------:R-:W-:Y:S01]  /*ea90*/  FMNMX.FTZ R12, R231, R12, !PT ;  /* 0x0000000ce70c7209 */ /* 0x000fe20007810000 */
[----:B-1----:R-:W-:Y:S01]  /*eaa0*/  FFMA.FTZ R29, R16, -UR13, R29 ;  /* 0x8000000d101d7c23 */ /* 0x002fe2000801001d */
[----:B------:R-:W-:Y:S02]  /*eab0*/  FSEL R235, R25, -INF , !P0 ;  /* 0xff80000019eb7808 */ /* 0x000fe40004000000 */
[----:B------:R-:W-:Y:S01]  /*eac0*/  FMNMX.FTZ R12, R243, R12, !PT ;  /* 0x0000000cf30c7209 */ /* 0x000fe20007810000 */
[----:B------:R-:W1:Y:S01]  /*ead0*/  I2F R21, R21 ;  /* 0x0000001500157306 */ /* 0x000e620000201400 */
[----:B------:R-:W-:Y:S02]  /*eae0*/  FSEL R153, R29, -INF , !P5 ;  /* 0xff8000001d997808 */ /* 0x000fe40006800000 */
[CC--:B------:R-:W-:Y:S02]  /*eaf0*/  ISETP.GE.AND P5, PT, R10.reuse, R203.reuse, PT ;  /* 0x000000cb0a00720c */ /* 0x0c0fe40003fa6270 */
[----:B------:R-:W-:Y:S02]  /*eb00*/  FMNMX.FTZ R12, R227, R12, !PT ;  /* 0x0000000ce30c7209 */ /* 0x000fe40007810000 */
[----:B------:R-:W-:Y:S01]  /*eb10*/  ISETP.GE.OR P5, PT, R10, R202, !P5 ;  /* 0x000000ca0a00720c */ /* 0x000fe20006fa6670 */
[----:B------:R-:W-:Y:S01]  /*eb20*/  IMAD.IADD R10, R204, 0x1, -R10 ;  /* 0x00000001cc0a7824 */ /* 0x000fe200078e0a0a */
[----:B------:R-:W-:Y:S01]  /*eb30*/  FMNMX.FTZ R12, R163, R12, !PT ;  /* 0x0000000ca30c7209 */ /* 0x000fe20007810000 */
[----:B------:R-:W3:Y:S01]  /*eb40*/  I2F R18, R18 ;  /* 0x0000001200127306 */ /* 0x000ee20000201400 */
[----:B------:R-:W-:Y:S02]  /*eb50*/  ISETP.GE.AND P0, PT, R133, R203, PT ;  /* 0x000000cb8500720c */ /* 0x000fe40003f06270 */
[----:B------:R-:W-:Y:S01]  /*eb60*/  IABS R14, R10 ;  /* 0x0000000a000e7213 */ /* 0x000fe20000000000 */
[----:B--2---:R-:W-:Y:S01]  /*eb70*/  FFMA.FTZ R30, R15, -UR13, R30 ;  /* 0x8000000d0f1e7c23 */ /* 0x004fe2000801001e */
[----:B------:R-:W-:Y:S02]  /*eb80*/  FMNMX.FTZ R10, R137, R2, !PT ;  /* 0x00000002890a7209 */ /* 0x000fe40007810000 */
[----:B------:R-:W-:Y:S02]  /*eb90*/  FMNMX.FTZ R12, R159, R12, !PT ;  /* 0x0000000c9f0c7209 */ /* 0x000fe40007810000 */
[----:B------:R-:W-:Y:S01]  /*eba0*/  FMNMX.FTZ R10, R5, R10, !PT ;  /* 0x0000000a050a7209 */ /* 0x000fe20007810000 */
[----:B------:R2:W4:Y:S01]  /*ebb0*/  I2F R8, R14 ;  /* 0x0000000e00087306 */ /* 0x0005220000201400 */
[----:B------:R-:W-:Y:S02]  /*ebc0*/  ISETP.GE.OR P0, PT, R133, R202, !P0 ;  /* 0x000000ca8500720c */ /* 0x000fe40004706670 */
[----:B------:R-:W-:Y:S01]  /*ebd0*/  FMNMX.FTZ R10, R7, R10, !PT ;  /* 0x0000000a070a7209 */ /* 0x000fe20007810000 */
[----:B-1----:R-:W-:Y:S01]  /*ebe0*/  FFMA.FTZ R32, R21, -UR13, R32 ;  /* 0x8000000d15207c23 */ /* 0x002fe20008010020 */
[----:B------:R-:W-:Y:S01]  /*ebf0*/  IABS R13, R13 ;  /* 0x0000000d000d7213 */ /* 0x000fe20000000000 */
[----:B------:R-:W-:Y:S01]  /*ec00*/  LDSM.16.MT88.4 R20, [R186+0xc000] ;  /* 0x00c00000ba14783b */ /* 0x000fe20000004200 */
[----:B------:R-:W-:Y:S02]  /*ec10*/  FMNMX.FTZ R10, R11, R10, !PT ;  /* 0x0000000a0b0a7209 */ /* 0x000fe40007810000 */
[----:B------:R-:W-:Y:S02]  /*ec20*/  FSEL R167, R26, -INF , !P0 ;  /* 0xff8000001aa77808 */ /* 0x000fe40004000000 */
[----:B------:R-:W-:Y:S01]  /*ec30*/  FMNMX.FTZ R10, R143, R10, !PT ;  /* 0x0000000a8f0a7209 */ /* 0x000fe20007810000 */
[----:B------:R-:W1:Y:S01]  /*ec40*/  I2F R13, R13 ;  /* 0x0000000d000d7306 */ /* 0x000e620000201400 */
[----:B------:R-:W-:Y:S01]  /*ec50*/  ISETP.GE.AND P0, PT, R6, R206, PT ;  /* 0x000000ce0600720c */ /* 0x000fe20003f06270 */
[----:B---3--:R-:W-:Y:S01]  /*ec60*/  FFMA.FTZ R33, R18, -UR13, R33 ;  /* 0x8000000d12217c23 */ /* 0x008fe20008010021 */
[----:B------:R-:W-:Y:S02]  /*ec70*/  FMNMX.FTZ R10, R141, R10, !PT ;  /* 0x0000000a8d0a7209 */ /* 0x000fe40007810000 */
[----:B------:R-:W-:Y:S02]  /*ec80*/  IABS R4, R4 ;  /* 0x0000000400047213 */ /* 0x000fe40000000000 */
[----:B------:R-:W-:Y:S02]  /*ec90*/  FMNMX.FTZ R10, R229, R10, !PT ;  /* 0x0000000ae50a7209 */ /* 0x000fe40007810000 */
[----:B------:R-:W-:Y:S02]  /*eca0*/  ISETP.GE.OR P0, PT, R6, R205, !P0 ;  /* 0x000000cd0600720c */ /* 0x000fe40004706670 */
[----:B------:R-:W3:Y:S01]  /*ecb0*/  I2F R4, R4 ;  /* 0x0000000400047306 */ /* 0x000ee20000201400 */
[----:B--2---:R-:W-:Y:S01]  /*ecc0*/  FMNMX.FTZ R14, R237, R12, !PT ;  /* 0x0000000ced0e7209 */ /* 0x004fe20007810000 */
[----:B----4-:R-:W-:Y:S01]  /*ecd0*/  FFMA.FTZ R31, R8, -UR13, R31 ;  /* 0x8000000d081f7c23 */ /* 0x010fe2000801001f */
[----:B------:R-:W-:Y:S02]  /*ece0*/  FMNMX.FTZ R12, R241, R10, !PT ;  /* 0x0000000af10c7209 */ /* 0x000fe40007810000 */
[----:B------:R-:W-:Y:S02]  /*ecf0*/  FMNMX.FTZ R10, R235, R14, !PT ;  /* 0x0000000eeb0a7209 */ /* 0x000fe40007810000 */
[----:B------:R-:W-:Y:S02]  /*ed00*/  FSEL R147, R32, -INF , !P0 ;  /* 0xff80000020937808 */ /* 0x000fe40004000000 */
[----:B------:R-:W-:Y:S02]  /*ed10*/  FMNMX.FTZ R10, R155, R10, !PT ;  /* 0x0000000a9b0a7209 */ /* 0x000fe40007810000 */
[----:B------:R-:W-:Y:S02]  /*ed20*/  ISETP.GE.AND P0, PT, R3, R206, PT ;  /* 0x000000ce0300720c */ /* 0x000fe40003f06270 */
[----:B------:R-:W-:Y:S01]  /*ed30*/  FSEL R165, R27, -INF , !P1 ;  /* 0xff8000001ba57808 */ /* 0x000fe20004800000 */
[----:B-1----:R-:W-:Y:S01]  /*ed40*/  FFMA.FTZ R34, R13, -UR13, R34 ;  /* 0x8000000d0d227c23 */ /* 0x002fe20008010022 */
[----:B------:R-:W-:Y:S02]  /*ed50*/  FMNMX.FTZ R12, R161, R12, !PT ;  /* 0x0000000ca10c7209 */ /* 0x000fe40007810000 */
[----:B------:R-:W-:Y:S02]  /*ed60*/  FMNMX.FTZ R10, R153, R10, !PT ;  /* 0x0000000a990a7209 */ /* 0x000fe40007810000 */
[----:B------:R-:W-:Y:S02]  /*ed70*/  ISETP.GE.AND P1, PT, R6, R203, PT ;  /* 0x000000cb0600720c */ /* 0x000fe40003f26270 */
[----:B------:R-:W-:Y:S02]  /*ed80*/  ISETP.GE.OR P0, PT, R3, R205, !P0 ;  /* 0x000000cd0300720c */ /* 0x000fe40004706670 */
[----:B------:R-:W-:Y:S01]  /*ed90*/  FMNMX.FTZ R12, R157, R12, !PT ;  /* 0x0000000c9d0c7209 */ /* 0x000fe20007810000 */
[----:B---3--:R-:W-:Y:S01]  /*eda0*/  FFMA.FTZ R35, R4, -UR13, R35 ;  /* 0x8000000d04237c23 */ /* 0x008fe20008010023 */
[----:B------:R-:W-:Y:S02]  /*edb0*/  FSEL R145, R33, -INF , !P0 ;  /* 0xff80000021917808 */ /* 0x000fe40004000000 */
[----:B------:R-:W-:Y:S02]  /*edc0*/  ISETP.GE.OR P1, PT, R6, R202, !P1 ;  /* 0x000000ca0600720c */ /* 0x000fe40004f26670 */
[----:B------:R-:W-:Y:S02]  /*edd0*/  FMNMX.FTZ R6, R147, R10, !PT ;  /* 0x0000000a93067209 */ /* 0x000fe40007810000 */
[----:B------:R-:W-:Y:S02]  /*ede0*/  FMNMX.FTZ R12, R167, R12, !PT ;  /* 0x0000000ca70c7209 */ /* 0x000fe40007810000 */
[----:B------:R-:W-:Y:S02]  /*edf0*/  FMNMX.FTZ R10, R145, R6, !PT ;  /* 0x00000006910a7209 */ /* 0x000fe40007810000 */
[----:B------:R-:W-:Y:S02]  /*ee00*/  FSEL R151, R30, -INF , !P6 ;  /* 0xff8000001e977808 */ /* 0x000fe40007000000 */
[----:B------:R-:W-:Y:S01]  /*ee10*/  FMNMX.FTZ R12, R165, R12, !PT ;  /* 0x0000000ca50c7209 */ /* 0x000fe20007810000 */
[----:B------:R-:W1:Y:S01]  /*ee20*/  SHFL.BFLY PT, R15, R10, 0x2, 0x1f ;  /* 0x0c401f000a0f7f89 */ /* 0x000e6200000e0000 */
[----:B------:R-:W-:Y:S02]  /*ee30*/  FSEL R149, R31, -INF , !P5 ;  /* 0xff8000001f957808 */ /* 0x000fe40006800000 */
[----:B------:R-:W-:Y:S02]  /*ee40*/  FMNMX.FTZ R12, R151, R12, !PT ;  /* 0x0000000c970c7209 */ /* 0x000fe40007810000 */
[C---:B------:R-:W-:Y:S02]  /*ee50*/  ISETP.GE.AND P0, PT, R3.reuse, R203, PT ;  /* 0x000000cb0300720c */ /* 0x040fe40003f06270 */
[----:B------:R-:W-:Y:S01]  /*ee60*/  FSEL R144, R34, -INF , !P1 ;  /* 0xff80000022907808 */ /* 0x000fe20004800000 */
[----:B------:R-:W-:Y:S01]  /*ee70*/  LDSM.16.MT88.4 R28, [R185+0xc000] ;  /* 0x00c00000b91c783b */ /* 0x000fe20000004200 */
[----:B------:R-:W-:Y:S02]  /*ee80*/  ISETP.GE.OR P0, PT, R3, R202, !P0 ;  /* 0x000000ca0300720c */ /* 0x000fe40004706670 */
[----:B------:R-:W-:Y:S02]  /*ee90*/  FMNMX.FTZ R3, R149, R12, !PT ;  /* 0x0000000c95037209 */ /* 0x000fe40007810000 */
[----:B------:R-:W-:Y:S02]  /*eea0*/  FSEL R133, R35, -INF , !P0 ;  /* 0xff80000023857808 */ /* 0x000fe40004000000 */
[----:B------:R-:W-:Y:S04]  /*eeb0*/  FMNMX.FTZ R8, R144, R3, !PT ;  /* 0x0000000390087209 */ /* 0x000fe80007810000 */
        /* <DEDUP_REMOVED lines=8> */
[----:B------:R-:W-:Y:S02]  /*ef40*/  FMUL.FTZ R148, R132, c[0x0][0x23c] ;  /* 0x00008f0084947a20 */ /* 0x000fe40000410000 */
[----:B------:R-:W1:Y:S03]  /*ef50*/  LDSM.16.MT88.4 R12, [R188+0xc000] ;  /* 0x00c00000bc0c783b */ /* 0x000e660000004200 */
[----:B------:R-:W-:Y:S05]  /*ef60*/  FSEL R148, R148, RZ, P1 ;  /* 0x000000ff94947208 */ /* 0x000fea0000800000 */
[--C-:B------:R-:W-:Y:S02]  /*ef70*/  FFMA.FTZ R171, R9, c[0x0][0x23c], -R148.reuse ;  /* 0x00008f0009ab7a23 */ /* 0x100fe40000010894 */
[----:B------:R-:W-:Y:S02]  /*ef80*/  IMAD.U32 R9, RZ, RZ, UR21 ;  /* 0x00000015ff097e24 */ /* 0x000fe4000f8e00ff */
[--C-:B------:R-:W-:Y:S01]  /*ef90*/  FFMA.FTZ R225, R169, c[0x0][0x23c], -R148.reuse ;  /* 0x00008f00a9e17a23 */ /* 0x100fe20000010894 */
[----:B--2---:R-:W-:Y:S01]  /*efa0*/  FMNMX.FTZ R3, R4, R3, !PT ;  /* 0x0000000304037209 */ /* 0x004fe20007810000 */
[--C-:B------:R-:W-:Y:S01]  /*efb0*/  FFMA.FTZ R212, R135, c[0x0][0x23c], -R148.reuse ;  /* 0x00008f0087d47a23 */ /* 0x100fe20000010894 */
[----:B------:R-:W-:Y:S01]  /*efc0*/  LOP3.LUT R4, R221, UR31, R9, 0x96, !PT ;  /* 0x0000001fdd047c12 */ /* 0x000fe2000f8e9609 */
[--C-:B------:R-:W-:Y:S01]  /*efd0*/  FFMA.FTZ R216, R139, c[0x0][0x23c], -R148.reuse ;  /* 0x00008f008bd87a23 */ /* 0x100fe20000010894 */
[C---:B------:R-:W-:Y:S01]  /*efe0*/  FSETP.NEU.FTZ.AND P0, PT, R3.reuse, -INF , PT ;  /* 0xff8000000300780b */ /* 0x040fe20003f1d000 */
[----:B------:R-:W-:Y:S01]  /*eff0*/  FMUL.FTZ R146, R3, c[0x0][0x23c] ;  /* 0x00008f0003927a20 */ /* 0x000fe20000410000 */
[----:B------:R-:W-:Y:S01]  /*f000*/  MUFU.EX2 R171, R171 ;  /* 0x000000ab00ab7308 */ /* 0x000fe20000000800 */
[----:B------:R-:W-:Y:S01]  /*f010*/  IMAD.WIDE.U32 R248, R4, -0x326172a9, RZ ;  /* 0xcd9e8d5704f87825 */ /* 0x000fe200078e00ff */
[----:B------:R-:W-:Y:S02]  /*f020*/  UIADD3 UR31, UR31, 0x1, URZ ;  /* 0x000000011f1f7890 */ /* 0x000fe4000fffe03f */
[----:B------:R-:W-:Y:S01]  /*f030*/  FSEL R146, R146, RZ, P0 ;  /* 0x000000ff92927208 */ /* 0x000fe20000000000 */
[----:B------:R-:W-:Y:S01]  /*f040*/  FFMA.FTZ R242, R147, c[0x0][0x23c], -R148 ;  /* 0x00008f0093f27a23 */ /* 0x000fe20000010894 */
[----:B------:R-:W-:Y:S01]  /*f050*/  LOP3.LUT R248, R239, UR30, R248, 0x96, !PT ;  /* 0x0000001eeff87c12 */ /* 0x000fe2000f8e96f8 */
[----:B------:R-:W-:Y:S01]  /*f060*/  FFMA.FTZ R224, R243, c[0x0][0x23c], -R148 ;  /* 0x00008f00f3e07a23 */ /* 0x000fe20000010894 */
[----:B------:R-:W-:Y:S01]  /*f070*/  LOP3.LUT R4, R249, UR24, R218, 0x96, !PT ;  /* 0x00000018f9047c12 */ /* 0x000fe2000f8e96da */
[--C-:B------:R-:W-:Y:S01]  /*f080*/  FFMA.FTZ R168, R7, c[0x0][0x23c], -R146.reuse ;  /* 0x00008f0007a87a23 */ /* 0x100fe20000010892 */
[----:B------:R-:W-:Y:S01]  /*f090*/  FSEL R7, R132, RZ, P1 ;  /* 0x000000ff84077208 */ /* 0x000fe20000800000 */
[----:B------:R-:W-:Y:S01]  /*f0a0*/  IMAD.WIDE.U32 R248, R248, -0x2daee0ad, RZ ;  /* 0xd2511f53f8f87825 */ /* 0x000fe200078e00ff */
[----:B------:R-:W2:Y:S03]  /*f0b0*/  MUFU.EX2 R212, R212 ;  /* 0x000000d400d47308 */ /* 0x000ea60000000800 */
[----:B------:R-:W-:Y:S04]  /*f0c0*/  IMAD.WIDE.U32 R246, R4, -0x2daee0ad, RZ ;  /* 0xd2511f5304f67825 */ /* 0x000fe800078e00ff */
[----:B------:R-:W-:Y:S01]  /*f0d0*/  FFMA.FTZ R169, R5, c[0x0][0x23c], -R146 ;  /* 0x00008f0005a97a23 */ /* 0x000fe20000010892 */
[----:B------:R-:W-:Y:S01]  /*f0e0*/  LOP3.LUT R4, R247, UR29, R214, 0x96, !PT ;  /* 0x0000001df7047c12 */ /* 0x000fe2000f8e96d6 */
[----:B------:R-:W-:Y:S01]  /*f0f0*/  FFMA.FTZ R135, R11, c[0x0][0x23c], -R146 ;  /* 0x00008f000b877a23 */ /* 0x000fe20000010892 */
[----:B------:R-:W-:Y:S01]  /*f100*/  LOP3.LUT R246, R249, UR25, R246, 0x96, !PT ;  /* 0x00000019f9f67c12 */ /* 0x000fe2000f8e96f6 */
[----:B------:R-:W-:Y:S01]  /*f110*/  FFMA.FTZ R170, R137, c[0x0][0x23c], -R146 ;  /* 0x00008f0089aa7a23 */ /* 0x000fe20000010892 */
[----:B------:R-:W-:Y:S01]  /*f120*/  FSEL R5, R3, RZ, P0 ;  /* 0x000000ff03057208 */ /* 0x000fe20000000000 */
[----:B------:R-:W-:Y:S01]  /*f130*/  IMAD.WIDE.U32 R244, R4, -0x326172a9, RZ ;  /* 0xcd9e8d5704f47825 */ /* 0x000fe200078e00ff */
[----:B------:R-:W-:Y:S01]  /*f140*/  MUFU.EX2 R168, R168 ;  /* 0x000000a800a87308 */ /* 0x000fe20000000800 */
[----:B------:R-:W-:Y:S02]  /*f150*/  PLOP3.LUT P0, PT, PT, PT, UP0, 0x80, 0x0 ;  /* 0x000000000000781c */ /* 0x000fe40003f0f008 */
[----:B------:R-:W-:Y:S01]  /*f160*/  IMAD.WIDE.U32 R246, R246, -0x326172a9, RZ ;  /* 0xcd9e8d57f6f67825 */ /* 0x000fe200078e00ff */
[----:B------:R-:W-:Y:S03]  /*f170*/  LOP3.LUT R4, R245, UR26, R238, 0x96, !PT ;  /* 0x0000001af5047c12 */ /* 0x000fe6000f8e96ee */
[----:B------:R-:W-:Y:S01]  /*f180*/  FADD.FTZ R7, -R7, R0 ;  /* 0x0000000007077221 */ /* 0x000fe20000010100 */
[----:B------:R-:W-:Y:S01]  /*f190*/  LOP3.LUT R244, R247, UR23, R244, 0x96, !PT ;  /* 0x00000017f7f47c12 */ /* 0x000fe2000f8e96f4 */
[----:B------:R-:W-:Y:S01]  /*f1a0*/  IMAD.WIDE.U32 R8, R4, -0x2daee0ad, RZ ;  /* 0xd2511f5304087825 */ /* 0x000fe200078e00ff */
[----:B------:R-:W3:Y:S03]  /*f1b0*/  MUFU.EX2 R135, R135 ;  /* 0x0000008700877308 */ /* 0x000ee60000000800 */
[----:B------:R-:W-:Y:S01]  /*f1c0*/  IMAD.WIDE.U32 R244, R244, -0x2daee0ad, RZ ;  /* 0xd2511f53f4f47825 */ /* 0x000fe200078e00ff */
[----:B------:R-:W-:Y:S03]  /*f1d0*/  LOP3.LUT R248, R9, UR22, R248, 0x96, !PT ;  /* 0x0000001609f87c12 */ /* 0x000fe6000f8e96f8 */
[----:B------:R-:W-:Y:S01]  /*f1e0*/  FADD.FTZ R0, -R5, R2 ;  /* 0x0000000205007221 */ /* 0x000fe20000010100 */
[----:B------:R-:W-:Y:S01]  /*f1f0*/  LOP3.LUT R4, R245, UR15, R8, 0x96, !PT ;  /* 0x0000000ff5047c12 */ /* 0x000fe2000f8e9608 */
[----:B------:R-:W-:Y:S01]  /*f200*/  FMUL.FTZ R2, R7, c[0x0][0x23c] ;  /* 0x00008f0007027a20 */ /* 0x000fe20000410000 */
[----:B------:R-:W-:Y:S01]  /*f210*/  MUFU.EX2 R225, R225 ;  /* 0x000000e100e17308 */ /* 0x000fe20000000800 */
[----:B------:R-:W-:Y:S02]  /*f220*/  FMUL.FTZ R0, R0, c[0x0][0x23c] ;  /* 0x00008f0000007a20 */ /* 0x000fe40000410000 */
[----:B------:R-:W-:Y:S04]  /*f230*/  IMAD.WIDE.U32 R4, R4, -0x326172a9, RZ ;  /* 0xcd9e8d5704047825 */ /* 0x000fe800078e00ff */
[----:B------:R-:W-:Y:S01]  /*f240*/  IMAD.WIDE.U32 R248, R248, -0x326172a9, RZ ;  /* 0xcd9e8d57f8f87825 */ /* 0x000fe200078e00ff */
[C---:B------:R-:W-:Y:S02]  /*f250*/  LOP3.LUT R9, R4.reuse, 0xffff, RZ, 0xc0, !PT ;  /* 0x0000ffff04097812 */ /* 0x040fe400078ec0ff */
[----:B------:R-:W4:Y:S01]  /*f260*/  MUFU.EX2 R216, R216 ;  /* 0x000000d800d87308 */ /* 0x000f220000000800 */
[----:B------:R-:W-:Y:S01]  /*f270*/  LOP3.LUT R138, R4, 0xff, RZ, 0xc0, !PT ;  /* 0x000000ff048a7812 */ /* 0x000fe200078ec0ff */
[----:B------:R-:W-:Y:S01]  /*f280*/  FFMA.FTZ R230, R143, c[0x0][0x23c], -R146 ;  /* 0x00008f008fe67a23 */ /* 0x000fe20000010892 */
[----:B------:R-:W-:Y:S01]  /*f290*/  LOP3.LUT R7, R5, UR4, R248, 0x96, !PT ;  /* 0x0000000405077c12 */ /* 0x000fe2000f8e96f8 */
[----:B------:R-:W-:Y:S01]  /*f2a0*/  FFMA.FTZ R243, R153, c[0x0][0x23c], -R148 ;  /* 0x00008f0099f37a23 */ /* 0x000fe20000010894 */
[----:B------:R-:W-:Y:S01]  /*f2b0*/  SHF.R.U32.HI R5, RZ, 0x18, R4 ;  /* 0x00000018ff057819 */ /* 0x000fe20000011604 */
[--C-:B------:R-:W-:Y:S01]  /*f2c0*/  FFMA.FTZ R240, R151, c[0x0][0x23c], -R146.reuse ;  /* 0x00008f0097f07a23 */ /* 0x100fe20000010892 */
[----:B------:R-:W-:Y:S01]  /*f2d0*/  LOP3.LUT R11, R7, 0xffff, RZ, 0xc0, !PT ;  /* 0x0000ffff070b7812 */ /* 0x000fe200078ec0ff */
[----:B------:R-:W-:Y:S01]  /*f2e0*/  FFMA.FTZ R245, R149, c[0x0][0x23c], -R146 ;  /* 0x00008f0095f57a23 */ /* 0x000fe20000010892 */
[----:B------:R-:W-:Y:S01]  /*f2f0*/  SHF.R.U32.HI R6, RZ, 0x10, R4 ;  /* 0x00000010ff067819 */ /* 0x000fe20000011604 */
[----:B------:R-:W-:Y:S01]  /*f300*/  MUFU.EX2 R170, R170 ;  /* 0x000000aa00aa7308 */ /* 0x000fe20000000800 */
[----:B------:R-:W-:Y:S01]  /*f310*/  SHF.R.U32.HI R4, RZ, 0x10, R7 ;  /* 0x00000010ff047819 */ /* 0x000fe20000011607 */
[----:B------:R-:W-:Y:S01]  /*f320*/  FFMA.FTZ R227, R227, c[0x0][0x23c], -R148 ;  /* 0x00008f00e3e37a23 */ /* 0x000fe20000010894 */
[----:B------:R-:W-:Y:S01]  /*f330*/  SHF.R.U32.HI R9, RZ, 0x8, R9 ;  /* 0x00000008ff097819 */ /* 0x000fe20000011609 */
[--C-:B------:R-:W-:Y:S01]  /*f340*/  FFMA.FTZ R229, R229, c[0x0][0x23c], -R146.reuse ;  /* 0x00008f00e5e57a23 */ /* 0x100fe20000010892 */
[----:B------:R-:W-:Y:S01]  /*f350*/  SHF.R.U32.HI R11, RZ, 0x8, R11 ;  /* 0x00000008ff0b7819 */ /* 0x000fe2000001160b */
[--C-:B------:R-:W-:Y:S01]  /*f360*/  FFMA.FTZ R226, R241, c[0x0][0x23c], -R146.reuse ;  /* 0x00008f00f1e27a23 */ /* 0x100fe20000010892 */
[----:B------:R-:W-:Y:S01]  /*f370*/  LOP3.LUT R136, R7, 0xff, RZ, 0xc0, !PT ;  /* 0x000000ff07887812 */ /* 0x000fe200078ec0ff */
[----:B------:R-:W-:Y:S01]  /*f380*/  FFMA.FTZ R241, R157, c[0x0][0x23c], -R146 ;  /* 0x00008f009df17a23 */ /* 0x000fe20000010892 */
[----:B------:R-:W-:Y:S01]  /*f390*/  SHF.R.U32.HI R7, RZ, 0x18, R7 ;  /* 0x00000018ff077819 */ /* 0x000fe20000011607 */
[----:B------:R-:W5:Y:S01]  /*f3a0*/  MUFU.EX2 R169, R169 ;  /* 0x000000a900a97308 */ /* 0x000f620000000800 */
[----:B------:R-:W-:Y:S01]  /*f3b0*/  LOP3.LUT R6, R6, 0xff, RZ, 0xc0, !PT ;  /* 0x000000ff06067812 */ /* 0x000fe200078ec0ff */
[----:B------:R-:W-:Y:S01]  /*f3c0*/  FFMA.FTZ R228, R233, c[0x0][0x23c], -R148 ;  /* 0x00008f00e9e47a23 */ /* 0x000fe20000010894 */
[----:B------:R-:W-:Y:S01]  /*f3d0*/  LOP3.LUT R4, R4, 0xff, RZ, 0xc0, !PT ;  /* 0x000000ff04047812 */ /* 0x000fe200078ec0ff */
[----:B------:R-:W-:Y:S01]  /*f3e0*/  FFMA.FTZ R233, R141, c[0x0][0x23c], -R146 ;  /* 0x00008f008de97a23 */ /* 0x000fe20000010892 */
[----:B------:R-:W-:Y:S01]  /*f3f0*/  PRMT R138, R138, 0x5410, R9 ;  /* 0x000054108a8a7816 */ /* 0x000fe20000000009 */
[----:B------:R-:W-:Y:S01]  /*f400*/  LDSM.16.MT88.4 R140, [R185+0xe800] ;  /* 0x00e80000b98c783b */ /* 0x000fe20000004200 */
[----:B------:R-:W-:Y:S01]  /*f410*/  PRMT R136, R136, 0x5410, R11 ;  /* 0x0000541088887816 */ /* 0x000fe2000000000b */
[----:B------:R-:W-:Y:S01]  /*f420*/  FFMA.FTZ R231, R231, c[0x0][0x23c], -R148 ;  /* 0x00008f00e7e77a23 */ /* 0x000fe20000010894 */
[----:B------:R-:W-:Y:S01]  /*f430*/  PRMT R6, R6, 0x5410, R5 ;  /* 0x0000541006067816 */ /* 0x000fe20000000005 */
[----:B------:R-:W1:Y:S01]  /*f440*/  MUFU.EX2 R2, R2 ;  /* 0x0000000200027308 */ /* 0x000e620000000800 */
[----:B------:R-:W-:Y:S01]  /*f450*/  PRMT R4, R4, 0x5410, R7 ;  /* 0x0000541004047816 */ /* 0x000fe20000000007 */
[--C-:B------:R-:W-:Y:S01]  /*f460*/  HSET2.LE.AND R138, R138, R211.reuse, PT ;  /* 0x000000d38a8a7233 */ /* 0x100fe20003803000 */
[----:B--2---:R-:W-:Y:S01]  /*f470*/  F2FP.BF16.PACK_AB R7, R171, R212 ;  /* 0x000000d4ab07723e */ /* 0x004fe200000010ff */
[--C-:B------:R-:W-:Y:S01]  /*f480*/  HSET2.LE.AND R139, R6, R211.reuse, PT ;  /* 0x000000d3068b7233 */ /* 0x100fe20003803000 */
[----:B---3--:R-:W-:Y:S01]  /*f490*/  F2FP.BF16.PACK_AB R6, R135, R168 ;  /* 0x000000a88706723e */ /* 0x008fe200000010ff */
[--C-:B------:R-:W-:Y:S01]  /*f4a0*/  HSET2.LE.AND R136, R136, R211.reuse, PT ;  /* 0x000000d388887233 */ /* 0x100fe20003803000 */
[----:B----4-:R-:W-:Y:S01]  /*f4b0*/  F2FP.BF16.PACK_AB R5, R216, R225 ;  /* 0x000000e1d805723e */ /* 0x010fe200000010ff */
[--C-:B------:R-:W-:Y:S01]  /*f4c0*/  HSET2.LE.AND R137, R4, R211.reuse, PT ;  /* 0x000000d304897233 */ /* 0x100fe20003803000 */
[----:B------:R-:W-:Y:S01]  /*f4d0*/  LOP3.LUT R138, R138, R7, RZ, 0xc0, !PT ;  /* 0x000000078a8a7212 */ /* 0x000fe200078ec0ff */
[----:B------:R-:W2:Y:S01]  /*f4e0*/  MUFU.EX2 R0, R0 ;  /* 0x0000000000007308 */ /* 0x000ea20000000800 */
[----:B------:R-:W-:Y:S01]  /*f4f0*/  LOP3.LUT R139, R139, R6, RZ, 0xc0, !PT ;  /* 0x000000068b8b7212 */ /* 0x000fe200078ec0ff */
[----:B------:R-:W-:Y:S01]  /*f500*/  FFMA.FTZ R234, R167, c[0x0][0x23c], -R146 ;  /* 0x00008f00a7ea7a23 */ /* 0x000fe20000010892 */
[----:B------:R-:W-:Y:S01]  /*f510*/  LOP3.LUT R136, R136, R5, RZ, 0xc0, !PT ;  /* 0x0000000588887212 */ /* 0x000fe200078ec0ff */
[--C-:B------:R-:W-:Y:S01]  /*f520*/  FFMA.FTZ R236, R163, c[0x0][0x23c], -R148.reuse ;  /* 0x00008f00a3ec7a23 */ /* 0x100fe20000010894 */
[----:B-----5:R-:W-:Y:S01]  /*f530*/  F2FP.BF16.PACK_AB R4, R169, R170 ;  /* 0x000000aaa904723e */ /* 0x020fe200000010ff */
[----:B------:R-:W-:Y:S02]  /*f540*/  FFMA.FTZ R232, R237, c[0x0][0x23c], -R148 ;  /* 0x00008f00ede87a23 */ /* 0x000fe40000010894 */
[----:B------:R-:W-:Y:S01]  /*f550*/  FFMA.FTZ R237, R165, c[0x0][0x23c], -R146 ;  /* 0x00008f00a5ed7a23 */ /* 0x000fe20000010892 */
[----:B------:R-:W-:Y:S01]  /*f560*/  LOP3.LUT R137, R137, R4, RZ, 0xc0, !PT ;  /* 0x0000000489897212 */ /* 0x000fe200078ec0ff */
[----:B------:R-:W-:Y:S01]  /*f570*/  MUFU.EX2 R228, R228 ;  /* 0x000000e400e47308 */ /* 0x000fe20000000800 */
[----:B------:R-:W-:Y:S02]  /*f580*/  FFMA.FTZ R235, R235, c[0x0][0x23c], -R148 ;  /* 0x00008f00ebeb7a23 */ /* 0x000fe40000010894 */
[C---:B-1----:R-:W-:Y:S02]  /*f590*/  FMUL.FTZ R4, R2.reuse, R128 ;  /* 0x0000008002047220 */ /* 0x042fe40000410000 */
[C---:B------:R-:W-:Y:S02]  /*f5a0*/  FMUL.FTZ R5, R2.reuse, R129 ;  /* 0x0000008102057220 */ /* 0x040fe40000410000 */
[C---:B------:R-:W-:Y:S02]  /*f5b0*/  FMUL.FTZ R8, R2.reuse, R124 ;  /* 0x0000007c02087220 */ /* 0x040fe40000410000 */
[C---:B------:R-:W-:Y:S01]  /*f5c0*/  FMUL.FTZ R9, R2.reuse, R125 ;  /* 0x0000007d02097220 */ /* 0x040fe20000410000 */
[----:B------:R-:W-:Y:S01]  /*f5d0*/  MUFU.EX2 R231, R231 ;  /* 0x000000e700e77308 */ /* 0x000fe20000000800 */
[----:B------:R-:W-:Y:S02]  /*f5e0*/  FMUL.FTZ R16, R2, R116 ;  /* 0x0000007402107220 */ /* 0x000fe40000410000 */
[C---:B--2---:R-:W-:Y:S02]  /*f5f0*/  FMUL.FTZ R6, R0.reuse, R130 ;  /* 0x0000008200067220 */ /* 0x044fe40000410000 */
        /* <DEDUP_REMOVED lines=12> */
[----:B------:R-:W-:Y:S01]  /*f6c0*/  MUFU.EX2 R233, R233 ;  /* 0x000000e900e97308 */ /* 0x000fe20000000800 */
[----:B------:R-:W-:Y:S01]  /*f6d0*/  LDSM.16.MT88.4 R116, [R185+0xc800] ;  /* 0x00c80000b974783b */ /* 0x000fe20000004200 */
[C---:B------:R-:W-:Y:S02]  /*f6e0*/  FMUL.FTZ R13, R2.reuse, R121 ;  /* 0x00000079020d7220 */ /* 0x040fe40000410000 */
[----:B------:R-:W-:Y:S02]  /*f6f0*/  FMUL.FTZ R24, R2, R108 ;  /* 0x0000006c02187220 */ /* 0x000fe40000410000 */
[C---:B------:R-:W-:Y:S04]  /*f700*/  FMUL.FTZ R14, R0.reuse, R122 ;  /* 0x0000007a000e7220 */ /* 0x040fe80000410000 */
[----:B------:R-:W-:Y:S01]  /*f710*/  FMUL.FTZ R15, R0, R123 ;  /* 0x0000007b000f7220 */ /* 0x000fe20000410000 */
[----:B------:R-:W-:Y:S01]  /*f720*/  MUFU.EX2 R236, R236 ;  /* 0x000000ec00ec7308 */ /* 0x000fe20000000800 */
[----:B------:R-:W1:Y:S01]  /*f730*/  LDSM.16.MT88.4 R120, [R184+0xc000] ;  /* 0x00c00000b878783b */ /* 0x000e620000004200 */
[----:B------:R-:W-:Y:S02]  /*f740*/  FMUL.FTZ R25, R2, R109 ;  /* 0x0000006d02197220 */ /* 0x000fe40000410000 */
[C---:B------:R-:W-:Y:S02]  /*f750*/  FMUL.FTZ R26, R0.reuse, R110 ;  /* 0x0000006e001a7220 */ /* 0x040fe40000410000 */
[C---:B------:R-:W-:Y:S01]  /*f760*/  HMMA.16816.F32.BF16 R12, R136.reuse, R20, R12 ;  /* 0x00000014880c723c */ /* 0x040fe2000004180c */
[----:B------:R-:W-:Y:S02]  /*f770*/  FMUL.FTZ R27, R0, R111 ;  /* 0x0000006f001b7220 */ /* 0x000fe40000410000 */
[----:B------:R-:W-:Y:S01]  /*f780*/  LDSM.16.MT88.4 R108, [R184+0xe000] ;  /* 0x00e00000b86c783b */ /* 0x000fe20000004200 */
[C---:B------:R-:W-:Y:S01]  /*f790*/  FMUL.FTZ R32, R2.reuse, R100 ;  /* 0x0000006402207220 */ /* 0x040fe20000410000 */
[----:B------:R-:W-:Y:S01]  /*f7a0*/  MUFU.EX2 R241, R241 ;  /* 0x000000f100f17308 */ /* 0x000fe20000000800 */
[C---:B------:R-:W-:Y:S02]  /*f7b0*/  FMUL.FTZ R33, R2.reuse, R101 ;  /* 0x0000006502217220 */ /* 0x040fe40000410000 */
[C---:B------:R-:W-:Y:S01]  /*f7c0*/  HMMA.16816.F32.BF16 R16, R136.reuse, R22, R16 ;  /* 0x000000168810723c */ /* 0x040fe20000041810 */
[C---:B------:R-:W-:Y:S03]  /*f7d0*/  FMUL.FTZ R20, R2.reuse, R112 ;  /* 0x0000007002147220 */ /* 0x040fe60000410000 */
[----:B------:R-:W-:Y:S02]  /*f7e0*/  FMUL.FTZ R21, R2, R113 ;  /* 0x0000007102157220 */ /* 0x000fe40000410000 */
[C---:B------:R-:W-:Y:S01]  /*f7f0*/  FMUL.FTZ R34, R0.reuse, R102 ;  /* 0x0000006600227220 */ /* 0x040fe20000410000 */
[----:B------:R-:W-:Y:S01]  /*f800*/  MUFU.EX2 R224, R224 ;  /* 0x000000e000e07308 */ /* 0x000fe20000000800 */
[C---:B------:R-:W-:Y:S04]  /*f810*/  FMUL.FTZ R22, R0.reuse, R114 ;  /* 0x0000007200167220 */ /* 0x040fe80000410000 */
[C---:B------:R-:W-:Y:S02]  /*f820*/  FMUL.FTZ R23, R0.reuse, R115 ;  /* 0x0000007300177220 */ /* 0x040fe40000410000 */
[----:B------:R-:W2:Y:S01]  /*f830*/  LDSM.16.MT88.4 R112, [R188+0xe000] ;  /* 0x00e00000bc70783b */ /* 0x000ea20000004200 */
[----:B------:R-:W-:Y:S02]  /*f840*/  FMUL.FTZ R35, R0, R103 ;  /* 0x0000006700237220 */ /* 0x000fe40000410000 */
[C---:B------:R-:W-:Y:S01]  /*f850*/  FMUL.FTZ R36, R2.reuse, R36 ;  /* 0x0000002402247220 */ /* 0x040fe20000410000 */
[----:B------:R-:W3:Y:S01]  /*f860*/  MUFU.EX2 R227, R227 ;  /* 0x000000e300e37308 */ /* 0x000ee20000000800 */
[C---:B------:R-:W-:Y:S01]  /*f870*/  HMMA.16816.F32.BF16 R20, R136.reuse, R28, R20 ;  /* 0x0000001c8814723c */ /* 0x040fe20000041814 */
[----:B------:R-:W-:Y:S02]  /*f880*/  FMUL.FTZ R37, R2, R37 ;  /* 0x0000002502257220 */ /* 0x000fe40000410000 */
[----:B------:R-:W-:Y:S01]  /*f890*/  LDSM.16.MT88.4 R100, [R185+0xe000] ;  /* 0x00e00000b964783b */ /* 0x000fe20000004200 */
[C---:B------:R-:W-:Y:S02]  /*f8a0*/  FMUL.FTZ R38, R0.reuse, R38 ;  /* 0x0000002600267220 */ /* 0x040fe40000410000 */
[----:B------:R-:W-:Y:S02]  /*f8b0*/  FMUL.FTZ R39, R0, R39 ;  /* 0x0000002700277220 */ /* 0x000fe40000410000 */
[C---:B------:R-:W-:Y:S01]  /*f8c0*/  HMMA.16816.F32.BF16 R24, R136.reuse, R30, R24 ;  /* 0x0000001e8818723c */ /* 0x040fe20000041818 */
[C---:B------:R-:W-:Y:S01]  /*f8d0*/  FMUL.FTZ R28, R2.reuse, R104 ;  /* 0x00000068021c7220 */ /* 0x040fe20000410000 */
[----:B------:R-:W-:Y:S02]  /*f8e0*/  MUFU.EX2 R229, R229 ;  /* 0x000000e500e57308 */ /* 0x000fe40000000800 */
[C---:B------:R-:W-:Y:S02]  /*f8f0*/  FMUL.FTZ R29, R2.reuse, R105 ;  /* 0x00000069021d7220 */ /* 0x040fe40000410000 */
[----:B------:R-:W-:Y:S02]  /*f900*/  FMUL.FTZ R40, R2, R40 ;  /* 0x0000002802287220 */ /* 0x000fe40000410000 */
[C---:B------:R-:W-:Y:S04]  /*f910*/  FMUL.FTZ R30, R0.reuse, R106 ;  /* 0x0000006a001e7220 */ /* 0x040fe80000410000 */
[----:B------:R-:W-:Y:S01]  /*f920*/  FMUL.FTZ R31, R0, R107 ;  /* 0x0000006b001f7220 */ /* 0x000fe20000410000 */
[----:B------:R-:W4:Y:S01]  /*f930*/  MUFU.EX2 R226, R226 ;  /* 0x000000e200e27308 */ /* 0x000f220000000800 */
[----:B------:R-:W5:Y:S01]  /*f940*/  LDSM.16.MT88.4 R104, [R186+0xe000] ;  /* 0x00e00000ba68783b */ /* 0x000f620000004200 */
[----:B------:R-:W-:Y:S02]  /*f950*/  FMUL.FTZ R41, R2, R41 ;  /* 0x0000002902297220 */ /* 0x000fe40000410000 */
[C---:B------:R-:W-:Y:S02]  /*f960*/  FMUL.FTZ R42, R0.reuse, R42 ;  /* 0x0000002a002a7220 */ /* 0x040fe40000410000 */
[C---:B-1----:R-:W-:Y:S01]  /*f970*/  HMMA.16816.F32.BF16 R28, R136.reuse, R120, R28 ;  /* 0x00000078881c723c */ /* 0x042fe2000004181c */
[----:B------:R-:W-:Y:S02]  /*f980*/  FMUL.FTZ R43, R0, R43 ;  /* 0x0000002b002b7220 */ /* 0x000fe40000410000 */
[C---:B------:R-:W-:Y:S01]  /*f990*/  FMUL.FTZ R44, R2.reuse, R44 ;  /* 0x0000002c022c7220 */ /* 0x040fe20000410000 */
[----:B------:R-:W-:Y:S01]  /*f9a0*/  MUFU.EX2 R232, R232 ;  /* 0x000000e800e87308 */ /* 0x000fe20000000800 */
[----:B------:R-:W-:Y:S02]  /*f9b0*/  FMUL.FTZ R45, R2, R45 ;  /* 0x0000002d022d7220 */ /* 0x000fe40000410000 */
[C---:B------:R-:W-:Y:S01]  /*f9c0*/  FMUL.FTZ R46, R0.reuse, R46 ;  /* 0x0000002e002e7220 */ /* 0x040fe20000410000 */
[C---:B------:R-:W-:Y:S01]  /*f9d0*/  HMMA.16816.F32.BF16 R32, R136.reuse, R122, R32 ;  /* 0x0000007a8820723c */ /* 0x040fe20000041820 */
[----:B------:R-:W-:Y:S03]  /*f9e0*/  LDSM.16.MT88.4 R120, [R184+0xc800] ;  /* 0x00c80000b878783b */ /* 0x000fe60000004200 */
[----:B------:R-:W-:Y:S02]  /*f9f0*/  FMUL.FTZ R47, R0, R47 ;  /* 0x0000002f002f7220 */ /* 0x000fe40000410000 */
[C---:B------:R-:W-:Y:S01]  /*fa00*/  FMUL.FTZ R48, R2.reuse, R48 ;  /* 0x0000003002307220 */ /* 0x040fe20000410000 */
[----:B------:R-:W1:Y:S01]  /*fa10*/  MUFU.EX2 R235, R235 ;  /* 0x000000eb00eb7308 */ /* 0x000e620000000800 */
[C---:B--2---:R-:W-:Y:S01]  /*fa20*/  HMMA.16816.F32.BF16 R36, R136.reuse, R112, R36 ;  /* 0x000000708824723c */ /* 0x044fe20000041824 */
[----:B------:R-:W-:Y:S03]  /*fa30*/  FMUL.FTZ R49, R2, R49 ;  /* 0x0000003102317220 */ /* 0x000fe60000410000 */
        /* <DEDUP_REMOVED lines=8> */
[C---:B-----5:R-:W-:Y:S03]  /*fac0*/  HMMA.16816.F32.BF16 R44, R136.reuse, R104, R44 ;  /* 0x00000068882c723c */ /* 0x060fe6000004182c */
[----:B------:R-:W-:Y:S01]  /*fad0*/  FMUL.FTZ R55, R0, R55 ;  /* 0x0000003700377220 */ /* 0x000fe20000410000 */
[----:B------:R-:W-:Y:S01]  /*fae0*/  MUFU.EX2 R237, R237 ;  /* 0x000000ed00ed7308 */ /* 0x000fe20000000800 */
[C---:B------:R-:W-:Y:S02]  /*faf0*/  FMUL.FTZ R56, R2.reuse, R56 ;  /* 0x0000003802387220 */ /* 0x040fe40000410000 */
[----:B------:R-:W-:Y:S02]  /*fb00*/  FMUL.FTZ R57, R2, R57 ;  /* 0x0000003902397220 */ /* 0x000fe40000410000 */
[C---:B------:R-:W-:Y:S01]  /*fb10*/  FMUL.FTZ R58, R0.reuse, R58 ;  /* 0x0000003a003a7220 */ /* 0x040fe20000410000 */
[C---:B------:R-:W-:Y:S01]  /*fb20*/  HMMA.16816.F32.BF16 R48, R136.reuse, R106, R48 ;  /* 0x0000006a8830723c */ /* 0x040fe20000041830 */
[----:B------:R-:W2:Y:S01]  /*fb30*/  LDSM.16.MT88.4 R104, [R188+0x10000] ;  /* 0x01000000bc68783b */ /* 0x000ea20000004200 */
[----:B------:R-:W-:Y:S02]  /*fb40*/  FMUL.FTZ R59, R0, R59 ;  /* 0x0000003b003b7220 */ /* 0x000fe40000410000 */
[----:B------:R-:W-:Y:S01]  /*fb50*/  MUFU.EX2 R243, R243 ;  /* 0x000000f300f37308 */ /* 0x000fe20000000800 */
[C---:B------:R-:W-:Y:S03]  /*fb60*/  FMUL.FTZ R60, R2.reuse, R60 ;  /* 0x0000003c023c7220 */ /* 0x040fe60000410000 */
[C---:B------:R-:W-:Y:S01]  /*fb70*/  HMMA.16816.F32.BF16 R52, R136.reuse, R100, R52 ;  /* 0x000000648834723c */ /* 0x040fe20000041834 */
[----:B------:R-:W-:Y:S03]  /*fb80*/  FMUL.FTZ R61, R2, R61 ;  /* 0x0000003d023d7220 */ /* 0x000fe60000410000 */
[C---:B------:R-:W-:Y:S02]  /*fb90*/  FMUL.FTZ R62, R0.reuse, R62 ;  /* 0x0000003e003e7220 */ /* 0x040fe40000410000 */
[----:B------:R-:W-:Y:S01]  /*fba0*/  FMUL.FTZ R63, R0, R63 ;  /* 0x0000003f003f7220 */ /* 0x000fe20000410000 */
[----:B------:R-:W-:Y:S01]  /*fbb0*/  MUFU.EX2 R240, R240 ;  /* 0x000000f000f07308 */ /* 0x000fe20000000800 */
[C---:B------:R-:W-:Y:S01]  /*fbc0*/  HMMA.16816.F32.BF16 R56, R136.reuse, R102, R56 ;  /* 0x000000668838723c */ /* 0x040fe20000041838 */
[----:B------:R-:W5:Y:S03]  /*fbd0*/  LDSM.16.MT88.4 R100, [R186+0x10000] ;  /* 0x01000000ba64783b */ /* 0x000f660000004200 */
[C---:B------:R-:W-:Y:S02]  /*fbe0*/  FMUL.FTZ R64, R2.reuse, R64 ;  /* 0x0000004002407220 */ /* 0x040fe40000410000 */
[----:B------:R-:W-:Y:S02]  /*fbf0*/  FMUL.FTZ R65, R2, R65 ;  /* 0x0000004102417220 */ /* 0x000fe40000410000 */
[C---:B------:R-:W-:Y:S01]  /*fc00*/  HMMA.16816.F32.BF16 R60, R136.reuse, R108, R60 ;  /* 0x0000006c883c723c */ /* 0x040fe2000004183c */
[C---:B------:R-:W-:Y:S01]  /*fc10*/  FMUL.FTZ R66, R0.reuse, R66 ;  /* 0x0000004200427220 */ /* 0x040fe20000410000 */
[----:B------:R-:W-:Y:S02]  /*fc20*/  MUFU.EX2 R245, R245 ;  /* 0x000000f500f57308 */ /* 0x000fe40000000800 */
[----:B------:R-:W-:Y:S02]  /*fc30*/  FMUL.FTZ R67, R0, R67 ;  /* 0x0000004300437220 */ /* 0x000fe40000410000 */
[C---:B------:R-:W-:Y:S02]  /*fc40*/  FMUL.FTZ R68, R2.reuse, R68 ;  /* 0x0000004402447220 */ /* 0x040fe40000410000 */
[----:B------:R-:W-:Y:S03]  /*fc50*/  FMUL.FTZ R69, R2, R69 ;  /* 0x0000004502457220 */ /* 0x000fe60000410000 */
[C---:B------:R-:W-:Y:S01]  /*fc60*/  HMMA.16816.F32.BF16 R64, R136.reuse, R110, R64 ;  /* 0x0000006e8840723c */ /* 0x040fe20000041840 */
[----:B------:R-:W1:Y:S01]  /*fc70*/  LDSM.16.MT88.4 R108, [R185+0x10000] ;  /* 0x01000000b96c783b */ /* 0x000e620000004200 */
[C---:B------:R-:W-:Y:S01]  /*fc80*/  FMUL.FTZ R70, R0.reuse, R70 ;  /* 0x0000004600467220 */ /* 0x040fe20000410000 */
[----:B------:R-:W-:Y:S01]  /*fc90*/  MUFU.EX2 R242, R242 ;  /* 0x000000f200f27308 */ /* 0x000fe20000000800 */
[----:B------:R-:W-:Y:S02]  /*fca0*/  FMUL.FTZ R71, R0, R71 ;  /* 0x0000004700477220 */ /* 0x000fe40000410000 */
[C---:B------:R-:W-:Y:S02]  /*fcb0*/  FMUL.FTZ R72, R2.reuse, R72 ;  /* 0x0000004802487220 */ /* 0x040fe40000410000 */
        /* <DEDUP_REMOVED lines=13> */
[C---:B-----5:R-:W-:Y:S03]  /*fd90*/  HMMA.16816.F32.BF16 R76, R136.reuse, R100, R76 ;  /* 0x00000064884c723c */ /* 0x060fe6000004184c */
        /* <DEDUP_REMOVED lines=9> */
[C---:B-1----:R-:W-:Y:S03]  /*fe30*/  HMMA.16816.F32.BF16 R84, R136.reuse, R108, R84 ;  /* 0x0000006c8854723c */ /* 0x042fe60000041854 */
        /* <DEDUP_REMOVED lines=19> */
[----:B------:R-:W1:Y:S03]  /*ff70*/  LDSM.16.MT88.4 R108, [R188+0xc800] ;  /* 0x00c80000bc6c783b */ /* 0x000e660000004200 */
        /* <DEDUP_REMOVED lines=19> */
[----:B------:R-:W-:Y:S01]  /*100b0*/  MUFU.EX2 R244, R244 ;  /* 0x000000f400f47308 */ /* 0x000fe20000000800 */
[----:B------:R-:W-:Y:S01]  /*100c0*/  F2FP.BF16.PACK_AB R101, R231, R228 ;  /* 0x000000e4e765723e */ /* 0x000fe200000010ff */
[--C-:B------:R-:W-:Y:S01]  /*100d0*/  HSET2.LE.AND R105, R150, R211.reuse, PT ;  /* 0x000000d396697233 */ /* 0x100fe20003803000 */
[----:B------:R-:W-:Y:S03]  /*100e0*/  F2FP.BF16.PACK_AB R100, R233, R230 ;  /* 0x000000e6e964723e */ /* 0x000fe600000010ff */
[----:B----4-:R-:W-:Y:S01]  /*100f0*/  F2FP.BF16.PACK_AB R134, R226, R229 ;  /* 0x000000e5e286723e */ /* 0x010fe200000010ff */
[----:B------:R-:W-:Y:S01]  /*10100*/  FFMA.FTZ R225, R2, R217, R225 ;  /* 0x000000d902e17223 */ /* 0x000fe200000100e1 */
[----:B------:R-:W-:Y:S01]  /*10110*/  LOP3.LUT R104, R104, R101, RZ, 0xc0, !PT ;  /* 0x0000006568687212 */ /* 0x000fe200078ec0ff */
[----:B------:R-:W-:Y:S01]  /*10120*/  FFMA.FTZ R170, R0, R213, R170 ;  /* 0x000000d500aa7223 */ /* 0x000fe200000100aa */
[----:B------:R-:W-:Y:S01]  /*10130*/  LOP3.LUT R107, R107, R134, RZ, 0xc0, !PT ;  /* 0x000000866b6b7212 */ /* 0x000fe200078ec0ff */
[----:B------:R-:W-:Y:S01]  /*10140*/  FADD.FTZ R225, R216, R225 ;  /* 0x000000e1d8e17221 */ /* 0x000fe20000010000 */
[----:B------:R-:W-:Y:S01]  /*10150*/  LOP3.LUT R105, R105, R100, RZ, 0xc0, !PT ;  /* 0x0000006469697212 */ /* 0x000fe200078ec0ff */
[----:B------:R-:W-:Y:S01]  /*10160*/  FADD.FTZ R169, R169, R170 ;  /* 0x000000aaa9a97221 */ /* 0x000fe20000010000 */
[----:B------:R-:W2:Y:S01]  /*10170*/  LDSM.16.MT88.4 R100, [R184+0xe800] ;  /* 0x00e80000b864783b */ /* 0x000ea20000004200 */
[----:B------:R-:W-:Y:S02]  /*10180*/  FADD.FTZ R212, R212, R225 ;  /* 0x000000e1d4d47221 */ /* 0x000fe40000010000 */
[----:B------:R-:W-:Y:S02]  /*10190*/  FADD.FTZ R168, R168, R169 ;  /* 0x000000a9a8a87221 */ /* 0x000fe40000010000 */
[C---:B-1----:R-:W-:Y:S01]  /*101a0*/  HMMA.16816.F32.BF16 R4, R104.reuse, R108, R4 ;  /* 0x0000006c6804723c */ /* 0x042fe20000041804 */
[----:B------:R-:W-:Y:S02]  /*101b0*/  FADD.FTZ R171, R171, R212 ;  /* 0x000000d4abab7221 */ /* 0x000fe40000010000 */
[----:B------:R-:W-:Y:S02]  /*101c0*/  FADD.FTZ R135, R135, R168 ;  /* 0x000000a887877221 */ /* 0x000fe40000010000 */
[----:B------:R-:W-:Y:S02]  /*101d0*/  FADD.FTZ R228, R228, R171 ;  /* 0x000000abe4e47221 */ /* 0x000fe40000010000 */
[----:B------:R-:W-:Y:S01]  /*101e0*/  FADD.FTZ R0, R230, R135 ;  /* 0x00000087e6007221 */ /* 0x000fe20000010000 */
[C---:B------:R-:W-:Y:S01]  /*101f0*/  HMMA.16816.F32.BF16 R8, R104.reuse, R110, R8 ;  /* 0x0000006e6808723c */ /* 0x040fe20000041808 */
[----:B------:R-:W1:Y:S03]  /*10200*/  LDSM.16.MT88.4 R108, [R188+0x10800] ;  /* 0x01080000bc6c783b */ /* 0x000e660000004200 */
[----:B------:R-:W-:Y:S02]  /*10210*/  FADD.FTZ R231, R231, R228 ;  /* 0x000000e4e7e77221 */ /* 0x000fe40000010000 */
[----:B------:R-:W-:Y:S02]  /*10220*/  FADD.FTZ R0, R233, R0 ;  /* 0x00000000e9007221 */ /* 0x000fe40000010000 */
[C---:B------:R-:W-:Y:S01]  /*10230*/  HMMA.16816.F32.BF16 R12, R104.reuse, R112, R12 ;  /* 0x00000070680c723c */ /* 0x040fe2000004180c */
[----:B------:R-:W-:Y:S03]  /*10240*/  FADD.FTZ R224, R224, R231 ;  /* 0x000000e7e0e07221 */ /* 0x000fe60000010000 */
[----:B------:R-:W-:Y:S02]  /*10250*/  IMAD.MOV.U32 R2, RZ, RZ, R3 ;  /* 0x000000ffff027224 */ /* 0x000fe400078e0003 */
[----:B------:R-:W-:Y:S02]  /*10260*/  FADD.FTZ R227, R227, R224 ;  /* 0x000000e0e3e37221 */ /* 0x000fe40000010000 */
[C---:B------:R-:W-:Y:S01]  /*10270*/  HMMA.16816.F32.BF16 R16, R104.reuse, R114, R16 ;  /* 0x000000726810723c */ /* 0x040fe20000041810 */
[----:B------:R-:W3:Y:S07]  /*10280*/  LDSM.16.MT88.4 R112, [R186+0x10800] ;  /* 0x01080000ba70783b */ /* 0x000eee0000004200 */
        /* <DEDUP_REMOVED lines=15> */
[C---:B--2---:R-:W-:Y:S07]  /*10380*/  HMMA.16816.F32.BF16 R60, R104.reuse, R100, R60 ;  /* 0x00000064683c723c */ /* 0x044fee000004183c */
[----:B------:R-:W-:Y:S01]  /*10390*/  IMAD.WIDE.U32 R100, R116, -0x326172a9, RZ ;  /* 0xcd9e8d5774647825 */ /* 0x000fe200078e00ff */
[C---:B------:R-:W-:Y:S04]  /*103a0*/  HMMA.16816.F32.BF16 R64, R104.reuse, R102, R64 ;  /* 0x000000666840723c */ /* 0x040fe80000041840 */
[----:B------:R-:W-:Y:S01]  /*103b0*/  LOP3.LUT R116, R101, UR24, R218, 0x96, !PT ;  /* 0x0000001865747c12 */ /* 0x000fe2000f8e96da */
[----:B------:R-:W-:Y:S01]  /*103c0*/  UMOV UR24, UR8 ;  /* 0x0000000800187c82 */ /* 0x000fe20008000000 */
[----:B------:R-:W-:Y:S01]  /*103d0*/  LOP3.LUT R117, R239, UR30, R100, 0x96, !PT ;  /* 0x0000001eef757c12 */ /* 0x000fe2000f8e9664 */
[----:B------:R-:W-:Y:S01]  /*103e0*/  FFMA.FTZ R239, R159, c[0x0][0x23c], -R148 ;  /* 0x00008f009fef7a23 */ /* 0x000fe20000010894 */
[C---:B-1----:R-:W-:Y:S01]  /*103f0*/  HMMA.16816.F32.BF16 R68, R104.reuse, R108, R68 ;  /* 0x0000006c6844723c */ /* 0x042fe20000041844 */
[----:B------:R-:W1:Y:S03]  /*10400*/  LDSM.16.MT88.4 R100, [R185+0x10800] ;  /* 0x01080000b964783b */ /* 0x000e660000004200 */
[----:B------:R-:W-:Y:S01]  /*10410*/  IMAD.WIDE.U32 R118, R116, -0x2daee0ad, RZ ;  /* 0xd2511f5374767825 */ /* 0x000fe200078e00ff */
[----:B------:R-:W2:Y:S03]  /*10420*/  MUFU.EX2 R239, R239 ;  /* 0x000000ef00ef7308 */ /* 0x000ea60000000800 */
[C---:B------:R-:W-:Y:S01]  /*10430*/  HMMA.16816.F32.BF16 R72, R104.reuse, R110, R72 ;  /* 0x0000006e6848723c */ /* 0x040fe20000041848 */
[----:B------:R-:W-:Y:S03]  /*10440*/  IMAD.WIDE.U32 R116, R117, -0x2daee0ad, RZ ;  /* 0xd2511f5375747825 */ /* 0x000fe600078e00ff */
[----:B------:R-:W-:Y:S02]  /*10450*/  LOP3.LUT R108, R119, UR29, R214, 0x96, !PT ;  /* 0x0000001d776c7c12 */ /* 0x000fe4000f8e96d6 */
[----:B------:R-:W-:Y:S02]  /*10460*/  LOP3.LUT R166, R117, UR25, R118, 0x96, !PT ;  /* 0x0000001975a67c12 */ /* 0x000fe4000f8e9676 */
[C---:B---3--:R-:W-:Y:S01]  /*10470*/  HMMA.16816.F32.BF16 R76, R104.reuse, R112, R76 ;  /* 0x00000070684c723c */ /* 0x048fe2000004184c */
[----:B------:R-:W-:Y:S04]  /*10480*/  IMAD.WIDE.U32 R108, R108, -0x326172a9, RZ ;  /* 0xcd9e8d576c6c7825 */ /* 0x000fe800078e00ff */
[----:B------:R-:W-:Y:S01]  /*10490*/  IMAD.WIDE.U32 R166, R166, -0x326172a9, RZ ;  /* 0xcd9e8d57a6a67825 */ /* 0x000fe200078e00ff */
[----:B------:R-:W-:Y:S02]  /*104a0*/  LOP3.LUT R238, R109, UR26, R238, 0x96, !PT ;  /* 0x0000001a6dee7c12 */ /* 0x000fe4000f8e96ee */
[C---:B------:R-:W-:Y:S04]  /*104b0*/  HMMA.16816.F32.BF16 R80, R104.reuse, R114, R80 ;  /* 0x000000726850723c */ /* 0x040fe80000041850 */
[----:B------:R-:W-:Y:S01]  /*104c0*/  LOP3.LUT R162, R167, UR23, R108, 0x96, !PT ;  /* 0x00000017a7a27c12 */ /* 0x000fe2000f8e966c */
[----:B------:R-:W-:Y:S01]  /*104d0*/  IMAD.WIDE.U32 R112, R238, -0x2daee0ad, RZ ;  /* 0xd2511f53ee707825 */ /* 0x000fe200078e00ff */
[----:B------:R-:W3:Y:S03]  /*104e0*/  LDSM.16.MT88.4 R108, [R184+0x10800] ;  /* 0x01080000b86c783b */ /* 0x000ee60000004200 */
        /* <DEDUP_REMOVED lines=20> */
[C---:B---3--:R-:W-:Y:S01]  /*10630*/  HMMA.16816.F32.BF16 R92, R104.reuse, R108, R92 ;  /* 0x0000006c685c723c */ /* 0x048fe2000004185c */
        /* <DEDUP_REMOVED lines=14> */
[----:B------:R-:W-:Y:S01]  /*10720*/  F2FP.BF16.PACK_AB R101, R235, R232 ;  /* 0x000000e8eb65723e */ /* 0x000fe200000010ff */
[--C-:B------:R-:W-:Y:S01]  /*10730*/  HSET2.LE.AND R100, R100, R211.reuse, PT ;  /* 0x000000d364647233 */ /* 0x100fe20003803000 */
[----:B--2---:R-:W-:Y:S01]  /*10740*/  F2FP.BF16.PACK_AB R109, R239, R236 ;  /* 0x000000ecef6d723e */ /* 0x004fe200000010ff */
        /* <DEDUP_REMOVED lines=17> */
[----:B----4-:R-:W-:Y:S01]  /*10860*/  LDSM.16.MT88.4 R144, [R184+0xd800] ;  /* 0x00d80000b890783b */ /* 0x010fe20000004200 */
        /* <DEDUP_REMOVED lines=109> */
.L_x_1033:
        /* <DEDUP_REMOVED lines=341> */
.L_x_1038:
[----:B----4-:R-:W-:Y:S05]  /*12490*/  BSYNC B0 ;  /* 0x0000000000007941 */ /* 0x010fea0003800000 */
.L_x_1037:
        /* <DEDUP_REMOVED lines=34> */
.L_x_1040:
[----:B------:R-:W-:Y:S05]  /*126c0*/  BSYNC B0 ;  /* 0x0000000000007941 */ /* 0x000fea0003800000 */
.L_x_1039:
        /* <DEDUP_REMOVED lines=20> */
.L_x_1042:
[----:B------:R-:W-:Y:S05]  /*12810*/  BSYNC B0 ;  /* 0x0000000000007941 */ /* 0x000fea0003800000 */
.L_x_1041:
        /* <DEDUP_REMOVED lines=20> */
.L_x_1044:
[----:B------:R-:W-:Y:S05]  /*12960*/  BSYNC B0 ;  /* 0x0000000000007941 */ /* 0x000fea0003800000 */
.L_x_1043:
        /* <DEDUP_REMOVED lines=21> */
.L_x_1045:
        /* <DEDUP_REMOVED lines=12> */
.L_x_1297:


//--------------------- .text._ZN5flash16flash_fwd_kernelI23Flash_fwd_kernel_traitsILi192ELi64ELi64ELi4ELb0ELb0EN7cutlass10bfloat16_tE19Flash_kernel_traitsILi192ELi64ELi64ELi4ES3_EELb1ELb0ELb1ELb0ELb0ELb0ELb0ELb1EEEvNS_16Flash_fwd_paramsE --------------------------
	.section	.text._ZN5flash16flash_fwd_kernelI23Flash_fwd_kernel_traitsILi192ELi64ELi64ELi4ELb0ELb0EN7cutlass10bfloat16_tE19Flash_kernel_traitsILi192ELi64ELi64ELi4ES3_EELb1ELb0ELb1ELb0ELb0ELb0ELb0ELb1EEEvNS_16Flash_fwd_paramsE,"ax",@progbits
	.sectioninfo	@"SHI_REGISTERS=255"
	.align	128
        .global         _ZN5flash16flash_fwd_kernelI23Flash_fwd_kernel_traitsILi192ELi64ELi64ELi4ELb0ELb0EN7cutlass10bfloat16_tE19Flash_kernel_traitsILi192ELi64ELi64ELi4ES3_EELb1ELb0ELb1ELb0ELb0ELb0ELb0ELb1EEEvNS_16Flash_fwd_paramsE
        .type           _ZN5flash16flash_fwd_kernelI23Flash_fwd_kernel_traitsILi192ELi64ELi64ELi4ELb0ELb0EN7cutlass10bfloat16_tE19Flash_kernel_traitsILi192ELi64ELi64ELi4ES3_EELb1ELb0ELb1ELb0ELb0ELb0ELb0ELb1EEEvNS_16Flash_fwd_paramsE,@function
        .size           _ZN5flash16flash_fwd_kernelI23Flash_fwd_kernel_traitsILi192ELi64ELi64ELi4ELb0ELb0EN7cutlass10bfloat16_tE19Flash_kernel_traitsILi192ELi64ELi64ELi4ES3_EELb1ELb0ELb1ELb0ELb0ELb0ELb0ELb1EEEvNS_16Flash_fwd_paramsE,(.L_x_1298 - _ZN5flash16flash_fwd_kernelI23Flash_fwd_kernel_traitsILi192ELi64ELi64ELi4ELb0ELb0EN7cutlass10bfloat16_tE19Flash_kernel_traitsILi192ELi64ELi64ELi4ES3_EELb1ELb0ELb1ELb0ELb0ELb0ELb0ELb1EEEvNS_16Flash_fwd_paramsE)
        .other          _ZN5flash16flash_fwd_kernelI23Flash_fwd_kernel_traitsILi192ELi64ELi64ELi4ELb0ELb0EN7cutlass10bfloat16_tE19Flash_kernel_traitsILi192ELi64ELi64ELi4ES3_EELb1ELb0ELb1ELb0ELb0ELb0ELb0ELb1EEEvNS_16Flash_fwd_paramsE,@"STO_CUDA_ENTRY STV_DEFAULT"
_ZN5flash16flash_fwd_kernelI23Flash_fwd_kernel_traitsILi192ELi64ELi64ELi4ELb0ELb0EN7cutlass10bfloat16_tE19Flash_kernel_traitsILi192ELi64ELi64ELi4ES3_EELb1ELb0ELb1ELb0ELb0ELb0ELb0ELb1EEEvNS_16Flash_fwd_paramsE:
.text._ZN5flash16flash_fwd_kernelI23Flash_fwd_kernel_traitsILi192ELi64ELi64ELi4ELb0ELb0EN7cutlass10bfloat16_tE19Flash_kernel_traitsILi192ELi64ELi64ELi4ES3_EELb1ELb0ELb1ELb0ELb0ELb0ELb0ELb1EEEvNS_16Flash_fwd_paramsE:
        /* <DEDUP_REMOVED lines=65> */
[----:B------:R-:W-:Y:S01]  /*0410*/  UMOV UR21, URZ ;  /* 0x0000003f00157c82 */ /* 0x000fe20008000000 */
[----:B------:R-:W-:Y:S01]  /*0420*/  SHF.R.S32.HI R14, RZ, 0x1f, R25 ;  /* 0x0000001fff0e7819 */ /* 0x000fe20000011419 */
[----:B------:R-:W-:-:S03]  /*0430*/  UMOV UR25, 0xffffffff ;  /* 0xffffffff00197882 */ /* 0x000fc60000000000 */
[----:B------:R-:W-:Y:S02]  /*0440*/  LEA.HI R16, R14, R25, RZ, 0x5 ;  /* 0x000000190e107211 */ /* 0x000fe400078f28ff */
[----:B---3--:R-:W3:Y:S08]  /*0450*/  @P0 R2UR UR11, R9 ;  /* 0x00000000090b03c2 */ /* 0x008ef000000e0000 */
[----:B----4-:R-:W3:Y:S01]  /*0460*/  @P0 R2UR UR17, R6 ;  /* 0x00000000061103c2 */ /* 0x010ee200000e0000 */
[----:B------:R-:W-:-:S04]  /*0470*/  ISETP.NE.U32.AND P0, PT, RZ, c[0x0][0x248], PT ;  /* 0x00009200ff007a0c */ /* 0x000fc80003f05070 */
[----:B------:R-:W-:Y:S01]  /*0480*/  ISETP.NE.AND.EX P0, PT, RZ, c[0x0][0x24c], PT, P0 ;  /* 0x00009300ff007a0c */ /* 0x000fe20003f05300 */
[----:B---3--:R-:W-:Y:S02]  /*0490*/  @UP2 UIADD3 UR17, UR17, -UR11, URZ ;  /* 0x8000000b11112290 */ /* 0x008fe4000fffe03f */
[----:B--2---:R2:W3:Y:S05]  /*04a0*/  @P1 R2UR UR21, R4 ;  /* 0x00000000041513c2 */ /* 0x0044ea00000e0000 */
[----:B------:R-:W-:-:S03]  /*04b0*/  @!UP2 ULDC UR17, c[0x0][0x214] ;  /* 0x000085000011aab9 */ /* 0x000fc60000000800 */
[----:B-----5:R2:W4:Y:S02]  /*04c0*/  @!P2 R2UR UR25, R0 ;  /* 0x000000000019a3c2 */ /* 0x02052400000e0000 */
[----:B--234-:R-:W-:Y:S05]  /*04d0*/  @!P0 BRA `(.L_x_1046) ;  /* 0x0000007000008947 */ /* 0x01cfea0003800000 */
[----:B-1----:R-:W-:-:S13]  /*04e0*/  PLOP3.LUT P0, PT, PT, PT, UP3, 0x80, 0x0 ;  /* 0x000000000000781c */ /* 0x002fda0003f0f038 */
[----:B------:R-:W2:Y:S04]  /*04f0*/  @P0 LDG.E R0, [R2.64+0x4] ;  /* 0x0000041202000981 */ /* 0x000ea8000c1e1900 */
[----:B------:R-:W3:Y:S01]  /*0500*/  @!P0 LDG.E R2, [R2.64] ;  /* 0x0000001202028981 */ /* 0x000ee2000c1e1900 */
[----:B--2---:R-:W1:Y:S02]  /*0510*/  @P0 R2UR UR6, R0 ;  /* 0x00000000000603c2 */ /* 0x004e6400000e0000 */
[----:B-1----:R-:W-:-:S11]  /*0520*/  @UP3 UIADD3 UR6, UR6, -UR25, URZ ;  /* 0x8000001906063290 */ /* 0x002fd6000fffe03f */
[----:B---3--:R1:W2:Y:S02]  /*0530*/  @!P0 R2UR UR6, R2 ;  /* 0x00000000020683c2 */ /* 0x0082a400000e0000 */
[----:B-12---:R-:W-:Y:S05]  /*0540*/  BRA `(.L_x_1047) ;  /* 0x0000001000007947 */ /* 0x006fea0003800000 */
.L_x_1046:
[----:B-1----:R-:W-:Y:S02]  /*0550*/  ULDC UR6, c[0x0][0x218] ;  /* 0x0000860000067ab9 */ /* 0x002fe40000000800 */
.L_x_1047:
        /* <DEDUP_REMOVED lines=22> */
[----:B------:R-:W-:Y:S01]  /*06c0*/  LOP3.LUT R0, R16, 0xffffffe0, RZ, 0xc0, !PT ;  /* 0xffffffe010007812 */ /* 0x000fe200078ec0ff */
[----:B------:R-:W-:Y:S02]  /*06d0*/  UIADD3 UR4, -UR17, 0x7f, UR15 ;  /* 0x0000007f11047890 */ /* 0x000fe4000fffe10f */
[----:B------:R-:W-:Y:S02]  /*06e0*/  ULDC UR9, c[0x0][0x2e4] ;  /* 0x0000b90000097ab9 */ /* 0x000fe40000000800 */
[----:B------:R-:W-:Y:S01]  /*06f0*/  ULDC UR5, c[0x0][0x2e8] ;  /* 0x0000ba0000057ab9 */ /* 0x000fe20000000800 */
[----:B------:R-:W-:Y:S01]  /*0700*/  IMAD.IADD R20, R25, 0x1, -R0 ;  /* 0x0000000119147824 */ /* 0x000fe200078e0a00 */
        /* <DEDUP_REMOVED lines=28> */
[----:B------:R-:W-:Y:S01]  /*08d0*/  BSSY B0, `(.L_x_1049) ;  /* 0x0000044000007945 */ /* 0x000fe20003800000 */
[----:B------:R-:W-:Y:S01]  /*08e0*/  UISETP.NE.AND UP3, UPT, UR20, URZ, UPT ;  /* 0x0000003f1400728c */ /* 0x000fe2000bf65270 */
[----:B------:R-:W-:Y:S01]  /*08f0*/  IMAD.IADD R15, R25, 0x1, -R0 ;  /* 0x00000001190f7824 */ /* 0x000fe200078e0a00 */
[----:B------:R-:W-:Y:S01]  /*0900*/  @!UP0 USHF.R.S32.HI UR21, URZ, 0x1f, UR13 ;  /* 0x0000001f3f158899 */ /* 0x000fe2000801140d */
[----:B------:R-:W-:Y:S01]  /*0910*/  SHF.R.S32.HI R7, RZ, 0x1f, R6 ;  /* 0x0000001fff077819 */ /* 0x000fe20000011406 */
[----:B------:R-:W-:Y:S01]  /*0920*/  @UP0 UIMAD.WIDE.U32 UR8, UR11, UR6, URZ ;  /* 0x000000060b0802a5 */ /* 0x000fe2000f8e003f */
[----:B------:R-:W-:Y:S01]  /*0930*/  IMAD.SHL.U32 R0, R15, 0x8, RZ ;  /* 0x000000080f007824 */ /* 0x000fe200078e00ff */
[----:B------:R-:W-:-:S02]  /*0940*/  ULDC.64 UR4, c[0x0][0x1e0] ;  /* 0x0000780000047ab9 */ /* 0x000fc40000000a00 */
[----:B------:R-:W-:Y:S02]  /*0950*/  @!UP0 UIMAD UR21, UR21, UR4, URZ ;  /* 0x00000004151582a4 */ /* 0x000fe4000f8e023f */
[----:B------:R-:W-:Y:S01]  /*0960*/  USHF.R.S32.HI UR22, URZ, 0x1f, UR12 ;  /* 0x0000001f3f167899 */ /* 0x000fe2000801140c */
[C---:B------:R-:W-:Y:S01]  /*0970*/  IADD3 R18, R0.reuse, 0x40, RZ ;  /* 0x0000004000127810 */ /* 0x040fe20007ffe0ff */
[----:B------:R-:W-:Y:S01]  /*0980*/  UISETP.EQ.AND UP3, UPT, UR16, URZ, UP3 ;  /* 0x0000003f1000728c */ /* 0x000fe20009f62270 */
[----:B------:R-:W-:Y:S01]  /*0990*/  IADD3 R17, R0, 0x80, RZ ;  /* 0x0000008000117810 */ /* 0x000fe20007ffe0ff */
[----:B------:R-:W-:Y:S02]  /*09a0*/  @!UP2 UISETP.NE.AND UP1, UPT, UR20, URZ, UPT ;  /* 0x0000003f1400a28c */ /* 0x000fe4000bf25270 */
[----:B------:R-:W-:Y:S02]  /*09b0*/  @UP0 UIMAD UR7, UR11, UR7, UR9 ;  /* 0x000000070b0702a4 */ /* 0x000fe4000f8e0209 */
[----:B------:R-:W-:-:S02]  /*09c0*/  ULDC UR10, c[0x0][0x214] ;  /* 0x00008500000a7ab9 */ /* 0x000fc40000000800 */
[----:B------:R-:W-:Y:S02]  /*09d0*/  @UP2 ULDC UR16, c[0x0][0x210] ;  /* 0x0000840000102ab9 */ /* 0x000fe40000000800 */
[----:B------:R-:W-:Y:S02]  /*09e0*/  @!UP0 UIMAD.WIDE.U32 UR24, UR13, UR4, URZ ;  /* 0x000000040d1882a5 */ /* 0x000fe4000f8e003f */
[----:B------:R-:W-:Y:S02]  /*09f0*/  ULDC UR9, c[0x0][0x234] ;  /* 0x00008d0000097ab9 */ /* 0x000fe40000000800 */
[----:B------:R-:W-:Y:S02]  /*0a00*/  @!UP0 UIMAD UR21, UR13, UR5, UR21 ;  /* 0x000000050d1582a4 */ /* 0x000fe4000f8e0215 */
[----:B------:R-:W-:Y:S02]  /*0a10*/  @UP2 UIMAD UR16, UR16, UR10, URZ ;  /* 0x0000000a101022a4 */ /* 0x000fe4000f8e023f */
[----:B------:R-:W-:-:S02]  /*0a20*/  ULDC.64 UR4, c[0x0][0x1f0] ;  /* 0x00007c0000047ab9 */ /* 0x000fc40000000a00 */
[----:B------:R-:W-:Y:S02]  /*0a30*/  @!UP2 USEL UR16, UR10, UR9, !UP1 ;  /* 0x000000090a10a287 */ /* 0x000fe4000c800000 */
        /* <DEDUP_REMOVED lines=17> */
[----:B------:R-:W-:Y:S01]  /*0b50*/  UIMAD UR15, UR15, UR23, URZ ;  /* 0x000000170f0f72a4 */ /* 0x000fe2000f8e023f */
[----:B------:R-:W-:Y:S01]  /*0b60*/  IMAD.U32 R2, RZ, RZ, UR14 ;  /* 0x0000000eff027e24 */ /* 0x000fe2000f8e00ff */
[----:B------:R-:W-:Y:S02]  /*0b70*/  UIMAD UR16, UR12, UR16, UR22 ;  /* 0x000000100c1072a4 */ /* 0x000fe4000f8e0216 */
[----:B------:R-:W-:Y:S01]  /*0b80*/  @!UP3 UMOV UR26, URZ ;  /* 0x0000003f001abc82 */ /* 0x000fe20008000000 */
[----:B------:R-:W-:Y:S01]  /*0b90*/  IMAD.WIDE R2, R2, 0x40, R6 ;  /* 0x0000004002027825 */ /* 0x000fe200078e0206 */
        /* <DEDUP_REMOVED lines=23> */
.L_x_1050:
[----:B------:R-:W-:Y:S05]  /*0d10*/  BSYNC B0 ;  /* 0x0000000000007941 */ /* 0x000fea0003800000 */
.L_x_1049:
        /* <DEDUP_REMOVED lines=20> */
.L_x_1052:
[----:B------:R-:W-:Y:S05]  /*0e60*/  BSYNC B0 ;  /* 0x0000000000007941 */ /* 0x000fea0003800000 */
.L_x_1051:
        /* <DEDUP_REMOVED lines=20> */
.L_x_1054:
[----:B------:R-:W-:Y:S05]  /*0fb0*/  BSYNC B0 ;  /* 0x0000000000007941 */ /* 0x000fea0003800000 */
.L_x_1053:
        /* <DEDUP_REMOVED lines=19> */
.L_x_1056:
[----:B------:R-:W-:Y:S05]  /*10f0*/  BSYNC B0 ;  /* 0x0000000000007941 */ /* 0x000fea0003800000 */
.L_x_1055:
        /* <DEDUP_REMOVED lines=35> */
.L_x_1048:
[----:B------:R-:W-:Y:S01]  /*1330*/  UISETP.NE.AND UP0, UPT, UR11, -0x1, UPT ;  /* 0xffffffff0b00788c */ /* 0x000fe2000bf05270 */
[----:B------:R-:W-:Y:S01]  /*1340*/  SHF.R.S32.HI R0, RZ, 0x1f, R20 ;  /* 0x0000001fff007819 */ /* 0x000fe20000011414 */
        /* <DEDUP_REMOVED lines=11> */
[----:B------:R-:W-:Y:S02]  /*1400*/  @!UP0 UIMAD UR24, UR13, UR7, UR24 ;  /* 0x000000070d1882a4 */ /* 0x000fe4000f8e0218 */
[----:B------:R-:W-:Y:S02]  /*1410*/  @UP1 UIMAD UR7, UR27, UR5, UR29 ;  /* 0x000000051b0712a4 */ /* 0x000fe4000f8e021d */
[----:B------:R-:W-:Y:S02]  /*1420*/  ULDC UR4, c[0x0][0x224] ;  /* 0x0000890000047ab9 */ /* 0x000fe40000000800 */
[----:B------:R-:W-:Y:S02]  /*1430*/  ULDC UR5, c[0x0][0x1c0] ;  /* 0x0000700000057ab9 */ /* 0x000fe40000000800 */
[----:B------:R-:W-:-:S02]  /*1440*/  UIMAD UR5, UR13, UR5, UR12 ;  /* 0x000000050d0572a4 */ /* 0x000fc4000f8e020c */
[----:B------:R-:W-:Y:S02]  /*1450*/  @!UP0 UIMAD.WIDE.U32 UR30, UR13, UR6, URZ ;  /* 0x000000060d1e82a5 */ /* 0x000fe4000f8e003f */
[----:B------:R-:W-:Y:S02]  /*1460*/  UIMAD UR4, UR5, UR4, UR15 ;  /* 0x00000004050472a4 */ /* 0x000fe4000f8e020f */
[----:B------:R-:W-:Y:S02]  /*1470*/  USHF.L.U32 UR5, UR5, 0x5, URZ ;  /* 0x0000000505057899 */ /* 0x000fe4000800063f */
[----:B------:R-:W-:Y:S02]  /*1480*/  ULDC UR6, c[0x0][0x228] ;  /* 0x00008a0000067ab9 */ /* 0x000fe40000000800 */
[----:B------:R-:W-:Y:S02]  /*1490*/  UIMAD UR6, UR4, UR6, URZ ;  /* 0x00000006040672a4 */ /* 0x000fe4000f8e023f */
[----:B------:R-:W-:Y:S01]  /*14a0*/  IADD3 R107, P2, P1, R7, UR5, R20 ;  /* 0x00000005076b7c10 */ /* 0x000fe2000f95e014 */
[----:B------:R-:W-:-:S02]  /*14b0*/  USHF.R.S32.HI UR4, URZ, 0x1f, UR5 ;  /* 0x0000001f3f047899 */ /* 0x000fc40008011405 */
[----:B------:R-:W-:Y:S02]  /*14c0*/  @!UP0 UIADD3 UR20, UR31, UR24, URZ ;  /* 0x000000181f148290 */ /* 0x000fe4000fffe03f */
[----:B------:R1:W-:Y:S01]  /*14d0*/  STL [R1+0xc0], R107 ;  /* 0x0000c06b01007387 */ /* 0x0003e20000100800 */
[----:B------:R-:W-:Y:S01]  /*14e0*/  @UP0 UMOV UR24, UR26 ;  /* 0x0000001a00180c82 */ /* 0x000fe20008000000 */
[----:B------:R-:W-:Y:S01]  /*14f0*/  IADD3.X R104, R8, UR4, R0, P2, P1 ;  /* 0x0000000408687c10 */ /* 0x000fe200097e2400 */
[----:B------:R-:W-:Y:S01]  /*1500*/  @!UP0 UMOV UR24, UR30 ;  /* 0x0000001e00188c82 */ /* 0x000fe20008000000 */
[----:B------:R-:W-:Y:S05]  /*1510*/  @P0 BRA `(.L_x_1057) ;  /* 0x000000d000000947 */ /* 0x000fea0003800000 */
[----:B------:R-:W-:Y:S02]  /*1520*/  USHF.R.S32.HI UR26, URZ, 0x1f, UR21 ;  /* 0x0000001f3f1a7899 */ /* 0x000fe40008011415 */
[----:B------:R-:W-:Y:S02]  /*1530*/  ULDC.64 UR4, c[0x0][0x198] ;  /* 0x0000660000047ab9 */ /* 0x000fe40000000a00 */
[----:B------:R-:W-:-:S02]  /*1540*/  UIMAD UR26, UR26, UR4, URZ ;  /* 0x000000041a1a72a4 */ /* 0x000fc4000f8e023f */
[----:B------:R-:W-:Y:S02]  /*1550*/  UIMAD.WIDE.U32 UR28, UR21, UR4, URZ ;  /* 0x00000004151c72a5 */ /* 0x000fe4000f8e003f */
[----:B------:R-:W-:Y:S02]  /*1560*/  UIMAD UR26, UR21, UR5, UR26 ;  /* 0x00000005151a72a4 */ /* 0x000fe4000f8e021a */
[----:B------:R-:W-:Y:S02]  /*1570*/  USHF.R.S32.HI UR7, URZ, 0x1f, UR13 ;  /* 0x0000001f3f077899 */ /* 0x000fe4000801140d */
[----:B------:R-:W-:Y:S02]  /*1580*/  ULDC.64 UR4, c[0x0][0x180] ;  /* 0x0000600000047ab9 */ /* 0x000fe40000000a00 */
[----:B------:R-:W-:Y:S02]  /*1590*/  UIADD3 UR27, UR29, UR26, URZ ;  /* 0x0000001a1d1b7290 */ /* 0x000fe4000fffe03f */
[----:B------:R-:W-:-:S02]  /*15a0*/  UIMAD UR7, UR7, UR4, URZ ;  /* 0x00000004070772a4 */ /* 0x000fc4000f8e023f */
[----:B------:R-:W-:Y:S02]  /*15b0*/  UMOV UR26, UR28 ;  /* 0x0000001c001a7c82 */ /* 0x000fe40008000000 */
[----:B------:R-:W-:Y:S02]  /*15c0*/  UIMAD UR7, UR13, UR5, UR7 ;  /* 0x000000050d0772a4 */ /* 0x000fe4000f8e0207 */
[----:B------:R-:W-:-:S04]  /*15d0*/  UIMAD.WIDE.U32 UR28, UR13, UR4, UR26 ;  /* 0x000000040d1c72a5 */ /* 0x000fc8000f8e001a */
[----:B------:R-:W-:Y:S02]  /*15e0*/  UIADD3 UR7, UR29, UR7, URZ ;  /* 0x000000071d077290 */ /* 0x000fe4000fffe03f */
.L_x_1057:
        /* <DEDUP_REMOVED lines=11> */
[----:B------:R-:W-:Y:S01]  /*16a0*/  USHF.R.S32.HI UR25, URZ, 0x1f, UR12 ;  /* 0x0000001f3f197899 */ /* 0x000fe2000801140c */
[----:B--2---:R-:W-:Y:S02]  /*16b0*/  IABS R5, R5 ;  /* 0x0000000500057213 */ /* 0x004fe40000000000 */
[----:B---3--:R-:W-:-:S04]  /*16c0*/  IADD3 R2, R2, 0xffffffe, RZ ;  /* 0x0ffffffe02027810 */ /* 0x008fc80007ffe0ff */
[----:B------:R-:W2:Y:S02]  /*16d0*/  F2I.FTZ.U32.TRUNC.NTZ R3, R2 ;  /* 0x0000000200037305 */ /* 0x000ea4000021f000 */
[----:B--2---:R-:W-:Y:S02]  /*16e0*/  IMAD.MOV R0, RZ, RZ, -R3 ;  /* 0x000000ffff007224 */ /* 0x004fe400078e0a03 */
        /* <DEDUP_REMOVED lines=29> */
.L_x_1058:
[CC--:B------:R-:W-:Y:S01]  /*18c0*/  LEA.HI R6, R14.reuse, R25.reuse, RZ, 0x3 ;  /* 0x000000190e067211 */ /* 0x0c0fe200078f18ff */
[----:B------:R-:W2:Y:S01]  /*18d0*/  S2R R18, SR_CTAID.Z ;  /* 0x0000000000127919 */ /* 0x000ea20000002700 */
[----:B------:R-:W-:Y:S01]  /*18e0*/  LEA.HI R5, R14, R25, RZ, 0x4 ;  /* 0x000000190e057211 */ /* 0x000fe200078f20ff */
[----:B------:R-:W-:Y:S01]  /*18f0*/  UIADD3 UR13, -UR15, UR17, URZ ;  /* 0x000000110f0d7290 */ /* 0x000fe2000fffe13f */
[----:B------:R-:W-:Y:S01]  /*1900*/  LOP3.LUT R3, R6, 0xfffffff8, RZ, 0xc0, !PT ;  /* 0xfffffff806037812 */ /* 0x000fe200078ec0ff */
[----:B------:R-:W-:Y:S01]  /*1910*/  IMAD.MOV.U32 R26, RZ, RZ, 0x20 ;  /* 0x00000020ff1a7424 */ /* 0x000fe200078e00ff */
[----:B------:R-:W-:Y:S01]  /*1920*/  SHF.R.S32.HI R7, RZ, 0x4, R5 ;  /* 0x00000004ff077819 */ /* 0x000fe20000011405 */
[----:B------:R-:W-:Y:S01]  /*1930*/  IMAD.U32 R10, RZ, RZ, UR14 ;  /* 0x0000000eff0a7e24 */ /* 0x000fe2000f8e00ff */
[----:B------:R-:W-:Y:S01]  /*1940*/  SHF.R.S32.HI R6, RZ, 0x3, R6 ;  /* 0x00000003ff067819 */ /* 0x000fe20000011406 */
[----:B------:R-:W-:Y:S01]  /*1950*/  IMAD.IADD R28, R25, 0x1, -R3 ;  /* 0x00000001191c7824 */ /* 0x000fe200078e0a03 */
[C---:B------:R-:W-:Y:S01]  /*1960*/  LEA.HI R2, R5.reuse, R7, RZ, 0x1 ;  /* 0x0000000705027211 */ /* 0x040fe200078f08ff */
[----:B------:R-:W-:Y:S01]  /*1970*/  BSSY B0, `(.L_x_1059) ;  /* 0x0000070000007945 */ /* 0x000fe20003800000 */
[----:B------:R-:W-:Y:S01]  /*1980*/  LOP3.LUT R3, R5, 0xfffffff0, RZ, 0xc0, !PT ;  /* 0xfffffff005037812 */ /* 0x000fe200078ec0ff */
[----:B------:R-:W-:Y:S01]  /*1990*/  IMAD.SHL.U32 R4, R6, 0x40, RZ ;  /* 0x0000004006047824 */ /* 0x000fe200078e00ff */
[----:B------:R-:W-:Y:S01]  /*19a0*/  LOP3.LUT R2, R2, 0xfffffffe, RZ, 0xc0, !PT ;  /* 0xfffffffe02027812 */ /* 0x000fe200078ec0ff */
[----:B------:R-:W-:Y:S01]  /*19b0*/  IMAD.SHL.U32 R114, R28, 0x8, RZ ;  /* 0x000000081c727824 */ /* 0x000fe200078e00ff */
[----:B------:R-:W-:Y:S01]  /*19c0*/  LEA.HI R14, R14, R25, RZ, 0x6 ;  /* 0x000000190e0e7211 */ /* 0x000fe200078f30ff */
[----:B------:R-:W-:Y:S01]  /*19d0*/  IMAD.IADD R8, R25, 0x1, -R3 ;  /* 0x0000000119087824 */ /* 0x000fe200078e0a03 */
[----:B------:R-:W-:Y:S01]  /*19e0*/  SHF.R.S32.HI R22, RZ, 0x5, R16 ;  /* 0x00000005ff167819 */ /* 0x000fe20000011410 */
[----:B------:R-:W-:Y:S01]  /*19f0*/  IMAD.IADD R24, R7, 0x1, -R2 ;  /* 0x0000000107187824 */ /* 0x000fe200078e0a02 */
[----:B------:R-:W-:Y:S01]  /*1a00*/  LOP3.LUT R2, R4, 0x1c0, RZ, 0xc0, !PT ;  /* 0x000001c004027812 */ /* 0x000fe200078ec0ff */
[----:B------:R-:W-:Y:S01]  /*1a10*/  IMAD.SHL.U32 R14, R14, 0x8, RZ ;  /* 0x000000080e0e7824 */ /* 0x000fe200078e00ff */
[----:B------:R-:W-:-:S02]  /*1a20*/  SHF.R.S32.HI R4, RZ, 0x1f, R8 ;  /* 0x0000001fff047819 */ /* 0x000fc40000011408 */
[----:B------:R-:W-:Y:S02]  /*1a30*/  LOP3.LUT R3, R2, 0x38, R114, 0xf8, !PT ;  /* 0x0000003802037812 */ /* 0x000fe400078ef872 */
[----:B------:R-:W-:Y:S02]  /*1a40*/  LEA.HI R15, R4, R8, RZ, 0x3 ;  /* 0x00000008040f7211 */ /* 0x000fe400078f18ff */
[----:B------:R-:W-:Y:S02]  /*1a50*/  SHF.R.S32.HI R7, RZ, 0x1f, R6 ;  /* 0x0000001fff077819 */ /* 0x000fe40000011406 */
[----:B------:R-:W-:Y:S02]  /*1a60*/  SHF.R.U32.HI R2, RZ, 0x3, R2 ;  /* 0x00000003ff027819 */ /* 0x000fe40000011602 */
[----:B------:R-:W-:Y:S01]  /*1a70*/  SHF.R.S32.HI R115, RZ, 0x1f, R114 ;  /* 0x0000001fff737819 */ /* 0x000fe20000011472 */
[----:B------:R-:W-:Y:S01]  /*1a80*/  IMAD R12, R7, c[0x0][0x198], RZ ;  /* 0x00006600070c7a24 */ /* 0x000fe200078e02ff */
[----:B------:R-:W-:Y:S01]  /*1a90*/  LOP3.LUT R9, R15, 0xfffffff8, RZ, 0xc0, !PT ;  /* 0xfffffff80f097812 */ /* 0x000fe200078ec0ff */
[----:B------:R-:W-:Y:S01]  /*1aa0*/  IMAD.WIDE R10, R10, 0x40, R6 ;  /* 0x000000400a0a7825 */ /* 0x000fe200078e0206 */
[----:B------:R-:W-:Y:S01]  /*1ab0*/  LOP3.LUT R13, R3, R2, RZ, 0x3c, !PT ;  /* 0x00000002030d7212 */ /* 0x000fe200078e3cff */
[----:B------:R3:W-:Y:S01]  /*1ac0*/  STL.64 [R1+0x88], R114 ;  /* 0x0000887201007387 */ /* 0x0007e20000100a00 */
[----:B------:R-:W-:Y:S01]  /*1ad0*/  IADD3 R2, P0, R114, UR24, RZ ;  /* 0x0000001872027c10 */ /* 0x000fe2000ff1e0ff */
[----:B------:R-:W-:Y:S01]  /*1ae0*/  IMAD.WIDE.U32 R4, R6, c[0x0][0x198], R114 ;  /* 0x0000660006047a25 */ /* 0x000fe200078e0072 */
[----:B------:R-:W-:-:S02]  /*1af0*/  LOP3.LUT R199, R13, 0xfffffe00, R14, 0xf8, !PT ;  /* 0xfffffe000dc77812 */ /* 0x000fc400078ef80e */
[----:B------:R-:W-:Y:S01]  /*1b00*/  IADD3.X R3, R115, UR20, RZ, P0, !PT ;  /* 0x0000001473037c10 */ /* 0x000fe200087fe4ff */
[----:B------:R-:W-:Y:S01]  /*1b10*/  IMAD.IADD R8, R8, 0x1, -R9 ;  /* 0x0000000108087824 */ /* 0x000fe200078e0a09 */
[----:B------:R-:W-:Y:S01]  /*1b20*/  IADD3 R4, P0, R4, UR28, RZ ;  /* 0x0000001c04047c10 */ /* 0x000fe2000ff1e0ff */
[----:B------:R-:W-:Y:S01]  /*1b30*/  IMAD R9, R6, c[0x0][0x19c], R12 ;  /* 0x0000670006097a24 */ /* 0x000fe200078e020c */
[----:B------:R-:W-:Y:S01]  /*1b40*/  IADD3 R112, R114, 0x40, RZ ;  /* 0x0000004072707810 */ /* 0x000fe20007ffe0ff */
[----:B--2---:R-:W-:Y:S01]  /*1b50*/  IMAD.WIDE.U32 R18, R18, c[0x0][0x1a8], R2 ;  /* 0x00006a0012127a25 */ /* 0x004fe200078e0002 */
[C---:B------:R-:W-:Y:S02]  /*1b60*/  LOP3.LUT P2, RZ, R8.reuse, 0x4, RZ, 0xc0, !PT ;  /* 0x0000000408ff7812 */ /* 0x040fe4000784c0ff */
[----:B------:R-:W-:Y:S01]  /*1b70*/  IADD3.X R5, R5, UR7, R9, P0, !PT ;  /* 0x0000000705057c10 */ /* 0x000fe200087fe409 */
[C---:B------:R-:W-:Y:S01]  /*1b80*/  IMAD.SHL.U32 R9, R8.reuse, 0x40, RZ ;  /* 0x0000004008097824 */ /* 0x040fe200078e00ff */
[----:B------:R-:W-:Y:S01]  /*1b90*/  LOP3.LUT P1, RZ, R8, 0x2, RZ, 0xc0, !PT ;  /* 0x0000000208ff7812 */ /* 0x000fe2000782c0ff */
[----:B------:R-:W-:Y:S01]  /*1ba0*/  IMAD R12, R7, c[0x0][0x1a0], RZ ;  /* 0x00006800070c7a24 */ /* 0x000fe200078e02ff */
[----:B------:R-:W-:Y:S01]  /*1bb0*/  SHF.R.S32.HI R8, RZ, 0x1f, R0 ;  /* 0x0000001fff087819 */ /* 0x000fe20000011400 */
[----:B------:R-:W-:Y:S01]  /*1bc0*/  IMAD.WIDE.U32 R2, R6, c[0x0][0x1a0], R114 ;  /* 0x0000680006027a25 */ /* 0x000fe200078e0072 */
[----:B------:R-:W-:-:S02]  /*1bd0*/  LOP3.LUT R9, R9, 0x1c0, RZ, 0xc0, !PT ;  /* 0x000001c009097812 */ /* 0x000fc400078ec0ff */
[----:B------:R-:W-:Y:S01]  /*1be0*/  IADD3 R109, R114, 0x80, RZ ;  /* 0x00000080726d7810 */ /* 0x000fe20007ffe0ff */
[----:B------:R-:W-:Y:S01]  /*1bf0*/  IMAD.SHL.U32 R13, R24, 0x8, RZ ;  /* 0x00000008180d7824 */ /* 0x000fe200078e00ff */
[----:B------:R-:W-:Y:S01]  /*1c00*/  IADD3 R2, P0, R2, UR26, RZ ;  /* 0x0000001a02027c10 */ /* 0x000fe2000ff1e0ff */
[----:B------:R-:W-:Y:S01]  /*1c10*/  IMAD R14, R6, c[0x0][0x1a4], R12 ;  /* 0x00006900060e7a24 */ /* 0x000fe200078e020c */
[----:B------:R-:W-:Y:S01]  /*1c20*/  SHF.R.U32.HI R12, RZ, 0x3, R9 ;  /* 0x00000003ff0c7819 */ /* 0x000fe20000011609 */
[----:B------:R-:W-:Y:S01]  /*1c30*/  IMAD.WIDE.U32 R34, R0, c[0x0][0x1b0], R4 ;  /* 0x00006c0000227a25 */ /* 0x000fe200078e0004 */
[----:B------:R-:W-:Y:S02]  /*1c40*/  LOP3.LUT R13, R9, 0x8, R13, 0xf8, !PT ;  /* 0x00000008090d7812 */ /* 0x000fe400078ef80d */
[----:B------:R-:W-:Y:S01]  /*1c50*/  IADD3.X R3, R3, UR5, R14, P0, !PT ;  /* 0x0000000503037c10 */ /* 0x000fe200087fe40e */
[C---:B------:R-:W-:Y:S01]  /*1c60*/  IMAD R9, R8.reuse, c[0x0][0x1b0], RZ ;  /* 0x00006c0008097a24 */ /* 0x040fe200078e02ff */
[----:B------:R-:W-:Y:S01]  /*1c70*/  SHF.R.S32.HI R5, RZ, 0x1f, R20 ;  /* 0x0000001fff057819 */ /* 0x000fe20000011414 */
[----:B------:R-:W-:Y:S01]  /*1c80*/  IMAD R8, R8, c[0x0][0x1b8], RZ ;  /* 0x00006e0008087a24 */ /* 0x000fe200078e02ff */
[----:B------:R3:W-:Y:S01]  /*1c90*/  STL.64 [R1+0xa0], R34 ;  /* 0x0000a02201007387 */ /* 0x0007e20000100a00 */
[C---:B------:R-:W-:Y:S01]  /*1ca0*/  IMAD R9, R0.reuse, c[0x0][0x1b4], R9 ;  /* 0x00006d0000097a24 */ /* 0x040fe200078e0209 */
[----:B------:R-:W-:Y:S01]  /*1cb0*/  LEA.HI R5, R5, R20, RZ, 0x2 ;  /* 0x0000001405057211 */ /* 0x000fe200078f10ff */
[C---:B------:R-:W-:Y:S01]  /*1cc0*/  IMAD R8, R0.reuse, c[0x0][0x1bc], R8 ;  /* 0x00006f0000087a24 */ /* 0x040fe200078e0208 */
[----:B------:R-:W-:Y:S01]  /*1cd0*/  ULDC.64 UR4, c[0x0][0x1a8] ;  /* 0x00006a0000047ab9 */ /* 0x000fe20000000a00 */
[----:B------:R-:W-:Y:S01]  /*1ce0*/  IMAD.WIDE.U32 R30, R0, c[0x0][0x1b8], R2 ;  /* 0x00006e00001e7a25 */ /* 0x000fe200078e0002 */
[----:B------:R-:W-:Y:S01]  /*1cf0*/  SHF.R.S32.HI R0, RZ, 0x1f, R16 ;  /* 0x0000001fff007819 */ /* 0x000fe20000011410 */
[----:B------:R-:W-:Y:S01]  /*1d00*/  UIMAD UR4, UR25, UR4, URZ ;  /* 0x00000004190472a4 */ /* 0x000fe2000f8e023f */
[----:B------:R-:W-:Y:S01]  /*1d10*/  SHF.R.S32.HI R23, RZ, 0x2, R5 ;  /* 0x00000002ff177819 */ /* 0x000fe20000011405 */
[----:B------:R-:W-:Y:S01]  /*1d20*/  IMAD.IADD R33, R31, 0x1, R8 ;  /* 0x000000011f217824 */ /* 0x000fe200078e0208 */
[----:B------:R-:W-:Y:S01]  /*1d30*/  LEA.HI R0, R0, R22, RZ, 0x2 ;  /* 0x0000001600007211 */ /* 0x000fe200078f10ff */
[----:B------:R3:W-:Y:S01]  /*1d40*/  STL.64 [R1+0xb8], R30 ;  /* 0x0000b81e01007387 */ /* 0x0007e20000100a00 */
[----:B------:R-:W-:Y:S01]  /*1d50*/  IMAD.IADD R37, R35, 0x1, R9 ;  /* 0x0000000123257824 */ /* 0x000fe200078e0209 */
[----:B------:R-:W-:Y:S01]  /*1d60*/  ISETP.GE.AND P0, PT, R6, UR13, PT ;  /* 0x0000000d06007c0c */ /* 0x000fe2000bf06270 */
[----:B------:R-:W-:Y:S01]  /*1d70*/  UIMAD UR4, UR12, UR5, UR4 ;  /* 0x000000050c0472a4 */ /* 0x000fe2000f8e0204 */
[----:B------:R-:W-:Y:S01]  /*1d80*/  LOP3.LUT R0, R0, 0xffffffc, RZ, 0xc0, !PT ;  /* 0x0ffffffc00007812 */ /* 0x000fe200078ec0ff */
[----:B------:R-:W-:Y:S01]  /*1d90*/  IMAD.SHL.U32 R4, R15, 0x40, RZ ;  /* 0x000000400f047824 */ /* 0x000fe200078e00ff */
[----:B------:R-:W-:Y:S01]  /*1da0*/  LOP3.LUT R12, R13, R12, RZ, 0x3c, !PT ;  /* 0x0000000c0d0c7212 */ /* 0x000fe200078e3cff */
[----:B------:R-:W-:Y:S01]  /*1db0*/  IMAD.MOV.U32 R3, RZ, RZ, 0x10 ;  /* 0x00000010ff037424 */ /* 0x000fe200078e00ff */
[----:B------:R-:W-:Y:S01]  /*1dc0*/  SEL R2, R26, 0xffffffe0, !P2 ;  /* 0xffffffe01a027807 */ /* 0x000fe20005000000 */
[----:B------:R-:W-:Y:S01]  /*1dd0*/  IMAD.IADD R0, R22, 0x1, -R0 ;  /* 0x0000000116007824 */ /* 0x000fe200078e0a00 */
[----:B------:R-:W-:Y:S01]  /*1de0*/  IADD3 R13, R19, UR4, RZ ;  /* 0x00000004130d7c10 */ /* 0x000fe2000fffe0ff */
[----:B------:R-:W-:Y:S01]  /*1df0*/  IMAD.SHL.U32 R199, R199, 0x2, RZ ;  /* 0x00000002c7c77824 */ /* 0x000fe200078e00ff */
[----:B------:R-:W-:Y:S01]  /*1e00*/  LOP3.LUT R4, R12, 0xfffffe00, R4, 0xf8, !PT ;  /* 0xfffffe000c047812 */ /* 0x000fe200078ef804 */
[----:B------:R-:W-:Y:S01]  /*1e10*/  IMAD R27, R0, 0x10, R23 ;  /* 0x00000010001b7824 */ /* 0x000fe200078e0217 */
[----:B------:R-:W-:-:S04]  /*1e20*/  SEL R3, R3, 0xfffffff0, !P1 ;  /* 0xfffffff003037807 */ /* 0x000fc80004800000 */
[----:B------:R3:W-:Y:S04]  /*1e30*/  STL [R1+0xc4], R27 ;  /* 0x0000c41b01007387 */ /* 0x0007e80000100800 */
        /* <DEDUP_REMOVED lines=35> */
.L_x_1060:
[----:B------:R-:W-:Y:S05]  /*2070*/  BSYNC B0 ;  /* 0x0000000000007941 */ /* 0x000fea0003800000 */
.L_x_1059:
        /* <DEDUP_REMOVED lines=47> */
.L_x_1062:
[----:B------:R-:W-:Y:S05]  /*2370*/  BSYNC B0 ;  /* 0x0000000000007941 */ /* 0x000fea0003800000 */
.L_x_1061:
[----:B------:R-:W-:Y:S01]  /*2380*/  IADD3 R20, R6, 0x20, RZ ;  /* 0x0000002006147810 */ /* 0x000fe20007ffe0ff */
        /* <DEDUP_REMOVED lines=36> */
.L_x_1064:
[----:B------:R-:W-:Y:S05]  /*25d0*/  BSYNC B0 ;  /* 0x0000000000007941 */ /* 0x000fea0003800000 */
.L_x_1063:
[----:B--2---:R-:W-:Y:S01]  /*25e0*/  IADD3 R16, R6, 0x30, RZ ;  /* 0x0000003006107810 */ /* 0x004fe20007ffe0ff */
        /* <DEDUP_REMOVED lines=39> */
.L_x_1066:
[----:B------:R-:W-:Y:S05]  /*2860*/  BSYNC B0 ;  /* 0x0000000000007941 */ /* 0x000fea0003800000 */
.L_x_1065:
        /* <DEDUP_REMOVED lines=40> */
.L_x_1068:
[----:B------:R-:W-:Y:S05]  /*2af0*/  BSYNC B0 ;  /* 0x0000000000007941 */ /* 0x000fea0003800000 */
.L_x_1067:
        /* <DEDUP_REMOVED lines=33> */
.L_x_1070:
[----:B------:R-:W-:Y:S05]  /*2d10*/  BSYNC B0 ;  /* 0x0000000000007941 */ /* 0x000fea0003800000 */
.L_x_1069:
        /* <DEDUP_REMOVED lines=32> */
.L_x_1072:
[----:B------:R-:W-:Y:S05]  /*2f20*/  BSYNC B0 ;  /* 0x0000000000007941 */ /* 0x000fea0003800000 */
.L_x_1071:
        /* <DEDUP_REMOVED lines=37> */
.L_x_1074:
[----:B------:R-:W-:Y:S05]  /*3180*/  BSYNC B0 ;  /* 0x0000000000007941 */ /* 0x000fea0003800000 */
.L_x_1073:
[----:B------:R-:W0:Y:S01]  /*3190*/  LDGDEPBAR ;  /* 0x00000000000079af */ /* 0x000e220000000000 */
[----:B------:R-:W-:Y:S01]  /*31a0*/  SHF.L.U32 R0, R28, 0x6, RZ ;  /* 0x000000061c007819 */ /* 0x000fe200000006ff */
[----:B--2---:R-:W-:Y:S01]  /*31b0*/  IMAD.MOV.U32 R12, RZ, RZ, R32 ;  /* 0x000000ffff0c7224 */ /* 0x004fe200078e0020 */
[C---:B------:R-:W-:Y:S01]  /*31c0*/  ISETP.GE.AND P0, PT, R6.reuse, UR20, PT ;  /* 0x0000001406007c0c */ /* 0x040fe2000bf06270 */
[----:B------:R-:W-:Y:S01]  /*31d0*/  IMAD.SHL.U32 R6, R6, 0x8, RZ ;  /* 0x0000000806067824 */ /* 0x000fe200078e00ff */
[----:B------:R-:W-:Y:S01]  /*31e0*/  LOP3.LUT R0, R0, 0x1c0, RZ, 0xc0, !PT ;  /* 0x000001c000007812 */ /* 0x000fe200078ec0ff */
[----:B------:R-:W-:Y:S01]  /*31f0*/  IMAD.MOV.U32 R13, RZ, RZ, R33 ;  /* 0x000000ffff0d7224 */ /* 0x000fe200078e0021 */
[----:B------:R-:W-:Y:S01]  /*3200*/  UIMAD UR28, UR12, UR25, URZ ;  /* 0x000000190c1c72a4 */ /* 0x000fe2000f8e023f */
[----:B------:R-:W-:Y:S01]  /*3210*/  IMAD.MOV.U32 R12, RZ, RZ, R30 ;  /* 0x000000ffff0c7224 */ /* 0x000fe200078e001e */
[----:B------:R-:W-:Y:S01]  /*3220*/  LOP3.LUT R5, R0, 0x8, R6, 0xf8, !PT ;  /* 0x0000000800057812 */ /* 0x000fe200078ef806 */
[----:B------:R-:W-:Y:S01]  /*3230*/  IMAD.U32 R8, RZ, RZ, UR25 ;  /* 0x00000019ff087e24 */ /* 0x000fe2000f8e00ff */
[----:B------:R-:W-:Y:S01]  /*3240*/  SHF.R.U32.HI R6, RZ, 0x3, R0 ;  /* 0x00000003ff067819 */ /* 0x000fe20000011600 */
[----:B------:R-:W-:Y:S01]  /*3250*/  UIMAD UR28, UR27, UR13, UR28 ;  /* 0x0000000d1b1c72a4 */ /* 0x000fe2000f8e021c */
[----:B------:R2:W-:Y:S01]  /*3260*/  STL.64 [R1+0xb0], R12 ;  /* 0x0000b00c01007387 */ /* 0x0005e20000100a00 */
[----:B------:R-:W-:Y:S01]  /*3270*/  IMAD.WIDE.U32 R8, R8, UR13, R12 ;  /* 0x0000000d08087c25 */ /* 0x000fe2000f8e000c */
[----:B------:R-:W-:Y:S01]  /*3280*/  LOP3.LUT R6, R5, R6, RZ, 0x3c, !PT ;  /* 0x0000000605067212 */ /* 0x000fe200078e3cff */
[----:B------:R-:W-:Y:S01]  /*3290*/  UIADD3 UR21, UR22, -0x4ab325aa, URZ ;  /* 0xb54cda5616157890 */ /* 0x000fe2000fffe03f */
[----:B------:R-:W-:Y:S01]  /*32a0*/  LEA R0, R22, UR15, 0x4 ;  /* 0x0000000f16007c11 */ /* 0x000fe2000f8e20ff */
[----:B------:R-:W-:Y:S01]  /*32b0*/  IMAD.U32 R5, RZ, RZ, UR14 ;  /* 0x0000000eff057e24 */ /* 0x000fe2000f8e00ff */
[----:B------:R-:W-:Y:S01]  /*32c0*/  SHF.L.U32 R25, R25, 0x1, RZ ;  /* 0x0000000119197819 */ /* 0x000fe200000006ff */
[----:B------:R-:W-:Y:S01]  /*32d0*/  UIADD3 UR5, UR23, 0x646e171e, URZ ;  /* 0x646e171e17057890 */ /* 0x000fe2000fffe03f */
[----:B------:R-:W-:Y:S01]  /*32e0*/  IADD3 R11, R9, UR28, RZ ;  /* 0x0000001c090b7c10 */ /* 0x000fe2000fffe0ff */
[----:B------:R-:W-:Y:S01]  /*32f0*/  IMAD R108, R5, 0x4, R22 ;  /* 0x00000004056c7824 */ /* 0x000fe200078e0216 */
[----:B------:R-:W-:Y:S01]  /*3300*/  BSSY B0, `(.L_x_1075) ;  /* 0x0000024000007945 */ /* 0x000fe20003800000 */
[----:B------:R-:W-:-:S04]  /*3310*/  DEPBAR.LE SB0, 0x0 ;  /* 0x000080000000791a */ /* 0x000fc80000000000 */
[----:B------:R-:W-:Y:S01]  /*3320*/  BAR.SYNC.DEFER_BLOCKING 0x0 ;  /* 0x0000000000007b1d */ /* 0x000fe20000010000 */
[----:B------:R-:W-:Y:S01]  /*3330*/  IMAD.IADD R7, R23, 0x1, R0 ;  /* 0x0000000117077824 */ /* 0x000fe200078e0200 */
[----:B------:R-:W-:Y:S02]  /*3340*/  LEA R6, R24, R6, 0x9 ;  /* 0x0000000618067211 */ /* 0x000fe400078e48ff */
[----:B------:R-:W-:Y:S02]  /*3350*/  LOP3.LUT R113, R25, 0x6, RZ, 0xc0, !PT ;  /* 0x0000000619717812 */ /* 0x000fe400078ec0ff */
[----:B------:R2:W-:Y:S04]  /*3360*/  STL [R1+0xa8], R108 ;  /* 0x0000a86c01007387 */ /* 0x0005e80000100800 */
        /* <DEDUP_REMOVED lines=9> */
[C---:B--2---:R-:W-:Y:S02]  /*3400*/  @!P2 LEA R12, P1, R8.reuse, c[0x0][0x170], 0x1 ;  /* 0x00005c00080caa11 */ /* 0x044fe400078208ff */
        /* <DEDUP_REMOVED lines=19> */
.L_x_1076:
[----:B------:R-:W-:Y:S05]  /*3540*/  BSYNC B0 ;  /* 0x0000000000007941 */ /* 0x000fea0003800000 */
.L_x_1075:
        /* <DEDUP_REMOVED lines=36> */
.L_x_1078:
[----:B------:R-:W-:Y:S05]  /*3790*/  BSYNC B0 ;  /* 0x0000000000007941 */ /* 0x000fea0003800000 */
.L_x_1077:
        /* <DEDUP_REMOVED lines=9> */
[----:B-12---:R-:W-:-:S03]  /*3830*/  IMAD.MOV.U32 R12, RZ, RZ, c[0x0][0x1a4] ;  /* 0x00006900ff0c7624 */ /* 0x006fc600078e00ff */
        /* <DEDUP_REMOVED lines=25> */
.L_x_1080:
[----:B------:R-:W-:Y:S05]  /*39d0*/  BSYNC B0 ;  /* 0x0000000000007941 */ /* 0x000fea0003800000 */
.L_x_1079:
[----:B------:R-:W-:Y:S01]  /*39e0*/  ISETP.GE.AND P0, PT, R16, UR20, PT ;  /* 0x0000001410007c0c */ /* 0x000fe2000bf06270 */
[----:B------:R-:W-:Y:S01]  /*39f0*/  UIADD3 UR4, UR16, 0x1, -UR17 ;  /* 0x0000000110047890 */ /* 0x000fe2000fffe811 */
[----:B------:R-:W-:Y:S01]  /*3a00*/  LOP3.LUT P1, RZ, R28, 0x4, RZ, 0xc0, !PT ;  /* 0x000000041cff7812 */ /* 0x000fe2000782c0ff */
[----:B------:R-:W-:Y:S01]  /*3a10*/  ULDC UR27, c[0x0][0x2e8] ;  /* 0x0000ba00001b7ab9 */ /* 0x000fe20000000800 */
[----:B------:R-:W-:Y:S01]  /*3a20*/  IMAD R5, R22, 0x400, R4 ;  /* 0x0000040016057824 */ /* 0x000fe200078e0204 */
[----:B------:R-:W-:Y:S01]  /*3a30*/  ULDC UR20, c[0x0][0x2e4] ;  /* 0x0000b90000147ab9 */ /* 0x000fe20000000800 */
[----:B------:R-:W-:Y:S01]  /*3a40*/  BSSY B0, `(.L_x_1081) ;  /* 0x0000028000007945 */ /* 0x000fe20003800000 */
[----:B------:R-:W-:Y:S01]  /*3a50*/  UIADD3 UR27, UR4, UR27, URZ ;  /* 0x0000001b041b7290 */ /* 0x000fe2000fffe03f */
[----:B------:R-:W-:Y:S01]  /*3a60*/  SEL R0, R26, 0xffffffe0, !P1 ;  /* 0xffffffe01a007807 */ /* 0x000fe20004800000 */
[----:B------:R-:W-:Y:S01]  /*3a70*/  UIADD3 UR20, UR16, -UR20, -UR17 ;  /* 0x8000001410147290 */ /* 0x000fe2000fffe811 */
[----:B------:R-:W-:-:S03]  /*3a80*/  IMAD.SHL.U32 R183, R5, 0x2, RZ ;  /* 0x0000000205b77824 */ /* 0x000fc600078e00ff */
[----:B------:R1:W-:Y:S04]  /*3a90*/  @P0 STS.128 [R199+0xd800], RZ ;  /* 0x00d800ffc7000388 */ /* 0x0003e80000000c00 */
[----:B------:R1:W-:Y:S04]  /*3aa0*/  @P0 STS.128 [R199+0xf800], RZ ;  /* 0x00f800ffc7000388 */ /* 0x0003e80000000c00 */
[----:B------:R1:W-:Y:S01]  /*3ab0*/  @P0 STS.128 [R199+0x11800], RZ ;  /* 0x011800ffc7000388 */ /* 0x0003e20000000c00 */
[----:B------:R-:W-:Y:S05]  /*3ac0*/  @P0 BRA `(.L_x_1082) ;  /* 0x000001f000000947 */ /* 0x000fea0003800000 */
[----:B------:R-:W-:Y:S01]  /*3ad0*/  ISETP.GE.AND P3, PT, R114, c[0x0][0x220], PT ;  /* 0x0000880072007a0c */ /* 0x000fe20003f66270 */
[----:B-12---:R-:W-:Y:S01]  /*3ae0*/  IMAD.MOV.U32 R12, RZ, RZ, c[0x0][0x1a0] ;  /* 0x00006800ff0c7624 */ /* 0x006fe200078e00ff */
        /* <DEDUP_REMOVED lines=29> */
.L_x_1082:
[----:B------:R-:W-:Y:S05]  /*3cc0*/  BSYNC B0 ;  /* 0x0000000000007941 */ /* 0x000fea0003800000 */
.L_x_1081:
[----:B------:R-:W-:Y:S01]  /*3cd0*/  IMAD.SHL.U32 R176, R6, 0x2, RZ ;  /* 0x0000000206b07824 */ /* 0x000fe200078e00ff */
[----:B-1----:R-:W-:Y:S01]  /*3ce0*/  LDSM.16.M88.4 R8, [R183] ;  /* 0x00000000b708783b */ /* 0x002fe20000000200 */
[----:B------:R-:W-:Y:S01]  /*3cf0*/  LOP3.LUT P0, RZ, R28, 0x2, RZ, 0xc0, !PT ;  /* 0x000000021cff7812 */ /* 0x000fe2000780c0ff */
[--C-:B------:R-:W-:Y:S01]  /*3d00*/  IMAD R184, R3, 0x2, R183.reuse ;  /* 0x0000000203b87824 */ /* 0x100fe200078e02b7 */
[----:B------:R-:W-:Y:S01]  /*3d10*/  IADD3 R6, R7, UR27, RZ ;  /* 0x0000001b07067c10 */ /* 0x000fe2000fffe0ff */
[----:B---3--:R-:W1:Y:S01]  /*3d20*/  LDSM.16.M88.4 R24, [R176+0x6000] ;  /* 0x00600000b018783b */ /* 0x008e620000000200 */
[----:B------:R-:W-:Y:S01]  /*3d30*/  IADD3 R5, R176, 0x6000, RZ ;  /* 0x00006000b0057810 */ /* 0x000fe20007ffe0ff */
[----:B------:R-:W-:Y:S01]  /*3d40*/  IMAD R186, R2, 0x2, R183 ;  /* 0x0000000202ba7824 */ /* 0x000fe200078e02b7 */
[----:B------:R-:W-:Y:S01]  /*3d50*/  IADD3 R187, R176, 0x6020, RZ ;  /* 0x00006020b0bb7810 */ /* 0x000fe20007ffe0ff */
[----:B--2---:R-:W2:Y:S01]  /*3d60*/  LDSM.16.M88.4 R12, [R176+0x7000] ;  /* 0x00700000b00c783b */ /* 0x004ea20000000200 */
[----:B------:R-:W-:Y:S01]  /*3d70*/  IMAD R182, R0, 0x2, R176 ;  /* 0x0000000200b67824 */ /* 0x000fe200078e02b0 */
[----:B------:R-:W-:Y:S01]  /*3d80*/  IMNMX R203, R6, UR16, PT ;  /* 0x0000001006cb7c17 */ /* 0x000fe2000b800200 */
[----:B------:R-:W-:Y:S01]  /*3d90*/  IMAD R185, R2, 0x2, R184 ;  /* 0x0000000202b97824 */ /* 0x000fe200078e02b8 */
[----:B------:R-:W3:Y:S01]  /*3da0*/  LDSM.16.M88.4 R20, [R176+0x6800] ;  /* 0x00680000b014783b */ /* 0x000ee20000000200 */
[----:B------:R-:W-:Y:S01]  /*3db0*/  UISETP.GT.AND UP0, UPT, UR25, UR9, UPT ;  /* 0x000000091900728c */ /* 0x000fe2000bf04270 */
[----:B------:R-:W-:-:S02]  /*3dc0*/  @P0 IADD3 R187, R5, -0x20, RZ ;  /* 0xffffffe005bb0810 */ /* 0x000fc40007ffe0ff */
[----:B------:R-:W5:Y:S01]  /*3dd0*/  LDSM.16.M88.4 R44, [R176+0x7800] ;  /* 0x00780000b02c783b */ /* 0x000f620000000200 */
[----:B------:R-:W-:Y:S02]  /*3de0*/  IADD3 R5, R7, 0x8, RZ ;  /* 0x0000000807057810 */ /* 0x000fe40007ffe0ff */
[----:B------:R-:W-:Y:S01]  /*3df0*/  IMAD R181, R0, 0x2, R187 ;  /* 0x0000000200b57824 */ /* 0x000fe200078e02bb */
[----:B------:R-:W-:Y:S01]  /*3e00*/  LDSM.16.M88.4 R16, [R184] ;  /* 0x00000000b810783b */ /* 0x000fe20000000200 */
[----:B------:R-:W-:Y:S01]  /*3e10*/  IMAD.U32 R0, RZ, RZ, UR25 ;  /* 0x00000019ff007e24 */ /* 0x000fe2000f8e00ff */
[----:B------:R-:W-:Y:S02]  /*3e20*/  IADD3 R6, R5, UR20, RZ ;  /* 0x0000001405067c10 */ /* 0x000fe4000fffe0ff */
[----:B------:R-:W4:Y:S01]  /*3e30*/  LDSM.16.M88.4 R40, [R187] ;  /* 0x00000000bb28783b */ /* 0x000f220000000200 */
[----:B------:R-:W-:Y:S01]  /*3e40*/  IMAD R0, R0, 0x40, R113 ;  /* 0x0000004000007824 */ /* 0x000fe200078e0271 */
[----:B------:R-:W-:-:S02]  /*3e50*/  IMNMX R200, RZ, R6, !PT ;  /* 0x00000006ffc87217 */ /* 0x000fc40007800200 */
[----:B------:R-:W3:Y:S01]  /*3e60*/  LDSM.16.M88.4 R28, [R187+0x800] ;  /* 0x00080000bb1c783b */ /* 0x000ee20000000200 */
[C---:B------:R-:W-:Y:S02]  /*3e70*/  IADD3 R198, R187.reuse, 0x800, RZ ;  /* 0x00000800bbc67810 */ /* 0x040fe40007ffe0ff */
[CC--:B------:R-:W-:Y:S01]  /*3e80*/  ISETP.GE.AND P0, PT, R0.reuse, R203.reuse, PT ;  /* 0x000000cb0000720c */ /* 0x0c0fe20003f06270 */
[----:B------:R-:W3:Y:S01]  /*3e90*/  LDSM.16.M88.4 R56, [R187+0x1000] ;  /* 0x00100000bb38783b */ /* 0x000ee20000000200 */
[----:B------:R-:W-:Y:S02]  /*3ea0*/  IADD3 R6, R0, 0x8, RZ ;  /* 0x0000000800067810 */ /* 0x000fe40007ffe0ff */
[C---:B------:R-:W-:Y:S01]  /*3eb0*/  IADD3 R197, R187.reuse, 0x1000, RZ ;  /* 0x00001000bbc57810 */ /* 0x040fe20007ffe0ff */
[----:B------:R-:W3:Y:S01]  /*3ec0*/  LDSM.16.M88.4 R72, [R187+0x1800] ;  /* 0x00180000bb48783b */ /* 0x000ee20000000200 */
[----:B------:R-:W-:Y:S02]  /*3ed0*/  ISETP.GE.AND P1, PT, R6, R203, PT ;  /* 0x000000cb0600720c */ /* 0x000fe40003f26270 */
[C---:B------:R-:W-:Y:S01]  /*3ee0*/  IADD3 R196, R187.reuse, 0x1800, RZ ;  /* 0x00001800bbc47810 */ /* 0x040fe20007ffe0ff */
[----:B------:R-:W-:Y:S01]  /*3ef0*/  LDSM.16.M88.4 R80, [R182+0x6000] ;  /* 0x00600000b650783b */ /* 0x000fe20000000200 */
[----:B------:R-:W-:-:S02]  /*3f00*/  IADD3 R195, R187, 0x2000, RZ ;  /* 0x00002000bbc37810 */ /* 0x000fc40007ffe0ff */
[C---:B------:R-:W-:Y:S01]  /*3f10*/  IADD3 R194, R187.reuse, 0x2800, RZ ;  /* 0x00002800bbc27810 */ /* 0x040fe20007ffe0ff */
[C---:B-1----:R-:W-:Y:S01]  /*3f20*/  HMMA.16816.F32.BF16 R32, R8.reuse, R24, RZ ;  /* 0x000000180820723c */ /* 0x042fe200000418ff */
[----:B------:R-:W-:Y:S01]  /*3f30*/  LDSM.16.M88.4 R76, [R182+0x6800] ;  /* 0x00680000b64c783b */ /* 0x000fe20000000200 */
[C---:B------:R-:W-:Y:S02]  /*3f40*/  IADD3 R193, R187.reuse, 0x3000, RZ ;  /* 0x00003000bbc17810 */ /* 0x040fe40007ffe0ff */
[C---:B------:R-:W-:Y:S01]  /*3f50*/  IADD3 R192, R187.reuse, 0x3800, RZ ;  /* 0x00003800bbc07810 */ /* 0x040fe20007ffe0ff */
[----:B------:R-:W-:Y:S01]  /*3f60*/  LDSM.16.M88.4 R84, [R182+0x7000] ;  /* 0x00700000b654783b */ /* 0x000fe20000000200 */
[C---:B------:R-:W-:Y:S02]  /*3f70*/  IADD3 R191, R187.reuse, 0x4000, RZ ;  /* 0x00004000bbbf7810 */ /* 0x040fe40007ffe0ff */
[----:B--2---:R-:W-:Y:S01]  /*3f80*/  HMMA.16816.F32.BF16 R52, R8, R12, RZ ;  /* 0x0000000c0834723c */ /* 0x004fe200000418ff */
[----:B------:R-:W-:Y:S01]  /*3f90*/  LDSM.16.M88.4 R88, [R182+0x7800] ;  /* 0x00780000b658783b */ /* 0x000fe20000000200 */
[----:B------:R-:W-:-:S02]  /*3fa0*/  IADD3 R190, R187, 0x4800, RZ ;  /* 0x00004800bbbe7810 */ /* 0x000fc40007ffe0ff */
[C---:B------:R-:W-:Y:S01]  /*3fb0*/  IADD3 R189, R187.reuse, 0x5000, RZ ;  /* 0x00005000bbbd7810 */ /* 0x040fe20007ffe0ff */
[----:B------:R-:W-:Y:S01]  /*3fc0*/  LDSM.16.M88.4 R92, [R181] ;  /* 0x00000000b55c783b */ /* 0x000fe20000000200 */
[----:B------:R-:W-:Y:S02]  /*3fd0*/  IADD3 R188, R187, 0x5800, RZ ;  /* 0x00005800bbbc7810 */ /* 0x000fe40007ffe0ff */
[C---:B------:R-:W-:Y:S01]  /*3fe0*/  HMMA.16816.F32.BF16 R64, R8.reuse, R14, RZ ;  /* 0x0000000e0840723c */ /* 0x040fe200000418ff */
[----:B------:R-:W1:Y:S04]  /*3ff0*/  LDSM.16.M88.4 R12, [R186] ;  /* 0x00000000ba0c783b */ /* 0x000e680000000200 */
[----:B------:R-:W-:Y:S03]  /*4000*/  LDSM.16.M88.4 R96, [R187+0x4000] ;  /* 0x00400000bb60783b */ /* 0x000fe60000000200 */
[C---:B------:R-:W-:Y:S01]  /*4010*/  HMMA.16816.F32.BF16 R24, R8.reuse, R26, RZ ;  /* 0x0000001a0818723c */ /* 0x040fe200000418ff */
[----:B------:R-:W-:Y:S04]  /*4020*/  LDSM.16.M88.4 R100, [R187+0x4800] ;  /* 0x00480000bb64783b */ /* 0x000fe80000000200 */
[----:B------:R-:W0:Y:S03]  /*4030*/  LDGDEPBAR ;  /* 0x00000000000079af */ /* 0x000e260000000000 */
[C---:B---3--:R-:W-:Y:S08]  /*4040*/  HMMA.16816.F32.BF16 R36, R8.reuse, R20, RZ ;  /* 0x000000140824723c */ /* 0x048ff000000418ff */
[C---:B------:R-:W-:Y:S01]  /*4050*/  HMMA.16816.F32.BF16 R48, R8.reuse, R22, RZ ;  /* 0x000000160830723c */ /* 0x040fe200000418ff */
[----:B------:R-:W2:Y:S07]  /*4060*/  LDSM.16.M88.4 R20, [R185] ;  /* 0x00000000b914783b */ /* 0x000eae0000000200 */
[C---:B-----5:R-:W-:Y:S08]  /*4070*/  HMMA.16816.F32.BF16 R68, R8.reuse, R44, RZ ;  /* 0x0000002c0844723c */ /* 0x060ff000000418ff */
[----:B------:R-:W-:Y:S08]  /*4080*/  HMMA.16816.F32.BF16 R60, R8, R46, RZ ;  /* 0x0000002e083c723c */ /* 0x000ff000000418ff */
[C---:B----4-:R-:W-:Y:S08]  /*4090*/  HMMA.16816.F32.BF16 R8, R16.reuse, R40, R32 ;  /* 0x000000281008723c */ /* 0x050ff00000041820 */
[C---:B------:R-:W-:Y:S08]  /*40a0*/  HMMA.16816.F32.BF16 R44, R16.reuse, R42, R24 ;  /* 0x0000002a102c723c */ /* 0x040ff00000041818 */
[C---:B------:R-:W-:Y:S08]  /*40b0*/  HMMA.16816.F32.BF16 R40, R16.reuse, R28, R36 ;  /* 0x0000001c1028723c */ /* 0x040ff00000041824 */
[C---:B------:R-:W-:Y:S08]  /*40c0*/  HMMA.16816.F32.BF16 R36, R16.reuse, R30, R48 ;  /* 0x0000001e1024723c */ /* 0x040ff00000041830 */
[C---:B------:R-:W-:Y:S08]  /*40d0*/  HMMA.16816.F32.BF16 R32, R16.reuse, R56, R52 ;  /* 0x000000381020723c */ /* 0x040ff00000041834 */
[C---:B------:R-:W-:Y:S01]  /*40e0*/  HMMA.16816.F32.BF16 R28, R16.reuse, R58, R64 ;  /* 0x0000003a101c723c */ /* 0x040fe20000041840 */
[----:B------:R-:W-:Y:S07]  /*40f0*/  LDSM.16.M88.4 R64, [R176+0x8800] ;  /* 0x00880000b040783b */ /* 0x000fee0000000200 */
[C---:B------:R-:W-:Y:S01]  /*4100*/  HMMA.16816.F32.BF16 R24, R16.reuse, R72, R68 ;  /* 0x000000481018723c */ /* 0x040fe20000041844 */
[----:B------:R-:W-:Y:S07]  /*4110*/  LDSM.16.M88.4 R68, [R176+0x9000] ;  /* 0x00900000b044783b */ /* 0x000fee0000000200 */
[----:B------:R-:W-:Y:S01]  /*4120*/  HMMA.16816.F32.BF16 R16, R16, R74, R60 ;  /* 0x0000004a1010723c */ /* 0x000fe2000004183c */
        /* <DEDUP_REMOVED lines=8> */
[C---:B------:R-:W-:Y:S01]  /*41b0*/  HMMA.16816.F32.BF16 R28, R12.reuse, R90, R16 ;  /* 0x0000005a0c1c723c */ /* 0x040fe20000041810 */
[----:B------:R-:W4:Y:S07]  /*41c0*/  LDSM.16.M88.4 R16, [R181+0x1800] ;  /* 0x00180000b510783b */ /* 0x000f2e0000000200 */
[C---:B------:R-:W-:Y:S01]  /*41d0*/  HMMA.16816.F32.BF16 R60, R12.reuse, R88, R24 ;  /* 0x000000580c3c723c */ /* 0x040fe20000041818 */
[----:B------:R-:W-:Y:S07]  /*41e0*/  LDSM.16.M88.4 R88, [R176+0xb800] ;  /* 0x00b80000b058783b */ /* 0x000fee0000000200 */
[----:B------:R-:W-:Y:S01]  /*41f0*/  HMMA.16816.F32.BF16 R52, R12, R84, R32 ;  /* 0x000000540c34723c */ /* 0x000fe20000041820 */
[----:B------:R-:W-:Y:S04]  /*4200*/  LDSM.16.M88.4 R32, [R176+0x8000] ;  /* 0x00800000b020783b */ /* 0x000fe80000000200 */
[----:B------:R-:W-:Y:S03]  /*4210*/  LDSM.16.M88.4 R12, [R184+0x2000] ;  /* 0x00200000b80c783b */ /* 0x000fe60000000200 */
[C---:B--2---:R-:W-:Y:S01]  /*4220*/  HMMA.16816.F32.BF16 R24, R20.reuse, R92, R8 ;  /* 0x0000005c1418723c */ /* 0x044fe20000041808 */
[----:B------:R-:W2:Y:S04]  /*4230*/  LDSM.16.M88.4 R8, [R183+0x2000] ;  /* 0x00200000b708783b */ /* 0x000ea80000000200 */
[----:B------:R-:W-:Y:S03]  /*4240*/  LDSM.16.M88.4 R84, [R181+0x2000] ;  /* 0x00200000b554783b */ /* 0x000fe60000000200 */
[C---:B------:R-:W-:Y:S01]  /*4250*/  HMMA.16816.F32.BF16 R36, R20.reuse, R94, R48 ;  /* 0x0000005e1424723c */ /* 0x040fe20000041830 */
[----:B------:R-:W-:Y:S07]  /*4260*/  LDSM.16.M88.4 R92, [R176+0xb000] ;  /* 0x00b00000b05c783b */ /* 0x000fee0000000200 */
[C---:B---3--:R-:W-:Y:S08]  /*4270*/  HMMA.16816.F32.BF16 R40, R20.reuse, R72, R40 ;  /* 0x000000481428723c */ /* 0x048ff00000041828 */
[C---:B------:R-:W-:Y:S01]  /*4280*/  HMMA.16816.F32.BF16 R48, R20.reuse, R74, R56 ;  /* 0x0000004a1430723c */ /* 0x040fe20000041838 */
[----:B------:R-:W3:Y:S07]  /*4290*/  LDSM.16.M88.4 R72, [R176+0x9800] ;  /* 0x00980000b048783b */ /* 0x000eee0000000200 */
[C---:B-1----:R-:W-:Y:S08]  /*42a0*/  HMMA.16816.F32.BF16 R52, R20.reuse, R80, R52 ;  /* 0x000000501434723c */ /* 0x042ff00000041834 */
[C---:B------:R-:W-:Y:S01]  /*42b0*/  HMMA.16816.F32.BF16 R44, R20.reuse, R82, R44 ;  /* 0x00000052142c723c */ /* 0x040fe2000004182c */
[----:B------:R-:W1:Y:S07]  /*42c0*/  LDSM.16.M88.4 R80, [R187+0x2800] ;  /* 0x00280000bb50783b */ /* 0x000e6e0000000200 */
[C---:B----4-:R-:W-:Y:S08]  /*42d0*/  HMMA.16816.F32.BF16 R56, R20.reuse, R16, R60 ;  /* 0x000000101438723c */ /* 0x050ff0000004183c */
[----:B------:R-:W-:Y:S08]  /*42e0*/  HMMA.16816.F32.BF16 R20, R20, R18, R28 ;  /* 0x000000121414723c */ /* 0x000ff0000004181c */
[C---:B--2---:R-:W-:Y:S08]  /*42f0*/  HMMA.16816.F32.BF16 R24, R8.reuse, R32, R24 ;  /* 0x000000200818723c */ /* 0x044ff00000041818 */
[C---:B------:R-:W-:Y:S01]  /*4300*/  HMMA.16816.F32.BF16 R28, R8.reuse, R34, R36 ;  /* 0x00000022081c723c */ /* 0x040fe20000041824 */
[----:B------:R-:W-:Y:S07]  /*4310*/  LDSM.16.M88.4 R36, [R187+0x3800] ;  /* 0x00380000bb24783b */ /* 0x000fee0000000200 */
[C---:B------:R-:W-:Y:S08]  /*4320*/  HMMA.16816.F32.BF16 R32, R8.reuse, R64, R40 ;  /* 0x000000400820723c */ /* 0x040ff00000041828 */
[C---:B------:R-:W-:Y:S01]  /*4330*/  HMMA.16816.F32.BF16 R40, R8.reuse, R66, R48 ;  /* 0x000000420828723c */ /* 0x040fe20000041830 */
[----:B------:R-:W2:Y:S04]  /*4340*/  LDSM.16.M88.4 R48, [R187+0x3000] ;  /* 0x00300000bb30783b */ /* 0x000ea80000000200 */
[----:B------:R-:W-:Y:S03]  /*4350*/  LDSM.16.M88.4 R64, [R182+0x8000] ;  /* 0x00800000b640783b */ /* 0x000fe60000000200 */
[C---:B------:R-:W-:Y:S08]  /*4360*/  HMMA.16816.F32.BF16 R60, R8.reuse, R68, R52 ;  /* 0x00000044083c723c */ /* 0x040ff00000041834 */
[C---:B------:R-:W-:Y:S01]  /*4370*/  HMMA.16816.F32.BF16 R44, R8.reuse, R70, R44 ;  /* 0x00000046082c723c */ /* 0x040fe2000004182c */
[----:B------:R-:W-:Y:S07]  /*4380*/  LDSM.16.M88.4 R68, [R182+0x8800] ;  /* 0x00880000b644783b */ /* 0x000fee0000000200 */
[C---:B---3--:R-:W-:Y:S08]  /*4390*/  HMMA.16816.F32.BF16 R52, R8.reuse, R72, R56 ;  /* 0x000000480834723c */ /* 0x048ff00000041838 */
[----:B------:R-:W-:Y:S01]  /*43a0*/  HMMA.16816.F32.BF16 R16, R8, R74, R20 ;  /* 0x0000004a0810723c */ /* 0x000fe20000041814 */
[----:B------:R-:W3:Y:S04]  /*43b0*/  LDSM.16.M88.4 R8, [R186+0x2000] ;  /* 0x00200000ba08783b */ /* 0x000ee80000000200 */
[----:B------:R-:W-:Y:S03]  /*43c0*/  LDSM.16.M88.4 R20, [R185+0x2000] ;  /* 0x00200000b914783b */ /* 0x000fe60000000200 */
[C---:B------:R-:W-:Y:S01]  /*43d0*/  HMMA.16816.F32.BF16 R24, R12.reuse, R76, R24 ;  /* 0x0000004c0c18723c */ /* 0x040fe20000041818 */
[----:B------:R-:W-:Y:S07]  /*43e0*/  LDSM.16.M88.4 R72, [R181+0x3000] ;  /* 0x00300000b548783b */ /* 0x000fee0000000200 */
[C---:B------:R-:W-:Y:S01]  /*43f0*/  HMMA.16816.F32.BF16 R28, R12.reuse, R78, R28 ;  /* 0x0000004e0c1c723c */ /* 0x040fe2000004181c */
[----:B------:R-:W4:Y:S07]  /*4400*/  LDSM.16.M88.4 R76, [R182+0x9000] ;  /* 0x00900000b64c783b */ /* 0x000f2e0000000200 */
[C---:B-1----:R-:W-:Y:S08]  /*4410*/  HMMA.16816.F32.BF16 R32, R12.reuse, R80, R32 ;  /* 0x000000500c20723c */ /* 0x042ff00000041820 */
[C---:B------:R-:W-:Y:S01]  /*4420*/  HMMA.16816.F32.BF16 R40, R12.reuse, R82, R40 ;  /* 0x000000520c28723c */ /* 0x040fe20000041828 */
[----:B------:R-:W1:Y:S07]  /*4430*/  LDSM.16.M88.4 R80, [R182+0x9800] ;  /* 0x00980000b650783b */ /* 0x000e6e0000000200 */
[C---:B--2---:R-:W-:Y:S08]  /*4440*/  HMMA.16816.F32.BF16 R56, R12.reuse, R48, R60 ;  /* 0x000000300c38723c */ /* 0x044ff0000004183c */
[C---:B------:R-:W-:Y:S08]  /*4450*/  HMMA.16816.F32.BF16 R48, R12.reuse, R50, R44 ;  /* 0x000000320c30723c */ /* 0x040ff0000004182c */
[C---:B------:R-:W-:Y:S01]  /*4460*/  HMMA.16816.F32.BF16 R44, R12.reuse, R36, R52 ;  /* 0x000000240c2c723c */ /* 0x040fe20000041834 */
[----:B------:R-:W-:Y:S07]  /*4470*/  LDSM.16.M88.4 R52, [R181+0x3800] ;  /* 0x00380000b534783b */ /* 0x000fee0000000200 */
[----:B------:R-:W-:Y:S01]  /*4480*/  HMMA.16816.F32.BF16 R12, R12, R38, R16 ;  /* 0x000000260c0c723c */ /* 0x000fe20000041810 */
[----:B------:R-:W2:Y:S07]  /*4490*/  LDSM.16.M88.4 R36, [R181+0x2800] ;  /* 0x00280000b524783b */ /* 0x000eae0000000200 */
[C---:B---3--:R-:W-:Y:S08]  /*44a0*/  HMMA.16816.F32.BF16 R16, R8.reuse, R64, R24 ;  /* 0x000000400810723c */ /* 0x048ff00000041818 */
[C---:B------:R-:W-:Y:S08]  /*44b0*/  HMMA.16816.F32.BF16 R24, R8.reuse, R66, R28 ;  /* 0x000000420818723c */ /* 0x040ff0000004181c */
[C---:B------:R-:W-:Y:S08]  /*44c0*/  HMMA.16816.F32.BF16 R32, R8.reuse, R68, R32 ;  /* 0x000000440820723c */ /* 0x040ff00000041820 */
[C---:B----4-:R-:W-:Y:S08]  /*44d0*/  HMMA.16816.F32.BF16 R60, R8.reuse, R76, R56 ;  /* 0x0000004c083c723c */ /* 0x050ff00000041838 */
[C---:B------:R-:W-:Y:S01]  /*44e0*/  HMMA.16816.F32.BF16 R40, R8.reuse, R70, R40 ;  /* 0x000000460828723c */ /* 0x040fe20000041828 */
[----:B------:R-:W-:Y:S07]  /*44f0*/  LDSM.16.M88.4 R68, [R176+0xa000] ;  /* 0x00a00000b044783b */ /* 0x000fee0000000200 */
[C---:B------:R-:W-:Y:S01]  /*4500*/  HMMA.16816.F32.BF16 R64, R8.reuse, R78, R48 ;  /* 0x0000004e0840723c */ /* 0x040fe20000041830 */
[----:B------:R-:W-:Y:S07]  /*4510*/  LDSM.16.M88.4 R76, [R176+0xa800] ;  /* 0x00a80000b04c783b */ /* 0x000fee0000000200 */
[C---:B-1----:R-:W-:Y:S08]  /*4520*/  HMMA.16816.F32.BF16 R56, R8.reuse, R80, R44 ;  /* 0x000000500838723c */ /* 0x042ff0000004182c */
[----:B------:R-:W-:Y:S01]  /*4530*/  HMMA.16816.F32.BF16 R48, R8, R82, R12 ;  /* 0x000000520830723c */ /* 0x000fe2000004180c */
[----:B------:R-:W1:Y:S04]  /*4540*/  LDSM.16.M88.4 R8, [R183+0x4000] ;  /* 0x00400000b708783b */ /* 0x000e680000000200 */
[----:B------:R-:W-:Y:S03]  /*4550*/  LDSM.16.M88.4 R80, [R187+0x5800] ;  /* 0x00580000bb50783b */ /* 0x000fe60000000200 */
[C---:B------:R-:W-:Y:S01]  /*4560*/  HMMA.16816.F32.BF16 R28, R20.reuse, R84, R16 ;  /* 0x00000054141c723c */ /* 0x040fe20000041810 */
[----:B------:R-:W3:Y:S07]  /*4570*/  LDSM.16.M88.4 R16, [R184+0x4000] ;  /* 0x00400000b810783b */ /* 0x000eee0000000200 */
[C---:B------:R-:W-:Y:S01]  /*4580*/  HMMA.16816.F32.BF16 R24, R20.reuse, R86, R24 ;  /* 0x000000561418723c */ /* 0x040fe20000041818 */
[----:B------:R-:W-:Y:S07]  /*4590*/  LDSM.16.M88.4 R84, [R182+0xa000] ;  /* 0x00a00000b654783b */ /* 0x000fee0000000200 */
[C---:B--2---:R-:W-:Y:S08]  /*45a0*/  HMMA.16816.F32.BF16 R12, R20.reuse, R36, R32 ;  /* 0x00000024140c723c */ /* 0x044ff00000041820 */
[C---:B------:R-:W-:Y:S08]  /*45b0*/  HMMA.16816.F32.BF16 R36, R20.reuse, R38, R40 ;  /* 0x000000261424723c */ /* 0x040ff00000041828 */
[C---:B------:R-:W-:Y:S08]  /*45c0*/  HMMA.16816.F32.BF16 R44, R20.reuse, R72, R60 ;  /* 0x00000048142c723c */ /* 0x040ff0000004183c */
[C---:B------:R-:W-:Y:S08]  /*45d0*/  HMMA.16816.F32.BF16 R56, R20.reuse, R52, R56 ;  /* 0x000000341438723c */ /* 0x040ff00000041838 */
[C---:B------:R-:W-:Y:S01]  /*45e0*/  HMMA.16816.F32.BF16 R48, R20.reuse, R54, R48 ;  /* 0x000000361430723c */ /* 0x040fe20000041830 */
[----:B------:R-:W-:Y:S07]  /*45f0*/  LDSM.16.M88.4 R52, [R182+0xa800] ;  /* 0x00a80000b634783b */ /* 0x000fee0000000200 */
[----:B------:R-:W-:Y:S01]  /*4600*/  HMMA.16816.F32.BF16 R64, R20, R74, R64 ;  /* 0x0000004a1440723c */ /* 0x000fe20000041840 */
[----:B------:R-:W2:Y:S07]  /*4610*/  LDSM.16.M88.4 R72, [R187+0x5000] ;  /* 0x00500000bb48783b */ /* 0x000eae0000000200 */
[C---:B-1----:R-:W-:Y:S08]  /*4620*/  HMMA.16816.F32.BF16 R40, R8.reuse, R68, R28 ;  /* 0x000000440828723c */ /* 0x042ff0000004181c */
[C---:B------:R-:W-:Y:S01]  /*4630*/  HMMA.16816.F32.BF16 R32, R8.reuse, R70, R24 ;  /* 0x000000460820723c */ /* 0x040fe20000041818 */
[----:B------:R-:W-:Y:S07]  /*4640*/  LDSM.16.M88.4 R68, [R182+0xb000] ;  /* 0x00b00000b644783b */ /* 0x000fee0000000200 */
[C---:B------:R-:W-:Y:S08]  /*4650*/  HMMA.16816.F32.BF16 R20, R8.reuse, R78, R36 ;  /* 0x0000004e0814723c */ /* 0x040ff00000041824 */
[C---:B------:R-:W-:Y:S08]  /*4660*/  HMMA.16816.F32.BF16 R28, R8.reuse, R92, R44 ;  /* 0x0000005c081c723c */ /* 0x040ff0000004182c */
[C---:B------:R-:W-:Y:S08]  /*4670*/  HMMA.16816.F32.BF16 R60, R8.reuse, R88, R56 ;  /* 0x00000058083c723c */ /* 0x040ff00000041838 */
[C---:B------:R-:W-:Y:S01]  /*4680*/  HMMA.16816.F32.BF16 R56, R8.reuse, R90, R48 ;  /* 0x0000005a0838723c */ /* 0x040fe20000041830 */
[----:B------:R-:W-:Y:S07]  /*4690*/  LDSM.16.M88.4 R88, [R181+0x4000] ;  /* 0x00400000b558783b */ /* 0x000fee0000000200 */
[C---:B------:R-:W-:Y:S01]  /*46a0*/  HMMA.16816.F32.BF16 R24, R8.reuse, R76, R12 ;  /* 0x0000004c0818723c */ /* 0x040fe2000004180c */
[----:B------:R-:W1:Y:S04]  /*46b0*/  LDSM.16.M88.4 R12, [R186+0x4000] ;  /* 0x00400000ba0c783b */ /* 0x000e680000000200 */
[----:B------:R-:W4:Y:S03]  /*46c0*/  LDSM.16.M88.4 R76, [R182+0xb800] ;  /* 0x00b80000b64c783b */ /* 0x000f260000000200 */
[----:B------:R-:W-:Y:S01]  /*46d0*/  HMMA.16816.F32.BF16 R64, R8, R94, R64 ;  /* 0x0000005e0840723c */ /* 0x000fe20000041840 */
[----:B------:R-:W5:Y:S07]  /*46e0*/  LDSM.16.M88.4 R8, [R185+0x4000] ;  /* 0x00400000b908783b */ /* 0x000f6e0000000200 */
[C---:B---3--:R-:W-:Y:S08]  /*46f0*/  HMMA.16816.F32.BF16 R48, R16.reuse, R96, R40 ;  /* 0x000000601030723c */ /* 0x048ff00000041828 */
[C---:B------:R-:W-:Y:S08]  /*4700*/  HMMA.16816.F32.BF16 R44, R16.reuse, R98, R32 ;  /* 0x00000062102c723c */ /* 0x040ff00000041820 */
[C---:B------:R-:W-:Y:S08]  /*4710*/  HMMA.16816.F32.BF16 R36, R16.reuse, R102, R20 ;  /* 0x000000661024723c */ /* 0x040ff00000041814 */
[C---:B--2---:R-:W-:Y:S08]  /*4720*/  HMMA.16816.F32.BF16 R32, R16.reuse, R72, R28 ;  /* 0x000000481020723c */ /* 0x044ff0000004181c */
[C---:B------:R-:W-:Y:S08]  /*4730*/  HMMA.16816.F32.BF16 R20, R16.reuse, R82, R56 ;  /* 0x000000521014723c */ /* 0x040ff00000041838 */
[C---:B------:R-:W-:Y:S08]  /*4740*/  HMMA.16816.F32.BF16 R40, R16.reuse, R100, R24 ;  /* 0x000000641028723c */ /* 0x040ff00000041818 */
[C---:B------:R-:W-:Y:S08]  /*4750*/  HMMA.16816.F32.BF16 R28, R16.reuse, R74, R64 ;  /* 0x0000004a101c723c */ /* 0x040ff00000041840 */
[----:B------:R-:W-:Y:S08]  /*4760*/  HMMA.16816.F32.BF16 R24, R16, R80, R60 ;  /* 0x000000501018723c */ /* 0x000ff0000004183c */
[C---:B-1----:R-:W-:Y:S08]  /*4770*/  HMMA.16816.F32.BF16 R16, R12.reuse, R84, R48 ;  /* 0x000000540c10723c */ /* 0x042ff00000041830 */
[C---:B------:R-:W-:Y:S08]  /*4780*/  HMMA.16816.F32.BF16 R48, R12.reuse, R68, R32 ;  /* 0x000000440c30723c */ /* 0x040ff00000041820 */
[C---:B----4-:R-:W-:Y:S01]  /*4790*/  HMMA.16816.F32.BF16 R32, R12.reuse, R78, R20 ;  /* 0x0000004e0c20723c */ /* 0x050fe20000041814 */
[----:B------:R-:W1:Y:S07]  /*47a0*/  LDSM.16.M88.4 R20, [R181+0x4800] ;  /* 0x00480000b514783b */ /* 0x000e6e0000000200 */
[C---:B------:R-:W-:Y:S08]  /*47b0*/  HMMA.16816.F32.BF16 R44, R12.reuse, R86, R44 ;  /* 0x000000560c2c723c */ /* 0x040ff0000004182c */
[----:B------:R-:W-:Y:S08]  /*47c0*/  HMMA.16816.F32.BF16 R40, R12, R52, R40 ;  /* 0x000000340c28723c */ /* 0x000ff00000041828 */
[----:B-----5:R-:W-:Y:S08]  /*47d0*/  HMMA.16816.F32.BF16 R16, R8, R88, R16 ;  /* 0x000000580810723c */ /* 0x020ff00000041810 */
[C---:B------:R-:W-:Y:S08]  /*47e0*/  HMMA.16816.F32.BF16 R36, R12.reuse, R54, R36 ;  /* 0x000000360c24723c */ /* 0x040ff00000041824 */
[C---:B------:R-:W-:Y:S01]  /*47f0*/  HMMA.16816.F32.BF16 R68, R12.reuse, R70, R28 ;  /* 0x000000460c44723c */ /* 0x040fe2000004181c */
[----:B------:R-:W2:Y:S07]  /*4800*/  LDSM.16.M88.4 R28, [R181+0x5000] ;  /* 0x00500000b51c783b */ /* 0x000eae0000000200 */
[----:B------:R-:W-:Y:S07]  /*4810*/  HMMA.16816.F32.BF16 R52, R12, R76, R24 ;  /* 0x0000004c0c34723c */ /* 0x000fee0000041818 */
[----:B------:R-:W-:Y:S01]  /*4820*/  IADD3 R12, R7, UR20, RZ ;  /* 0x00000014070c7c10 */ /* 0x000fe2000fffe0ff */
[----:B-1----:R-:W-:Y:S01]  /*4830*/  HMMA.16816.F32.BF16 R24, R8, R20, R40 ;  /* 0x000000140818723c */ /* 0x002fe20000041828 */
[----:B------:R-:W-:-:S02]  /*4840*/  IADD3 R7, R5, UR27, RZ ;  /* 0x0000001b05077c10 */ /* 0x000fc4000fffe0ff */
[C---:B------:R-:W-:Y:S02]  /*4850*/  IADD3 R5, R0.reuse, 0x1, RZ ;  /* 0x0000000100057810 */ /* 0x040fe40007ffe0ff */
[----:B------:R-:W-:Y:S02]  /*4860*/  IMNMX R202, R7, UR16, PT ;  /* 0x0000001007ca7c17 */ /* 0x000fe4000b800200 */
[----:B------:R-:W-:Y:S02]  /*4870*/  IMNMX R201, RZ, R12, !PT ;  /* 0x0000000cffc97217 */ /* 0x000fe40007800200 */
[C---:B------:R-:W-:Y:S01]  /*4880*/  ISETP.GE.AND P6, PT, R5.reuse, R203, PT ;  /* 0x000000cb0500720c */ /* 0x040fe20003fc6270 */
[----:B------:R-:W-:Y:S01]  /*4890*/  HMMA.16816.F32.BF16 R12, R8, R90, R44 ;  /* 0x0000005a080c723c */ /* 0x000fe2000004182c */
[-C--:B------:R-:W-:Y:S02]  /*48a0*/  ISETP.GE.AND P2, PT, R5, R202.reuse, PT ;  /* 0x000000ca0500720c */ /* 0x080fe40003f46270 */
[----:B------:R-:W-:-:S02]  /*48b0*/  ISETP.GE.AND P3, PT, R0, R202, PT ;  /* 0x000000ca0000720c */ /* 0x000fc40003f66270 */
[CC--:B------:R-:W-:Y:S02]  /*48c0*/  ISETP.LT.OR P6, PT, R5.reuse, R201.reuse, P6 ;  /* 0x000000c90500720c */ /* 0x0c0fe400037c1670 */
[-C--:B------:R-:W-:Y:S02]  /*48d0*/  ISETP.LT.OR P2, PT, R5, R200.reuse, P2 ;  /* 0x000000c80500720c */ /* 0x080fe40001741670 */
[C---:B------:R-:W-:Y:S02]  /*48e0*/  ISETP.LT.OR P0, PT, R0.reuse, R201, P0 ;  /* 0x000000c90000720c */ /* 0x040fe40000701670 */
[----:B------:R-:W-:Y:S02]  /*48f0*/  ISETP.LT.OR P3, PT, R0, R200, P3 ;  /* 0x000000c80000720c */ /* 0x000fe40001f61670 */
[----:B------:R-:W-:Y:S02]  /*4900*/  FSEL R44, R16, -INF , !P0 ;  /* 0xff800000102c7808 */ /* 0x000fe40004000000 */
[----:B------:R-:W-:-:S02]  /*4910*/  FSEL R40, R18, -INF , !P3 ;  /* 0xff80000012287808 */ /* 0x000fc40005800000 */
[----:B------:R-:W-:Y:S02]  /*4920*/  FSEL R42, R17, -INF , !P6 ;  /* 0xff800000112a7808 */ /* 0x000fe40007000000 */
[----:B------:R-:W-:Y:S02]  /*4930*/  FSEL R41, R19, -INF , !P2 ;  /* 0xff80000013297808 */ /* 0x000fe40005000000 */
[----:B------:R-:W-:Y:S01]  /*4940*/  HMMA.16816.F32.BF16 R16, R8, R22, R36 ;  /* 0x000000160810723c */ /* 0x000fe20000041824 */
[----:B------:R-:W1:Y:S01]  /*4950*/  LDSM.16.M88.4 R20, [R181+0x5800] ;  /* 0x00580000b514783b */ /* 0x000e620000000200 */
[----:B------:R-:W-:Y:S01]  /*4960*/  IADD3 R5, R0, 0x9, RZ ;  /* 0x0000000900057810 */ /* 0x000fe20007ffe0ff */
[----:B------:R-:W-:-:S04]  /*4970*/  DEPBAR.LE SB0, 0x0 ;  /* 0x000080000000791a */ /* 0x000fc80000000000 */
[----:B------:R-:W-:Y:S01]  /*4980*/  BAR.SYNC.DEFER_BLOCKING 0x0 ;  /* 0x0000000000007b1d */ /* 0x000fe20000010000 */
[CC--:B------:R-:W-:Y:S02]  /*4990*/  ISETP.GE.AND P4, PT, R6.reuse, R202.reuse, PT ;  /* 0x000000ca0600720c */ /* 0x0c0fe40003f86270 */
[C---:B------:R-:W-:Y:S02]  /*49a0*/  ISETP.GE.AND P5, PT, R5.reuse, R203, PT ;  /* 0x000000cb0500720c */ /* 0x040fe40003fa6270 */
[C---:B------:R-:W-:Y:S02]  /*49b0*/  ISETP.GE.AND P0, PT, R5.reuse, R202, PT ;  /* 0x000000ca0500720c */ /* 0x040fe40003f06270 */
[CC--:B------:R-:W-:Y:S02]  /*49c0*/  ISETP.LT.OR P1, PT, R6.reuse, R201.reuse, P1 ;  /* 0x000000c90600720c */ /* 0x0c0fe40000f21670 */
[----:B------:R-:W-:Y:S02]  /*49d0*/  ISETP.LT.OR P4, PT, R6, R200, P4 ;  /* 0x000000c80600720c */ /* 0x000fe40002781670 */
[----:B------:R-:W-:-:S02]  /*49e0*/  ISETP.LT.OR P5, PT, R5, R201, P5 ;  /* 0x000000c90500720c */ /* 0x000fc40002fa1670 */
[----:B------:R-:W-:Y:S02]  /*49f0*/  ISETP.LT.OR P0, PT, R5, R200, P0 ;  /* 0x000000c80500720c */ /* 0x000fe40000701670 */
[C---:B------:R-:W-:Y:S02]  /*4a00*/  IADD3 R6, R0.reuse, 0x10, RZ ;  /* 0x0000001000067810 */ /* 0x040fe40007ffe0ff */
[----:B------:R-:W-:Y:S02]  /*4a10*/  IADD3 R5, R0, 0x11, RZ ;  /* 0x0000001100057810 */ /* 0x000fe40007ffe0ff */
[----:B------:R-:W-:Y:S02]  /*4a20*/  FSEL R45, R12, -INF , !P1 ;  /* 0xff8000000c2d7808 */ /* 0x000fe40004800000 */
[C---:B------:R-:W-:Y:S02]  /*4a30*/  ISETP.GE.AND P2, PT, R6.reuse, R203, PT ;  /* 0x000000cb0600720c */ /* 0x040fe40003f46270 */
[----:B------:R-:W-:-:S02]  /*4a40*/  ISETP.GE.AND P3, PT, R6, R202, PT ;  /* 0x000000ca0600720c */ /* 0x000fc40003f66270 */
[C---:B------:R-:W-:Y:S02]  /*4a50*/  ISETP.GE.AND P6, PT, R5.reuse, R203, PT ;  /* 0x000000cb0500720c */ /* 0x040fe40003fc6270 */
[----:B------:R-:W-:Y:S02]  /*4a60*/  ISETP.GE.AND P1, PT, R5, R202, PT ;  /* 0x000000ca0500720c */ /* 0x000fe40003f26270 */
[----:B------:R-:W-:Y:S02]  /*4a70*/  FSEL R46, R14, -INF , !P4 ;  /* 0xff8000000e2e7808 */ /* 0x000fe40006000000 */
[----:B------:R-:W-:Y:S02]  /*4a80*/  FSEL R43, R13, -INF , !P5 ;  /* 0xff8000000d2b7808 */ /* 0x000fe40006800000 */
[----:B------:R-:W-:Y:S02]  /*4a90*/  FSEL R47, R15, -INF , !P0 ;  /* 0xff8000000f2f7808 */ /* 0x000fe40004000000 */
[----:B--2---:R-:W-:Y:S01]  /*4aa0*/  HMMA.16816.F32.BF16 R12, R8, R28, R48 ;  /* 0x0000001c080c723c */ /* 0x004fe20000041830 */
[----:B------:R-:W-:-:S02]  /*4ab0*/  ISETP.LT.OR P2, PT, R6, R201, P2 ;  /* 0x000000c90600720c */ /* 0x000fc40001741670 */
[-C--:B------:R-:W-:Y:S02]  /*4ac0*/  ISETP.LT.OR P3, PT, R6, R200.reuse, P3 ;  /* 0x000000c80600720c */ /* 0x080fe40001f61670 */
[C---:B------:R-:W-:Y:S02]  /*4ad0*/  ISETP.LT.OR P6, PT, R5.reuse, R201, P6 ;  /* 0x000000c90500720c */ /* 0x040fe400037c1670 */
[----:B------:R-:W-:Y:S02]  /*4ae0*/  ISETP.LT.OR P1, PT, R5, R200, P1 ;  /* 0x000000c80500720c */ /* 0x000fe40000f21670 */
[C---:B------:R-:W-:Y:S02]  /*4af0*/  IADD3 R6, R0.reuse, 0x18, RZ ;  /* 0x0000001800067810 */ /* 0x040fe40007ffe0ff */
[----:B------:R-:W-:Y:S02]  /*4b00*/  IADD3 R5, R0, 0x19, RZ ;  /* 0x0000001900057810 */ /* 0x000fe40007ffe0ff */
[----:B------:R-:W-:-:S02]  /*4b10*/  FSEL R128, R24, -INF , !P2 ;  /* 0xff80000018807808 */ /* 0x000fc40005000000 */
[CC--:B------:R-:W-:Y:S02]  /*4b20*/  ISETP.GE.AND P0, PT, R6.reuse, R203.reuse, PT ;  /* 0x000000cb0600720c */ /* 0x0c0fe40003f06270 */
[-C--:B------:R-:W-:Y:S02]  /*4b30*/  ISETP.GE.AND P4, PT, R6, R202.reuse, PT ;  /* 0x000000ca0600720c */ /* 0x080fe40003f86270 */
[C---:B------:R-:W-:Y:S02]  /*4b40*/  ISETP.GE.AND P5, PT, R5.reuse, R203, PT ;  /* 0x000000cb0500720c */ /* 0x040fe40003fa6270 */
[----:B------:R-:W-:Y:S02]  /*4b50*/  ISETP.GE.AND P2, PT, R5, R202, PT ;  /* 0x000000ca0500720c */ /* 0x000fe40003f46270 */
[----:B------:R-:W-:Y:S02]  /*4b60*/  FSEL R58, R26, -INF , !P3 ;  /* 0xff8000001a3a7808 */ /* 0x000fe40005800000 */
[----:B------:R-:W-:-:S02]  /*4b70*/  FSEL R102, R25, -INF , !P6 ;  /* 0xff80000019667808 */ /* 0x000fc40007000000 */
[----:B------:R-:W-:Y:S02]  /*4b80*/  FSEL R59, R27, -INF , !P1 ;  /* 0xff8000001b3b7808 */ /* 0x000fe40004800000 */
[----:B------:R-:W-:Y:S01]  /*4b90*/  HMMA.16816.F32.BF16 R24, R8, R30, R68 ;  /* 0x0000001e0818723c */ /* 0x000fe20000041844 */
[CC--:B------:R-:W-:Y:S02]  /*4ba0*/  ISETP.LT.OR P0, PT, R6.reuse, R201.reuse, P0 ;  /* 0x000000c90600720c */ /* 0x0c0fe40000701670 */
[-C--:B------:R-:W-:Y:S02]  /*4bb0*/  ISETP.LT.OR P4, PT, R6, R200.reuse, P4 ;  /* 0x000000c80600720c */ /* 0x080fe40002781670 */
[C---:B------:R-:W-:Y:S02]  /*4bc0*/  ISETP.LT.OR P5, PT, R5.reuse, R201, P5 ;  /* 0x000000c90500720c */ /* 0x040fe40002fa1670 */
[----:B------:R-:W-:Y:S02]  /*4bd0*/  ISETP.LT.OR P2, PT, R5, R200, P2 ;  /* 0x000000c80500720c */ /* 0x000fe40001741670 */
[----:B------:R-:W-:-:S02]  /*4be0*/  IADD3 R6, R0, 0x20, RZ ;  /* 0x0000002000067810 */ /* 0x000fc40007ffe0ff */
[----:B------:R-:W-:Y:S02]  /*4bf0*/  IADD3 R5, R0, 0x21, RZ ;  /* 0x0000002100057810 */ /* 0x000fe40007ffe0ff */
[----:B------:R-:W-:Y:S02]  /*4c00*/  FSEL R129, R16, -INF , !P0 ;  /* 0xff80000010817808 */ /* 0x000fe40004000000 */
[CC--:B------:R-:W-:Y:S02]  /*4c10*/  ISETP.GE.AND P1, PT, R6.reuse, R203.reuse, PT ;  /* 0x000000cb0600720c */ /* 0x0c0fe40003f26270 */
[-C--:B------:R-:W-:Y:S02]  /*4c20*/  ISETP.GE.AND P3, PT, R6, R202.reuse, PT ;  /* 0x000000ca0600720c */ /* 0x080fe40003f66270 */
[C---:B------:R-:W-:Y:S02]  /*4c30*/  ISETP.GE.AND P6, PT, R5.reuse, R203, PT ;  /* 0x000000cb0500720c */ /* 0x040fe40003fc6270 */
[----:B------:R-:W-:-:S02]  /*4c40*/  ISETP.GE.AND P0, PT, R5, R202, PT ;  /* 0x000000ca0500720c */ /* 0x000fc40003f06270 */
[----:B------:R-:W-:Y:S02]  /*4c50*/  FSEL R132, R18, -INF , !P4 ;  /* 0xff80000012847808 */ /* 0x000fe40006000000 */
[----:B------:R-:W-:Y:S02]  /*4c60*/  FSEL R103, R17, -INF , !P5 ;  /* 0xff80000011677808 */ /* 0x000fe40006800000 */
[----:B------:R-:W-:Y:S02]  /*4c70*/  FSEL R133, R19, -INF , !P2 ;  /* 0xff80000013857808 */ /* 0x000fe40005000000 */
[----:B-1----:R-:W-:Y:S01]  /*4c80*/  HMMA.16816.F32.BF16 R16, R8, R20, R52 ;  /* 0x000000140810723c */ /* 0x002fe20000041834 */
[CC--:B------:R-:W-:Y:S02]  /*4c90*/  ISETP.LT.OR P1, PT, R6.reuse, R201.reuse, P1 ;  /* 0x000000c90600720c */ /* 0x0c0fe40000f21670 */
[----:B------:R-:W-:Y:S02]  /*4ca0*/  ISETP.LT.OR P3, PT, R6, R200, P3 ;  /* 0x000000c80600720c */ /* 0x000fe40001f61670 */
[----:B------:R-:W-:-:S02]  /*4cb0*/  ISETP.LT.OR P6, PT, R5, R201, P6 ;  /* 0x000000c90500720c */ /* 0x000fc400037c1670 */
[----:B------:R-:W-:Y:S01]  /*4cc0*/  ISETP.LT.OR P0, PT, R5, R200, P0 ;  /* 0x000000c80500720c */ /* 0x000fe20000701670 */
[----:B------:R-:W-:Y:S01]  /*4cd0*/  HMMA.16816.F32.BF16 R8, R8, R22, R32 ;  /* 0x000000160808723c */ /* 0x000fe20000041820 */
[C---:B------:R-:W-:Y:S02]  /*4ce0*/  IADD3 R6, R0.reuse, 0x28, RZ ;  /* 0x0000002800067810 */ /* 0x040fe40007ffe0ff */
[----:B------:R-:W-:Y:S02]  /*4cf0*/  IADD3 R5, R0, 0x29, RZ ;  /* 0x0000002900057810 */ /* 0x000fe40007ffe0ff */
[----:B------:R-:W-:Y:S02]  /*4d00*/  FSEL R137, R12, -INF , !P1 ;  /* 0xff8000000c897808 */ /* 0x000fe40004800000 */
[-C--:B------:R-:W-:Y:S02]  /*4d10*/  ISETP.GE.AND P2, PT, R6, R203.reuse, PT ;  /* 0x000000cb0600720c */ /* 0x080fe40003f46270 */
[----:B------:R-:W-:-:S02]  /*4d20*/  ISETP.GE.AND P5, PT, R5, R203, PT ;  /* 0x000000cb0500720c */ /* 0x000fc40003fa6270 */
[CC--:B------:R-:W-:Y:S02]  /*4d30*/  ISETP.GE.AND P1, PT, R5.reuse, R202.reuse, PT ;  /* 0x000000ca0500720c */ /* 0x0c0fe40003f26270 */
[C---:B------:R-:W-:Y:S02]  /*4d40*/  ISETP.GE.AND P4, PT, R6.reuse, R202, PT ;  /* 0x000000ca0600720c */ /* 0x040fe40003f86270 */
[CC--:B------:R-:W-:Y:S02]  /*4d50*/  ISETP.LT.OR P2, PT, R6.reuse, R201.reuse, P2 ;  /* 0x000000c90600720c */ /* 0x0c0fe40001741670 */
[C---:B------:R-:W-:Y:S02]  /*4d60*/  ISETP.LT.OR P5, PT, R5.reuse, R201, P5 ;  /* 0x000000c90500720c */ /* 0x040fe40002fa1670 */
[-C--:B------:R-:W-:Y:S02]  /*4d70*/  ISETP.LT.OR P1, PT, R5, R200.reuse, P1 ;  /* 0x000000c80500720c */ /* 0x080fe40000f21670 */
[----:B------:R-:W-:-:S02]  /*4d80*/  ISETP.LT.OR P4, PT, R6, R200, P4 ;  /* 0x000000c80600720c */ /* 0x000fc40002781670 */
[C---:B------:R-:W-:Y:S02]  /*4d90*/  IADD3 R5, R0.reuse, 0x31, RZ ;  /* 0x0000003100057810 */ /* 0x040fe40007ffe0ff */
[----:B------:R-:W-:Y:S02]  /*4da0*/  IADD3 R6, R0, 0x30, RZ ;  /* 0x0000003000067810 */ /* 0x000fe40007ffe0ff */
[----:B------:R-:W-:Y:S02]  /*4db0*/  FSEL R136, R13, -INF , !P6 ;  /* 0xff8000000d887808 */ /* 0x000fe40007000000 */
[----:B------:R-:W-:Y:S02]  /*4dc0*/  FSEL R173, R24, -INF , !P2 ;  /* 0xff80000018ad7808 */ /* 0x000fe40005000000 */
[----:B------:R-:W-:Y:S02]  /*4dd0*/  FSEL R162, R15, -INF , !P0 ;  /* 0xff8000000fa27808 */ /* 0x000fe40004000000 */
[----:B------:R-:W-:-:S02]  /*4de0*/  ISETP.GE.AND P6, PT, R5, R203, PT ;  /* 0x000000cb0500720c */ /* 0x000fc40003fc6270 */
[C---:B------:R-:W-:Y:S02]  /*4df0*/  ISETP.GE.AND P2, PT, R5.reuse, R202, PT ;  /* 0x000000ca0500720c */ /* 0x040fe40003f46270 */
[C---:B------:R-:W-:Y:S02]  /*4e00*/  ISETP.GE.AND P0, PT, R6.reuse, R203, PT ;  /* 0x000000cb0600720c */ /* 0x040fe40003f06270 */
[CC--:B------:R-:W-:Y:S02]  /*4e10*/  ISETP.LT.OR P6, PT, R5.reuse, R201.reuse, P6 ;  /* 0x000000c90500720c */ /* 0x0c0fe400037c1670 */
[----:B------:R-:W-:Y:S02]  /*4e20*/  ISETP.LT.OR P2, PT, R5, R200, P2 ;  /* 0x000000c80500720c */ /* 0x000fe40001741670 */
[----:B------:R-:W-:Y:S02]  /*4e30*/  ISETP.LT.OR P0, PT, R6, R201, P0 ;  /* 0x000000c90600720c */ /* 0x000fe40000701670 */
[----:B------:R-:W-:-:S02]  /*4e40*/  IADD3 R5, R0, 0x38, RZ ;  /* 0x0000003800057810 */ /* 0x000fc40007ffe0ff */
[----:B------:R-:W-:Y:S02]  /*4e50*/  IADD3 R0, R0, 0x39, RZ ;  /* 0x0000003900007810 */ /* 0x000fe40007ffe0ff */
[----:B------:R-:W-:Y:S02]  /*4e60*/  FSEL R165, R16, -INF , !P0 ;  /* 0xff80000010a57808 */ /* 0x000fe40004000000 */
[----:B------:R-:W-:Y:S02]  /*4e70*/  ISETP.GE.AND P0, PT, R0, R202, PT ;  /* 0x000000ca0000720c */ /* 0x000fe40003f06270 */
[----:B------:R-:W-:Y:S02]  /*4e80*/  FSEL R161, R14, -INF , !P3 ;  /* 0xff8000000ea17808 */ /* 0x000fe40005800000 */
[----:B------:R-:W-:Y:S02]  /*4e90*/  ISETP.LT.OR P0, PT, R0, R200, P0 ;  /* 0x000000c80000720c */ /* 0x000fe40000701670 */
[----:B------:R-:W-:-:S02]  /*4ea0*/  FSEL R148, R26, -INF , !P4 ;  /* 0xff8000001a947808 */ /* 0x000fc40006000000 */
[----:B------:R-:W-:Y:S02]  /*4eb0*/  FSEL R164, R11, -INF , !P0 ;  /* 0xff8000000ba47808 */ /* 0x000fe40004000000 */
[----:B------:R-:W-:Y:S02]  /*4ec0*/  PLOP3.LUT P0, PT, PT, PT, UP0, 0x80, 0x0 ;  /* 0x000000000000781c */ /* 0x000fe40003f0f008 */
[----:B------:R-:W-:Y:S02]  /*4ed0*/  FSEL R163, R25, -INF , !P5 ;  /* 0xff80000019a37808 */ /* 0x000fe40006800000 */
[----:B------:R-:W-:Y:S02]  /*4ee0*/  FSEL R150, R27, -INF , !P1 ;  /* 0xff8000001b967808 */ /* 0x000fe40004800000 */
[----:B------:R-:W-:Y:S02]  /*4ef0*/  ISETP.GE.AND P3, PT, R6, R202, PT ;  /* 0x000000ca0600720c */ /* 0x000fe40003f66270 */
[----:B------:R-:W-:-:S02]  /*4f00*/  ISETP.GE.AND P5, PT, R5, R203, PT ;  /* 0x000000cb0500720c */ /* 0x000fc40003fa6270 */
[C---:B------:R-:W-:Y:S02]  /*4f10*/  ISETP.GE.AND P1, PT, R5.reuse, R202, PT ;  /* 0x000000ca0500720c */ /* 0x040fe40003f26270 */
[----:B------:R-:W-:Y:S02]  /*4f20*/  ISETP.GE.AND P4, PT, R0, R203, PT ;  /* 0x000000cb0000720c */ /* 0x000fe40003f86270 */
[-C--:B------:R-:W-:Y:S02]  /*4f30*/  ISETP.LT.OR P3, PT, R6, R200.reuse, P3 ;  /* 0x000000c80600720c */ /* 0x080fe40001f61670 */
[CC--:B------:R-:W-:Y:S02]  /*4f40*/  ISETP.LT.OR P5, PT, R5.reuse, R201.reuse, P5 ;  /* 0x000000c90500720c */ /* 0x0c0fe40002fa1670 */
[----:B------:R-:W-:Y:S02]  /*4f50*/  ISETP.LT.OR P1, PT, R5, R200, P1 ;  /* 0x000000c80500720c */ /* 0x000fe40000f21670 */
        /* <DEDUP_REMOVED lines=109> */
.L_x_1085:
[----:B------:R-:W-:Y:S05]  /*5630*/  BSYNC B0 ;  /* 0x0000000000007941 */ /* 0x000fea0003800000 */
.L_x_1084:
[----:B------:R-:W0:Y:S02]  /*5640*/  LDGDEPBAR ;  /* 0x00000000000079af */ /* 0x000e240000000000 */
.L_x_1083:
[----:B------:R-:W-:Y:S01]  /*5650*/  FMNMX.FTZ R0, R40, R41, !PT ;  /* 0x0000002928007209 */ /* 0x000fe20007810000 */
[----:B------:R-:W-:Y:S01]  /*5660*/  IMAD.WIDE.U32 R138, R108, -0x326172a9, RZ ;  /* 0xcd9e8d576c8a7825 */ /* 0x000fe200078e00ff */
[----:B------:R-:W-:Y:S01]  /*5670*/  FMNMX.FTZ R5, R44, R42, !PT ;  /* 0x0000002a2c057209 */ /* 0x000fe20007810000 */
[----:B------:R-:W-:Y:S01]  /*5680*/  USHF.L.U32 UR4, UR25, 0x1, URZ ;  /* 0x0000000119047899 */ /* 0x000fe2000800063f */
[----:B------:R-:W-:Y:S01]  /*5690*/  FMNMX.FTZ R0, R46, R0, !PT ;  /* 0x000000002e007209 */ /* 0x000fe20007810000 */
[----:B------:R-:W-:Y:S01]  /*56a0*/  UIADD3 UR16, UR23, -0x4498517b, URZ ;  /* 0xbb67ae8517107890 */ /* 0x000fe2000fffe03f */
        /* <DEDUP_REMOVED lines=11> */
[----:B------:R-:W-:Y:S01]  /*5760*/  STL [R1+0xcc], R181 ;  /* 0x0000ccb501007387 */ /* 0x000fe20000100800 */
[----:B------:R-:W-:Y:S01]  /*5770*/  FMNMX.FTZ R5, R102, R5, !PT ;  /* 0x0000000566057209 */ /* 0x000fe20007810000 */
[----:B------:R-:W-:Y:S01]  /*5780*/  UIADD3 UR30, UR22, 0x3c6ef372, URZ ;  /* 0x3c6ef372161e7890 */ /* 0x000fe2000fffe03f */
[----:B------:R-:W-:Y:S01]  /*5790*/  FMNMX.FTZ R0, R132, R0, !PT ;  /* 0x0000000084007209 */ /* 0x000fe20007810000 */
[----:B------:R-:W-:Y:S01]  /*57a0*/  STL [R1+0xc8], R176 ;  /* 0x0000c8b001007387 */ /* 0x000fe20000100800 */
        /* <DEDUP_REMOVED lines=23> */
[----:B------:R-:W-:Y:S01]  /*5920*/  ULOP3.LUT UR4, UR4, UR23, URZ, 0x3c, !UPT ;  /* 0x0000001704047292 */ /* 0x000fe2000f8e3c3f */
[----:B------:R-:W-:Y:S01]  /*5930*/  FMNMX.FTZ R5, R165, R5, !PT ;  /* 0x00000005a5057209 */ /* 0x000fe20007810000 */
[----:B-1----:R-:W-:Y:S01]  /*5940*/  LDSM.16.MT88.4 R16, [R180+0xc000] ;  /* 0x00c00000b410783b */ /* 0x002fe20000004200 */
        /* <DEDUP_REMOVED lines=9> */
[----:B------:R-:W-:-:S03]  /*59e0*/  LOP3.LUT R8, R104, UR22, RZ, 0x3c, !PT ;  /* 0x0000001668087c12 */ /* 0x000fc6000f8e3cff */
[----:B------:R-:W1:Y:S04]  /*59f0*/  SHFL.BFLY PT, R6, R0, 0x2, 0x1f ;  /* 0x0c401f0000067f89 */ /* 0x000e6800000e0000 */
[----:B------:R-:W2:Y:S04]  /*5a00*/  SHFL.BFLY PT, R7, R5, 0x2, 0x1f ;  /* 0x0c401f0005077f89 */ /* 0x000ea800000e0000 */
[----:B------:R3:W-:Y:S04]  /*5a10*/  STL [R1+0xac], R8 ;  /* 0x0000ac0801007387 */ /* 0x0007e80000100800 */
[----:B------:R-:W-:Y:S01]  /*5a20*/  LDSM.16.MT88.4 R48, [R179+0xc000] ;  /* 0x00c00000b330783b */ /* 0x000fe20000004200 */
[----:B-1----:R-:W-:-:S02]  /*5a30*/  FMNMX.FTZ R0, R0, R6, !PT ;  /* 0x0000000600007209 */ /* 0x002fc40007810000 */
[----:B------:R-:W-:Y:S02]  /*5a40*/  LOP3.LUT R6, R139, R8, RZ, 0x3c, !PT ;  /* 0x000000088b067212 */ /* 0x000fe400078e3cff */
[----:B--2---:R-:W-:Y:S01]  /*5a50*/  FMNMX.FTZ R5, R5, R7, !PT ;  /* 0x0000000705057209 */ /* 0x004fe20007810000 */
[----:B------:R-:W1:Y:S02]  /*5a60*/  SHFL.BFLY PT, R100, R0, 0x1, 0x1f ;  /* 0x0c201f0000647f89 */ /* 0x000e6400000e0000 */
[----:B------:R-:W-:Y:S01]  /*5a70*/  IMAD.WIDE.U32 R54, R6, -0x2daee0ad, RZ ;  /* 0xd2511f5306367825 */ /* 0x000fe200078e00ff */
[----:B------:R-:W-:Y:S01]  /*5a80*/  LOP3.LUT R6, R135, UR20, RZ, 0x3c, !PT ;  /* 0x0000001487067c12 */ /* 0x000fe2000f8e3cff */
[----:B------:R-:W2:Y:S01]  /*5a90*/  SHFL.BFLY PT, R101, R5, 0x1, 0x1f ;  /* 0x0c201f0005657f89 */ /* 0x000ea200000e0000 */
[----:B------:R-:W-:Y:S02]  /*5aa0*/  UIADD3 UR20, UR22, 0x1715609d, URZ ;  /* 0x1715609d16147890 */ /* 0x000fe4000fffe03f */
[----:B---3--:R-:W-:Y:S01]  /*5ab0*/  LOP3.LUT R8, R55, UR16, R134, 0x96, !PT ;  /* 0x0000001037087c12 */ /* 0x008fe2000f8e9686 */
[----:B------:R-:W-:Y:S01]  /*5ac0*/  IMAD.WIDE.U32 R6, R6, -0x326172a9, RZ ;  /* 0xcd9e8d5706067825 */ /* 0x000fe200078e00ff */
[----:B------:R-:W-:-:S03]  /*5ad0*/  UIADD3 UR16, UR23, -0x56f99767, URZ ;  /* 0xa906689917107890 */ /* 0x000fc6000fffe03f */
[----:B------:R-:W-:Y:S01]  /*5ae0*/  IMAD.WIDE.U32 R36, R8, -0x326172a9, RZ ;  /* 0xcd9e8d5708247825 */ /* 0x000fe200078e00ff */
[----:B------:R-:W-:-:S04]  /*5af0*/  LOP3.LUT R7, R7, UR31, R138, 0x96, !PT ;  /* 0x0000001f07077c12 */ /* 0x000fc8000f8e968a */
[----:B------:R-:W-:Y:S01]  /*5b00*/  LOP3.LUT R8, R37, UR30, R6, 0x96, !PT ;  /* 0x0000001e25087c12 */ /* 0x000fe2000f8e9606 */
[----:B------:R-:W-:-:S04]  /*5b10*/  IMAD.WIDE.U32 R6, R7, -0x2daee0ad, RZ ;  /* 0xd2511f5307067825 */ /* 0x000fc800078e00ff */
[----:B------:R-:W-:Y:S01]  /*5b20*/  IMAD.WIDE.U32 R8, R8, -0x2daee0ad, RZ ;  /* 0xd2511f5308087825 */ /* 0x000fe200078e00ff */
[----:B------:R-:W-:Y:S02]  /*5b30*/  LOP3.LUT R7, R7, UR29, R54, 0x96, !PT ;  /* 0x0000001d07077c12 */ /* 0x000fe4000f8e9636 */
[----:B-1----:R-:W-:Y:S02]  /*5b40*/  FMNMX.FTZ R100, R0, R100, !PT ;  /* 0x0000006400647209 */ /* 0x002fe40007810000 */
[----:B------:R-:W-:Y:S01]  /*5b50*/  LOP3.LUT R9, R9, UR27, R6, 0x96, !PT ;  /* 0x0000001b09097c12 */ /* 0x000fe2000f8e9606 */
[----:B------:R-:W-:Y:S01]  /*5b60*/  IMAD.WIDE.U32 R6, R7, -0x326172a9, RZ ;  /* 0xcd9e8d5707067825 */ /* 0x000fe200078e00ff */
[----:B--2---:R-:W-:Y:S02]  /*5b70*/  FMNMX.FTZ R101, R5, R101, !PT ;  /* 0x0000006505657209 */ /* 0x004fe40007810000 */
[----:B------:R-:W-:Y:S01]  /*5b80*/  FSETP.NEU.FTZ.AND P1, PT, R100, -INF , PT ;  /* 0xff8000006400780b */ /* 0x000fe20003f3d000 */
[----:B------:R-:W-:Y:S01]  /*5b90*/  IMAD.WIDE.U32 R38, R9, -0x326172a9, RZ ;  /* 0xcd9e8d5709267825 */ /* 0x000fe200078e00ff */
[----:B------:R-:W-:-:S03]  /*5ba0*/  LOP3.LUT R7, R7, UR28, R36, 0x96, !PT ;  /* 0x0000001c07077c12 */ /* 0x000fc6000f8e9624 */
[----:B------:R-:W-:Y:S01]  /*5bb0*/  FMUL.FTZ R0, R100, c[0x0][0x23c] ;  /* 0x00008f0064007a20 */ /* 0x000fe20000410000 */
[----:B------:R-:W-:Y:S01]  /*5bc0*/  LOP3.LUT R5, R39, UR26, R6, 0x96, !PT ;  /* 0x0000001a27057c12 */ /* 0x000fe2000f8e9606 */
[----:B------:R-:W-:Y:S02]  /*5bd0*/  FMUL.FTZ R12, R101, c[0x0][0x23c] ;  /* 0x00008f00650c7a20 */ /* 0x000fe40000410000 */
[----:B------:R-:W-:Y:S01]  /*5be0*/  IMAD.WIDE.U32 R6, R7, -0x2daee0ad, RZ ;  /* 0xd2511f5307067825 */ /* 0x000fe200078e00ff */
[----:B------:R-:W-:Y:S02]  /*5bf0*/  FSEL R0, R0, RZ, P1 ;  /* 0x000000ff00007208 */ /* 0x000fe40000800000 */
[----:B------:R-:W-:Y:S01]  /*5c00*/  FSETP.NEU.FTZ.AND P1, PT, R101, -INF , PT ;  /* 0xff8000006500780b */ /* 0x000fe20003f3d000 */
[----:B------:R-:W-:Y:S01]  /*5c10*/  IMAD.WIDE.U32 R56, R5, -0x2daee0ad, RZ ;  /* 0xd2511f5305387825 */ /* 0x000fe200078e00ff */
[----:B------:R-:W-:Y:S02]  /*5c20*/  LOP3.LUT R7, R7, UR24, R8, 0x96, !PT ;  /* 0x0000001807077c12 */ /* 0x000fe4000f8e9608 */
[----:B------:R-:W-:Y:S01]  /*5c30*/  FSEL R12, R12, RZ, P1 ;  /* 0x000000ff0c0c7208 */ /* 0x000fe20000800000 */
[----:B------:R-:W-:Y:S01]  /*5c40*/  FFMA.FTZ R5, R41, c[0x0][0x23c], -R0 ;  /* 0x00008f0029057a23 */ /* 0x000fe20000010800 */
[----:B------:R-:W-:Y:S01]  /*5c50*/  LOP3.LUT R14, R57, UR16, R6, 0x96, !PT ;  /* 0x00000010390e7c12 */ /* 0x000fe2000f8e9606 */
[----:B------:R-:W-:-:S02]  /*5c60*/  FFMA.FTZ R9, R40, c[0x0][0x23c], -R0 ;  /* 0x00008f0028097a23 */ /* 0x000fc40000010800 */
[----:B------:R1:W-:Y:S01]  /*5c70*/  MUFU.EX2 R168, R5 ;  /* 0x0000000500a87308 */ /* 0x0003e20000000800 */
[----:B------:R-:W-:Y:S02]  /*5c80*/  FFMA.FTZ R8, R45, c[0x0][0x23c], -R12 ;  /* 0x00008f002d087a23 */ /* 0x000fe4000001080c */
[----:B------:R-:W-:-:S04]  /*5c90*/  IMAD.WIDE.U32 R14, R14, -0x326172a9, RZ ;  /* 0xcd9e8d570e0e7825 */ /* 0x000fc800078e00ff */
[----:B------:R-:W-:Y:S01]  /*5ca0*/  IMAD.WIDE.U32 R52, R7, -0x326172a9, RZ ;  /* 0xcd9e8d5707347825 */ /* 0x000fe200078e00ff */
[----:B------:R-:W-:Y:S01]  /*5cb0*/  LOP3.LUT R6, R14, 0xffff, RZ, 0xc0, !PT ;  /* 0x0000ffff0e067812 */ /* 0x000fe200078ec0ff */
[----:B------:R2:W3:Y:S01]  /*5cc0*/  MUFU.EX2 R211, R9 ;  /* 0x0000000900d37308 */ /* 0x0004e20000000800 */
[----:B------:R-:W-:Y:S01]  /*5cd0*/  SHF.R.U32.HI R11, RZ, 0x18, R14 ;  /* 0x00000018ff0b7819 */ /* 0x000fe2000001160e */
[----:B------:R-:W-:Y:S01]  /*5ce0*/  FFMA.FTZ R3, R47, c[0x0][0x23c], -R0 ;  /* 0x00008f002f037a23 */ /* 0x000fe20000010800 */
[----:B------:R-:W-:Y:S01]  /*5cf0*/  SHF.R.U32.HI R6, RZ, 0x8, R6 ;  /* 0x00000008ff067819 */ /* 0x000fe20000011606 */
[----:B------:R-:W-:Y:S01]  /*5d00*/  IMAD R39, R106, 0x10000, R106 ;  /* 0x000100006a277824 */ /* 0x000fe200078e026a */
[----:B------:R-:W-:Y:S01]  /*5d10*/  LOP3.LUT R4, R15, UR21, R52, 0x96, !PT ;  /* 0x000000150f047c12 */ /* 0x000fe2000f8e9634 */
[----:B-1----:R-:W-:Y:S02]  /*5d20*/  FFMA.FTZ R5, R44, c[0x0][0x23c], -R12 ;  /* 0x00008f002c057a23 */ /* 0x002fe4000001080c */
[----:B------:R1:W-:Y:S01]  /*5d30*/  MUFU.EX2 R174, R8 ;  /* 0x0000000800ae7308 */ /* 0x0003e20000000800 */
[----:B------:R-:W-:-:S07]  /*5d40*/  SHF.R.U32.HI R7, RZ, 0x18, R4 ;  /* 0x00000018ff077819 */ /* 0x000fce0000011604 */
[----:B------:R4:W-:Y:S01]  /*5d50*/  MUFU.EX2 R171, R5 ;  /* 0x0000000500ab7308 */ /* 0x0009e20000000800 */
[----:B--2---:R-:W-:Y:S02]  /*5d60*/  FFMA.FTZ R9, R46, c[0x0][0x23c], -R0 ;  /* 0x00008f002e097a23 */ /* 0x004fe40000010800 */
[----:B------:R-:W-:Y:S05]  /*5d70*/  LDSM.16.MT88.4 R44, [R177+0xc000] ;  /* 0x00c00000b12c783b */ /* 0x000fea0000004200 */
[----:B------:R-:W-:Y:S01]  /*5d80*/  MUFU.EX2 R182, R9 ;  /* 0x0000000900b67308 */ /* 0x000fe20000000800 */
[----:B-1----:R-:W-:Y:S01]  /*5d90*/  LOP3.LUT R8, R4, 0xff, RZ, 0xc0, !PT ;  /* 0x000000ff04087812 */ /* 0x002fe200078ec0ff */
[----:B----4-:R-:W-:-:S06]  /*5da0*/  FFMA.FTZ R5, R42, c[0x0][0x23c], -R12 ;  /* 0x00008f002a057a23 */ /* 0x010fcc000001080c */
[----:B------:R3:W1:Y:S08]  /*5db0*/  MUFU.EX2 R208, R3 ;  /* 0x0000000300d07308 */ /* 0x0006700000000800 */
[----:B------:R2:W-:Y:S01]  /*5dc0*/  MUFU.EX2 R170, R5 ;  /* 0x0000000500aa7308 */ /* 0x0005e20000000800 */
[----:B---3--:R-:W-:-:S04]  /*5dd0*/  F2FP.BF16.PACK_AB R3, R168, R211 ;  /* 0x000000d3a803723e */ /* 0x008fc800000010ff */
[C---:B------:R-:W-:Y:S02]  /*5de0*/  PRMT R157, R3.reuse, 0x7610, R157 ;  /* 0x00007610039d7816 */ /* 0x040fe4000000009d */
[----:B------:R-:W-:Y:S02]  /*5df0*/  PRMT R155, R3, 0x7632, R155 ;  /* 0x00007632039b7816 */ /* 0x000fe4000000009b */
[----:B--2---:R-:W-:Y:S02]  /*5e00*/  LOP3.LUT R5, R14, 0xff, RZ, 0xc0, !PT ;  /* 0x000000ff0e057812 */ /* 0x004fe400078ec0ff */
[----:B-1----:R-:W-:Y:S02]  /*5e10*/  F2FP.BF16.PACK_AB R3, R208, R182 ;  /* 0x000000b6d003723e */ /* 0x002fe400000010ff */
[----:B------:R-:W-:Y:S01]  /*5e20*/  PRMT R13, R5, 0x5410, R6 ;  /* 0x00005410050d7816 */ /* 0x000fe20000000006 */
[----:B------:R-:W-:Y:S01]  /*5e30*/  FFMA.FTZ R6, R43, c[0x0][0x23c], -R12 ;  /* 0x00008f002b067a23 */ /* 0x000fe2000001080c */
[----:B------:R-:W-:Y:S01]  /*5e40*/  SHF.R.U32.HI R5, RZ, 0x10, R14 ;  /* 0x00000010ff057819 */ /* 0x000fe2000001160e */
[----:B------:R-:W-:Y:S01]  /*5e50*/  LDSM.16.MT88.4 R40, [R178+0xc000] ;  /* 0x00c00000b228783b */ /* 0x000fe20000004200 */
[----:B------:R-:W-:Y:S01]  /*5e60*/  PRMT R159, R3, 0x7610, R159 ;  /* 0x00007610039f7816 */ /* 0x000fe2000000009f */
[----:B------:R1:W2:Y:S01]  /*5e70*/  MUFU.EX2 R183, R6 ;  /* 0x0000000600b77308 */ /* 0x0002a20000000800 */
[----:B------:R-:W-:-:S02]  /*5e80*/  LOP3.LUT R10, R5, 0xff, RZ, 0xc0, !PT ;  /* 0x000000ff050a7812 */ /* 0x000fc400078ec0ff */
[----:B------:R-:W-:Y:S02]  /*5e90*/  LOP3.LUT R5, R4, 0xffff, RZ, 0xc0, !PT ;  /* 0x0000ffff04057812 */ /* 0x000fe400078ec0ff */
[----:B------:R-:W-:Y:S02]  /*5ea0*/  PRMT R158, R3, 0x7632, R158 ;  /* 0x00007632039e7816 */ /* 0x000fe4000000009e */
[----:B------:R-:W-:Y:S02]  /*5eb0*/  SHF.R.U32.HI R5, RZ, 0x8, R5 ;  /* 0x00000008ff057819 */ /* 0x000fe40000011605 */
[----:B------:R-:W-:Y:S02]  /*5ec0*/  PRMT R10, R10, 0x5410, R11 ;  /* 0x000054100a0a7816 */ /* 0x000fe4000000000b */
[----:B------:R-:W-:Y:S02]  /*5ed0*/  PRMT R5, R8, 0x5410, R5 ;  /* 0x0000541008057816 */ /* 0x000fe40000000005 */
[----:B-1----:R-:W-:-:S02]  /*5ee0*/  SHF.R.U32.HI R6, RZ, 0x10, R4 ;  /* 0x00000010ff067819 */ /* 0x002fc40000011604 */
[----:B--2---:R-:W-:Y:S02]  /*5ef0*/  F2FP.BF16.PACK_AB R2, R183, R174 ;  /* 0x000000aeb702723e */ /* 0x004fe400000010ff */
[----:B------:R-:W-:Y:S01]  /*5f00*/  LOP3.LUT R4, R6, 0xff, RZ, 0xc0, !PT ;  /* 0x000000ff06047812 */ /* 0x000fe200078ec0ff */
[--C-:B------:R-:W-:Y:S01]  /*5f10*/  HSET2.LE.AND R6, R13, R39.reuse, PT ;  /* 0x000000270d067233 */ /* 0x100fe20003803000 */
[----:B------:R-:W-:Y:S02]  /*5f20*/  PRMT R156, R2, 0x7610, R156 ;  /* 0x00007610029c7816 */ /* 0x000fe4000000009c */
[----:B------:R-:W-:Y:S02]  /*5f30*/  PRMT R7, R4, 0x5410, R7 ;  /* 0x0000541004077816 */ /* 0x000fe40000000007 */
[----:B------:R-:W-:Y:S02]  /*5f40*/  F2FP.BF16.PACK_AB R4, R170, R171 ;  /* 0x000000abaa04723e */ /* 0x000fe400000010ff */
[----:B------:R-:W-:Y:S01]  /*5f50*/  PRMT R154, R2, 0x7632, R154 ;  /* 0x00007632029a7816 */ /* 0x000fe2000000009a */
[--C-:B------:R-:W-:Y:S01]  /*5f60*/  HSET2.LE.AND R2, R5, R39.reuse, PT ;  /* 0x0000002705027233 */ /* 0x100fe20003803000 */
[C---:B------:R-:W-:Y:S01]  /*5f70*/  PRMT R152, R4.reuse, 0x7610, R152 ;  /* 0x0000761004987816 */ /* 0x040fe20000000098 */
[----:B------:R-:W-:Y:S01]  /*5f80*/  HSET2.LE.AND R3, R7, R39, PT ;  /* 0x0000002707037233 */ /* 0x000fe20003803000 */
[----:B------:R-:W-:-:S04]  /*5f90*/  PRMT R153, R4, 0x7632, R153 ;  /* 0x0000763204997816 */ /* 0x000fc80000000099 */
[----:B------:R-:W-:-:S04]  /*5fa0*/  PRMT R4, R152, 0x5410, R153 ;  /* 0x0000541098047816 */ /* 0x000fc80000000099 */
[----:B------:R-:W-:Y:S02]  /*5fb0*/  LOP3.LUT R4, R2, R4, RZ, 0xc0, !PT ;  /* 0x0000000402047212 */ /* 0x000fe400078ec0ff */
[----:B------:R-:W-:-:S04]  /*5fc0*/  PRMT R2, R157, 0x5410, R155 ;  /* 0x000054109d027816 */ /* 0x000fc8000000009b */
[----:B------:R-:W-:Y:S01]  /*5fd0*/  LOP3.LUT R5, R3, R2, RZ, 0xc0, !PT ;  /* 0x0000000203057212 */ /* 0x000fe200078ec0ff */
[----:B------:R-:W-:Y:S01]  /*5fe0*/  HSET2.LE.AND R2, R10, R39, PT ;  /* 0x000000270a027233 */ /* 0x000fe20003803000 */
[----:B------:R-:W-:Y:S01]  /*5ff0*/  PRMT R3, R156, 0x5410, R154 ;  /* 0x000054109c037816 */ /* 0x000fe2000000009a */
[----:B------:R-:W1:Y:S03]  /*6000*/  LDSM.16.MT88.4 R8, [R177+0x10000] ;  /* 0x01000000b108783b */ /* 0x000e660000004200 */
[----:B------:R-:W-:Y:S02]  /*6010*/  LOP3.LUT R6, R6, R3, RZ, 0xc0, !PT ;  /* 0x0000000306067212 */ /* 0x000fe400078ec0ff */
[----:B------:R-:W-:-:S04]  /*6020*/  PRMT R3, R159, 0x5410, R158 ;  /* 0x000054109f037816 */ /* 0x000fc8000000009e */
[----:B------:R-:W-:Y:S01]  /*6030*/  LOP3.LUT R7, R2, R3, RZ, 0xc0, !PT ;  /* 0x0000000302077212 */ /* 0x000fe200078ec0ff */
[----:B------:R-:W-:Y:S02]  /*6040*/  FFMA.FTZ R2, R58, c[0x0][0x23c], -R0 ;  /* 0x00008f003a027a23 */ /* 0x000fe40000010800 */
[----:B------:R-:W-:Y:S02]  /*6050*/  FFMA.FTZ R3, R102, c[0x0][0x23c], -R12 ;  /* 0x00008f0066037a23 */ /* 0x000fe4000001080c */
[----:B------:R2:W-:Y:S02]  /*6060*/  MUFU.EX2 R210, R2 ;  /* 0x0000000200d27308 */ /* 0x0005e40000000800 */
[C---:B------:R-:W-:Y:S06]  /*6070*/  HMMA.16816.F32.BF16 R116, R4.reuse, R16, RZ ;  /* 0x000000100474723c */ /* 0x040fec00000418ff */
[----:B------:R3:W-:Y:S02]  /*6080*/  MUFU.EX2 R176, R3 ;  /* 0x0000000300b07308 */ /* 0x0007e40000000800 */
[----:B------:R-:W-:Y:S01]  /*6090*/  HMMA.16816.F32.BF16 R76, R4, R18, RZ ;  /* 0x00000012044c723c */ /* 0x000fe200000418ff */
[----:B------:R-:W4:Y:S01]  /*60a0*/  LDSM.16.MT88.4 R16, [R178+0x10000] ;  /* 0x01000000b210783b */ /* 0x000f220000004200 */
[----:B--2---:R-:W-:-:S06]  /*60b0*/  FFMA.FTZ R2, R59, c[0x0][0x23c], -R0 ;  /* 0x00008f003b027a23 */ /* 0x004fcc0000010800 */
[----:B------:R-:W-:Y:S01]  /*60c0*/  HMMA.16816.F32.BF16 R96, R4, R24, RZ ;  /* 0x000000180460723c */ /* 0x000fe200000418ff */
[----:B------:R2:W-:Y:S01]  /*60d0*/  MUFU.EX2 R181, R2 ;  /* 0x0000000200b57308 */ /* 0x0005e20000000800 */
[----:B---3--:R-:W-:-:S06]  /*60e0*/  FFMA.FTZ R3, R129, c[0x0][0x23c], -R12 ;  /* 0x00008f0081037a23 */ /* 0x008fcc000001080c */
[C---:B------:R-:W-:Y:S01]  /*60f0*/  HMMA.16816.F32.BF16 R60, R4.reuse, R26, RZ ;  /* 0x0000001a043c723c */ /* 0x040fe200000418ff */
[----:B------:R-:W3:Y:S01]  /*6100*/  LDSM.16.MT88.4 R24, [R180+0x10000] ;  /* 0x01000000b418783b */ /* 0x000ee20000004200 */
[----:B------:R1:W-:Y:S06]  /*6110*/  MUFU.EX2 R207, R3 ;  /* 0x0000000300cf7308 */ /* 0x0003ec0000000800 */
[----:B------:R-:W-:Y:S01]  /*6120*/  HMMA.16816.F32.BF16 R104, R4, R28, RZ ;  /* 0x0000001c0468723c */ /* 0x000fe200000418ff */
[----:B--2---:R-:W-:-:S04]  /*6130*/  FFMA.FTZ R2, R128, c[0x0][0x23c], -R12 ;  /* 0x00008f0080027a23 */ /* 0x004fc8000001080c */
[----:B------:R2:W2:Y:S03]  /*6140*/  MUFU.EX2 R209, R2 ;  /* 0x0000000200d17308 */ /* 0x0004a60000000800 */
[----:B------:R-:W-:Y:S01]  /*6150*/  HMMA.16816.F32.BF16 R64, R4, R30, RZ ;  /* 0x0000001e0440723c */ /* 0x000fe200000418ff */
[----:B------:R-:W3:Y:S01]  /*6160*/  LDSM.16.MT88.4 R28, [R179+0x10000] ;  /* 0x01000000b31c783b */ /* 0x000ee20000004200 */
[----:B-1----:R-:W-:-:S04]  /*6170*/  FFMA.FTZ R3, R103, c[0x0][0x23c], -R12 ;  /* 0x00008f0067037a23 */ /* 0x002fc8000001080c */
[----:B------:R1:W1:Y:S02]  /*6180*/  MUFU.EX2 R206, R3 ;  /* 0x0000000300ce7308 */ /* 0x0002640000000800 */
[----:B------:R-:W-:Y:S01]  /*6190*/  HMMA.16816.F32.BF16 R92, R4, R20, RZ ;  /* 0x00000014045c723c */ /* 0x000fe200000418ff */
[----:B--2---:R-:W-:Y:S01]  /*61a0*/  LOP3.LUT R2, R53, UR20, R38, 0x96, !PT ;  /* 0x0000001435027c12 */ /* 0x004fe2000f8e9626 */
[----:B------:R-:W-:-:S06]  /*61b0*/  IMAD.MOV.U32 R38, RZ, RZ, R168 ;  /* 0x000000ffff267224 */ /* 0x000fcc00078e00a8 */
[----:B------:R-:W-:Y:S01]  /*61c0*/  HMMA.16816.F32.BF16 R88, R4, R8, RZ ;  /* 0x000000080458723c */ /* 0x000fe200000418ff */
[----:B------:R-:W-:-:S05]  /*61d0*/  IMAD.WIDE.U32 R20, R2, -0x2daee0ad, RZ ;  /* 0xd2511f5302147825 */ /* 0x000fca00078e00ff */
[----:B------:R-:W-:Y:S02]  /*61e0*/  LOP3.LUT R2, R21, UR5, R56, 0x96, !PT ;  /* 0x0000000515027c12 */ /* 0x000fe4000f8e9638 */
[----:B------:R-:W-:Y:S01]  /*61f0*/  HMMA.16816.F32.BF16 R124, R4, R44, RZ ;  /* 0x0000002c047c723c */ /* 0x000fe200000418ff */
[----:B------:R-:W-:Y:S02]  /*6200*/  LOP3.LUT R8, R20, 0xffff, RZ, 0xc0, !PT ;  /* 0x0000ffff14087812 */ /* 0x000fe400078ec0ff */
[----:B------:R-:W-:Y:S02]  /*6210*/  SHF.R.U32.HI R13, RZ, 0x10, R2 ;  /* 0x00000010ff0d7819 */ /* 0x000fe40000011602 */
[----:B------:R-:W-:-:S03]  /*6220*/  SHF.R.U32.HI R9, RZ, 0x10, R20 ;  /* 0x00000010ff097819 */ /* 0x000fc60000011614 */
[----:B------:R-:W-:Y:S01]  /*6230*/  HMMA.16816.F32.BF16 R84, R4, R46, RZ ;  /* 0x0000002e0454723c */ /* 0x000fe200000418ff */
[----:B-1----:R-:W-:-:S07]  /*6240*/  LOP3.LUT R3, R9, 0xff, RZ, 0xc0, !PT ;  /* 0x000000ff09037812 */ /* 0x002fce00078ec0ff */
[C---:B------:R-:W-:Y:S08]  /*6250*/  HMMA.16816.F32.BF16 R120, R4.reuse, R40, RZ ;  /* 0x000000280478723c */ /* 0x040ff000000418ff */
[C---:B------:R-:W-:Y:S08]  /*6260*/  HMMA.16816.F32.BF16 R80, R4.reuse, R42, RZ ;  /* 0x0000002a0450723c */ /* 0x040ff000000418ff */
[C---:B------:R-:W-:Y:S08]  /*6270*/  HMMA.16816.F32.BF16 R108, R4.reuse, R32, RZ ;  /* 0x00000020046c723c */ /* 0x040ff000000418ff */
[C---:B------:R-:W-:Y:S08]  /*6280*/  HMMA.16816.F32.BF16 R68, R4.reuse, R34, RZ ;  /* 0x000000220444723c */ /* 0x040ff000000418ff */
[C---:B------:R-:W-:Y:S07]  /*6290*/  HMMA.16816.F32.BF16 R44, R4.reuse, R10, RZ ;  /* 0x0000000a042c723c */ /* 0x040fee00000418ff */
[----:B------:R-:W-:Y:S01]  /*62a0*/  LOP3.LUT R11, R2, 0xffff, RZ, 0xc0, !PT ;  /* 0x0000ffff020b7812 */ /* 0x000fe200078ec0ff */
[----:B----4-:R-:W-:Y:S01]  /*62b0*/  HMMA.16816.F32.BF16 R40, R4, R16, RZ ;  /* 0x000000100428723c */ /* 0x010fe200000418ff */
[----:B------:R-:W-:-:S02]  /*62c0*/  FFMA.FTZ R10, R132, c[0x0][0x23c], -R0 ;  /* 0x00008f00840a7a23 */ /* 0x000fc40000010800 */
[----:B------:R-:W-:Y:S01]  /*62d0*/  SHF.R.U32.HI R9, RZ, 0x8, R11 ;  /* 0x00000008ff097819 */ /* 0x000fe2000001160b */
[----:B------:R-:W-:Y:S01]  /*62e0*/  IMAD.MOV.U32 R132, RZ, RZ, R208 ;  /* 0x000000ffff847224 */ /* 0x000fe200078e00d0 */
[----:B------:R1:W-:Y:S02]  /*62f0*/  MUFU.EX2 R204, R10 ;  /* 0x0000000a00cc7308 */ /* 0x0003e40000000800 */
[----:B------:R-:W-:Y:S01]  /*6300*/  SHF.R.U32.HI R17, RZ, 0x18, R2 ;  /* 0x00000018ff117819 */ /* 0x000fe20000011602 */
[----:B------:R-:W-:Y:S01]  /*6310*/  HMMA.16816.F32.BF16 R32, R4, R18, RZ ;  /* 0x000000120420723c */ /* 0x000fe200000418ff */
[----:B------:R-:W-:-:S06]  /*6320*/  LOP3.LUT R16, R20, 0xff, RZ, 0xc0, !PT ;  /* 0x000000ff14107812 */ /* 0x000fcc00078ec0ff */
[----:B------:R-:W-:Y:S01]  /*6330*/  LOP3.LUT R19, R2, 0xff, RZ, 0xc0, !PT ;  /* 0x000000ff02137812 */ /* 0x000fe200078ec0ff */
[C---:B------:R-:W-:Y:S01]  /*6340*/  HMMA.16816.F32.BF16 R112, R4.reuse, R48, RZ ;  /* 0x000000300470723c */ /* 0x040fe200000418ff */
[----:B------:R-:W-:Y:S02]  /*6350*/  SHF.R.U32.HI R2, RZ, 0x8, R8 ;  /* 0x00000008ff027819 */ /* 0x000fe40000011608 */
[----:B------:R-:W-:Y:S02]  /*6360*/  SHF.R.U32.HI R18, RZ, 0x18, R20 ;  /* 0x00000018ff127819 */ /* 0x000fe40000011614 */
[----:B-1----:R-:W-:Y:S01]  /*6370*/  PRMT R10, R16, 0x5410, R2 ;  /* 0x00005410100a7816 */ /* 0x002fe20000000002 */
[----:B------:R-:W-:Y:S01]  /*6380*/  FFMA.FTZ R2, R133, c[0x0][0x23c], -R0 ;  /* 0x00008f0085027a23 */ /* 0x000fe20000010800 */
[----:B------:R-:W-:Y:S01]  /*6390*/  LOP3.LUT R8, R13, 0xff, RZ, 0xc0, !PT ;  /* 0x000000ff0d087812 */ /* 0x000fe200078ec0ff */
[----:B------:R-:W-:Y:S01]  /*63a0*/  HMMA.16816.F32.BF16 R72, R4, R50, RZ ;  /* 0x000000320448723c */ /* 0x000fe200000418ff */
[----:B------:R-:W-:Y:S01]  /*63b0*/  PRMT R11, R3, 0x5410, R18 ;  /* 0x00005410030b7816 */ /* 0x000fe20000000012 */
[----:B------:R1:W2:Y:S01]  /*63c0*/  MUFU.EX2 R205, R2 ;  /* 0x0000000200cd7308 */ /* 0x0002a20000000800 */
[----:B------:R-:W-:-:S02]  /*63d0*/  PRMT R9, R19, 0x5410, R9 ;  /* 0x0000541013097816 */ /* 0x000fc40000000009 */
[----:B------:R-:W-:Y:S02]  /*63e0*/  PRMT R8, R8, 0x5410, R17 ;  /* 0x0000541008087816 */ /* 0x000fe40000000011 */
[----:B------:R-:W-:Y:S01]  /*63f0*/  F2FP.BF16.PACK_AB R3, R176, R209 ;  /* 0x000000d1b003723e */ /* 0x000fe200000010ff */
[----:B------:R-:W4:Y:S01]  /*6400*/  LDSM.16.MT88.4 R16, [R177+0xc800] ;  /* 0x00c80000b110783b */ /* 0x000f220000004200 */
[----:B---3--:R-:W-:Y:S02]  /*6410*/  HMMA.16816.F32.BF16 R128, R4, R24, RZ ;  /* 0x000000180480723c */ /* 0x008fe400000418ff */
[C---:B------:R-:W-:Y:S02]  /*6420*/  PRMT R146, R3.reuse, 0x7610, R146 ;  /* 0x0000761003927816 */ /* 0x040fe40000000092 */
[----:B------:R-:W-:Y:S02]  /*6430*/  PRMT R144, R3, 0x7632, R144 ;  /* 0x0000763203907816 */ /* 0x000fe40000000090 */
[----:B------:R-:W-:-:S02]  /*6440*/  F2FP.BF16.PACK_AB R3, R206, R207 ;  /* 0x000000cfce03723e */ /* 0x000fc400000010ff */
[C---:B------:R-:W-:Y:S01]  /*6450*/  HMMA.16816.F32.BF16 R48, R4.reuse, R22, RZ ;  /* 0x000000160430723c */ /* 0x040fe200000418ff */
[----:B-1----:R-:W-:Y:S02]  /*6460*/  F2FP.BF16.PACK_AB R2, R181, R210 ;  /* 0x000000d2b502723e */ /* 0x002fe400000010ff */
[C---:B------:R-:W-:Y:S02]  /*6470*/  PRMT R143, R3.reuse, 0x7610, R143 ;  /* 0x00007610038f7816 */ /* 0x040fe4000000008f */
[C---:B------:R-:W-:Y:S02]  /*6480*/  PRMT R147, R2.reuse, 0x7610, R147 ;  /* 0x0000761002937816 */ /* 0x040fe40000000093 */
[----:B------:R-:W-:Y:S01]  /*6490*/  PRMT R145, R2, 0x7632, R145 ;  /* 0x0000763202917816 */ /* 0x000fe20000000091 */
[----:B------:R-:W-:Y:S01]  /*64a0*/  HMMA.16816.F32.BF16 R24, R4, R26, RZ ;  /* 0x0000001a0418723c */ /* 0x000fe200000418ff */
[--C-:B------:R-:W-:Y:S01]  /*64b0*/  HSET2.LE.AND R2, R9, R39.reuse, PT ;  /* 0x0000002709027233 */ /* 0x100fe20003803000 */
[----:B------:R-:W-:Y:S01]  /*64c0*/  PRMT R142, R3, 0x7632, R142 ;  /* 0x00007632038e7816 */ /* 0x000fe2000000008e */
[----:B------:R-:W-:-:S05]  /*64d0*/  HSET2.LE.AND R3, R8, R39, PT ;  /* 0x0000002708037233 */ /* 0x000fca0003803000 */
[C---:B------:R-:W-:Y:S08]  /*64e0*/  HMMA.16816.F32.BF16 R248, R4.reuse, R28, RZ ;  /* 0x0000001c04f8723c */ /* 0x040ff000000418ff */
[----:B------:R-:W-:Y:S07]  /*64f0*/  HMMA.16816.F32.BF16 R244, R4, R30, RZ ;  /* 0x0000001e04f4723c */ /* 0x000fee00000418ff */
[----:B------:R-:W-:-:S02]  /*6500*/  PRMT R4, R146, 0x5410, R144 ;  /* 0x0000541092047816 */ /* 0x000fc40000000090 */
[----:B--2---:R-:W-:Y:S02]  /*6510*/  F2FP.BF16.PACK_AB R5, R205, R204 ;  /* 0x000000cccd05723e */ /* 0x004fe400000010ff */
[----:B------:R-:W-:Y:S01]  /*6520*/  LOP3.LUT R8, R2, R4, RZ, 0xc0, !PT ;  /* 0x0000000402087212 */ /* 0x000fe200078ec0ff */
[----:B------:R-:W-:Y:S01]  /*6530*/  HSET2.LE.AND R2, R10, R39, PT ;  /* 0x000000270a027233 */ /* 0x000fe20003803000 */
[----:B------:R-:W-:Y:S02]  /*6540*/  PRMT R4, R147, 0x5410, R145 ;  /* 0x0000541093047816 */ /* 0x000fe40000000091 */
[----:B------:R-:W-:Y:S02]  /*6550*/  PRMT R141, R5, 0x7610, R141 ;  /* 0x00007610058d7816 */ /* 0x000fe4000000008d */
[----:B------:R-:W-:Y:S02]  /*6560*/  LOP3.LUT R9, R3, R4, RZ, 0xc0, !PT ;  /* 0x0000000403097212 */ /* 0x000fe400078ec0ff */
[----:B------:R-:W-:-:S02]  /*6570*/  PRMT R140, R5, 0x7632, R140 ;  /* 0x00007632058c7816 */ /* 0x000fc4000000008c */
[----:B------:R-:W1:Y:S01]  /*6580*/  LDSM.16.MT88.4 R4, [R178+0xc800] ;  /* 0x00c80000b204783b */ /* 0x000e620000004200 */
[----:B------:R-:W-:-:S04]  /*6590*/  PRMT R3, R143, 0x5410, R142 ;  /* 0x000054108f037816 */ /* 0x000fc8000000008e */
[----:B------:R-:W-:Y:S01]  /*65a0*/  LOP3.LUT R10, R2, R3, RZ, 0xc0, !PT ;  /* 0x00000003020a7212 */ /* 0x000fe200078ec0ff */
[----:B------:R-:W-:Y:S01]  /*65b0*/  HSET2.LE.AND R2, R11, R39, PT ;  /* 0x000000270b027233 */ /* 0x000fe20003803000 */
[----:B------:R-:W-:-:S04]  /*65c0*/  PRMT R3, R141, 0x5410, R140 ;  /* 0x000054108d037816 */ /* 0x000fc8000000008c */
[----:B------:R-:W-:Y:S02]  /*65d0*/  LOP3.LUT R11, R2, R3, RZ, 0xc0, !PT ;  /* 0x00000003020b7212 */ /* 0x000fe400078ec0ff */
[----:B------:R-:W-:-:S05]  /*65e0*/  LOP3.LUT R2, R135, UR4, RZ, 0x3c, !PT ;  /* 0x0000000487027c12 */ /* 0x000fca000f8e3cff */
[----:B----4-:R-:W-:Y:S01]  /*65f0*/  HMMA.16816.F32.BF16 R240, R8, R16, R124 ;  /* 0x0000001008f0723c */ /* 0x010fe2000004187c */
[----:B------:R-:W-:-:S05]  /*6600*/  IMAD.WIDE.U32 R2, R2, -0x326172a9, RZ ;  /* 0xcd9e8d5702027825 */ /* 0x000fca00078e00ff */
[----:B------:R-:W-:Y:S02]  /*6610*/  LOP3.LUT R3, R3, UR31, R138, 0x96, !PT ;  /* 0x0000001f03037c12 */ /* 0x000fe4000f8e968a */
        /* <DEDUP_REMOVED lines=16> */
[C---:B--2---:R-:W-:Y:S08]  /*6720*/  HMMA.16816.F32.BF16 R232, R8.reuse, R16, R108 ;  /* 0x0000001008e8723c */ /* 0x044ff0000004186c */
[C---:B------:R-:W-:Y:S01]  /*6730*/  HMMA.16816.F32.BF16 R68, R8.reuse, R18, R68 ;  /* 0x000000120844723c */ /* 0x040fe20000041844 */
[----:B------:R-:W2:Y:S07]  /*6740*/  LDSM.16.MT88.4 R16, [R180+0xe800] ;  /* 0x00e80000b410783b */ /* 0x000eae0000004200 */
[C---:B-1----:R-:W-:Y:S07]  /*6750*/  HMMA.16816.F32.BF16 R84, R8.reuse, R4, R104 ;  /* 0x000000040854723c */ /* 0x042fee0000041868 */
[----:B------:R-:W-:Y:S01]  /*6760*/  IMAD.MOV.U32 R104, RZ, RZ, R207 ;  /* 0x000000ffff687224 */ /* 0x000fe200078e00cf */
[----:B------:R-:W-:Y:S01]  /*6770*/  HMMA.16816.F32.BF16 R76, R8, R6, R64 ;  /* 0x00000006084c723c */ /* 0x000fe20000041840 */
[----:B------:R-:W1:Y:S01]  /*6780*/  LDSM.16.MT88.4 R4, [R179+0xe800] ;  /* 0x00e80000b304783b */ /* 0x000e620000004200 */
[----:B------:R-:W-:Y:S01]  /*6790*/  IMAD.MOV.U32 R105, RZ, RZ, R206 ;  /* 0x000000ffff697224 */ /* 0x000fe200078e00ce */
[----:B------:R-:W3:Y:S01]  /*67a0*/  LDC.U8 R64, c[0x0][0x2d8] ;  /* 0x0000b600ff407b82 */ /* 0x000ee20000000000 */
[----:B------:R-:W-:-:S02]  /*67b0*/  IMAD.MOV.U32 R106, RZ, RZ, R205 ;  /* 0x000000ffff6a7224 */ /* 0x000fc400078e00cd */
[----:B------:R-:W-:Y:S02]  /*67c0*/  IMAD.MOV.U32 R107, RZ, RZ, R204 ;  /* 0x000000ffff6b7224 */ /* 0x000fe400078e00cc */
[----:B------:R-:W-:Y:S02]  /*67d0*/  IMAD.MOV.U32 R65, RZ, RZ, R211 ;  /* 0x000000ffff417224 */ /* 0x000fe400078e00d3 */
[----:B------:R-:W-:Y:S02]  /*67e0*/  IMAD.MOV.U32 R67, RZ, RZ, R210 ;  /* 0x000000ffff437224 */ /* 0x000fe400078e00d2 */
[----:B------:R-:W-:Y:S01]  /*67f0*/  IMAD.MOV.U32 R66, RZ, RZ, R209 ;  /* 0x000000ffff427224 */ /* 0x000fe200078e00d1 */
[C---:B--2---:R-:W-:Y:S08]  /*6800*/  HMMA.16816.F32.BF16 R228, R8.reuse, R16, R96 ;  /* 0x0000001008e4723c */ /* 0x044ff00000041860 */
[----:B------:R-:W-:Y:S01]  /*6810*/  HMMA.16816.F32.BF16 R212, R8, R18, R60 ;  /* 0x0000001208d4723c */ /* 0x000fe2000004183c */
[----:B------:R-:W2:Y:S06]  /*6820*/  LDSM.16.MT88.4 R16, [R177+0x10800] ;  /* 0x01080000b110783b */ /* 0x000eac0000004200 */
[----:B------:R-:W-:-:S02]  /*6830*/  LOP3.LUT R60, R15, UR21, R52, 0x96, !PT ;  /* 0x000000150f3c7c12 */ /* 0x000fc4000f8e9634 */
[----:B------:R-:W-:Y:S02]  /*6840*/  LOP3.LUT R63, R14, 0xffff, RZ, 0xc0, !PT ;  /* 0x0000ffff0e3f7812 */ /* 0x000fe400078ec0ff */
[----:B------:R-:W-:Y:S02]  /*6850*/  SHF.R.U32.HI R62, RZ, 0x10, R14 ;  /* 0x00000010ff3e7819 */ /* 0x000fe4000001160e */
[----:B------:R-:W-:Y:S01]  /*6860*/  LOP3.LUT R52, R21, UR5, R56, 0x96, !PT ;  /* 0x0000000515347c12 */ /* 0x000fe2000f8e9638 */
[C---:B-1----:R-:W-:Y:S08]  /*6870*/  HMMA.16816.F32.BF16 R116, R8.reuse, R4, R92 ;  /* 0x000000040874723c */ /* 0x042ff0000004185c */
[C---:B------:R-:W-:Y:S01]  /*6880*/  HMMA.16816.F32.BF16 R92, R8.reuse, R6, R48 ;  /* 0x00000006085c723c */ /* 0x040fe20000041830 */
[----:B------:R-:W1:Y:S07]  /*6890*/  LDSM.16.MT88.4 R4, [R178+0x10800] ;  /* 0x01080000b204783b */ /* 0x000e6e0000004200 */
[C---:B--2---:R-:W-:Y:S08]  /*68a0*/  HMMA.16816.F32.BF16 R224, R8.reuse, R16, R88 ;  /* 0x0000001008e0723c */ /* 0x044ff00000041858 */
[C---:B------:R-:W-:Y:S01]  /*68b0*/  HMMA.16816.F32.BF16 R208, R8.reuse, R18, R44 ;  /* 0x0000001208d0723c */ /* 0x040fe2000004182c */
[----:B------:R-:W2:Y:S06]  /*68c0*/  LDSM.16.MT88.4 R16, [R180+0x10800] ;  /* 0x01080000b410783b */ /* 0x000eac0000004200 */
[----:B------:R-:W-:Y:S01]  /*68d0*/  IMAD.MOV.U32 R47, RZ, RZ, R106 ;  /* 0x000000ffff2f7224 */ /* 0x000fe200078e006a */
[C---:B-1----:R-:W-:Y:S07]  /*68e0*/  HMMA.16816.F32.BF16 R108, R8.reuse, R4, R40 ;  /* 0x00000004086c723c */ /* 0x042fee0000041828 */
[----:B------:R-:W-:Y:S01]  /*68f0*/  LOP3.LUT R4, R37, UR30, R2, 0x96, !PT ;  /* 0x0000001e25047c12 */ /* 0x000fe2000f8e9602 */
[----:B------:R-:W-:Y:S01]  /*6900*/  IMAD.WIDE.U32 R2, R3, -0x2daee0ad, RZ ;  /* 0xd2511f5303027825 */ /* 0x000fe200078e00ff */
[----:B------:R-:W-:Y:S03]  /*6910*/  HMMA.16816.F32.BF16 R168, R8, R6, R32 ;  /* 0x0000000608a8723c */ /* 0x000fe60000041820 */
[----:B------:R-:W-:Y:S01]  /*6920*/  IMAD.WIDE.U32 R4, R4, -0x2daee0ad, RZ ;  /* 0xd2511f5304047825 */ /* 0x000fe200078e00ff */
[----:B------:R-:W-:-:S04]  /*6930*/  LOP3.LUT R3, R3, UR29, R54, 0x96, !PT ;  /* 0x0000001d03037c12 */ /* 0x000fc8000f8e9636 */
[----:B------:R-:W-:Y:S01]  /*6940*/  LOP3.LUT R6, R5, UR27, R2, 0x96, !PT ;  /* 0x0000001b05067c12 */ /* 0x000fe2000f8e9602 */
[----:B------:R-:W-:-:S04]  /*6950*/  IMAD.WIDE.U32 R2, R3, -0x326172a9, RZ ;  /* 0xcd9e8d5703027825 */ /* 0x000fc800078e00ff */
[----:B------:R-:W-:Y:S01]  /*6960*/  IMAD.WIDE.U32 R6, R6, -0x326172a9, RZ ;  /* 0xcd9e8d5706067825 */ /* 0x000fe200078e00ff */
[----:B------:R-:W-:Y:S01]  /*6970*/  LOP3.LUT R5, R3, UR28, R36, 0x96, !PT ;  /* 0x0000001c03057c12 */ /* 0x000fe2000f8e9624 */
[----:B--2---:R-:W-:Y:S03]  /*6980*/  HMMA.16816.F32.BF16 R204, R8, R16, R128 ;  /* 0x0000001008cc723c */ /* 0x004fe60000041880 */
[C-C-:B------:R-:W-:Y:S02]  /*6990*/  LOP3.LUT R13, R7.reuse, UR26, R2.reuse, 0x96, !PT ;  /* 0x0000001a070d7c12 */ /* 0x140fe4000f8e9602 */
[----:B------:R-:W-:-:S03]  /*69a0*/  LOP3.LUT R7, R7, UR26, R2, 0x96, !PT ;  /* 0x0000001a07077c12 */ /* 0x000fc6000f8e9602 */
[----:B------:R-:W-:Y:S01]  /*69b0*/  IMAD.WIDE.U32 R54, R13, -0x2daee0ad, RZ ;  /* 0xd2511f530d367825 */ /* 0x000fe200078e00ff */
[----:B------:R-:W-:Y:S01]  /*69c0*/  LOP3.LUT R16, R3, UR28, R36, 0x96, !PT ;  /* 0x0000001c03107c12 */ /* 0x000fe2000f8e9624 */
[----:B------:R-:W-:Y:S02]  /*69d0*/  HMMA.16816.F32.BF16 R48, R8, R18, R24 ;  /* 0x000000120830723c */ /* 0x000fe40000041818 */
[----:B------:R-:W-:-:S04]  /*69e0*/  IMAD.WIDE.U32 R2, R5, -0x2daee0ad, RZ ;  /* 0xd2511f5305027825 */ /* 0x000fc800078e00ff */
[----:B------:R-:W-:Y:S01]  /*69f0*/  IMAD.MOV.U32 R131, RZ, RZ, R107 ;  /* 0x000000ffff837224 */ /* 0x000fe200078e006b */
[----:B------:R-:W-:Y:S01]  /*6a00*/  LOP3.LUT R5, R3, UR24, R4, 0x96, !PT ;  /* 0x0000001803057c12 */ /* 0x000fe2000f8e9604 */
[----:B------:R-:W-:Y:S01]  /*6a10*/  IMAD R4, R16, -0x2daee0ad, RZ ;  /* 0xd2511f5310047824 */ /* 0x000fe200078e02ff */
[----:B------:R-:W-:Y:S01]  /*6a20*/  LOP3.LUT R2, R55, UR16, R2, 0x96, !PT ;  /* 0x0000001037027c12 */ /* 0x000fe2000f8e9602 */
[----:B------:R-:W-:Y:S01]  /*6a30*/  IMAD.WIDE.U32 R16, R7, -0x2daee0ad, RZ ;  /* 0xd2511f5307107825 */ /* 0x000fe200078e00ff */
[----:B------:R-:W-:Y:S02]  /*6a40*/  LOP3.LUT R19, R14, 0xff, RZ, 0xc0, !PT ;  /* 0x000000ff0e137812 */ /* 0x000fe400078ec0ff */
[----:B------:R-:W-:Y:S01]  /*6a50*/  SHF.R.U32.HI R18, RZ, 0x18, R14 ;  /* 0x00000018ff127819 */ /* 0x000fe2000001160e */
[----:B------:R-:W-:Y:S01]  /*6a60*/  IMAD.WIDE.U32 R2, R2, -0x326172a9, RZ ;  /* 0xcd9e8d5702027825 */ /* 0x000fe200078e00ff */
[----:B------:R-:W-:Y:S02]  /*6a70*/  LOP3.LUT R13, R17, UR16, R4, 0x96, !PT ;  /* 0x00000010110d7c12 */ /* 0x000fe4000f8e9604 */
[----:B---3--:R-:W-:Y:S01]  /*6a80*/  ISETP.GE.U32.AND P4, PT, R64, R19, PT ;  /* 0x000000134000720c */ /* 0x008fe20003f86070 */
[----:B------:R-:W-:Y:S01]  /*6a90*/  IMAD.WIDE.U32 R4, R5, -0x326172a9, RZ ;  /* 0xcd9e8d5705047825 */ /* 0x000fe200078e00ff */
[----:B------:R-:W-:-:S02]  /*6aa0*/  LOP3.LUT R15, R2, 0xff, RZ, 0xc0, !PT ;  /* 0x000000ff020f7812 */ /* 0x000fc400078ec0ff */
[----:B------:R-:W-:Y:S01]  /*6ab0*/  LOP3.LUT R53, R2, 0xffff, RZ, 0xc0, !PT ;  /* 0x0000ffff02357812 */ /* 0x000fe200078ec0ff */
[----:B------:R-:W-:Y:S01]  /*6ac0*/  IMAD.MOV.U32 R130, RZ, RZ, R112 ;  /* 0x000000ffff827224 */ /* 0x000fe200078e0070 */
[--C-:B------:R-:W-:Y:S01]  /*6ad0*/  SHF.R.U32.HI R61, RZ, 0x10, R2.reuse ;  /* 0x00000010ff3d7819 */ /* 0x100fe20000011602 */
[----:B------:R-:W-:Y:S01]  /*6ae0*/  IMAD.MOV.U32 R129, RZ, RZ, R113 ;  /* 0x000000ffff817224 */ /* 0x000fe200078e0071 */
[----:B------:R-:W-:Y:S01]  /*6af0*/  SHF.R.U32.HI R14, RZ, 0x18, R2 ;  /* 0x00000018ff0e7819 */ /* 0x000fe20000011602 */
[----:B------:R-:W-:Y:S01]  /*6b00*/  IMAD.MOV.U32 R128, RZ, RZ, R114 ;  /* 0x000000ffff807224 */ /* 0x000fe200078e0072 */
[----:B------:R-:W-:Y:S01]  /*6b10*/  LOP3.LUT R7, R3, UR21, R4, 0x96, !PT ;  /* 0x0000001503077c12 */ /* 0x000fe2000f8e9604 */
[----:B------:R-:W-:Y:S01]  /*6b20*/  IMAD.WIDE.U32 R2, R13, -0x326172a9, RZ ;  /* 0xcd9e8d570d027825 */ /* 0x000fe200078e00ff */
[C-C-:B------:R-:W-:Y:S02]  /*6b30*/  LOP3.LUT R55, R5.reuse, UR20, R6.reuse, 0x96, !PT ;  /* 0x0000001405377c12 */ /* 0x140fe4000f8e9606 */
[----:B------:R-:W-:-:S02]  /*6b40*/  LOP3.LUT R17, R5, UR20, R6, 0x96, !PT ;  /* 0x0000001405117c12 */ /* 0x000fc4000f8e9606 */
[----:B------:R-:W-:Y:S02]  /*6b50*/  LOP3.LUT R5, R3, UR21, R4, 0x96, !PT ;  /* 0x0000001503057c12 */ /* 0x000fe4000f8e9604 */
[C---:B------:R-:W-:Y:S02]  /*6b60*/  LOP3.LUT R3, R2.reuse, 0xffff, RZ, 0xc0, !PT ;  /* 0x0000ffff02037812 */ /* 0x040fe400078ec0ff */
[----:B------:R-:W-:Y:S02]  /*6b70*/  LOP3.LUT R13, R2, 0xff, RZ, 0xc0, !PT ;  /* 0x000000ff020d7812 */ /* 0x000fe400078ec0ff */
[--C-:B------:R-:W-:Y:S02]  /*6b80*/  SHF.R.U32.HI R4, RZ, 0x10, R2.reuse ;  /* 0x00000010ff047819 */ /* 0x100fe40000011602 */
[----:B------:R-:W-:Y:S01]  /*6b90*/  SHF.R.U32.HI R6, RZ, 0x18, R2 ;  /* 0x00000018ff067819 */ /* 0x000fe20000011602 */
[----:B------:R-:W-:Y:S01]  /*6ba0*/  FFMA.FTZ R2, R137, c[0x0][0x23c], -R12 ;  /* 0x00008f0089027a23 */ /* 0x000fe2000001080c */
[----:B------:R-:W-:-:S02]  /*6bb0*/  SHF.R.U32.HI R3, RZ, 0x8, R3 ;  /* 0x00000008ff037819 */ /* 0x000fc40000011603 */
[C---:B------:R-:W-:Y:S01]  /*6bc0*/  ISETP.GE.U32.AND P3, PT, R64.reuse, R15, PT ;  /* 0x0000000f4000720c */ /* 0x040fe20003f66070 */
[----:B------:R1:W-:Y:S01]  /*6bd0*/  MUFU.EX2 R174, R2 ;  /* 0x0000000200ae7308 */ /* 0x0003e20000000800 */
[----:B------:R-:W-:Y:S02]  /*6be0*/  PRMT R22, R13, 0x5410, R3 ;  /* 0x000054100d167816 */ /* 0x000fe40000000003 */
[----:B------:R-:W-:Y:S02]  /*6bf0*/  LOP3.LUT R13, R7, 0xff, RZ, 0xc0, !PT ;  /* 0x000000ff070d7812 */ /* 0x000fe400078ec0ff */
[C---:B------:R-:W-:Y:S02]  /*6c00*/  ISETP.GE.U32.AND P1, PT, R64.reuse, R14, PT ;  /* 0x0000000e4000720c */ /* 0x040fe40003f26070 */
[C---:B------:R-:W-:Y:S02]  /*6c10*/  ISETP.GE.U32.AND P5, PT, R64.reuse, R13, PT ;  /* 0x0000000d4000720c */ /* 0x040fe40003fa6070 */
[----:B------:R-:W-:-:S02]  /*6c20*/  ISETP.GE.U32.AND P2, PT, R64, R18, PT ;  /* 0x000000124000720c */ /* 0x000fc40003f46070 */
[----:B-1----:R-:W-:Y:S01]  /*6c30*/  LOP3.LUT R2, R4, 0xff, RZ, 0xc0, !PT ;  /* 0x000000ff04027812 */ /* 0x002fe200078ec0ff */
[----:B------:R-:W-:-:S03]  /*6c40*/  FFMA.FTZ R4, R136, c[0x0][0x23c], -R12 ;  /* 0x00008f0088047a23 */ /* 0x000fc6000001080c */
[----:B------:R-:W-:Y:S01]  /*6c50*/  PRMT R19, R2, 0x5410, R6 ;  /* 0x0000541002137816 */ /* 0x000fe20000000006 */
[----:B------:R1:W2:Y:S01]  /*6c60*/  MUFU.EX2 R133, R4 ;  /* 0x0000000400857308 */ /* 0x0002a20000000800 */
[----:B------:R-:W-:-:S05]  /*6c70*/  IMAD.WIDE.U32 R2, R17, -0x2daee0ad, RZ ;  /* 0xd2511f5311027825 */ /* 0x000fca00078e00ff */
[C---:B------:R-:W-:Y:S02]  /*6c80*/  LOP3.LUT R13, R2.reuse, 0xffff, RZ, 0xc0, !PT ;  /* 0x0000ffff020d7812 */ /* 0x040fe400078ec0ff */
[----:B------:R-:W-:Y:S02]  /*6c90*/  LOP3.LUT R15, R2, 0xff, RZ, 0xc0, !PT ;  /* 0x000000ff020f7812 */ /* 0x000fe400078ec0ff */
[--C-:B------:R-:W-:Y:S02]  /*6ca0*/  SHF.R.U32.HI R14, RZ, 0x10, R2.reuse ;  /* 0x00000010ff0e7819 */ /* 0x100fe40000011602 */
[----:B------:R-:W-:Y:S02]  /*6cb0*/  SHF.R.U32.HI R17, RZ, 0x18, R2 ;  /* 0x00000018ff117819 */ /* 0x000fe40000011602 */
[----:B-1----:R-:W-:Y:S02]  /*6cc0*/  LOP3.LUT R4, R7, 0xffff, RZ, 0xc0, !PT ;  /* 0x0000ffff07047812 */ /* 0x002fe400078ec0ff */
[----:B--2---:R-:W-:-:S02]  /*6cd0*/  F2FP.BF16.PACK_AB R2, R133, R174 ;  /* 0x000000ae8502723e */ /* 0x004fc400000010ff */
[----:B------:R-:W-:Y:S02]  /*6ce0*/  SHF.R.U32.HI R6, RZ, 0x8, R4 ;  /* 0x00000008ff067819 */ /* 0x000fe40000011604 */
[----:B------:R-:W-:Y:S02]  /*6cf0*/  PRMT R139, R2, 0x7610, R139 ;  /* 0x00007610028b7816 */ /* 0x000fe4000000008b */
[----:B------:R-:W-:Y:S02]  /*6d00*/  LOP3.LUT R6, R6, 0xffff, RZ, 0xc0, !PT ;  /* 0x0000ffff06067812 */ /* 0x000fe400078ec0ff */
[----:B------:R-:W-:Y:S01]  /*6d10*/  PRMT R138, R2, 0x7632, R138 ;  /* 0x00007632028a7816 */ /* 0x000fe2000000008a */
[----:B------:R-:W-:Y:S01]  /*6d20*/  @!P5 HFMA2.BF16_V2 R58, -RZ.H0_H0, RZ.H0_H0, -R139.H0_H0 ;  /* 0x200000ffff3ad231 */ /* 0x000fe2000034098b */
[----:B------:R-:W-:Y:S01]  /*6d30*/  ISETP.GE.U32.AND P6, PT, R64, R6, PT ;  /* 0x000000064000720c */ /* 0x000fe20003fc6070 */
[----:B------:R-:W-:Y:S01]  /*6d40*/  FFMA.FTZ R6, R162, c[0x0][0x23c], -R0 ;  /* 0x00008f00a2067a23 */ /* 0x000fe20000010800 */
[----:B------:R-:W-:Y:S01]  /*6d50*/  SHF.R.U32.HI R2, RZ, 0x18, R7 ;  /* 0x00000018ff027819 */ /* 0x000fe20000011607 */
[----:B------:R-:W-:Y:S01]  /*6d60*/  IMAD.MOV.U32 R162, RZ, RZ, R130 ;  /* 0x000000ffffa27224 */ /* 0x000fe200078e0082 */
[----:B------:R-:W-:-:S02]  /*6d70*/  PRMT R23, R139, 0x5410, R138 ;  /* 0x000054108b177816 */ /* 0x000fc4000000008a */
[----:B------:R-:W-:Y:S01]  /*6d80*/  @!P5 PRMT R139, R58, 0x5410, RZ ;  /* 0x000054103a8bd816 */ /* 0x000fe200000000ff */
[----:B------:R-:W-:Y:S01]  /*6d90*/  IMAD.MOV.U32 R58, RZ, RZ, R38 ;  /* 0x000000ffff3a7224 */ /* 0x000fe200078e0026 */
[----:B------:R-:W-:Y:S02]  /*6da0*/  ISETP.GE.U32.AND P5, PT, R64, R2, PT ;  /* 0x000000024000720c */ /* 0x000fe40003fa6070 */
[----:B------:R-:W-:Y:S01]  /*6db0*/  SHF.R.U32.HI R2, RZ, 0x10, R7 ;  /* 0x00000010ff027819 */ /* 0x000fe20000011607 */
[----:B------:R-:W-:Y:S01]  /*6dc0*/  HSET2.LE.AND R7, R19, R39, PT ;  /* 0x0000002713077233 */ /* 0x000fe20003803000 */
[----:B------:R-:W-:Y:S01]  /*6dd0*/  LOP3.LUT R4, R3, UR5, R16, 0x96, !PT ;  /* 0x0000000503047c12 */ /* 0x000fe2000f8e9610 */
[----:B------:R-:W-:Y:S01]  /*6de0*/  @!P6 HFMA2.BF16_V2 R59, -RZ.H0_H0, RZ.H0_H0, -R138.H0_H0 ;  /* 0x200000ffff3be231 */ /* 0x000fe2000034098a */
[----:B------:R-:W-:Y:S01]  /*6df0*/  LOP3.LUT R2, R2, 0xff, RZ, 0xc0, !PT ;  /* 0x000000ff02027812 */ /* 0x000fe200078ec0ff */
[----:B------:R-:W-:Y:S02]  /*6e00*/  FFMA.FTZ R3, R161, c[0x0][0x23c], -R0 ;  /* 0x00008f00a1037a23 */ /* 0x000fe40000010800 */
[----:B------:R1:W-:Y:S01]  /*6e10*/  MUFU.EX2 R161, R6 ;  /* 0x0000000600a17308 */ /* 0x0003e20000000800 */
[----:B------:R-:W-:Y:S01]  /*6e20*/  @!P6 PRMT R138, R59, 0x5410, RZ ;  /* 0x000054103b8ae816 */ /* 0x000fe200000000ff */
[----:B------:R-:W-:Y:S01]  /*6e30*/  IMAD.MOV.U32 R59, RZ, RZ, R183 ;  /* 0x000000ffff3b7224 */ /* 0x000fe200078e00b7 */
[----:B------:R-:W-:Y:S01]  /*6e40*/  ISETP.GE.U32.AND P6, PT, R64, R2, PT ;  /* 0x000000024000720c */ /* 0x000fe20003fc6070 */
[----:B------:R-:W-:Y:S01]  /*6e50*/  IMAD.MOV.U32 R64, RZ, RZ, R182 ;  /* 0x000000ffff407224 */ /* 0x000fe200078e00b6 */
[----:B------:R-:W-:-:S03]  /*6e60*/  LOP3.LUT R2, R5, 0xffff, RZ, 0xc0, !PT ;  /* 0x0000ffff05027812 */ /* 0x000fc600078ec0ff */
[----:B------:R2:W3:Y:S01]  /*6e70*/  MUFU.EX2 R56, R3 ;  /* 0x0000000300387308 */ /* 0x0004e20000000800 */
[----:B-1----:R-:W-:Y:S02]  /*6e80*/  SHF.R.U32.HI R6, RZ, 0x10, R5 ;  /* 0x00000010ff067819 */ /* 0x002fe40000011605 */
[----:B--2---:R-:W-:Y:S02]  /*6e90*/  SHF.R.U32.HI R3, RZ, 0x8, R2 ;  /* 0x00000008ff037819 */ /* 0x004fe40000011602 */
[----:B------:R-:W-:-:S04]  /*6ea0*/  LOP3.LUT R2, R5, 0xff, RZ, 0xc0, !PT ;  /* 0x000000ff05027812 */ /* 0x000fc800078ec0ff */
[----:B------:R-:W-:Y:S01]  /*6eb0*/  PRMT R18, R2, 0x5410, R3 ;  /* 0x0000541002127816 */ /* 0x000fe20000000003 */
[--C-:B------:R-:W-:Y:S01]  /*6ec0*/  FFMA.FTZ R2, R148, c[0x0][0x23c], -R0.reuse ;  /* 0x00008f0094027a23 */ /* 0x100fe20000010800 */
[----:B------:R-:W-:Y:S01]  /*6ed0*/  SHF.R.U32.HI R3, RZ, 0x18, R5 ;  /* 0x00000018ff037819 */ /* 0x000fe20000011605 */
[----:B------:R-:W-:Y:S02]  /*6ee0*/  FFMA.FTZ R5, R150, c[0x0][0x23c], -R0 ;  /* 0x00008f0096057a23 */ /* 0x000fe40000010800 */
[----:B------:R1:W-:Y:S01]  /*6ef0*/  MUFU.EX2 R88, R2 ;  /* 0x0000000200587308 */ /* 0x0003e20000000800 */
[----:B------:R-:W-:Y:S02]  /*6f00*/  IMAD.MOV.U32 R150, RZ, RZ, R128 ;  /* 0x000000ffff967224 */ /* 0x000fe400078e0080 */
[----:B------:R-:W-:-:S05]  /*6f10*/  IMAD.MOV.U32 R148, RZ, RZ, R129 ;  /* 0x000000ffff947224 */ /* 0x000fca00078e0081 */
[----:B------:R2:W-:Y:S01]  /*6f20*/  MUFU.EX2 R46, R5 ;  /* 0x00000005002e7308 */ /* 0x0005e20000000800 */
[----:B-1----:R-:W-:Y:S01]  /*6f30*/  LOP3.LUT R2, R6, 0xff, RZ, 0xc0, !PT ;  /* 0x000000ff06027812 */ /* 0x002fe200078ec0ff */
[----:B------:R-:W-:-:S03]  /*6f40*/  HSET2.LE.AND R6, R22, R39, PT ;  /* 0x0000002716067233 */ /* 0x000fc60003803000 */
[----:B------:R-:W-:Y:S02]  /*6f50*/  PRMT R16, R2, 0x5410, R3 ;  /* 0x0000541002107816 */ /* 0x000fe40000000003 */
[----:B------:R-:W-:Y:S02]  /*6f60*/  SHF.R.U32.HI R3, RZ, 0x8, R13 ;  /* 0x00000008ff037819 */ /* 0x000fe4000001160d */
[----:B------:R-:W-:Y:S01]  /*6f70*/  LOP3.LUT R2, R14, 0xff, RZ, 0xc0, !PT ;  /* 0x000000ff0e027812 */ /* 0x000fe200078ec0ff */
[--C-:B--2---:R-:W-:Y:S01]  /*6f80*/  FFMA.FTZ R5, R149, c[0x0][0x23c], -R0.reuse ;  /* 0x00008f0095057a23 */ /* 0x104fe20000010800 */
[----:B------:R-:W-:Y:S01]  /*6f90*/  PRMT R15, R15, 0x5410, R3 ;  /* 0x000054100f0f7816 */ /* 0x000fe20000000003 */
[--C-:B------:R-:W-:Y:S01]  /*6fa0*/  FFMA.FTZ R3, R151, c[0x0][0x23c], -R0.reuse ;  /* 0x00008f0097037a23 */ /* 0x100fe20000010800 */
[----:B------:R-:W-:Y:S01]  /*6fb0*/  PRMT R14, R2, 0x5410, R17 ;  /* 0x00005410020e7816 */ /* 0x000fe20000000011 */
[----:B------:R1:W-:Y:S01]  /*6fc0*/  MUFU.EX2 R182, R5 ;  /* 0x0000000500b67308 */ /* 0x0003e20000000800 */
[----:B------:R-:W-:Y:S01]  /*6fd0*/  LOP3.LUT R2, R4, 0xffff, RZ, 0xc0, !PT ;  /* 0x0000ffff04027812 */ /* 0x000fe200078ec0ff */
[----:B------:R-:W-:Y:S01]  /*6fe0*/  FFMA.FTZ R17, R164, c[0x0][0x23c], -R0 ;  /* 0x00008f00a4117a23 */ /* 0x000fe20000010800 */
[----:B------:R-:W-:Y:S01]  /*6ff0*/  HSET2.LE.AND R15, R15, R39, PT ;  /* 0x000000270f0f7233 */ /* 0x000fe20003803000 */
[----:B------:R-:W-:-:S02]  /*7000*/  IMAD.MOV.U32 R151, RZ, RZ, R58 ;  /* 0x000000ffff977224 */ /* 0x000fc400078e003a */
[----:B------:R-:W-:Y:S02]  /*7010*/  IMAD.MOV.U32 R149, RZ, RZ, R57 ;  /* 0x000000ffff957224 */ /* 0x000fe400078e0039 */
[----:B------:R2:W-:Y:S01]  /*7020*/  MUFU.EX2 R45, R3 ;  /* 0x00000003002d7308 */ /* 0x0005e20000000800 */
[----:B-1----:R-:W-:Y:S01]  /*7030*/  FFMA.FTZ R5, R160, c[0x0][0x23c], -R0 ;  /* 0x00008f00a0057a23 */ /* 0x002fe20000010800 */
[----:B---3--:R-:W-:-:S06]  /*7040*/  F2FP.BF16.PACK_AB R0, R161, R56 ;  /* 0x00000038a100723e */ /* 0x008fcc00000010ff */
[----:B------:R-:W-:Y:S01]  /*7050*/  MUFU.EX2 R160, R17 ;  /* 0x0000001100a07308 */ /* 0x000fe20000000800 */
[C---:B------:R-:W-:Y:S02]  /*7060*/  PRMT R137, R0.reuse, 0x7632, R137 ;  /* 0x0000763200897816 */ /* 0x040fe40000000089 */
[----:B------:R-:W-:Y:S02]  /*7070*/  PRMT R136, R0, 0x7610, R136 ;  /* 0x0000761000887816 */ /* 0x000fe40000000088 */
[----:B--2---:R-:W-:-:S03]  /*7080*/  SHF.R.U32.HI R3, RZ, 0x8, R2 ;  /* 0x00000008ff037819 */ /* 0x004fc60000011602 */
[----:B------:R1:W-:Y:S01]  /*7090*/  MUFU.EX2 R90, R5 ;  /* 0x00000005005a7308 */ /* 0x0003e20000000800 */
[----:B------:R-:W-:Y:S02]  /*70a0*/  LOP3.LUT R2, R4, 0xff, RZ, 0xc0, !PT ;  /* 0x000000ff04027812 */ /* 0x000fe400078ec0ff */
[----:B------:R-:W-:Y:S02]  /*70b0*/  PRMT R0, R136, 0x5410, R137 ;  /* 0x0000541088007816 */ /* 0x000fe40000000089 */
[----:B------:R-:W-:Y:S01]  /*70c0*/  PRMT R13, R2, 0x5410, R3 ;  /* 0x00005410020d7816 */ /* 0x000fe20000000003 */
[----:B------:R-:W-:Y:S01]  /*70d0*/  FFMA.FTZ R2, R173, c[0x0][0x23c], -R12 ;  /* 0x00008f00ad027a23 */ /* 0x000fe2000001080c */
[----:B------:R-:W-:Y:S01]  /*70e0*/  SHF.R.U32.HI R3, RZ, 0x18, R4 ;  /* 0x00000018ff037819 */ /* 0x000fe20000011604 */
[----:B------:R-:W-:Y:S02]  /*70f0*/  IMAD.MOV.U32 R173, RZ, RZ, R64 ;  /* 0x000000ffffad7224 */ /* 0x000fe400078e0040 */
[----:B------:R2:W-:Y:S01]  /*7100*/  MUFU.EX2 R44, R2 ;  /* 0x00000002002c7308 */ /* 0x0005e20000000800 */
[----:B------:R-:W-:Y:S01]  /*7110*/  HSET2.LE.AND R13, R13, R39, PT ;  /* 0x000000270d0d7233 */ /* 0x000fe20003803000 */
[----:B------:R-:W-:Y:S01]  /*7120*/  IMAD.MOV.U32 R64, RZ, RZ, R105 ;  /* 0x000000ffff407224 */ /* 0x000fe200078e0069 */
[----:B-1----:R-:W-:Y:S01]  /*7130*/  SHF.R.U32.HI R5, RZ, 0x10, R4 ;  /* 0x00000010ff057819 */ /* 0x002fe20000011604 */
[----:B------:R-:W-:-:S02]  /*7140*/  FFMA.FTZ R4, R163, c[0x0][0x23c], -R12 ;  /* 0x00008f00a3047a23 */ /* 0x000fc4000001080c */
[----:B------:R-:W-:Y:S02]  /*7150*/  IMAD.MOV.U32 R163, RZ, RZ, R65 ;  /* 0x000000ffffa37224 */ /* 0x000fe400078e0041 */
[----:B------:R1:W3:Y:S01]  /*7160*/  MUFU.EX2 R183, R4 ;  /* 0x0000000400b77308 */ /* 0x0002e20000000800 */
[----:B------:R-:W-:Y:S01]  /*7170*/  IMAD.MOV.U32 R65, RZ, RZ, R104 ;  /* 0x000000ffff417224 */ /* 0x000fe200078e0068 */
[----:B--2---:R-:W-:-:S04]  /*7180*/  LOP3.LUT R2, R5, 0xff, RZ, 0xc0, !PT ;  /* 0x000000ff05027812 */ /* 0x004fc800078ec0ff */
[----:B------:R-:W-:Y:S01]  /*7190*/  PRMT R5, R2, 0x5410, R3 ;  /* 0x0000541002057816 */ /* 0x000fe20000000003 */
[--C-:B------:R-:W-:Y:S02]  /*71a0*/  HSET2.LE.AND R3, R16, R39.reuse, PT ;  /* 0x0000002710037233 */ /* 0x100fe40003803000 */
[--C-:B------:R-:W-:Y:S02]  /*71b0*/  HSET2.LE.AND R16, R14, R39.reuse, PT ;  /* 0x000000270e107233 */ /* 0x100fe40003803000 */
[--C-:B------:R-:W-:Y:S01]  /*71c0*/  HSET2.LE.AND R14, R5, R39.reuse, PT ;  /* 0x00000027050e7233 */ /* 0x100fe20003803000 */
[----:B------:R-:W-:Y:S01]  /*71d0*/  LOP3.LUT R5, R3, R0, RZ, 0xc0, !PT ;  /* 0x0000000003057212 */ /* 0x000fe200078ec0ff */
[----:B-1----:R-:W-:Y:S01]  /*71e0*/  FFMA.FTZ R4, R165, c[0x0][0x23c], -R12 ;  /* 0x00008f00a5047a23 */ /* 0x002fe2000001080c */
[----:B---3--:R-:W-:Y:S01]  /*71f0*/  F2FP.BF16.PACK_AB R0, R183, R44 ;  /* 0x0000002cb700723e */ /* 0x008fe200000010ff */
[----:B------:R-:W-:Y:S02]  /*7200*/  HSET2.LE.AND R2, R18, R39, PT ;  /* 0x0000002712027233 */ /* 0x000fe40003803000 */
[----:B------:R1:W-:Y:S01]  /*7210*/  MUFU.EX2 R89, R4 ;  /* 0x0000000400597308 */ /* 0x0003e20000000800 */
[----:B------:R-:W-:-:S02]  /*7220*/  PRMT R103, R0, 0x7610, R103 ;  /* 0x0000761000677816 */ /* 0x000fc40000000067 */
[----:B------:R-:W-:Y:S01]  /*7230*/  PRMT R102, R0, 0x7632, R102 ;  /* 0x0000763200667816 */ /* 0x000fe20000000066 */
[----:B-1----:R-:W-:-:S04]  /*7240*/  FFMA.FTZ R4, R166, c[0x0][0x23c], -R12 ;  /* 0x00008f00a6047a23 */ /* 0x002fc8000001080c */
[----:B------:R1:W2:Y:S02]  /*7250*/  MUFU.EX2 R91, R4 ;  /* 0x00000004005b7308 */ /* 0x0002a40000000800 */
[--C-:B-1----:R-:W-:Y:S01]  /*7260*/  FFMA.FTZ R4, R172, c[0x0][0x23c], -R12.reuse ;  /* 0x00008f00ac047a23 */ /* 0x102fe2000001080c */
[----:B--2---:R-:W-:Y:S01]  /*7270*/  F2FP.BF16.PACK_AB R0, R91, R89 ;  /* 0x000000595b00723e */ /* 0x004fe200000010ff */
[----:B------:R-:W-:-:S04]  /*7280*/  FFMA.FTZ R12, R167, c[0x0][0x23c], -R12 ;  /* 0x00008f00a70c7a23 */ /* 0x000fc8000001080c */
[----:B------:R1:W-:Y:S01]  /*7290*/  MUFU.EX2 R134, R4 ;  /* 0x0000000400867308 */ /* 0x0003e20000000800 */
[C---:B------:R-:W-:Y:S02]  /*72a0*/  PRMT R33, R0.reuse, 0x7610, R33 ;  /* 0x0000761000217816 */ /* 0x040fe40000000021 */
[----:B------:R-:W-:Y:S02]  /*72b0*/  PRMT R32, R0, 0x7632, R32 ;  /* 0x0000763200207816 */ /* 0x000fe40000000020 */
[----:B------:R-:W-:-:S03]  /*72c0*/  PRMT R0, R103, 0x5410, R102 ;  /* 0x0000541067007816 */ /* 0x000fc60000000066 */
[----:B------:R-:W2:Y:S01]  /*72d0*/  MUFU.EX2 R135, R12 ;  /* 0x0000000c00877308 */ /* 0x000ea20000000800 */
[----:B------:R-:W-:Y:S02]  /*72e0*/  LOP3.LUT R6, R6, R0, RZ, 0xc0, !PT ;  /* 0x0000000006067212 */ /* 0x000fe400078ec0ff */
[----:B-1----:R-:W-:Y:S02]  /*72f0*/  LOP3.LUT R4, R2, R23, RZ, 0xc0, !PT ;  /* 0x0000001702047212 */ /* 0x002fe400078ec0ff */
[----:B------:R-:W-:-:S04]  /*7300*/  F2FP.BF16.PACK_AB R2, R46, R88 ;  /* 0x000000582e02723e */ /* 0x000fc800000010ff */
[C---:B------:R-:W-:Y:S02]  /*7310*/  PRMT R35, R2.reuse, 0x7632, R35 ;  /* 0x0000763202237816 */ /* 0x040fe40000000023 */
[----:B------:R-:W-:Y:S02]  /*7320*/  PRMT R34, R2, 0x7610, R34 ;  /* 0x0000761002227816 */ /* 0x000fe40000000022 */
[----:B--2---:R-:W-:Y:S02]  /*7330*/  F2FP.BF16.PACK_AB R2, R135, R134 ;  /* 0x000000868702723e */ /* 0x004fe400000010ff */
[----:B------:R-:W-:Y:S02]  /*7340*/  PRMT R0, R34, 0x5410, R35 ;  /* 0x0000541022007816 */ /* 0x000fe40000000023 */
[----:B------:R-:W-:Y:S02]  /*7350*/  PRMT R29, R2, 0x7610, R29 ;  /* 0x00007610021d7816 */ /* 0x000fe4000000001d */
[----:B------:R-:W-:-:S02]  /*7360*/  LOP3.LUT R7, R7, R0, RZ, 0xc0, !PT ;  /* 0x0000000007077212 */ /* 0x000fc400078ec0ff */
[----:B------:R-:W-:Y:S02]  /*7370*/  PRMT R0, R33, 0x5410, R32 ;  /* 0x0000541021007816 */ /* 0x000fe40000000020 */
[----:B------:R-:W-:Y:S02]  /*7380*/  PRMT R28, R2, 0x7632, R28 ;  /* 0x00007632021c7816 */ /* 0x000fe4000000001c */
[----:B------:R-:W-:Y:S01]  /*7390*/  LOP3.LUT R96, R13, R0, RZ, 0xc0, !PT ;  /* 0x000000000d607212 */ /* 0x000fe200078ec0ff */
[----:B------:R1:W2:Y:S01]  /*73a0*/  LDL.LU.S16 R2, [R1] ;  /* 0x0000000001027983 */ /* 0x0002a20000300600 */
        /* <DEDUP_REMOVED lines=8> */
[----:B------:R-:W-:-:S04]  /*7430*/  PRMT R0, R29, 0x5410, R28 ;  /* 0x000054101d007816 */ /* 0x000fc8000000001c */
[----:B------:R-:W-:Y:S02]  /*7440*/  LOP3.LUT R98, R15, R0, RZ, 0xc0, !PT ;  /* 0x000000000f627212 */ /* 0x000fe400078ec0ff */
[----:B------:R-:W3:Y:S01]  /*7450*/  LDSM.16.MT88.4 R12, [R179+0x10800] ;  /* 0x01080000b30c783b */ /* 0x000ee20000004200 */
[----:B------:R-:W-:-:S04]  /*7460*/  PRMT R0, R23, 0x5410, R22 ;  /* 0x0000541017007816 */ /* 0x000fc80000000016 */
[----:B------:R-:W-:Y:S01]  /*7470*/  LOP3.LUT R99, R16, R0, RZ, 0xc0, !PT ;  /* 0x0000000010637212 */ /* 0x000fe200078ec0ff */
[C---:B---3--:R-:W-:Y:S07]  /*7480*/  HMMA.16816.F32.BF16 R24, R8.reuse, R12, R248 ;  /* 0x0000000c0818723c */ /* 0x048fee00000418f8 */
[----:B------:R-:W-:Y:S01]  /*7490*/  IMAD.MOV.U32 R248, RZ, RZ, R90 ;  /* 0x000000fffff87224 */ /* 0x000fe200078e005a */
[----:B------:R-:W-:Y:S01]  /*74a0*/  HMMA.16816.F32.BF16 R16, R8, R14, R244 ;  /* 0x0000000e0810723c */ /* 0x000fe200000418f4 */
[----:B------:R-:W3:Y:S01]  /*74b0*/  LDSM.16.MT88.4 R12, [R177+0xd000] ;  /* 0x00d00000b10c783b */ /* 0x000ee20000004200 */
[----:B------:R-:W-:Y:S01]  /*74c0*/  IMAD.MOV.U32 R250, RZ, RZ, R160 ;  /* 0x000000fffffa7224 */ /* 0x000fe200078e00a0 */
[----:B--2---:R-:W-:-:S02]  /*74d0*/  @!P6 HFMA2.BF16_V2 R2, -RZ.H0_H0, RZ.H0_H0, -R136.H0_H0 ;  /* 0x200000ffff02e231 */ /* 0x004fc40000340988 */
[----:B------:R-:W2:Y:S03]  /*74e0*/  LDSM.16.MT88.4 R8, [R178+0xd000] ;  /* 0x00d00000b208783b */ /* 0x000ea60000004200 */
[C---:B---3--:R-:W-:Y:S01]  /*74f0*/  HMMA.16816.F32.BF16 R104, R4.reuse, R12, R240 ;  /* 0x0000000c0468723c */ /* 0x048fe200000418f0 */
[----:B------:R-:W-:Y:S02]  /*7500*/  IMAD.MOV.U32 R244, RZ, RZ, R56 ;  /* 0x000000fffff47224 */ /* 0x000fe400078e0038 */
[----:B------:R-:W-:Y:S02]  /*7510*/  IMAD.MOV.U32 R246, RZ, RZ, R45 ;  /* 0x000000fffff67224 */ /* 0x000fe400078e002d */
[----:B------:R-:W-:Y:S02]  /*7520*/  IMAD.MOV.U32 R247, RZ, RZ, R91 ;  /* 0x000000fffff77224 */ /* 0x000fe400078e005b */
[----:B------:R-:W-:Y:S01]  /*7530*/  IMAD.MOV.U32 R241, RZ, RZ, R46 ;  /* 0x000000fffff17224 */ /* 0x000fe200078e002e */
[----:B------:R-:W-:Y:S01]  /*7540*/  HMMA.16816.F32.BF16 R36, R4, R14, R220 ;  /* 0x0000000e0424723c */ /* 0x000fe200000418dc */
[----:B------:R-:W3:Y:S01]  /*7550*/  LDSM.16.MT88.4 R12, [R180+0xd000] ;  /* 0x00d00000b40c783b */ /* 0x000ee20000004200 */
[----:B------:R-:W-:-:S02]  /*7560*/  IMAD.MOV.U32 R240, RZ, RZ, R44 ;  /* 0x000000fffff07224 */ /* 0x000fc400078e002c */
[----:B------:R-:W-:Y:S02]  /*7570*/  IMAD.MOV.U32 R242, RZ, RZ, R65 ;  /* 0x000000fffff27224 */ /* 0x000fe400078e0041 */
[----:B------:R-:W-:Y:S02]  /*7580*/  IMAD.MOV.U32 R245, RZ, RZ, R89 ;  /* 0x000000fffff57224 */ /* 0x000fe400078e0059 */
[----:B------:R-:W-:Y:S02]  /*7590*/  IMAD.MOV.U32 R223, RZ, RZ, R88 ;  /* 0x000000ffffdf7224 */ /* 0x000fe400078e0058 */
[----:B------:R-:W-:Y:S02]  /*75a0*/  IMAD.MOV.U32 R221, RZ, RZ, R161 ;  /* 0x000000ffffdd7224 */ /* 0x000fe400078e00a1 */
[----:B------:R-:W-:Y:S01]  /*75b0*/  IMAD.MOV.U32 R220, RZ, RZ, R174 ;  /* 0x000000ffffdc7224 */ /* 0x000fe200078e00ae */
[----:B------:R-:W-:Y:S01]  /*75c0*/  SHF.R.U32.HI R0, RZ, 0x8, R53 ;  /* 0x00000008ff007819 */ /* 0x000fe20000011635 */
[----:B------:R-:W-:Y:S01]  /*75d0*/  @!P5 HFMA2.BF16_V2 R252, -RZ.H0_H0, RZ.H0_H0, -R137.H0_H0 ;  /* 0x200000fffffcd231 */ /* 0x000fe20000340989 */
[----:B------:R-:W-:-:S02]  /*75e0*/  IMAD.MOV.U32 R251, RZ, RZ, R135 ;  /* 0x000000fffffb7224 */ /* 0x000fc400078e0087 */
[----:B------:R-:W-:Y:S01]  /*75f0*/  IMAD.MOV.U32 R249, RZ, RZ, R134 ;  /* 0x000000fffff97224 */ /* 0x000fe200078e0086 */
[C---:B--2---:R-:W-:Y:S08]  /*7600*/  HMMA.16816.F32.BF16 R112, R4.reuse, R8, R120 ;  /* 0x000000080470723c */ /* 0x044ff00000041878 */
[----:B------:R-:W-:Y:S01]  /*7610*/  HMMA.16816.F32.BF16 R40, R4, R10, R80 ;  /* 0x0000000a0428723c */ /* 0x000fe20000041850 */
[----:B------:R-:W2:Y:S01]  /*7620*/  LDSM.16.MT88.4 R8, [R179+0xd000] ;  /* 0x00d00000b308783b */ /* 0x000ea20000004200 */
[----:B------:R-:W4:Y:S01]  /*7630*/  LDC.U8 R243, c[0x0][0x2d8] ;  /* 0x0000b600fff37b82 */ /* 0x000f220000000000 */
[----:B------:R-:W-:-:S05]  /*7640*/  IMAD.MOV.U32 R222, RZ, RZ, R133 ;  /* 0x000000ffffde7224 */ /* 0x000fca00078e0085 */
[----:B---3--:R-:W-:Y:S07]  /*7650*/  HMMA.16816.F32.BF16 R120, R4, R12, R236 ;  /* 0x0000000c0478723c */ /* 0x008fee00000418ec */
[----:B------:R-:W-:Y:S02]  /*7660*/  IMAD.MOV.U32 R236, RZ, RZ, R59 ;  /* 0x000000ffffec7224 */ /* 0x000fe400078e003b */
[----:B------:R-:W-:Y:S02]  /*7670*/  IMAD.MOV.U32 R237, RZ, RZ, R131 ;  /* 0x000000ffffed7224 */ /* 0x000fe400078e0083 */
[----:B------:R-:W-:-:S02]  /*7680*/  IMAD.MOV.U32 R238, RZ, RZ, R47 ;  /* 0x000000ffffee7224 */ /* 0x000fc400078e002f */
[----:B------:R-:W-:Y:S01]  /*7690*/  HMMA.16816.F32.BF16 R44, R4, R14, R216 ;  /* 0x0000000e042c723c */ /* 0x000fe200000418d8 */
[----:B------:R-:W3:Y:S01]  /*76a0*/  LDSM.16.MT88.4 R12, [R177+0xf000] ;  /* 0x00f00000b10c783b */ /* 0x000ee20000004200 */
[----:B------:R-:W-:-:S05]  /*76b0*/  IMAD.MOV.U32 R239, RZ, RZ, R64 ;  /* 0x000000ffffef7224 */ /* 0x000fca00078e0040 */
[----:B------:R-:W-:Y:S02]  /*76c0*/  IMAD.MOV.U32 R218, RZ, RZ, R66 ;  /* 0x000000ffffda7224 */ /* 0x000fe400078e0042 */
[----:B------:R-:W-:Y:S02]  /*76d0*/  IMAD.MOV.U32 R217, RZ, RZ, R67 ;  /* 0x000000ffffd97224 */ /* 0x000fe400078e0043 */
[----:B------:R-:W-:Y:S01]  /*76e0*/  IMAD.MOV.U32 R216, RZ, RZ, R162 ;  /* 0x000000ffffd87224 */ /* 0x000fe200078e00a2 */
[----:B------:R-:W-:Y:S01]  /*76f0*/  LOP3.LUT R0, R0, 0xffff, RZ, 0xc0, !PT ;  /* 0x0000ffff00007812 */ /* 0x000fe200078ec0ff */
[----:B------:R-:W-:Y:S01]  /*7700*/  IMAD.MOV.U32 R219, RZ, RZ, R132 ;  /* 0x000000ffffdb7224 */ /* 0x000fe200078e0084 */
[----:B------:R-:W-:Y:S01]  /*7710*/  @!P5 PRMT R137, R252, 0x5410, RZ ;  /* 0x00005410fc89d816 */ /* 0x000fe200000000ff */
[----:B------:R-:W-:Y:S01]  /*7720*/  LDSM.16.MT88.4 R132, [R179+0xd800] ;  /* 0x00d80000b384783b */ /* 0x000fe20000004200 */
[C---:B--2---:R-:W-:Y:S08]  /*7730*/  HMMA.16816.F32.BF16 R128, R4.reuse, R8, R124 ;  /* 0x000000080480723c */ /* 0x044ff0000004187c */
[C---:B------:R-:W-:Y:S01]  /*7740*/  HMMA.16816.F32.BF16 R56, R4.reuse, R10, R72 ;  /* 0x0000000a0438723c */ /* 0x040fe20000041848 */
[----:B------:R-:W2:Y:S07]  /*7750*/  LDSM.16.MT88.4 R8, [R178+0xf000] ;  /* 0x00f00000b208783b */ /* 0x000eae0000004200 */
[C---:B---3--:R-:W-:Y:S08]  /*7760*/  HMMA.16816.F32.BF16 R64, R4.reuse, R12, R232 ;  /* 0x0000000c0440723c */ /* 0x048ff000000418e8 */
[----:B------:R-:W-:Y:S01]  /*7770*/  HMMA.16816.F32.BF16 R68, R4, R14, R68 ;  /* 0x0000000e0444723c */ /* 0x000fe20000041844 */
[----:B------:R-:W3:Y:S01]  /*7780*/  LDSM.16.MT88.4 R12, [R180+0xf000] ;  /* 0x00f00000b40c783b */ /* 0x000ee20000004200 */
[----:B------:R-:W-:-:S02]  /*7790*/  IMAD.MOV.U32 R232, RZ, RZ, R151 ;  /* 0x000000ffffe87224 */ /* 0x000fc400078e0097 */
[----:B------:R-:W-:Y:S01]  /*77a0*/  IMAD.MOV.U32 R235, RZ, RZ, R149 ;  /* 0x000000ffffeb7224 */ /* 0x000fe200078e0095 */
[----:B----4-:R-:W-:Y:S01]  /*77b0*/  ISETP.GE.U32.AND P5, PT, R243, R0, PT ;  /* 0x00000000f300720c */ /* 0x010fe20003fa6070 */
[----:B------:R-:W-:Y:S01]  /*77c0*/  IMAD.MOV.U32 R233, RZ, RZ, R173 ;  /* 0x000000ffffe97224 */ /* 0x000fe200078e00ad */
[----:B------:R-:W-:Y:S01]  /*77d0*/  LDSM.16.MT88.4 R124, [R180+0xd800] ;  /* 0x00d80000b47c783b */ /* 0x000fe20000004200 */
[----:B------:R-:W-:Y:S01]  /*77e0*/  IMAD.MOV.U32 R234, RZ, RZ, R175 ;  /* 0x000000ffffea7224 */ /* 0x000fe200078e00af */
[C---:B--2---:R-:W-:Y:S08]  /*77f0*/  HMMA.16816.F32.BF16 R72, R4.reuse, R8, R84 ;  /* 0x000000080448723c */ /* 0x044ff00000041854 */
[C---:B------:R-:W-:Y:S01]  /*7800*/  HMMA.16816.F32.BF16 R76, R4.reuse, R10, R76 ;  /* 0x0000000a044c723c */ /* 0x040fe2000004184c */
[----:B------:R-:W2:Y:S07]  /*7810*/  LDSM.16.MT88.4 R8, [R179+0xf000] ;  /* 0x00f00000b308783b */ /* 0x000eae0000004200 */
[C---:B---3--:R-:W-:Y:S07]  /*7820*/  HMMA.16816.F32.BF16 R80, R4.reuse, R12, R228 ;  /* 0x0000000c0450723c */ /* 0x048fee00000418e4 */
[----:B------:R-:W-:Y:S01]  /*7830*/  IMAD.MOV.U32 R231, RZ, RZ, R163 ;  /* 0x000000ffffe77224 */ /* 0x000fe200078e00a3 */
[----:B------:R-:W-:Y:S01]  /*7840*/  HMMA.16816.F32.BF16 R84, R4, R14, R212 ;  /* 0x0000000e0454723c */ /* 0x000fe200000418d4 */
[----:B------:R-:W3:Y:S01]  /*7850*/  LDSM.16.MT88.4 R12, [R177+0x11000] ;  /* 0x01100000b10c783b */ /* 0x000ee20000004200 */
[----:B------:R-:W-:-:S02]  /*7860*/  IMAD.MOV.U32 R230, RZ, RZ, R150 ;  /* 0x000000ffffe67224 */ /* 0x000fc400078e0096 */
[----:B------:R-:W-:-:S04]  /*7870*/  IMAD.MOV.U32 R229, RZ, RZ, R148 ;  /* 0x000000ffffe57224 */ /* 0x000fc800078e0094 */
[C---:B--2---:R-:W-:Y:S08]  /*7880*/  HMMA.16816.F32.BF16 R88, R4.reuse, R8, R116 ;  /* 0x000000080458723c */ /* 0x044ff00000041874 */
[C---:B------:R-:W-:Y:S01]  /*7890*/  HMMA.16816.F32.BF16 R92, R4.reuse, R10, R92 ;  /* 0x0000000a045c723c */ /* 0x040fe2000004185c */
[----:B------:R-:W2:Y:S07]  /*78a0*/  LDSM.16.MT88.4 R8, [R178+0x11000] ;  /* 0x01100000b208783b */ /* 0x000eae0000004200 */
[C---:B---3--:R-:W-:Y:S08]  /*78b0*/  HMMA.16816.F32.BF16 R148, R4.reuse, R12, R224 ;  /* 0x0000000c0494723c */ /* 0x048ff000000418e0 */
[----:B------:R-:W-:Y:S01]  /*78c0*/  HMMA.16816.F32.BF16 R160, R4, R14, R208 ;  /* 0x0000000e04a0723c */ /* 0x000fe200000418d0 */
[----:B------:R-:W3:Y:S07]  /*78d0*/  LDSM.16.MT88.4 R12, [R180+0x11000] ;  /* 0x01100000b40c783b */ /* 0x000eee0000004200 */
[----:B------:R-:W-:Y:S01]  /*78e0*/  HMMA.16816.F32.BF16 R128, R96, R132, R128 ;  /* 0x000000846080723c */ /* 0x000fe20000041880 */
[----:B------:R-:W-:Y:S01]  /*78f0*/  IMAD.MOV.U32 R228, RZ, RZ, R229 ;  /* 0x000000ffffe47224 */ /* 0x000fe200078e00e5 */
[----:B------:R-:W-:Y:S06]  /*7900*/  LDSM.16.MT88.4 R116, [R178+0xd800] ;  /* 0x00d80000b274783b */ /* 0x000fec0000004200 */
[C---:B--2---:R-:W-:Y:S08]  /*7910*/  HMMA.16816.F32.BF16 R164, R4.reuse, R8, R108 ;  /* 0x0000000804a4723c */ /* 0x044ff0000004186c */
[C---:B------:R-:W-:Y:S01]  /*7920*/  HMMA.16816.F32.BF16 R168, R4.reuse, R10, R168 ;  /* 0x0000000a04a8723c */ /* 0x040fe200000418a8 */
[----:B------:R-:W2:Y:S07]  /*7930*/  LDSM.16.MT88.4 R8, [R179+0x11000] ;  /* 0x01100000b308783b */ /* 0x000eae0000004200 */
[C---:B---3--:R-:W-:Y:S08]  /*7940*/  HMMA.16816.F32.BF16 R204, R4.reuse, R12, R204 ;  /* 0x0000000c04cc723c */ /* 0x048ff000000418cc */
[----:B------:R-:W-:Y:S08]  /*7950*/  HMMA.16816.F32.BF16 R172, R4, R14, R48 ;  /* 0x0000000e04ac723c */ /* 0x000ff00000041830 */
[----:B------:R-:W-:Y:S01]  /*7960*/  HMMA.16816.F32.BF16 R132, R96, R134, R56 ;  /* 0x000000866084723c */ /* 0x000fe20000041838 */
[----:B------:R-:W-:Y:S01]  /*7970*/  IMAD.MOV.U32 R229, RZ, RZ, R230 ;  /* 0x000000ffffe57224 */ /* 0x000fe200078e00e6 */
[----:B------:R-:W-:Y:S06]  /*7980*/  LDSM.16.MT88.4 R108, [R177+0xd800] ;  /* 0x00d80000b16c783b */ /* 0x000fec0000004200 */
[C---:B--2---:R-:W-:Y:S01]  /*7990*/  HMMA.16816.F32.BF16 R24, R4.reuse, R8, R24 ;  /* 0x000000080418723c */ /* 0x044fe20000041818 */
[----:B------:R-:W-:Y:S07]  /*79a0*/  LDSM.16.MT88.4 R48, [R178+0xf800] ;  /* 0x00f80000b230783b */ /* 0x000fee0000004200 */
[----:B------:R-:W-:Y:S07]  /*79b0*/  HMMA.16816.F32.BF16 R16, R4, R10, R16 ;  /* 0x0000000a0410723c */ /* 0x000fee0000041810 */
[----:B------:R-:W-:-:S04]  /*79c0*/  PRMT R7, R2, 0x7610, R7 ;  /* 0x0000761002077816 */ /* 0x000fc80000000007 */
[----:B------:R-:W-:Y:S02]  /*79d0*/  @!P6 PRMT R136, R7, 0x5410, RZ ;  /* 0x000054100788e816 */ /* 0x000fe400000000ff */
[----:B------:R1:W2:Y:S02]  /*79e0*/  LDL.LU.S16 R7, [R1+0x4] ;  /* 0x0000040001077983 */ /* 0x0002a40000300600 */
[----:B--2---:R-:W-:-:S05]  /*79f0*/  @!P3 HFMA2.BF16_V2 R7, -RZ.H0_H0, RZ.H0_H0, -R103.H0_H0 ;  /* 0x200000ffff07b231 */ /* 0x004fca0000340967 */
[----:B------:R-:W-:Y:S02]  /*7a00*/  PRMT R6, R7, 0x7610, R6 ;  /* 0x0000761007067816 */ /* 0x000fe40000000006 */
[----:B------:R1:W2:Y:S02]  /*7a10*/  LDL.LU.S16 R7, [R1+0x8] ;  /* 0x0000080001077983 */ /* 0x0002a40000300600 */
[----:B--2---:R-:W-:-:S05]  /*7a20*/  @!P5 HFMA2.BF16_V2 R7, -RZ.H0_H0, RZ.H0_H0, -R102.H0_H0 ;  /* 0x200000ffff07d231 */ /* 0x004fca0000340966 */
[----:B------:R-:W-:-:S04]  /*7a30*/  PRMT R5, R7, 0x7610, R5 ;  /* 0x0000761007057816 */ /* 0x000fc80000000005 */
[----:B------:R-:W-:Y:S02]  /*7a40*/  @!P5 PRMT R102, R5, 0x5410, RZ ;  /* 0x000054100566d816 */ /* 0x000fe400000000ff */
[----:B------:R1:W2:Y:S01]  /*7a50*/  LDL.LU.S16 R5, [R1+0xc] ;  /* 0x00000c0001057983 */ /* 0x0002a20000300600 */
[----:B------:R-:W-:Y:S01]  /*7a60*/  LOP3.LUT R4, R61, 0xff, RZ, 0xc0, !PT ;  /* 0x000000ff3d047812 */ /* 0x000fe200078ec0ff */
[----:B--2---:R-:W-:-:S05]  /*7a70*/  @!P1 HFMA2.BF16_V2 R5, -RZ.H0_H0, RZ.H0_H0, -R35.H0_H0 ;  /* 0x200000ffff059231 */ /* 0x004fca0000340923 */
[----:B------:R-:W-:-:S04]  /*7a80*/  PRMT R59, R5, 0x7610, R59 ;  /* 0x00007610053b7816 */ /* 0x000fc8000000003b */
[----:B------:R-:W-:Y:S02]  /*7a90*/  @!P1 PRMT R35, R59, 0x5410, RZ ;  /* 0x000054103b239816 */ /* 0x000fe400000000ff */
[----:B------:R1:W2:Y:S01]  /*7aa0*/  LDL.LU.S16 R59, [R1+0x10] ;  /* 0x00001000013b7983 */ /* 0x0002a20000300600 */
[----:B------:R-:W-:Y:S01]  /*7ab0*/  ISETP.GE.U32.AND P6, PT, R243, R4, PT ;  /* 0x00000004f300720c */ /* 0x000fe20003fc6070 */
[----:B------:R-:W-:-:S05]  /*7ac0*/  IMAD.WIDE.U32 R2, R55, -0x2daee0ad, RZ ;  /* 0xd2511f5337027825 */ /* 0x000fca00078e00ff */
[----:B------:R-:W-:-:S04]  /*7ad0*/  LOP3.LUT R0, R3, UR5, R54, 0x96, !PT ;  /* 0x0000000503007c12 */ /* 0x000fc8000f8e9636 */
[----:B------:R-:W-:-:S04]  /*7ae0*/  LOP3.LUT R4, R0, 0xffff, RZ, 0xc0, !PT ;  /* 0x0000ffff00047812 */ /* 0x000fc800078ec0ff */
[----:B------:R-:W-:Y:S01]  /*7af0*/  SHF.R.U32.HI R4, RZ, 0x8, R4 ;  /* 0x00000008ff047819 */ /* 0x000fe20000011604 */
[----:B--2---:R-:W-:-:S05]  /*7b00*/  @!P6 HFMA2.BF16_V2 R59, -RZ.H0_H0, RZ.H0_H0, -R34.H0_H0 ;  /* 0x200000ffff3be231 */ /* 0x004fca0000340922 */
[----:B------:R-:W-:Y:S02]  /*7b10*/  PRMT R58, R59, 0x7610, R58 ;  /* 0x000076103b3a7816 */ /* 0x000fe4000000003a */
[----:B------:R1:W2:Y:S01]  /*7b20*/  LDL.LU.S16 R59, [R1+0x18] ;  /* 0x00001800013b7983 */ /* 0x0002a20000300600 */
[----:B------:R-:W-:Y:S02]  /*7b30*/  LOP3.LUT R4, R4, 0xffff, RZ, 0xc0, !PT ;  /* 0x0000ffff04047812 */ /* 0x000fe400078ec0ff */
[----:B------:R-:W-:Y:S02]  /*7b40*/  @!P3 PRMT R103, R6, 0x5410, RZ ;  /* 0x000054100667b816 */ /* 0x000fe400000000ff */
[----:B------:R-:W-:Y:S02]  /*7b50*/  ISETP.GE.U32.AND P3, PT, R243, R4, PT ;  /* 0x00000004f300720c */ /* 0x000fe40003f66070 */
[----:B------:R-:W-:-:S04]  /*7b60*/  LOP3.LUT R4, R0, 0xff, RZ, 0xc0, !PT ;  /* 0x000000ff00047812 */ /* 0x000fc800078ec0ff */
[----:B------:R-:W-:Y:S11]  /*7b70*/  ISETP.GE.U32.AND P5, PT, R243, R4, PT ;  /* 0x00000004f300720c */ /* 0x000ff60003fa6070 */
[----:B------:R-:W-:Y:S02]  /*7b80*/  @!UPT UIADD3 URZ, URZ, URZ, URZ ;  /* 0x0000003f3f3ff290 */ /* 0x000fe4000fffe03f */
[----:B--2---:R-:W-:-:S05]  /*7b90*/  @!P5 HFMA2.BF16_V2 R59, -RZ.H0_H0, RZ.H0_H0, -R33.H0_H0 ;  /* 0x200000ffff3bd231 */ /* 0x004fca0000340921 */
[----:B------:R-:W-:Y:S02]  /*7ba0*/  PRMT R57, R59, 0x7610, R57 ;  /* 0x000076103b397816 */ /* 0x000fe40000000039 */
[----:B------:R1:W2:Y:S01]  /*7bb0*/  LDL.LU.S16 R59, [R1+0x14] ;  /* 0x00001400013b7983 */ /* 0x0002a20000300600 */
[----:B------:R-:W-:-:S04]  /*7bc0*/  SHF.R.U32.HI R4, RZ, 0x18, R0 ;  /* 0x00000018ff047819 */ /* 0x000fc80000011600 */
[----:B------:R-:W-:Y:S02]  /*7bd0*/  ISETP.GE.U32.AND P1, PT, R243, R4, PT ;  /* 0x00000004f300720c */ /* 0x000fe40003f26070 */
[----:B------:R-:W-:Y:S01]  /*7be0*/  SHF.R.U32.HI R0, RZ, 0x10, R0 ;  /* 0x00000010ff007819 */ /* 0x000fe20000011600 */
[----:B--2---:R-:W-:-:S05]  /*7bf0*/  @!P3 HFMA2.BF16_V2 R59, -RZ.H0_H0, RZ.H0_H0, -R32.H0_H0 ;  /* 0x200000ffff3bb231 */ /* 0x004fca0000340920 */
[----:B------:R-:W-:-:S04]  /*7c00*/  PRMT R4, R59, 0x7610, R4 ;  /* 0x000076103b047816 */ /* 0x000fc80000000004 */
[----:B------:R-:W-:Y:S02]  /*7c10*/  @!P3 PRMT R32, R4, 0x5410, RZ ;  /* 0x000054100420b816 */ /* 0x000fe400000000ff */
[----:B------:R1:W2:Y:S04]  /*7c20*/  LDL.LU.S16 R4, [R1+0x1c] ;  /* 0x00001c0001047983 */ /* 0x0002a80000300600 */
[----:B------:R1:W3:Y:S01]  /*7c30*/  LDL.LU.S16 R61, [R1+0x20] ;  /* 0x00002000013d7983 */ /* 0x0002e20000300600 */
[----:B------:R-:W-:Y:S02]  /*7c40*/  LOP3.LUT R0, R0, 0xff, RZ, 0xc0, !PT ;  /* 0x000000ff00007812 */ /* 0x000fe400078ec0ff */
[----:B------:R-:W-:Y:S02]  /*7c50*/  @!P6 PRMT R34, R58, 0x5410, RZ ;  /* 0x000054103a22e816 */ /* 0x000fe400000000ff */
[----:B------:R-:W-:-:S02]  /*7c60*/  ISETP.GE.U32.AND P6, PT, R243, R0, PT ;  /* 0x00000000f300720c */ /* 0x000fc40003fc6070 */
[----:B------:R-:W-:-:S04]  /*7c70*/  LOP3.LUT R0, R52, 0xffff, RZ, 0xc0, !PT ;  /* 0x0000ffff34007812 */ /* 0x000fc800078ec0ff */
[----:B------:R-:W-:-:S07]  /*7c80*/  SHF.R.U32.HI R0, RZ, 0x8, R0 ;  /* 0x00000008ff007819 */ /* 0x000fce0000011600 */
[----:B---3--:R-:W-:-:S05]  /*7c90*/  @!P6 HFMA2.BF16_V2 R61, -RZ.H0_H0, RZ.H0_H0, -R30.H0_H0 ;  /* 0x200000ffff3de231 */ /* 0x008fca000034091e */
[----:B------:R-:W-:-:S04]  /*7ca0*/  PRMT R55, R61, 0x7610, R55 ;  /* 0x000076103d377816 */ /* 0x000fc80000000037 */
[----:B------:R-:W-:Y:S02]  /*7cb0*/  @!P6 PRMT R30, R55, 0x5410, RZ ;  /* 0x00005410371ee816 */ /* 0x000fe400000000ff */
[----:B------:R1:W3:Y:S01]  /*7cc0*/  LDL.LU.S16 R55, [R1+0x24] ;  /* 0x0000240001377983 */ /* 0x0002e20000300600 */
[----:B--2---:R-:W-:Y:S01]  /*7cd0*/  @!P1 HFMA2.BF16_V2 R4, -RZ.H0_H0, RZ.H0_H0, -R31.H0_H0 ;  /* 0x200000ffff049231 */ /* 0x004fe2000034091f */
[----:B------:R-:W-:Y:S02]  /*7ce0*/  LOP3.LUT R0, R0, 0xffff, RZ, 0xc0, !PT ;  /* 0x0000ffff00007812 */ /* 0x000fe400078ec0ff */
[----:B------:R-:W-:Y:S02]  /*7cf0*/  @!P5 PRMT R33, R57, 0x5410, RZ ;  /* 0x000054103921d816 */ /* 0x000fe400000000ff */
[----:B------:R-:W-:Y:S02]  /*7d00*/  PRMT R56, R4, 0x7610, R56 ;  /* 0x0000761004387816 */ /* 0x000fe40000000038 */
[----:B------:R-:W-:-:S02]  /*7d10*/  ISETP.GE.U32.AND P5, PT, R243, R0, PT ;  /* 0x00000000f300720c */ /* 0x000fc40003fa6070 */
[----:B------:R-:W-:Y:S02]  /*7d20*/  LOP3.LUT R4, R52, 0xff, RZ, 0xc0, !PT ;  /* 0x000000ff34047812 */ /* 0x000fe400078ec0ff */
[--C-:B------:R-:W-:Y:S02]  /*7d30*/  SHF.R.U32.HI R0, RZ, 0x18, R52.reuse ;  /* 0x00000018ff007819 */ /* 0x100fe40000011634 */
[----:B------:R-:W-:Y:S02]  /*7d40*/  @!P1 PRMT R31, R56, 0x5410, RZ ;  /* 0x00005410381f9816 */ /* 0x000fe400000000ff */
[C---:B------:R-:W-:Y:S01]  /*7d50*/  ISETP.GE.U32.AND P3, PT, R243.reuse, R4, PT ;  /* 0x00000004f300720c */ /* 0x040fe20003f66070 */
[----:B------:R-:W-:Y:S01]  /*7d60*/  IMAD.MOV.U32 R230, RZ, RZ, R231 ;  /* 0x000000ffffe67224 */ /* 0x000fe200078e00e7 */
[----:B------:R-:W-:Y:S01]  /*7d70*/  ISETP.GE.U32.AND P1, PT, R243, R0, PT ;  /* 0x00000000f300720c */ /* 0x000fe20003f26070 */
[----:B------:R-:W-:Y:S01]  /*7d80*/  IMAD.MOV.U32 R215, RZ, RZ, R229 ;  /* 0x000000ffffd77224 */ /* 0x000fe200078e00e5 */
[----:B------:R-:W-:Y:S01]  /*7d90*/  SHF.R.U32.HI R0, RZ, 0x10, R52 ;  /* 0x00000010ff007819 */ /* 0x000fe20000011634 */
[----:B------:R-:W2:Y:S03]  /*7da0*/  LDSM.16.MT88.4 R56, [R180+0xf800] ;  /* 0x00f80000b438783b */ /* 0x000ea60000004200 */
[----:B------:R-:W-:-:S04]  /*7db0*/  LOP3.LUT R0, R0, 0xff, RZ, 0xc0, !PT ;  /* 0x000000ff00007812 */ /* 0x000fc800078ec0ff */
[----:B------:R-:W-:Y:S02]  /*7dc0*/  ISETP.GE.U32.AND P6, PT, R243, R0, PT ;  /* 0x00000000f300720c */ /* 0x000fe40003fc6070 */
[----:B------:R-:W-:-:S04]  /*7dd0*/  LOP3.LUT R0, R60, 0xffff, RZ, 0xc0, !PT ;  /* 0x0000ffff3c007812 */ /* 0x000fc800078ec0ff */
[----:B------:R-:W-:-:S04]  /*7de0*/  SHF.R.U32.HI R0, RZ, 0x8, R0 ;  /* 0x00000008ff007819 */ /* 0x000fc80000011600 */
[----:B------:R-:W-:Y:S01]  /*7df0*/  LOP3.LUT R0, R0, 0xffff, RZ, 0xc0, !PT ;  /* 0x0000ffff00007812 */ /* 0x000fe200078ec0ff */
[----:B---3--:R-:W-:-:S05]  /*7e00*/  @!P3 HFMA2.BF16_V2 R55, -RZ.H0_H0, RZ.H0_H0, -R146.H0_H0 ;  /* 0x200000ffff37b231 */ /* 0x008fca0000340992 */
[----:B------:R-:W-:Y:S02]  /*7e10*/  PRMT R54, R55, 0x7610, R54 ;  /* 0x0000761037367816 */ /* 0x000fe40000000036 */
[----:B------:R1:W3:Y:S02]  /*7e20*/  LDL.LU.S16 R55, [R1+0x2c] ;  /* 0x00002c0001377983 */ /* 0x0002e40000300600 */
[----:B------:R-:W-:Y:S02]  /*7e30*/  @!P3 PRMT R146, R54, 0x5410, RZ ;  /* 0x000054103692b816 */ /* 0x000fe400000000ff */
[----:B------:R-:W-:Y:S02]  /*7e40*/  ISETP.GE.U32.AND P3, PT, R243, R0, PT ;  /* 0x00000000f300720c */ /* 0x000fe40003f66070 */
[----:B------:R1:W4:Y:S04]  /*7e50*/  LDL.LU.S16 R0, [R1+0x28] ;  /* 0x0000280001007983 */ /* 0x0003280000300600 */
[----:B------:R1:W2:Y:S01]  /*7e60*/  LDL.LU.S16 R61, [R1+0x30] ;  /* 0x00003000013d7983 */ /* 0x0002a20000300600 */
[----:B------:R-:W-:Y:S01]  /*7e70*/  LOP3.LUT R7, R20, 0xffff, RZ, 0xc0, !PT ;  /* 0x0000ffff14077812 */ /* 0x000fe200078ec0ff */
[----:B--2---:R-:W-:-:S05]  /*7e80*/  @!P1 HFMA2.BF16_V2 R61, -RZ.H0_H0, RZ.H0_H0, -R145.H0_H0 ;  /* 0x200000ffff3d9231 */ /* 0x004fca0000340991 */
[----:B------:R-:W-:-:S04]  /*7e90*/  PRMT R21, R61, 0x7610, R21 ;  /* 0x000076103d157816 */ /* 0x000fc80000000015 */
[----:B------:R-:W-:Y:S02]  /*7ea0*/  @!P1 PRMT R145, R21, 0x5410, RZ ;  /* 0x0000541015919816 */ /* 0x000fe400000000ff */
[----:B------:R1:W2:Y:S01]  /*7eb0*/  LDL.LU.S16 R21, [R1+0x34] ;  /* 0x0000340001157983 */ /* 0x0002a20000300600 */
[----:B---3--:R-:W-:Y:S02]  /*7ec0*/  @!P5 HFMA2.BF16_V2 R55, -RZ.H0_H0, RZ.H0_H0, -R144.H0_H0 ;  /* 0x200000ffff37d231 */ /* 0x008fe40000340990 */
[----:B----4-:R-:W-:-:S03]  /*7ed0*/  @!P6 HFMA2.BF16_V2 R0, -RZ.H0_H0, RZ.H0_H0, -R147.H0_H0 ;  /* 0x200000ffff00e231 */ /* 0x010fc60000340993 */
[----:B------:R-:W-:Y:S02]  /*7ee0*/  PRMT R53, R55, 0x7610, R53 ;  /* 0x0000761037357816 */ /* 0x000fe40000000035 */
[----:B------:R-:W-:Y:S02]  /*7ef0*/  PRMT R52, R0, 0x7610, R52 ;  /* 0x0000761000347816 */ /* 0x000fe40000000034 */
[----:B------:R-:W-:Y:S02]  /*7f00*/  LOP3.LUT R0, R60, 0xff, RZ, 0xc0, !PT ;  /* 0x000000ff3c007812 */ /* 0x000fe400078ec0ff */
[----:B------:R-:W-:Y:S02]  /*7f10*/  @!P5 PRMT R144, R53, 0x5410, RZ ;  /* 0x000054103590d816 */ /* 0x000fe400000000ff */
[----:B------:R-:W-:Y:S02]  /*7f20*/  ISETP.GE.U32.AND P5, PT, R243, R0, PT ;  /* 0x00000000f300720c */ /* 0x000fe40003fa6070 */
[----:B------:R-:W-:-:S02]  /*7f30*/  SHF.R.U32.HI R0, RZ, 0x18, R60 ;  /* 0x00000018ff007819 */ /* 0x000fc4000001163c */
[----:B------:R-:W-:Y:S02]  /*7f40*/  @!P6 PRMT R147, R52, 0x5410, RZ ;  /* 0x000054103493e816 */ /* 0x000fe400000000ff */
[----:B------:R-:W-:Y:S02]  /*7f50*/  ISETP.GE.U32.AND P6, PT, R243, R0, PT ;  /* 0x00000000f300720c */ /* 0x000fe40003fc6070 */
[----:B------:R-:W-:-:S04]  /*7f60*/  SHF.R.U32.HI R0, RZ, 0x10, R60 ;  /* 0x00000010ff007819 */ /* 0x000fc8000001163c */
[----:B------:R-:W-:-:S04]  /*7f70*/  LOP3.LUT R0, R0, 0xff, RZ, 0xc0, !PT ;  /* 0x000000ff00007812 */ /* 0x000fc800078ec0ff */
[----:B------:R-:W-:Y:S02]  /*7f80*/  ISETP.GE.U32.AND P1, PT, R243, R0, PT ;  /* 0x00000000f300720c */ /* 0x000fe40003f26070 */
[----:B------:R1:W3:Y:S01]  /*7f90*/  LDL.LU.S16 R0, [R1+0x38] ;  /* 0x0000380001007983 */ /* 0x0002e20000300600 */
[----:B------:R-:W-:Y:S02]  /*7fa0*/  LOP3.LUT R6, R20, 0xff, RZ, 0xc0, !PT ;  /* 0x000000ff14067812 */ /* 0x000fe400078ec0ff */
[--C-:B------:R-:W-:Y:S02]  /*7fb0*/  SHF.R.U32.HI R8, RZ, 0x10, R20.reuse ;  /* 0x00000010ff087819 */ /* 0x100fe40000011614 */
[----:B------:R-:W-:Y:S01]  /*7fc0*/  SHF.R.U32.HI R5, RZ, 0x18, R20 ;  /* 0x00000018ff057819 */ /* 0x000fe20000011614 */
[----:B--2---:R-:W-:-:S05]  /*7fd0*/  @!P5 HFMA2.BF16_V2 R21, -RZ.H0_H0, RZ.H0_H0, -R152.H0_H0 ;  /* 0x200000ffff15d231 */ /* 0x004fca0000340998 */
[----:B------:R-:W-:-:S04]  /*7fe0*/  PRMT R20, R21, 0x7610, R20 ;  /* 0x0000761015147816 */ /* 0x000fc80000000014 */
[----:B------:R-:W-:Y:S02]  /*7ff0*/  @!P5 PRMT R152, R20, 0x5410, RZ ;  /* 0x000054101498d816 */ /* 0x000fe400000000ff */
[----:B------:R1:W2:Y:S01]  /*8000*/  LDL.LU.S16 R20, [R1+0x40] ;  /* 0x0000400001147983 */ /* 0x0002a20000300600 */
[----:B---3--:R-:W-:-:S05]  /*8010*/  @!P3 HFMA2.BF16_V2 R0, -RZ.H0_H0, RZ.H0_H0, -R153.H0_H0 ;  /* 0x200000ffff00b231 */ /* 0x008fca0000340999 */
[----:B------:R-:W-:Y:S02]  /*8020*/  PRMT R15, R0, 0x7610, R15 ;  /* 0x00007610000f7816 */ /* 0x000fe4000000000f */
[----:B------:R-:W-:-:S04]  /*8030*/  LOP3.LUT R0, R62, 0xff, RZ, 0xc0, !PT ;  /* 0x000000ff3e007812 */ /* 0x000fc800078ec0ff */
[----:B------:R-:W-:Y:S02]  /*8040*/  ISETP.GE.U32.AND P5, PT, R243, R0, PT ;  /* 0x00000000f300720c */ /* 0x000fe40003fa6070 */
[----:B------:R-:W-:-:S04]  /*8050*/  SHF.R.U32.HI R0, RZ, 0x8, R63 ;  /* 0x00000008ff007819 */ /* 0x000fc8000001163f */
[----:B------:R-:W-:Y:S02]  /*8060*/  LOP3.LUT R0, R0, 0xffff, RZ, 0xc0, !PT ;  /* 0x0000ffff00007812 */ /* 0x000fe400078ec0ff */
[----:B------:R-:W-:Y:S02]  /*8070*/  @!P3 PRMT R153, R15, 0x5410, RZ ;  /* 0x000054100f99b816 */ /* 0x000fe400000000ff */
[----:B------:R1:W3:Y:S01]  /*8080*/  LDL.LU.S16 R15, [R1+0x3c] ;  /* 0x00003c00010f7983 */ /* 0x0002e20000300600 */
[----:B--2---:R-:W-:-:S05]  /*8090*/  @!P1 HFMA2.BF16_V2 R20, -RZ.H0_H0, RZ.H0_H0, -R157.H0_H0 ;  /* 0x200000ffff149231 */ /* 0x004fca000034099d */
[----:B------:R-:W-:-:S04]  /*80a0*/  PRMT R14, R20, 0x7610, R14 ;  /* 0x00007610140e7816 */ /* 0x000fc8000000000e */
[----:B------:R-:W-:Y:S02]  /*80b0*/  @!P1 PRMT R157, R14, 0x5410, RZ ;  /* 0x000054100e9d9816 */ /* 0x000fe400000000ff */
[----:B------:R-:W-:Y:S02]  /*80c0*/  ISETP.GE.U32.AND P1, PT, R243, R0, PT ;  /* 0x00000000f300720c */ /* 0x000fe40003f26070 */
[----:B------:R1:W2:Y:S01]  /*80d0*/  LDL.LU.S16 R0, [R1+0x44] ;  /* 0x0000440001007983 */ /* 0x0002a20000300600 */
[----:B------:R-:W-:Y:S02]  /*80e0*/  IMAD.MOV.U32 R231, RZ, RZ, R232 ;  /* 0x000000ffffe77224 */ /* 0x000fe400078e00e8 */
[----:B------:R-:W-:Y:S02]  /*80f0*/  IMAD.MOV.U32 R232, RZ, RZ, R233 ;  /* 0x000000ffffe87224 */ /* 0x000fe400078e00e9 */
[----:B------:R-:W-:Y:S02]  /*8100*/  IMAD.MOV.U32 R233, RZ, RZ, R235 ;  /* 0x000000ffffe97224 */ /* 0x000fe400078e00eb */
        /* <DEDUP_REMOVED lines=9> */
[----:B--2---:R-:W-:-:S05]  /*81a0*/  @!P4 HFMA2.BF16_V2 R0, -RZ.H0_H0, RZ.H0_H0, -R156.H0_H0 ;  /* 0x200000ffff00c231 */ /* 0x004fca000034099c */
[----:B------:R-:W-:-:S04]  /*81b0*/  PRMT R13, R0, 0x7610, R13 ;  /* 0x00007610000d7816 */ /* 0x000fc8000000000d */
[----:B------:R-:W-:Y:S02]  /*81c0*/  @!P4 PRMT R156, R13, 0x5410, RZ ;  /* 0x000054100d9cc816 */ /* 0x000fe400000000ff */
[----:B------:R1:W2:Y:S02]  /*81d0*/  LDL.LU.S16 R13, [R1+0x48] ;  /* 0x00004800010d7983 */ /* 0x0002a40000300600 */
[----:B--2---:R-:W-:-:S05]  /*81e0*/  @!P1 HFMA2.BF16_V2 R13, -RZ.H0_H0, RZ.H0_H0, -R154.H0_H0 ;  /* 0x200000ffff0d9231 */ /* 0x004fca000034099a */
[----:B------:R-:W-:Y:S02]  /*81f0*/  PRMT R12, R13, 0x7610, R12 ;  /* 0x000076100d0c7816 */ /* 0x000fe4000000000c */
[----:B------:R1:W2:Y:S02]  /*8200*/  LDL.LU.S16 R13, [R1+0x54] ;  /* 0x00005400010d7983 */ /* 0x0002a40000300600 */
[----:B------:R-:W-:Y:S02]  /*8210*/  @!P1 PRMT R154, R12, 0x5410, RZ ;  /* 0x000054100c9a9816 */ /* 0x000fe400000000ff */
[----:B------:R1:W4:Y:S01]  /*8220*/  LDL.LU.S16 R12, [R1+0x50] ;  /* 0x00005000010c7983 */ /* 0x0003220000300600 */
[----:B------:R-:W-:Y:S02]  /*8230*/  ISETP.GE.U32.AND P3, PT, R243, R6, PT ;  /* 0x00000006f300720c */ /* 0x000fe40003f66070 */
[----:B------:R-:W-:Y:S01]  /*8240*/  SHF.R.U32.HI R0, RZ, 0x8, R7 ;  /* 0x00000008ff007819 */ /* 0x000fe20000011607 */
[----:B----4-:R-:W-:-:S05]  /*8250*/  @!P2 HFMA2.BF16_V2 R12, -RZ.H0_H0, RZ.H0_H0, -R158.H0_H0 ;  /* 0x200000ffff0ca231 */ /* 0x010fca000034099e */
[----:B------:R-:W-:Y:S02]  /*8260*/  PRMT R10, R12, 0x7610, R10 ;  /* 0x000076100c0a7816 */ /* 0x000fe4000000000a */
[----:B------:R1:W4:Y:S01]  /*8270*/  LDL.LU.S16 R12, [R1+0x4c] ;  /* 0x00004c00010c7983 */ /* 0x0003220000300600 */
[----:B------:R-:W-:-:S04]  /*8280*/  LOP3.LUT R0, R0, 0xffff, RZ, 0xc0, !PT ;  /* 0x0000ffff00007812 */ /* 0x000fc800078ec0ff */
[C---:B------:R-:W-:Y:S02]  /*8290*/  ISETP.GE.U32.AND P4, PT, R243.reuse, R0, PT ;  /* 0x00000000f300720c */ /* 0x040fe40003f86070 */
[----:B------:R-:W-:Y:S01]  /*82a0*/  LOP3.LUT R0, R8, 0xff, RZ, 0xc0, !PT ;  /* 0x000000ff08007812 */ /* 0x000fe200078ec0ff */
[----:B------:R-:W-:Y:S02]  /*82b0*/  IMAD.MOV.U32 R229, RZ, RZ, R232 ;  /* 0x000000ffffe57224 */ /* 0x000fe400078e00e8 */
[----:B------:R-:W-:Y:S01]  /*82c0*/  IMAD.MOV.U32 R232, RZ, RZ, R219 ;  /* 0x000000ffffe87224 */ /* 0x000fe200078e00db */
[----:B------:R-:W-:Y:S01]  /*82d0*/  ISETP.GE.U32.AND P1, PT, R243, R0, PT ;  /* 0x00000000f300720c */ /* 0x000fe20003f26070 */
        /* <DEDUP_REMOVED lines=10> */
[----:B------:R-:W-:Y:S02]  /*8380*/  IMAD.MOV.U32 R244, RZ, RZ, R182 ;  /* 0x000000fffff47224 */ /* 0x000fe400078e00b6 */
[----:B------:R-:W-:Y:S02]  /*8390*/  IMAD.MOV.U32 R231, RZ, RZ, R218 ;  /* 0x000000ffffe77224 */ /* 0x000fe400078e00da */
[----:B------:R-:W-:Y:S01]  /*83a0*/  IMAD.MOV.U32 R217, RZ, RZ, R181 ;  /* 0x000000ffffd97224 */ /* 0x000fe200078e00b5 */
[----:B------:R-:W-:Y:S01]  /*83b0*/  @!P2 PRMT R158, R10, 0x5410, RZ ;  /* 0x000054100a9ea816 */ /* 0x000fe200000000ff */
[----:B------:R-:W-:Y:S01]  /*83c0*/  IMAD.MOV.U32 R218, RZ, RZ, R176 ;  /* 0x000000ffffda7224 */ /* 0x000fe200078e00b0 */
[----:B----4-:R-:W-:-:S05]  /*83d0*/  @!P3 HFMA2.BF16_V2 R12, -RZ.H0_H0, RZ.H0_H0, -R143.H0_H0 ;  /* 0x200000ffff0cb231 */ /* 0x010fca000034098f */
[----:B------:R-:W-:-:S04]  /*83e0*/  PRMT R0, R12, 0x7610, R0 ;  /* 0x000076100c007816 */ /* 0x000fc80000000000 */
[----:B------:R-:W-:Y:S02]  /*83f0*/  @!P3 PRMT R143, R0, 0x5410, RZ ;  /* 0x00005410008fb816 */ /* 0x000fe400000000ff */
[----:B------:R1:W4:Y:S04]  /*8400*/  LDL.LU.S16 R0, [R1+0x58] ;  /* 0x0000580001007983 */ /* 0x0003280000300600 */
[----:B------:R1:W5:Y:S04]  /*8410*/  LDL.LU R182, [R1+0xd0] ;  /* 0x0000d00001b67983 */ /* 0x0003680000300800 */
[----:B------:R1:W5:Y:S04]  /*8420*/  LDL.LU R181, [R1+0xcc] ;  /* 0x0000cc0001b57983 */ /* 0x0003680000300800 */
[----:B------:R1:W5:Y:S04]  /*8430*/  LDL.LU R176, [R1+0xc8] ;  /* 0x0000c80001b07983 */ /* 0x0003680000300800 */
[----:B------:R1:W4:Y:S01]  /*8440*/  LDL.LU.S16 R10, [R1+0x5c] ;  /* 0x00005c00010a7983 */ /* 0x0003220000300600 */
[----:B--2---:R-:W-:Y:S01]  /*8450*/  @!P5 HFMA2.BF16_V2 R13, -RZ.H0_H0, RZ.H0_H0, -R159.H0_H0 ;  /* 0x200000ffff0dd231 */ /* 0x004fe2000034099f */
[C---:B------:R-:W-:Y:S08]  /*8460*/  HMMA.16816.F32.BF16 R52, R96.reuse, R56, R80 ;  /* 0x000000386034723c */ /* 0x040ff00000041850 */
[----:B------:R-:W-:Y:S01]  /*8470*/  HMMA.16816.F32.BF16 R112, R96, R116, R112 ;  /* 0x000000746070723c */ /* 0x000fe20000041870 */
[----:B------:R-:W-:Y:S01]  /*8480*/  PRMT R11, R13, 0x7610, R11 ;  /* 0x000076100d0b7816 */ /* 0x000fe2000000000b */
[----:B---3--:R-:W-:Y:S01]  /*8490*/  @!P6 HFMA2.BF16_V2 R15, -RZ.H0_H0, RZ.H0_H0, -R155.H0_H0 ;  /* 0x200000ffff0fe231 */ /* 0x008fe2000034099b */
[----:B------:R-:W-:Y:S02]  /*84a0*/  LDSM.16.MT88.4 R80, [R178+0x11800] ;  /* 0x01180000b250783b */ /* 0x000fe40000004200 */
[----:B------:R-:W-:-:S03]  /*84b0*/  @!P5 PRMT R159, R11, 0x5410, RZ ;  /* 0x000054100b9fd816 */ /* 0x000fc600000000ff */
[C---:B------:R-:W-:Y:S01]  /*84c0*/  HMMA.16816.F32.BF16 R56, R96.reuse, R58, R84 ;  /* 0x0000003a6038723c */ /* 0x040fe20000041854 */
[----:B------:R1:W2:Y:S04]  /*84d0*/  LDL.LU.S16 R84, [R1+0x74] ;  /* 0x0000740001547983 */ /* 0x0002a80000300600 */
[----:B------:R1:W3:Y:S04]  /*84e0*/  LDL.LU.S16 R21, [R1+0x70] ;  /* 0x0000700001157983 */ /* 0x0002e80000300600 */
[----:B------:R1:W2:Y:S04]  /*84f0*/  LDL.LU.S16 R20, [R1+0x68] ;  /* 0x0000680001147983 */ /* 0x0002a80000300600 */
[----:B------:R1:W2:Y:S01]  /*8500*/  LDL.LU.S16 R11, [R1+0x64] ;  /* 0x00006400010b7983 */ /* 0x0002a20000300600 */
[----:B------:R-:W-:Y:S03]  /*8510*/  HMMA.16816.F32.BF16 R116, R96, R118, R40 ;  /* 0x000000766074723c */ /* 0x000fe60000041828 */
[----:B------:R-:W1:Y:S01]  /*8520*/  LDSM.16.MT88.4 R40, [R177+0xf800] ;  /* 0x00f80000b128783b */ /* 0x000e620000004200 */
[----:B----4-:R-:W-:-:S05]  /*8530*/  @!P1 HFMA2.BF16_V2 R10, -RZ.H0_H0, RZ.H0_H0, -R141.H0_H0 ;  /* 0x200000ffff0a9231 */ /* 0x010fca000034098d */
[----:B------:R-:W-:Y:S02]  /*8540*/  PRMT R8, R10, 0x7610, R8 ;  /* 0x000076100a087816 */ /* 0x000fe40000000008 */
[----:B------:R4:W4:Y:S01]  /*8550*/  LDL.LU.S16 R10, [R1+0x60] ;  /* 0x00006000010a7983 */ /* 0x0009220000300600 */
[----:B------:R-:W-:Y:S01]  /*8560*/  PRMT R4, R15, 0x7610, R4 ;  /* 0x000076100f047816 */ /* 0x000fe20000000004 */
[----:B------:R-:W-:Y:S01]  /*8570*/  @!P4 HFMA2.BF16_V2 R0, -RZ.H0_H0, RZ.H0_H0, -R142.H0_H0 ;  /* 0x200000ffff00c231 */ /* 0x000fe2000034098e */
[----:B------:R-:W-:Y:S01]  /*8580*/  HMMA.16816.F32.BF16 R104, R96, R108, R104 ;  /* 0x0000006c6068723c */ /* 0x000fe20000041868 */
[----:B------:R-:W-:Y:S01]  /*8590*/  @!P1 PRMT R141, R8, 0x5410, RZ ;  /* 0x00005410088d9816 */ /* 0x000fe200000000ff */
[----:B------:R-:W-:Y:S01]  /*85a0*/  LDSM.16.MT88.4 R12, [R179+0x11800] ;  /* 0x01180000b30c783b */ /* 0x000fe20000004200 */
[----:B------:R-:W-:Y:S02]  /*85b0*/  @!P6 PRMT R155, R4, 0x5410, RZ ;  /* 0x00005410049be816 */ /* 0x000fe400000000ff */
[----:B------:R-:W-:-:S02]  /*85c0*/  ISETP.GE.U32.AND P6, PT, R243, R5, PT ;  /* 0x00000005f300720c */ /* 0x000fc40003fc6070 */
[C---:B------:R-:W-:Y:S02]  /*85d0*/  LOP3.LUT R5, R2.reuse, 0xffff, RZ, 0xc0, !PT ;  /* 0x0000ffff02057812 */ /* 0x040fe400078ec0ff */
[----:B------:R-:W-:Y:S02]  /*85e0*/  LOP3.LUT R4, R2, 0xff, RZ, 0xc0, !PT ;  /* 0x000000ff02047812 */ /* 0x000fe400078ec0ff */
[--C-:B------:R-:W-:Y:S02]  /*85f0*/  SHF.R.U32.HI R3, RZ, 0x10, R2.reuse ;  /* 0x00000010ff037819 */ /* 0x100fe40000011602 */
[----:B------:R-:W-:-:S04]  /*8600*/  SHF.R.U32.HI R2, RZ, 0x18, R2 ;  /* 0x00000018ff027819 */ /* 0x000fc80000011602 */
[----:B------:R-:W-:Y:S02]  /*8610*/  ISETP.GE.U32.AND P2, PT, R243, R2, PT ;  /* 0x00000002f300720c */ /* 0x000fe40003f46070 */
[----:B------:R-:W-:Y:S02]  /*8620*/  SHF.R.U32.HI R2, RZ, 0x8, R5 ;  /* 0x00000008ff027819 */ /* 0x000fe40000011605 */
[----:B------:R-:W-:Y:S02]  /*8630*/  PRMT R9, R0, 0x7610, R9 ;  /* 0x0000761000097816 */ /* 0x000fe40000000009 */
[----:B------:R-:W-:Y:S02]  /*8640*/  LOP3.LUT R2, R2, 0xffff, RZ, 0xc0, !PT ;  /* 0x0000ffff02027812 */ /* 0x000fe400078ec0ff */
[----:B------:R-:W-:Y:S01]  /*8650*/  @!P4 PRMT R142, R9, 0x5410, RZ ;  /* 0x00005410098ec816 */ /* 0x000fe200000000ff */
[----:B------:R-:W-:Y:S01]  /*8660*/  HMMA.16816.F32.BF16 R108, R96, R110, R36 ;  /* 0x0000006e606c723c */ /* 0x000fe20000041824 */
[----:B------:R-:W-:-:S02]  /*8670*/  ISETP.GE.U32.AND P4, PT, R243, R2, PT ;  /* 0x00000002f300720c */ /* 0x000fc40003f86070 */
[----:B------:R-:W-:-:S05]  /*8680*/  LOP3.LUT R0, R3, 0xff, RZ, 0xc0, !PT ;  /* 0x000000ff03007812 */ /* 0x000fca00078ec0ff */
[----:B-1----:R-:W-:Y:S01]  /*8690*/  HMMA.16816.F32.BF16 R36, R96, R40, R64 ;  /* 0x000000286024723c */ /* 0x002fe20000041840 */
[----:B------:R-:W1:Y:S01]  /*86a0*/  LDSM.16.MT88.4 R64, [R179+0xf800] ;  /* 0x00f80000b340783b */ /* 0x000e620000004200 */
[----:B------:R-:W-:Y:S01]  /*86b0*/  ISETP.GE.U32.AND P3, PT, R243, R0, PT ;  /* 0x00000000f300720c */ /* 0x000fe20003f66070 */
[----:B------:R-:W-:Y:S02]  /*86c0*/  FADD.FTZ R3, R228, R215 ;  /* 0x000000d7e4037221 */ /* 0x000fe40000010000 */
[----:B------:R-:W-:Y:S02]  /*86d0*/  FADD.FTZ R0, R214, R213 ;  /* 0x000000d5d6007221 */ /* 0x000fe40000010000 */
[--C-:B------:R-:W-:Y:S01]  /*86e0*/  FADD.FTZ R2, R230, R3.reuse ;  /* 0x00000003e6027221 */ /* 0x100fe20000010000 */
[----:B--2---:R-:W-:Y:S01]  /*86f0*/  @!P4 HFMA2.BF16_V2 R20, -RZ.H0_H0, RZ.H0_H0, -R28.H0_H0 ;  /* 0x200000ffff14c231 */ /* 0x004fe2000034091c */
[----:B------:R-:W-:Y:S02]  /*8700*/  FADD.FTZ R0, R229, R0 ;  /* 0x00000000e5007221 */ /* 0x000fe40000010000 */
[----:B------:R-:W-:Y:S01]  /*8710*/  FADD.FTZ R2, R232, R2 ;  /* 0x00000002e8027221 */ /* 0x000fe20000010000 */
[----:B------:R-:W-:Y:S01]  /*8720*/  ISETP.GE.U32.AND P5, PT, R243, R4, PT ;  /* 0x00000004f300720c */ /* 0x000fe20003fa6070 */
[----:B------:R-:W-:Y:S01]  /*8730*/  FADD.FTZ R0, R231, R0 ;  /* 0x00000000e7007221 */ /* 0x000fe20000010000 */
[----:B------:R-:W-:Y:S01]  /*8740*/  PRMT R3, R20, 0x7610, R3 ;  /* 0x0000761014037816 */ /* 0x000fe20000000003 */
[----:B------:R-:W-:-:S02]  /*8750*/  FADD.FTZ R2, R216, R2 ;  /* 0x00000002d8027221 */ /* 0x000fc40000010000 */
[----:B------:R-:W-:Y:S01]  /*8760*/  FADD.FTZ R0, R235, R0 ;  /* 0x00000000eb007221 */ /* 0x000fe20000010000 */
[C---:B------:R-:W-:Y:S02]  /*8770*/  LEA R8, P1, R234.reuse, c[0x0][0x1f8], 0x1 ;  /* 0x00007e00ea087a11 */ /* 0x040fe400078208ff */
[----:B------:R-:W-:Y:S01]  /*8780*/  @!P4 PRMT R28, R3, 0x5410, RZ ;  /* 0x00005410031cc816 */ /* 0x000fe200000000ff */
[----:B------:R-:W-:Y:S02]  /*8790*/  IMAD.MOV.U32 R3, RZ, RZ, c[0x0][0x228] ;  /* 0x00008a00ff037624 */ /* 0x000fe400078e00ff */
[----:B------:R-:W-:Y:S01]  /*87a0*/  FADD.FTZ R0, R217, R0 ;  /* 0x00000000d9007221 */ /* 0x000fe20000010000 */
[----:B------:R-:W-:Y:S01]  /*87b0*/  LEA.HI.X R9, R234, c[0x0][0x1fc], R233, 0x1, P1 ;  /* 0x00007f00ea097a11 */ /* 0x000fe200008f0ce9 */
[----:B------:R-:W-:Y:S01]  /*87c0*/  IMAD.SHL.U32 R3, R3, 0x8, RZ ;  /* 0x0000000803037824 */ /* 0x000fe200078e00ff */
[----:B------:R-:W-:Y:S01]  /*87d0*/  @!P6 HFMA2.BF16_V2 R84, -RZ.H0_H0, RZ.H0_H0, -R140.H0_H0 ;  /* 0x200000ffff54e231 */ /* 0x000fe2000034098c */
[----:B------:R-:W-:Y:S01]  /*87e0*/  FADD.FTZ R0, R219, R0 ;  /* 0x00000000db007221 */ /* 0x000fe20000010000 */
[----:B---3--:R-:W-:-:S03]  /*87f0*/  @!P5 HFMA2.BF16_V2 R21, -RZ.H0_H0, RZ.H0_H0, -R29.H0_H0 ;  /* 0x200000ffff15d231 */ /* 0x008fc6000034091d */
[----:B------:R-:W-:Y:S01]  /*8800*/  FADD.FTZ R0, R237, R0 ;  /* 0x00000000ed007221 */ /* 0x000fe20000010000 */
[----:B------:R-:W-:Y:S01]  /*8810*/  PRMT R7, R84, 0x7610, R7 ;  /* 0x0000761054077816 */ /* 0x000fe20000000007 */
[----:B------:R-:W-:Y:S01]  /*8820*/  STG.E.U16 [R8.64], R152 ;  /* 0x0000009808007986 */ /* 0x000fe2000c101512 */
[----:B------:R-:W-:Y:S01]  /*8830*/  @!P3 HFMA2.BF16_V2 R11, -RZ.H0_H0, RZ.H0_H0, -R23.H0_H0 ;  /* 0x200000ffff0bb231 */ /* 0x000fe20000340917 */
[----:B------:R-:W-:Y:S02]  /*8840*/  FADD.FTZ R0, R239, R0 ;  /* 0x00000000ef007221 */ /* 0x000fe40000010000 */
[----:B------:R-:W-:Y:S01]  /*8850*/  STG.E.U16 [R8.64+0x2], R153 ;  /* 0x0000029908007986 */ /* 0x000fe2000c101512 */
[----:B------:R-:W-:Y:S01]  /*8860*/  @!P6 PRMT R140, R7, 0x5410, RZ ;  /* 0x00005410078ce816 */ /* 0x000fe200000000ff */
[----:B------:R-:W-:Y:S01]  /*8870*/  FADD.FTZ R0, R221, R0 ;  /* 0x00000000dd007221 */ /* 0x000fe20000010000 */
[----:B------:R-:W-:Y:S01]  /*8880*/  PRMT R6, R21, 0x7610, R6 ;  /* 0x0000761015067816 */ /* 0x000fe20000000006 */
[----:B------:R-:W-:Y:S01]  /*8890*/  HMMA.16816.F32.BF16 R120, R96, R124, R120 ;  /* 0x0000007c6078723c */ /* 0x000fe20000041878 */
[----:B------:R-:W-:Y:S01]  /*88a0*/  PRMT R5, R11, 0x7610, R5 ;  /* 0x000076100b057816 */ /* 0x000fe20000000005 */
[----:B------:R-:W-:Y:S01]  /*88b0*/  FADD.FTZ R0, R223, R0 ;  /* 0x00000000df007221 */ /* 0x000fe20000010000 */
[----:B------:R-:W-:-:S02]  /*88c0*/  @!P5 PRMT R29, R6, 0x5410, RZ ;  /* 0x00005410061dd816 */ /* 0x000fc400000000ff */
[----:B------:R-:W-:-:S03]  /*88d0*/  @!P3 PRMT R23, R5, 0x5410, RZ ;  /* 0x000054100517b816 */ /* 0x000fc600000000ff */
[----:B------:R-:W-:Y:S01]  /*88e0*/  HMMA.16816.F32.BF16 R124, R96, R126, R44 ;  /* 0x0000007e607c723c */ /* 0x000fe2000004182c */
[----:B------:R-:W-:-:S07]  /*88f0*/  FADD.FTZ R0, R241, R0 ;  /* 0x00000000f1007221 */ /* 0x000fce0000010000 */
[C---:B------:R-:W-:Y:S01]  /*8900*/  HMMA.16816.F32.BF16 R44, R96.reuse, R48, R72 ;  /* 0x00000030602c723c */ /* 0x040fe20000041848 */
[----:B------:R-:W2:Y:S07]  /*8910*/  LDSM.16.MT88.4 R72, [R177+0x11800] ;  /* 0x01180000b148783b */ /* 0x000eae0000004200 */
[----:B-1----:R-:W-:Y:S01]  /*8920*/  HMMA.16816.F32.BF16 R60, R96, R64, R88 ;  /* 0x00000040603c723c */ /* 0x002fe20000041858 */
[----:B------:R-:W1:Y:S01]  /*8930*/  LDSM.16.MT88.4 R88, [R180+0x11800] ;  /* 0x01180000b458783b */ /* 0x000e620000004200 */
[----:B------:R-:W-:-:S04]  /*8940*/  FADD.FTZ R0, R244, R0 ;  /* 0x00000000f4007221 */ /* 0x000fc80000010000 */
[----:B------:R-:W-:-:S04]  /*8950*/  FADD.FTZ R0, R246, R0 ;  /* 0x00000000f6007221 */ /* 0x000fc80000010000 */
[----:B------:R-:W-:-:S04]  /*8960*/  FADD.FTZ R0, R248, R0 ;  /* 0x00000000f8007221 */ /* 0x000fc80000010000 */
[----:B------:R-:W-:Y:S01]  /*8970*/  FADD.FTZ R229, R250, R0 ;  /* 0x00000000fae57221 */ /* 0x000fe20000010000 */
[C---:B------:R-:W-:Y:S08]  /*8980*/  HMMA.16816.F32.BF16 R40, R96.reuse, R42, R68 ;  /* 0x0000002a6028723c */ /* 0x040ff00000041844 */
[C---:B------:R-:W-:Y:S08]  /*8990*/  HMMA.16816.F32.BF16 R48, R96.reuse, R50, R76 ;  /* 0x000000326030723c */ /* 0x040ff0000004184c */
[C---:B------:R-:W-:Y:S08]  /*89a0*/  HMMA.16816.F32.BF16 R64, R96.reuse, R66, R92 ;  /* 0x000000426040723c */ /* 0x040ff0000004185c */
[C---:B--2---:R-:W-:Y:S08]  /*89b0*/  HMMA.16816.F32.BF16 R68, R96.reuse, R72, R148 ;  /* 0x000000486044723c */ /* 0x044ff00000041894 */
[C---:B------:R-:W-:Y:S08]  /*89c0*/  HMMA.16816.F32.BF16 R76, R96.reuse, R80, R164 ;  /* 0x00000050604c723c */ /* 0x040ff000000418a4 */
[C---:B-1----:R-:W-:Y:S07]  /*89d0*/  HMMA.16816.F32.BF16 R84, R96.reuse, R88, R204 ;  /* 0x000000586054723c */ /* 0x042fee00000418cc */
[----:B------:R-:W-:Y:S01]  /*89e0*/  IADD3 R207, P1, R8, -0x80, RZ ;  /* 0xffffff8008cf7810 */ /* 0x000fe20007f3e0ff */
[C---:B------:R-:W-:Y:S08]  /*89f0*/  HMMA.16816.F32.BF16 R72, R96.reuse, R74, R160 ;  /* 0x0000004a6048723c */ /* 0x040ff000000418a0 */
[C---:B------:R-:W-:Y:S08]  /*8a00*/  HMMA.16816.F32.BF16 R80, R96.reuse, R82, R168 ;  /* 0x000000526050723c */ /* 0x040ff000000418a8 */
[C---:B------:R-:W-:Y:S08]  /*8a10*/  HMMA.16816.F32.BF16 R88, R96.reuse, R90, R172 ;  /* 0x0000005a6058723c */ /* 0x040ff000000418ac */
[C---:B------:R-:W-:Y:S08]  /*8a20*/  HMMA.16816.F32.BF16 R92, R96.reuse, R12, R24 ;  /* 0x0000000c605c723c */ /* 0x040ff00000041818 */
[----:B------:R-:W-:Y:S01]  /*8a30*/  HMMA.16816.F32.BF16 R96, R96, R14, R16 ;  /* 0x0000000e6060723c */ /* 0x000fe20000041810 */
[----:B----4-:R-:W-:-:S05]  /*8a40*/  @!P2 HFMA2.BF16_V2 R10, -RZ.H0_H0, RZ.H0_H0, -R22.H0_H0 ;  /* 0x200000ffff0aa231 */ /* 0x010fca0000340916 */
[----:B------:R-:W-:-:S04]  /*8a50*/  PRMT R4, R10, 0x7610, R4 ;  /* 0x000076100a047816 */ /* 0x000fc80000000004 */
[----:B------:R-:W-:Y:S01]  /*8a60*/  @!P2 PRMT R22, R4, 0x5410, RZ ;  /* 0x000054100416a816 */ /* 0x000fe200000000ff */
[----:B------:R-:W-:-:S04]  /*8a70*/  FADD.FTZ R4, R218, R2 ;  /* 0x00000002da047221 */ /* 0x000fc80000010000 */
[----:B------:R-:W-:Y:S02]  /*8a80*/  FADD.FTZ R4, R236, R4 ;  /* 0x00000004ec047221 */ /* 0x000fe40000010000 */
[----:B------:R-:W-:-:S04]  /*8a90*/  IMAD.WIDE R2, R3, 0x2, R8 ;  /* 0x0000000203027825 */ /* 0x000fc800078e0208 */
[----:B------:R-:W-:Y:S01]  /*8aa0*/  FADD.FTZ R4, R238, R4 ;  /* 0x00000004ee047221 */ /* 0x000fe20000010000 */
[----:B------:R-:W-:Y:S03]  /*8ab0*/  STG.E.U16 [R2.64], R157 ;  /* 0x0000009d02007986 */ /* 0x000fe6000c101512 */
[----:B------:R-:W-:Y:S01]  /*8ac0*/  FADD.FTZ R4, R220, R4 ;  /* 0x00000004dc047221 */ /* 0x000fe20000010000 */
[----:B------:R-:W-:Y:S04]  /*8ad0*/  STG.E.U16 [R2.64+0x2], R155 ;  /* 0x0000029b02007986 */ /* 0x000fe8000c101512 */
[----:B------:R-:W-:Y:S01]  /*8ae0*/  STG.E.U16 [R8.64+0x10], R156 ;  /* 0x0000109c08007986 */ /* 0x000fe2000c101512 */
[----:B------:R-:W-:-:S03]  /*8af0*/  FADD.FTZ R4, R222, R4 ;  /* 0x00000004de047221 */ /* 0x000fc60000010000 */
[----:B------:R-:W-:Y:S04]  /*8b00*/  STG.E.U16 [R8.64+0x12], R154 ;  /* 0x0000129a08007986 */ /* 0x000fe8000c101512 */
[----:B------:R-:W-:Y:S04]  /*8b10*/  STG.E.U16 [R2.64+0x10], R159 ;  /* 0x0000109f02007986 */ /* 0x000fe8000c101512 */
[----:B------:R-:W-:Y:S04]  /*8b20*/  STG.E.U16 [R2.64+0x12], R158 ;  /* 0x0000129e02007986 */ /* 0x000fe8000c101512 */
[----:B------:R-:W-:Y:S04]  /*8b30*/  STG.E.U16 [R8.64+0x20], R146 ;  /* 0x0000209208007986 */ /* 0x000fe8000c101512 */
[----:B------:R-:W-:Y:S01]  /*8b40*/  STG.E.U16 [R8.64+0x22], R144 ;  /* 0x0000229008007986 */ /* 0x000fe2000c101512 */
[----:B------:R-:W-:-:S03]  /*8b50*/  FADD.FTZ R4, R240, R4 ;  /* 0x00000004f0047221 */ /* 0x000fc60000010000 */
[----:B------:R-:W-:Y:S04]  /*8b60*/  STG.E.U16 [R2.64+0x20], R147 ;  /* 0x0000209302007986 */ /* 0x000fe8000c101512 */
[----:B------:R-:W-:Y:S04]  /*8b70*/  STG.E.U16 [R2.64+0x22], R145 ;  /* 0x0000229102007986 */ /* 0x000fe8000c101512 */
[----:B------:R-:W-:Y:S04]  /*8b80*/  STG.E.U16 [R8.64+0x30], R143 ;  /* 0x0000308f08007986 */ /* 0x000fe8000c101512 */
        /* <DEDUP_REMOVED lines=19> */
[----:B------:R1:W-:Y:S02]  /*8cc0*/  STG.E.U16 [R2.64+0x72], R22 ;  /* 0x0000721602007986 */ /* 0x0003e4000c101512 */
[----:B-1----:R-:W-:-:S04]  /*8cd0*/  FADD.FTZ R2, R245, R4 ;  /* 0x00000004f5027221 */ /* 0x002fc80000010000 */
[----:B------:R-:W-:-:S04]  /*8ce0*/  FADD.FTZ R2, R247, R2 ;  /* 0x00000002f7027221 */ /* 0x000fc80000010000 */
[----:B------:R-:W-:-:S04]  /*8cf0*/  FADD.FTZ R2, R249, R2 ;  /* 0x00000002f9027221 */ /* 0x000fc80000010000 */
[----:B------:R-:W-:-:S05]  /*8d00*/  FADD.FTZ R228, R251, R2 ;  /* 0x00000002fbe47221 */ /* 0x000fca0000010000 */
[----:B------:R1:W-:Y:S04]  /*8d10*/  STL [R1+0x68], R228 ;  /* 0x000068e401007387 */ /* 0x0003e80000100800 */
[----:B------:R1:W-:Y:S01]  /*8d20*/  STL [R1+0x78], R229 ;  /* 0x000078e501007387 */ /* 0x0003e20000100800 */
[----:B------:R-:W-:Y:S01]  /*8d30*/  IADD3.X R103, R9, -0x1, RZ, P1, !PT ;  /* 0xffffffff09677810 */ /* 0x000fe20000ffe4ff */
[----:B------:R-:W-:Y:S05]  /*8d40*/  @!P0 BRA `(.L_x_1086) ;  /* 0x000061c000008947 */ /* 0x000fea0003800000 */
[----:B------:R-:W2:Y:S01]  /*8d50*/  LDL.64 R244, [R1+0x88] ;  /* 0x0000880001f47983 */ /* 0x000ea20000100a00 */
[----:B------:R-:W-:-:S04]  /*8d60*/  DEPBAR.LE SB0, 0x0 ;  /* 0x000080000000791a */ /* 0x000fc80000000000 */
[----:B------:R-:W3:Y:S04]  /*8d70*/  LDL R246, [R1+0x98] ;  /* 0x0000980001f67983 */ /* 0x000ee80000100800 */
[----:B------:R-:W4:Y:S04]  /*8d80*/  LDL R247, [R1+0x9c] ;  /* 0x00009c0001f77983 */ /* 0x000f280000100800 */
[----:B------:R-:W4:Y:S04]  /*8d90*/  LDL.64 R248, [R1+0xb0] ;  /* 0x0000b00001f87983 */ /* 0x000f280000100a00 */
[----:B------:R-:W4:Y:S01]  /*8da0*/  LDL.64 R250, [R1+0xb8] ;  /* 0x0000b80001fa7983 */ /* 0x000f220000100a00 */
[----:B------:R-:W-:-:S04]  /*8db0*/  UIADD3 UR25, UR8, -0x2, URZ ;  /* 0xfffffffe08197890 */ /* 0x000fc8000fffe03f */
[----:B------:R-:W-:Y:S02]  /*8dc0*/  USHF.R.S32.HI UR5, URZ, 0x1f, UR25 ;  /* 0x0000001f3f057899 */ /* 0x000fe40008011419 */
[----:B------:R-:W-:Y:S01]  /*8dd0*/  UIMAD UR4, UR12, UR25, URZ ;  /* 0x000000190c0472a4 */ /* 0x000fe2000f8e023f */
[----:B------:R-:W-:Y:S01]  /*8de0*/  IMAD.U32 R0, RZ, RZ, UR25 ;  /* 0x00000019ff007e24 */ /* 0x000fe2000f8e00ff */
[----:B------:R-:W-:Y:S02]  /*8df0*/  UISETP.GT.AND UP0, UPT, UR25, UR9, UPT ;  /* 0x000000091900728c */ /* 0x000fe4000bf04270 */
[----:B------:R-:W-:Y:S01]  /*8e00*/  UIMAD UR4, UR5, UR13, UR4 ;  /* 0x0000000d050472a4 */ /* 0x000fe2000f8e0204 */
[----:B------:R-:W-:Y:S01]  /*8e10*/  BAR.SYNC.DEFER_BLOCKING 0x0 ;  /* 0x0000000000007b1d */ /* 0x000fe20000010000 */
[----:B--2---:R-:W-:Y:S02]  /*8e20*/  ISETP.GE.AND P4, PT, R244, c[0x0][0x220], PT ;  /* 0x00008800f4007a0c */ /* 0x004fe40003f86270 */
[----:B---3--:R-:W-:-:S02]  /*8e30*/  ISETP.GE.AND P3, PT, R246, c[0x0][0x220], PT ;  /* 0x00008800f6007a0c */ /* 0x008fc40003f66270 */
[----:B----4-:R-:W-:Y:S01]  /*8e40*/  ISETP.GE.AND P2, PT, R247, c[0x0][0x220], PT ;  /* 0x00008800f7007a0c */ /* 0x010fe20003f46270 */
[----:B------:R-:W-:-:S08]  /*8e50*/  IMAD.MOV.U32 R3, RZ, RZ, R249 ;  /* 0x000000ffff037224 */ /* 0x000fd000078e00f9 */
[----:B------:R-:W-:Y:S01]  /*8e60*/  @P4 STS.128 [R199+0xc000], RZ ;  /* 0x00c000ffc7004388 */ /* 0x000fe20000000c00 */
[----:B------:R-:W-:-:S03]  /*8e70*/  IMAD.MOV.U32 R2, RZ, RZ, R250 ;  /* 0x000000ffff027224 */ /* 0x000fc600078e00fa */
[----:B------:R-:W2:Y:S01]  /*8e80*/  S2R R251, SR_TID.X ;  /* 0x0000000000fb7919 */ /* 0x000ea20000002100 */
[----:B------:R-:W-:-:S05]  /*8e90*/  IMAD.WIDE.U32 R2, R0, UR13, R2 ;  /* 0x0000000d00027c25 */ /* 0x000fca000f8e0002 */
[----:B------:R-:W-:Y:S02]  /*8ea0*/  IADD3 R0, R3, UR4, RZ ;  /* 0x0000000403007c10 */ /* 0x000fe4000fffe0ff */
[C---:B------:R-:W-:Y:S02]  /*8eb0*/  @!P4 LEA R28, P6, R2.reuse, c[0x0][0x170], 0x1 ;  /* 0x00005c00021cca11 */ /* 0x040fe400078c08ff */
[C---:B------:R-:W-:Y:S02]  /*8ec0*/  @!P3 LEA R26, P1, R2.reuse, c[0x0][0x170], 0x1 ;  /* 0x00005c00021aba11 */ /* 0x040fe400078208ff */
        /* <DEDUP_REMOVED lines=9> */
[----:B------:R-:W-:Y:S01]  /*8f60*/  IADD3.X R2, R0, UR10, RZ, P5, !PT ;  /* 0x0000000a00027c10 */ /* 0x000fe2000affe4ff */
[----:B--2---:R-:W-:Y:S01]  /*8f70*/  IMAD.SHL.U32 R251, R251, 0x2, RZ ;  /* 0x00000002fbfb7824 */ /* 0x004fe200078e00ff */
        /* <DEDUP_REMOVED lines=35> */
[----:B------:R-:W-:Y:S01]  /*91b0*/  IADD3.X R3, R3, UR10, RZ, P5, !PT ;  /* 0x0000000a03037c10 */ /* 0x000fe2000affe4ff */
[----:B------:R-:W-:Y:S01]  /*91c0*/  IMAD.U32 R0, RZ, RZ, UR25 ;  /* 0x00000019ff007e24 */ /* 0x000fe2000f8e00ff */
[C---:B------:R-:W-:Y:S01]  /*91d0*/  @!P4 LEA R10, P5, R2.reuse, c[0x0][0x170], 0x1 ;  /* 0x00005c00020aca11 */ /* 0x040fe200078a08ff */
        /* <DEDUP_REMOVED lines=10> */
[----:B------:R-:W-:Y:S02]  /*9280*/  @!P2 LEA.HI.X R5, R2, c[0x0][0x174], R3, 0x1, P0 ;  /* 0x00005d000205aa11 */ /* 0x000fe400000f0c03 */
[----:B------:R-:W-:Y:S01]  /*9290*/  LOP3.LUT R251, R251, 0x6, RZ, 0xc0, !PT ;  /* 0x00000006fbfb7812 */ /* 0x000fe200078ec0ff */
[----:B------:R-:W-:Y:S01]  /*92a0*/  @!PT LDS RZ, [RZ] ;  /* 0x00000000fffff984 */ /* 0x000fe20000000800 */
[----:B------:R-:W-:Y:S01]  /*92b0*/  @!PT LDS RZ, [RZ] ;  /* 0x00000000fffff984 */ /* 0x000fe20000000800 */
[----:B------:R-:W-:Y:S01]  /*92c0*/  @!PT LDS RZ, [RZ] ;  /* 0x00000000fffff984 */ /* 0x000fe20000000800 */
[----:B------:R1:W-:Y:S04]  /*92d0*/  @!P4 LDGSTS.E.BYPASS.LTC128B.128 [R199+0xd000], [R16.64] ;  /* 0x0d00000010c7cfae */ /* 0x0003e8000b901d52 */
        /* <DEDUP_REMOVED lines=13> */
[----:B------:R1:W-:Y:S01]  /*93b0*/  @!P2 LDGSTS.E.BYPASS.LTC128B.128 [R199+0x11000], [R12.64+0x100] ;  /* 0x110001000cc7afae */ /* 0x0003e2000b901d52 */
[-C--:B------:R-:W-:Y:S02]  /*93c0*/  ISETP.GE.AND P0, PT, R2, R202.reuse, PT ;  /* 0x000000ca0200720c */ /* 0x080fe40003f06270 */
[----:B------:R-:W-:Y:S01]  /*93d0*/  ISETP.GE.AND P1, PT, R0, R202, PT ;  /* 0x000000ca0000720c */ /* 0x000fe20003f26270 */
[----:B------:R-:W-:Y:S01]  /*93e0*/  @P4 STS.128 [R199+0xd800], RZ ;  /* 0x00d800ffc7004388 */ /* 0x000fe20000000c00 */
[----:B------:R-:W-:-:S02]  /*93f0*/  ISETP.LT.OR P5, PT, R2, R201, P5 ;  /* 0x000000c90200720c */ /* 0x000fc40002fa1670 */
[-C--:B------:R-:W-:Y:S01]  /*9400*/  ISETP.LT.OR P0, PT, R2, R200.reuse, P0 ;  /* 0x000000c80200720c */ /* 0x080fe20000701670 */
[----:B------:R-:W-:Y:S01]  /*9410*/  @!PT LDS RZ, [RZ] ;  /* 0x00000000fffff984 */ /* 0x000fe20000000800 */
[----:B------:R-:W-:Y:S01]  /*9420*/  @!PT LDS RZ, [RZ] ;  /* 0x00000000fffff984 */ /* 0x000fe20000000800 */
[----:B------:R-:W-:Y:S01]  /*9430*/  @!PT LDS RZ, [RZ] ;  /* 0x00000000fffff984 */ /* 0x000fe20000000800 */
[----:B------:R1:W-:Y:S01]  /*9440*/  @!P4 LDGSTS.E.BYPASS.LTC128B.128 [R199+0xd800], [R10.64] ;  /* 0x0d8000000ac7cfae */ /* 0x0003e2000b901d52 */
[C---:B------:R-:W-:Y:S02]  /*9450*/  IADD3 R2, R0.reuse, 0x9, RZ ;  /* 0x0000000900027810 */ /* 0x040fe40007ffe0ff */
[C---:B------:R-:W-:Y:S01]  /*9460*/  ISETP.LT.OR P6, PT, R0.reuse, R201, P6 ;  /* 0x000000c90000720c */ /* 0x040fe200037c1670 */
[----:B------:R-:W-:Y:S01]  /*9470*/  @P3 STS.128 [R199+0xf800], RZ ;  /* 0x00f800ffc7003388 */ /* 0x000fe20000000c00 */
[C---:B------:R-:W-:Y:S02]  /*9480*/  ISETP.LT.OR P1, PT, R0.reuse, R200, P1 ;  /* 0x000000c80000720c */ /* 0x040fe40000f21670 */
[----:B------:R-:W-:Y:S01]  /*9490*/  IADD3 R3, R0, 0x8, RZ ;  /* 0x0000000800037810 */ /* 0x000fe20007ffe0ff */
        /* <DEDUP_REMOVED lines=9> */
[----:B--2--5:R-:W-:Y:S04]  /*9530*/  LDSM.16.M88.4 R24, [R176+0x6000] ;  /* 0x00600000b018783b */ /* 0x024fe80000000200 */
[----:B---3--:R-:W-:Y:S04]  /*9540*/  LDSM.16.M88.4 R28, [R176+0x6800] ;  /* 0x00680000b01c783b */ /* 0x008fe80000000200 */
[----:B-1----:R-:W-:Y:S04]  /*9550*/  LDSM.16.M88.4 R12, [R184] ;  /* 0x00000000b80c783b */ /* 0x002fe80000000200 */
[----:B------:R-:W-:Y:S04]  /*9560*/  LDSM.16.M88.4 R32, [R187] ;  /* 0x00000000bb20783b */ /* 0x000fe80000000200 */
[----:B------:R-:W-:Y:S04]  /*9570*/  LDSM.16.M88.4 R140, [R176+0x7000] ;  /* 0x00700000b08c783b */ /* 0x000fe80000000200 */
[----:B------:R-:W-:Y:S04]  /*9580*/  LDSM.16.M88.4 R152, [R176+0x7800] ;  /* 0x00780000b098783b */ /* 0x000fe80000000200 */
[----:B----4-:R-:W1:Y:S04]  /*9590*/  LDSM.16.M88.4 R4, [R183] ;  /* 0x00000000b704783b */ /* 0x010e680000000200 */
[----:B------:R-:W2:Y:S04]  /*95a0*/  LDSM.16.M88.4 R148, [R198] ;  /* 0x00000000c694783b */ /* 0x000ea80000000200 */
[----:B------:R-:W3:Y:S04]  /*95b0*/  LDSM.16.M88.4 R164, [R197] ;  /* 0x00000000c5a4783b */ /* 0x000ee80000000200 */
[----:B------:R-:W4:Y:S04]  /*95c0*/  LDSM.16.M88.4 R172, [R196] ;  /* 0x00000000c4ac783b */ /* 0x000f280000000200 */
[----:B------:R-:W-:Y:S04]  /*95d0*/  LDSM.16.M88.4 R20, [R186] ;  /* 0x00000000ba14783b */ /* 0x000fe80000000200 */
[----:B------:R-:W2:Y:S04]  /*95e0*/  LDSM.16.M88.4 R208, [R182+0x6000] ;  /* 0x00600000b6d0783b */ /* 0x000ea80000000200 */
[----:B------:R-:W2:Y:S04]  /*95f0*/  LDSM.16.M88.4 R204, [R182+0x6800] ;  /* 0x00680000b6cc783b */ /* 0x000ea80000000200 */
[----:B------:R-:W2:Y:S04]  /*9600*/  LDSM.16.M88.4 R212, [R182+0x7000] ;  /* 0x00700000b6d4783b */ /* 0x000ea80000000200 */
[----:B------:R-:W2:Y:S04]  /*9610*/  LDSM.16.M88.4 R216, [R182+0x7800] ;  /* 0x00780000b6d8783b */ /* 0x000ea80000000200 */
[----:B------:R-:W-:Y:S01]  /*9620*/  LDSM.16.M88.4 R224, [R181] ;  /* 0x00000000b5e0783b */ /* 0x000fe20000000200 */
[C---:B-1----:R-:W-:Y:S03]  /*9630*/  HMMA.16816.F32.BF16 R16, R4.reuse, R24, RZ ;  /* 0x000000180410723c */ /* 0x042fe600000418ff */
[----:B------:R-:W-:Y:S04]  /*9640*/  LDSM.16.M88.4 R220, [R176+0x8000] ;  /* 0x00800000b0dc783b */ /* 0x000fe80000000200 */
[----:B------:R-:W0:Y:S01]  /*9650*/  LDGDEPBAR ;  /* 0x00000000000079af */ /* 0x000e220000000000 */
[C---:B------:R-:W-:Y:S08]  /*9660*/  HMMA.16816.F32.BF16 R136, R4.reuse, R26, RZ ;  /* 0x0000001a0488723c */ /* 0x040ff000000418ff */
[----:B------:R-:W-:Y:S08]  /*9670*/  HMMA.16816.F32.BF16 R24, R4, R28, RZ ;  /* 0x0000001c0418723c */ /* 0x000ff000000418ff */
[----:B------:R-:W-:Y:S08]  /*9680*/  HMMA.16816.F32.BF16 R168, R12, R32, R16 ;  /* 0x000000200ca8723c */ /* 0x000ff00000041810 */
[C---:B------:R-:W-:Y:S08]  /*9690*/  HMMA.16816.F32.BF16 R28, R4.reuse, R30, RZ ;  /* 0x0000001e041c723c */ /* 0x040ff000000418ff */
[C---:B------:R-:W-:Y:S08]  /*96a0*/  HMMA.16816.F32.BF16 R16, R4.reuse, R140, RZ ;  /* 0x0000008c0410723c */ /* 0x040ff000000418ff */
[C---:B------:R-:W-:Y:S08]  /*96b0*/  HMMA.16816.F32.BF16 R144, R4.reuse, R142, RZ ;  /* 0x0000008e0490723c */ /* 0x040ff000000418ff */
[C---:B------:R-:W-:Y:S08]  /*96c0*/  HMMA.16816.F32.BF16 R156, R4.reuse, R152, RZ ;  /* 0x00000098049c723c */ /* 0x040ff000000418ff */
[----:B------:R-:W-:Y:S01]  /*96d0*/  HMMA.16816.F32.BF16 R152, R4, R154, RZ ;  /* 0x0000009a0498723c */ /* 0x000fe200000418ff */
[----:B------:R-:W1:Y:S07]  /*96e0*/  LDSM.16.M88.4 R4, [R185] ;  /* 0x00000000b904783b */ /* 0x000e6e0000000200 */
[C---:B------:R-:W-:Y:S08]  /*96f0*/  HMMA.16816.F32.BF16 R160, R12.reuse, R34, R136 ;  /* 0x000000220ca0723c */ /* 0x040ff00000041888 */
[C---:B--2---:R-:W-:Y:S08]  /*9700*/  HMMA.16816.F32.BF16 R140, R12.reuse, R148, R24 ;  /* 0x000000940c8c723c */ /* 0x044ff00000041818 */
[C---:B------:R-:W-:Y:S08]  /*9710*/  HMMA.16816.F32.BF16 R136, R12.reuse, R150, R28 ;  /* 0x000000960c88723c */ /* 0x040ff0000004181c */
[C---:B---3--:R-:W-:Y:S01]  /*9720*/  HMMA.16816.F32.BF16 R32, R12.reuse, R164, R16 ;  /* 0x000000a40c20723c */ /* 0x048fe20000041810 */
[----:B------:R-:W-:Y:S07]  /*9730*/  LDSM.16.M88.4 R16, [R183+0x2000] ;  /* 0x00200000b710783b */ /* 0x000fee0000000200 */
[C---:B------:R-:W-:Y:S01]  /*9740*/  HMMA.16816.F32.BF16 R28, R12.reuse, R166, R144 ;  /* 0x000000a60c1c723c */ /* 0x040fe20000041890 */
[----:B------:R-:W-:Y:S07]  /*9750*/  LDSM.16.M88.4 R164, [R181+0x1000] ;  /* 0x00100000b5a4783b */ /* 0x000fee0000000200 */
[----:B----4-:R-:W-:Y:S01]  /*9760*/  HMMA.16816.F32.BF16 R24, R12, R172, R156 ;  /* 0x000000ac0c18723c */ /* 0x010fe2000004189c */
[----:B------:R-:W2:Y:S07]  /*9770*/  LDSM.16.M88.4 R156, [R181+0x800] ;  /* 0x00080000b59c783b */ /* 0x000eae0000000200 */
[----:B------:R-:W-:Y:S01]  /*9780*/  HMMA.16816.F32.BF16 R144, R20, R208, R168 ;  /* 0x000000d01490723c */ /* 0x000fe200000418a8 */
[----:B------:R-:W-:Y:S07]  /*9790*/  LDSM.16.M88.4 R168, [R176+0x9000] ;  /* 0x00900000b0a8783b */ /* 0x000fee0000000200 */
[----:B------:R-:W-:Y:S01]  /*97a0*/  HMMA.16816.F32.BF16 R12, R12, R174, R152 ;  /* 0x000000ae0c0c723c */ /* 0x000fe20000041898 */
[----:B------:R-:W3:Y:S07]  /*97b0*/  LDSM.16.M88.4 R172, [R181+0x1800] ;  /* 0x00180000b5ac783b */ /* 0x000eee0000000200 */
[C---:B------:R-:W-:Y:S01]  /*97c0*/  HMMA.16816.F32.BF16 R152, R20.reuse, R210, R160 ;  /* 0x000000d21498723c */ /* 0x040fe200000418a0 */
[----:B------:R-:W4:Y:S04]  /*97d0*/  LDSM.16.M88.4 R160, [R176+0x8800] ;  /* 0x00880000b0a0783b */ /* 0x000f280000000200 */
[----:B------:R-:W-:Y:S03]  /*97e0*/  LDSM.16.M88.4 R208, [R182+0x9800] ;  /* 0x00980000b6d0783b */ /* 0x000fe60000000200 */
[C---:B------:R-:W-:Y:S08]  /*97f0*/  HMMA.16816.F32.BF16 R148, R20.reuse, R204, R140 ;  /* 0x000000cc1494723c */ /* 0x040ff0000004188c */
[C---:B------:R-:W-:Y:S01]  /*9800*/  HMMA.16816.F32.BF16 R140, R20.reuse, R206, R136 ;  /* 0x000000ce148c723c */ /* 0x040fe20000041888 */
[----:B------:R-:W2:Y:S07]  /*9810*/  LDSM.16.M88.4 R204, [R176+0x9800] ;  /* 0x00980000b0cc783b */ /* 0x000eae0000000200 */
[C---:B------:R-:W-:Y:S08]  /*9820*/  HMMA.16816.F32.BF16 R136, R20.reuse, R212, R32 ;  /* 0x000000d41488723c */ /* 0x040ff00000041820 */
[C---:B------:R-:W-:Y:S01]  /*9830*/  HMMA.16816.F32.BF16 R32, R20.reuse, R214, R28 ;  /* 0x000000d61420723c */ /* 0x040fe2000004181c */
[----:B------:R-:W-:Y:S07]  /*9840*/  LDSM.16.M88.4 R212, [R195] ;  /* 0x00000000c3d4783b */ /* 0x000fee0000000200 */
[----:B------:R-:W-:Y:S08]  /*9850*/  HMMA.16816.F32.BF16 R28, R20, R216, R24 ;  /* 0x000000d8141c723c */ /* 0x000ff00000041818 */
[----:B-1----:R-:W-:Y:S08]  /*9860*/  HMMA.16816.F32.BF16 R24, R4, R224, R144 ;  /* 0x000000e00418723c */ /* 0x002ff00000041890 */
[----:B------:R-:W-:Y:S01]  /*9870*/  HMMA.16816.F32.BF16 R12, R20, R218, R12 ;  /* 0x000000da140c723c */ /* 0x000fe2000004180c */
[----:B------:R-:W1:Y:S04]  /*9880*/  LDSM.16.M88.4 R20, [R184+0x2000] ;  /* 0x00200000b814783b */ /* 0x000e680000000200 */
[----:B------:R-:W-:Y:S03]  /*9890*/  LDSM.16.M88.4 R216, [R176+0xa000] ;  /* 0x00a00000b0d8783b */ /* 0x000fe60000000200 */
[C---:B------:R-:W-:Y:S01]  /*98a0*/  HMMA.16816.F32.BF16 R152, R4.reuse, R226, R152 ;  /* 0x000000e20498723c */ /* 0x040fe20000041898 */
[----:B------:R-:W-:Y:S07]  /*98b0*/  LDSM.16.M88.4 R224, [R182+0x8000] ;  /* 0x00800000b6e0783b */ /* 0x000fee0000000200 */
[C---:B--2---:R-:W-:Y:S08]  /*98c0*/  HMMA.16816.F32.BF16 R144, R4.reuse, R156, R148 ;  /* 0x0000009c0490723c */ /* 0x044ff00000041894 */
[C---:B------:R-:W-:Y:S01]  /*98d0*/  HMMA.16816.F32.BF16 R140, R4.reuse, R158, R140 ;  /* 0x0000009e048c723c */ /* 0x040fe2000004188c */
[----:B------:R-:W2:Y:S07]  /*98e0*/  LDSM.16.M88.4 R156, [R194] ;  /* 0x00000000c29c783b */ /* 0x000eae0000000200 */
[C---:B------:R-:W-:Y:S08]  /*98f0*/  HMMA.16816.F32.BF16 R136, R4.reuse, R164, R136 ;  /* 0x000000a40488723c */ /* 0x040ff00000041888 */
[C---:B------:R-:W-:Y:S01]  /*9900*/  HMMA.16816.F32.BF16 R32, R4.reuse, R166, R32 ;  /* 0x000000a60420723c */ /* 0x040fe20000041820 */
[----:B------:R-:W1:Y:S07]  /*9910*/  LDSM.16.M88.4 R164, [R193] ;  /* 0x00000000c1a4783b */ /* 0x000e6e0000000200 */
[----:B---3--:R-:W-:Y:S08]  /*9920*/  HMMA.16816.F32.BF16 R28, R4, R172, R28 ;  /* 0x000000ac041c723c */ /* 0x008ff0000004181c */
[----:B------:R-:W-:Y:S08]  /*9930*/  HMMA.16816.F32.BF16 R24, R16, R220, R24 ;  /* 0x000000dc1018723c */ /* 0x000ff00000041818 */
[----:B------:R-:W-:Y:S01]  /*9940*/  HMMA.16816.F32.BF16 R4, R4, R174, R12 ;  /* 0x000000ae0404723c */ /* 0x000fe2000004180c */
[----:B------:R-:W3:Y:S04]  /*9950*/  LDSM.16.M88.4 R172, [R192] ;  /* 0x00000000c0ac783b */ /* 0x000ee80000000200 */
[----:B------:R-:W1:Y:S03]  /*9960*/  LDSM.16.M88.4 R12, [R186+0x2000] ;  /* 0x00200000ba0c783b */ /* 0x000e660000000200 */
[C---:B------:R-:W-:Y:S01]  /*9970*/  HMMA.16816.F32.BF16 R148, R16.reuse, R222, R152 ;  /* 0x000000de1094723c */ /* 0x040fe20000041898 */
[----:B------:R-:W-:Y:S04]  /*9980*/  LDSM.16.M88.4 R220, [R181+0x2000] ;  /* 0x00200000b5dc783b */ /* 0x000fe80000000200 */
[----:B------:R-:W-:Y:S03]  /*9990*/  LDSM.16.M88.4 R152, [R181+0x2800] ;  /* 0x00280000b598783b */ /* 0x000fe60000000200 */
[C---:B----4-:R-:W-:Y:S08]  /*99a0*/  HMMA.16816.F32.BF16 R144, R16.reuse, R160, R144 ;  /* 0x000000a01090723c */ /* 0x050ff00000041890 */
[C---:B------:R-:W-:Y:S01]  /*99b0*/  HMMA.16816.F32.BF16 R140, R16.reuse, R162, R140 ;  /* 0x000000a2108c723c */ /* 0x040fe2000004188c */
[----:B------:R-:W4:Y:S07]  /*99c0*/  LDSM.16.M88.4 R160, [R182+0x8800] ;  /* 0x00880000b6a0783b */ /* 0x000f2e0000000200 */
[C---:B------:R-:W-:Y:S08]  /*99d0*/  HMMA.16816.F32.BF16 R136, R16.reuse, R168, R136 ;  /* 0x000000a81088723c */ /* 0x040ff00000041888 */
[C---:B------:R-:W-:Y:S01]  /*99e0*/  HMMA.16816.F32.BF16 R32, R16.reuse, R170, R32 ;  /* 0x000000aa1020723c */ /* 0x040fe20000041820 */
[----:B------:R-:W3:Y:S07]  /*99f0*/  LDSM.16.M88.4 R168, [R182+0x9000] ;  /* 0x00900000b6a8783b */ /* 0x000eee0000000200 */
        /* <DEDUP_REMOVED lines=9> */
[----:B------:R-:W2:Y:S07]  /*9a90*/  LDSM.16.M88.4 R156, [R181+0x3000] ;  /* 0x00300000b59c783b */ /* 0x000eae0000000200 */
[C---:B------:R-:W-:Y:S08]  /*9aa0*/  HMMA.16816.F32.BF16 R136, R20.reuse, R164, R136 ;  /* 0x000000a41488723c */ /* 0x040ff00000041888 */
[C---:B------:R-:W-:Y:S01]  /*9ab0*/  HMMA.16816.F32.BF16 R32, R20.reuse, R166, R32 ;  /* 0x000000a61420723c */ /* 0x040fe20000041820 */
[----:B------:R-:W-:Y:S07]  /*9ac0*/  LDSM.16.M88.4 R164, [R176+0xb000] ;  /* 0x00b00000b0a4783b */ /* 0x000fee0000000200 */
[----:B---3--:R-:W-:Y:S08]  /*9ad0*/  HMMA.16816.F32.BF16 R28, R20, R172, R28 ;  /* 0x000000ac141c723c */ /* 0x008ff0000004181c */
[----:B------:R-:W-:Y:S08]  /*9ae0*/  HMMA.16816.F32.BF16 R24, R12, R224, R24 ;  /* 0x000000e00c18723c */ /* 0x000ff00000041818 */
[----:B------:R-:W-:Y:S01]  /*9af0*/  HMMA.16816.F32.BF16 R16, R20, R174, R16 ;  /* 0x000000ae1410723c */ /* 0x000fe20000041810 */
[----:B------:R-:W3:Y:S04]  /*9b00*/  LDSM.16.M88.4 R20, [R183+0x4000] ;  /* 0x00400000b714783b */ /* 0x000ee80000000200 */
[----:B------:R-:W-:Y:S03]  /*9b10*/  LDSM.16.M88.4 R172, [R176+0xb800] ;  /* 0x00b80000b0ac783b */ /* 0x000fe60000000200 */
[C---:B------:R-:W-:Y:S01]  /*9b20*/  HMMA.16816.F32.BF16 R148, R12.reuse, R226, R148 ;  /* 0x000000e20c94723c */ /* 0x040fe20000041894 */
[----:B------:R-:W-:Y:S07]  /*9b30*/  LDSM.16.M88.4 R224, [R191] ;  /* 0x00000000bfe0783b */ /* 0x000fee0000000200 */
[C---:B----4-:R-:W-:Y:S08]  /*9b40*/  HMMA.16816.F32.BF16 R144, R12.reuse, R160, R144 ;  /* 0x000000a00c90723c */ /* 0x050ff00000041890 */
[C---:B------:R-:W-:Y:S01]  /*9b50*/  HMMA.16816.F32.BF16 R140, R12.reuse, R162, R140 ;  /* 0x000000a20c8c723c */ /* 0x040fe2000004188c */
[----:B------:R-:W4:Y:S07]  /*9b60*/  LDSM.16.M88.4 R160, [R176+0xa800] ;  /* 0x00a80000b0a0783b */ /* 0x000f2e0000000200 */
[C---:B------:R-:W-:Y:S08]  /*9b70*/  HMMA.16816.F32.BF16 R136, R12.reuse, R168, R136 ;  /* 0x000000a80c88723c */ /* 0x040ff00000041888 */
[C---:B------:R-:W-:Y:S01]  /*9b80*/  HMMA.16816.F32.BF16 R32, R12.reuse, R170, R32 ;  /* 0x000000aa0c20723c */ /* 0x040fe20000041820 */
[----:B------:R-:W-:Y:S07]  /*9b90*/  LDSM.16.M88.4 R168, [R189] ;  /* 0x00000000bda8783b */ /* 0x000fee0000000200 */
[----:B------:R-:W-:Y:S08]  /*9ba0*/  HMMA.16816.F32.BF16 R28, R12, R208, R28 ;  /* 0x000000d00c1c723c */ /* 0x000ff0000004181c */
[----:B-1----:R-:W-:Y:S08]  /*9bb0*/  HMMA.16816.F32.BF16 R24, R4, R220, R24 ;  /* 0x000000dc0418723c */ /* 0x002ff00000041818 */
[----:B------:R-:W-:Y:S01]  /*9bc0*/  HMMA.16816.F32.BF16 R12, R12, R210, R16 ;  /* 0x000000d20c0c723c */ /* 0x000fe20000041810 */
[----:B------:R-:W1:Y:S04]  /*9bd0*/  LDSM.16.M88.4 R16, [R184+0x4000] ;  /* 0x00400000b810783b */ /* 0x000e680000000200 */
[----:B------:R-:W-:Y:S03]  /*9be0*/  LDSM.16.M88.4 R208, [R188] ;  /* 0x00000000bcd0783b */ /* 0x000fe60000000200 */
[C---:B------:R-:W-:Y:S08]  /*9bf0*/  HMMA.16816.F32.BF16 R148, R4.reuse, R222, R148 ;  /* 0x000000de0494723c */ /* 0x040ff00000041894 */
[C---:B------:R-:W-:Y:S08]  /*9c00*/  HMMA.16816.F32.BF16 R144, R4.reuse, R152, R144 ;  /* 0x000000980490723c */ /* 0x040ff00000041890 */
[C---:B------:R-:W-:Y:S08]  /*9c10*/  HMMA.16816.F32.BF16 R140, R4.reuse, R154, R140 ;  /* 0x0000009a048c723c */ /* 0x040ff0000004188c */
[C---:B--2---:R-:W-:Y:S08]  /*9c20*/  HMMA.16816.F32.BF16 R136, R4.reuse, R156, R136 ;  /* 0x0000009c0488723c */ /* 0x044ff00000041888 */
[C---:B------:R-:W-:Y:S01]  /*9c30*/  HMMA.16816.F32.BF16 R32, R4.reuse, R158, R32 ;  /* 0x0000009e0420723c */ /* 0x040fe20000041820 */
[----:B------:R-:W2:Y:S07]  /*9c40*/  LDSM.16.M88.4 R156, [R190] ;  /* 0x00000000be9c783b */ /* 0x000eae0000000200 */
[----:B------:R-:W-:Y:S08]  /*9c50*/  HMMA.16816.F32.BF16 R28, R4, R204, R28 ;  /* 0x000000cc041c723c */ /* 0x000ff0000004181c */
[----:B---3--:R-:W-:Y:S08]  /*9c60*/  HMMA.16816.F32.BF16 R24, R20, R216, R24 ;  /* 0x000000d81418723c */ /* 0x008ff00000041818 */
[----:B------:R-:W-:Y:S01]  /*9c70*/  HMMA.16816.F32.BF16 R12, R4, R206, R12 ;  /* 0x000000ce040c723c */ /* 0x000fe2000004180c */
[----:B------:R-:W3:Y:S04]  /*9c80*/  LDSM.16.M88.4 R4, [R186+0x4000] ;  /* 0x00400000ba04783b */ /* 0x000ee80000000200 */
[----:B------:R-:W-:Y:S03]  /*9c90*/  LDSM.16.M88.4 R204, [R181+0x4000] ;  /* 0x00400000b5cc783b */ /* 0x000fe60000000200 */
[C---:B------:R-:W-:Y:S08]  /*9ca0*/  HMMA.16816.F32.BF16 R148, R20.reuse, R218, R148 ;  /* 0x000000da1494723c */ /* 0x040ff00000041894 */
        /* <DEDUP_REMOVED lines=10> */
[----:B------:R-:W1:Y:S03]  /*9d50*/  LDSM.16.M88.4 R12, [R185+0x4000] ;  /* 0x00400000b90c783b */ /* 0x000e660000000200 */
[C---:B------:R-:W-:Y:S08]  /*9d60*/  HMMA.16816.F32.BF16 R24, R16.reuse, R226, R148 ;  /* 0x000000e21018723c */ /* 0x040ff00000041894 */
[C---:B--2---:R-:W-:Y:S08]  /*9d70*/  HMMA.16816.F32.BF16 R152, R16.reuse, R156, R152 ;  /* 0x0000009c1098723c */ /* 0x044ff00000041898 */
[C---:B------:R-:W-:Y:S01]  /*9d80*/  HMMA.16816.F32.BF16 R148, R16.reuse, R158, R144 ;  /* 0x0000009e1094723c */ /* 0x040fe20000041890 */
[----:B------:R-:W2:Y:S07]  /*9d90*/  LDSM.16.M88.4 R156, [R181+0x4800] ;  /* 0x00480000b59c783b */ /* 0x000eae0000000200 */
[C---:B------:R-:W-:Y:S08]  /*9da0*/  HMMA.16816.F32.BF16 R144, R16.reuse, R168, R140 ;  /* 0x000000a81090723c */ /* 0x040ff0000004188c */
[C---:B------:R-:W-:Y:S08]  /*9db0*/  HMMA.16816.F32.BF16 R136, R16.reuse, R170, R136 ;  /* 0x000000aa1088723c */ /* 0x040ff00000041888 */
[C---:B------:R-:W-:Y:S08]  /*9dc0*/  HMMA.16816.F32.BF16 R32, R16.reuse, R208, R32 ;  /* 0x000000d01020723c */ /* 0x040ff00000041820 */
[----:B------:R-:W-:Y:S08]  /*9dd0*/  HMMA.16816.F32.BF16 R16, R16, R210, R20 ;  /* 0x000000d21010723c */ /* 0x000ff00000041814 */
[C---:B---3--:R-:W-:Y:S08]  /*9de0*/  HMMA.16816.F32.BF16 R20, R4.reuse, R214, R24 ;  /* 0x000000d60414723c */ /* 0x048ff00000041818 */
[C---:B------:R-:W-:Y:S08]  /*9df0*/  HMMA.16816.F32.BF16 R28, R4.reuse, R212, R28 ;  /* 0x000000d4041c723c */ /* 0x040ff0000004181c */
[C---:B----4-:R-:W-:Y:S08]  /*9e00*/  HMMA.16816.F32.BF16 R24, R4.reuse, R160, R152 ;  /* 0x000000a00418723c */ /* 0x050ff00000041898 */
[C---:B------:R-:W-:Y:S08]  /*9e10*/  HMMA.16816.F32.BF16 R140, R4.reuse, R162, R148 ;  /* 0x000000a2048c723c */ /* 0x040ff00000041894 */
[C---:B------:R-:W-:Y:S08]  /*9e20*/  HMMA.16816.F32.BF16 R152, R4.reuse, R164, R144 ;  /* 0x000000a40498723c */ /* 0x040ff00000041890 */
[C---:B------:R-:W-:Y:S08]  /*9e30*/  HMMA.16816.F32.BF16 R160, R4.reuse, R166, R136 ;  /* 0x000000a604a0723c */ /* 0x040ff00000041888 */
[C---:B-1----:R-:W-:Y:S01]  /*9e40*/  HMMA.16816.F32.BF16 R164, R4.reuse, R172, R32 ;  /* 0x000000ac04a4723c */ /* 0x042fe20000041820 */
[----:B------:R-:W-:Y:S07]  /*9e50*/  LDSM.16.M88.4 R32, [R181+0x5800] ;  /* 0x00580000b520783b */ /* 0x000fee0000000200 */
[----:B------:R-:W-:Y:S08]  /*9e60*/  HMMA.16816.F32.BF16 R144, R4, R174, R16 ;  /* 0x000000ae0490723c */ /* 0x000ff00000041810 */
[----:B------:R-:W-:Y:S01]  /*9e70*/  HMMA.16816.F32.BF16 R4, R12, R206, R20 ;  /* 0x000000ce0c04723c */ /* 0x000fe20000041814 */
[----:B------:R-:W1:Y:S01]  /*9e80*/  LDSM.16.M88.4 R20, [R181+0x5000] ;  /* 0x00500000b514783b */ /* 0x000e620000000200 */
[----:B------:R-:W-:-:S06]  /*9e90*/  DEPBAR.LE SB0, 0x0 ;  /* 0x000080000000791a */ /* 0x000fcc0000000000 */
[C---:B------:R-:W-:Y:S08]  /*9ea0*/  HMMA.16816.F32.BF16 R28, R12.reuse, R204, R28 ;  /* 0x000000cc0c1c723c */ /* 0x040ff0000004181c */
[C---:B--2---:R-:W-:Y:S11]  /*9eb0*/  HMMA.16816.F32.BF16 R16, R12.reuse, R156, R24 ;  /* 0x0000009c0c10723c */ /* 0x044ff60000041818 */
[----:B------:R-:W-:Y:S05]  /*9ec0*/  @!UPT UIADD3 URZ, URZ, URZ, URZ ;  /* 0x0000003f3f3ff290 */ /* 0x000fea000fffe03f */
[----:B------:R-:W-:Y:S02]  /*9ed0*/  FSEL R137, R29, -INF , !P5 ;  /* 0xff8000001d897808 */ /* 0x000fe40006800000 */
[----:B------:R-:W-:Y:S01]  /*9ee0*/  FSEL R148, R31, -INF , !P0 ;  /* 0xff8000001f947808 */ /* 0x000fe20004000000 */
[----:B------:R-:W-:Y:S01]  /*9ef0*/  BAR.SYNC.DEFER_BLOCKING 0x0 ;  /* 0x0000000000007b1d */ /* 0x000fe20000010000 */
[C---:B------:R-:W-:Y:S02]  /*9f00*/  ISETP.GE.AND P5, PT, R2.reuse, R203, PT ;  /* 0x000000cb0200720c */ /* 0x040fe40003fa6270 */
[----:B------:R-:W-:Y:S02]  /*9f10*/  ISETP.GE.AND P0, PT, R2, R202, PT ;  /* 0x000000ca0200720c */ /* 0x000fe40003f06270 */
[----:B------:R-:W-:Y:S01]  /*9f20*/  FSEL R102, R28, -INF , !P6 ;  /* 0xff8000001c667808 */ /* 0x000fe20007000000 */
[----:B-1----:R-:W-:Y:S01]  /*9f30*/  HMMA.16816.F32.BF16 R24, R12, R20, R152 ;  /* 0x000000140c18723c */ /* 0x002fe20000041898 */
[----:B------:R-:W-:-:S02]  /*9f40*/  FSEL R138, R30, -INF , !P1 ;  /* 0xff8000001e8a7808 */ /* 0x000fc40004800000 */
[C---:B------:R-:W-:Y:S02]  /*9f50*/  ISETP.GE.AND P6, PT, R3.reuse, R203, PT ;  /* 0x000000cb0300720c */ /* 0x040fe40003fc6270 */
[C---:B------:R-:W-:Y:S02]  /*9f60*/  ISETP.GE.AND P1, PT, R3.reuse, R202, PT ;  /* 0x000000ca0300720c */ /* 0x040fe40003f26270 */
[CC--:B------:R-:W-:Y:S01]  /*9f70*/  ISETP.LT.OR P5, PT, R2.reuse, R201.reuse, P5 ;  /* 0x000000c90200720c */ /* 0x0c0fe20002fa1670 */
[----:B------:R-:W-:Y:S01]  /*9f80*/  HMMA.16816.F32.BF16 R28, R12, R158, R140 ;  /* 0x0000009e0c1c723c */ /* 0x000fe2000004188c */
[----:B------:R-:W-:Y:S02]  /*9f90*/  ISETP.LT.OR P0, PT, R2, R200, P0 ;  /* 0x000000c80200720c */ /* 0x000fe40000701670 */
[----:B------:R-:W-:Y:S02]  /*9fa0*/  IADD3 R2, R0, 0x11, RZ ;  /* 0x0000001100027810 */ /* 0x000fe40007ffe0ff */
[----:B------:R-:W-:-:S02]  /*9fb0*/  ISETP.LT.OR P6, PT, R3, R201, P6 ;  /* 0x000000c90300720c */ /* 0x000fc400037c1670 */
[----:B------:R-:W-:Y:S02]  /*9fc0*/  ISETP.LT.OR P1, PT, R3, R200, P1 ;  /* 0x000000c80300720c */ /* 0x000fe40000f21670 */
[----:B------:R-:W-:Y:S02]  /*9fd0*/  IADD3 R3, R0, 0x10, RZ ;  /* 0x0000001000037810 */ /* 0x000fe40007ffe0ff */
[----:B------:R-:W-:Y:S02]  /*9fe0*/  FSEL R136, R5, -INF , !P5 ;  /* 0xff80000005887808 */ /* 0x000fe40006800000 */
[----:B------:R-:W-:Y:S02]  /*9ff0*/  FSEL R140, R7, -INF , !P0 ;  /* 0xff800000078c7808 */ /* 0x000fe40004000000 */
[C---:B------:R-:W-:Y:S02]  /*a000*/  ISETP.GE.AND P5, PT, R2.reuse, R203, PT ;  /* 0x000000cb0200720c */ /* 0x040fe40003fa6270 */
[----:B------:R-:W-:-:S02]  /*a010*/  ISETP.GE.AND P0, PT, R2, R202, PT ;  /* 0x000000ca0200720c */ /* 0x000fc40003f06270 */
[----:B------:R-:W-:Y:S02]  /*a020*/  FSEL R103, R4, -INF , !P6 ;  /* 0xff80000004677808 */ /* 0x000fe40007000000 */
[----:B------:R-:W-:Y:S02]  /*a030*/  FSEL R139, R6, -INF , !P1 ;  /* 0xff800000068b7808 */ /* 0x000fe40004800000 */
[C---:B------:R-:W-:Y:S01]  /*a040*/  ISETP.GE.AND P6, PT, R3.reuse, R203, PT ;  /* 0x000000cb0300720c */ /* 0x040fe20003fc6270 */
[----:B------:R-:W-:Y:S01]  /*a050*/  HMMA.16816.F32.BF16 R4, R12, R32, R164 ;  /* 0x000000200c04723c */ /* 0x000fe200000418a4 */
        /* <DEDUP_REMOVED lines=8> */
[----:B------:R-:W-:-:S02]  /*a0e0*/  ISETP.GE.AND P5, PT, R2, R203, PT ;  /* 0x000000cb0200720c */ /* 0x000fc40003fa6270 */
[----:B------:R-:W-:Y:S02]  /*a0f0*/  ISETP.GE.AND P0, PT, R2, R202, PT ;  /* 0x000000ca0200720c */ /* 0x000fe40003f06270 */
[----:B------:R-:W-:Y:S02]  /*a100*/  FSEL R143, R16, -INF , !P6 ;  /* 0xff800000108f7808 */ /* 0x000fe40007000000 */
[----:B------:R-:W-:Y:S02]  /*a110*/  FSEL R150, R18, -INF , !P1 ;  /* 0xff80000012967808 */ /* 0x000fe40004800000 */
[----:B------:R-:W-:Y:S01]  /*a120*/  HMMA.16816.F32.BF16 R16, R12, R22, R160 ;  /* 0x000000160c10723c */ /* 0x000fe200000418a0 */
[C---:B------:R-:W-:Y:S02]  /*a130*/  ISETP.LT.OR P5, PT, R2.reuse, R201, P5 ;  /* 0x000000c90200720c */ /* 0x040fe40002fa1670 */
[----:B------:R-:W-:Y:S02]  /*a140*/  ISETP.LT.OR P0, PT, R2, R200, P0 ;  /* 0x000000c80200720c */ /* 0x000fe40000701670 */
[----:B------:R-:W-:-:S02]  /*a150*/  IADD3 R2, R0, 0x21, RZ ;  /* 0x0000002100027810 */ /* 0x000fc40007ffe0ff */
[----:B------:R-:W-:Y:S01]  /*a160*/  FSEL R141, R29, -INF , !P5 ;  /* 0xff8000001d8d7808 */ /* 0x000fe20006800000 */
[----:B------:R-:W-:Y:S01]  /*a170*/  HMMA.16816.F32.BF16 R12, R12, R34, R144 ;  /* 0x000000220c0c723c */ /* 0x000fe20000041890 */
[----:B------:R-:W-:Y:S02]  /*a180*/  FSEL R169, R31, -INF , !P0 ;  /* 0xff8000001fa97808 */ /* 0x000fe40004000000 */
[C---:B------:R-:W-:Y:S02]  /*a190*/  ISETP.GE.AND P5, PT, R2.reuse, R203, PT ;  /* 0x000000cb0200720c */ /* 0x040fe40003fa6270 */
[----:B------:R-:W-:Y:S02]  /*a1a0*/  ISETP.GE.AND P0, PT, R2, R202, PT ;  /* 0x000000ca0200720c */ /* 0x000fe40003f06270 */
[----:B------:R-:W-:Y:S02]  /*a1b0*/  IADD3 R3, R0, 0x18, RZ ;  /* 0x0000001800037810 */ /* 0x000fe40007ffe0ff */
[----:B------:R-:W-:-:S02]  /*a1c0*/  ISETP.LT.OR P5, PT, R2, R201, P5 ;  /* 0x000000c90200720c */ /* 0x000fc40002fa1670 */
[----:B------:R-:W-:Y:S02]  /*a1d0*/  ISETP.LT.OR P0, PT, R2, R200, P0 ;  /* 0x000000c80200720c */ /* 0x000fe40000701670 */
[----:B------:R-:W-:Y:S02]  /*a1e0*/  IADD3 R2, R0, 0x29, RZ ;  /* 0x0000002900027810 */ /* 0x000fe40007ffe0ff */
[C---:B------:R-:W-:Y:S02]  /*a1f0*/  ISETP.GE.AND P6, PT, R3.reuse, R203, PT ;  /* 0x000000cb0300720c */ /* 0x040fe40003fc6270 */
[----:B------:R-:W-:Y:S02]  /*a200*/  ISETP.GE.AND P1, PT, R3, R202, PT ;  /* 0x000000ca0300720c */ /* 0x000fe40003f26270 */
[----:B------:R-:W-:Y:S02]  /*a210*/  FSEL R251, R25, -INF , !P5 ;  /* 0xff80000019fb7808 */ /* 0x000fe40006800000 */
[----:B------:R-:W-:-:S02]  /*a220*/  FSEL R173, R27, -INF , !P0 ;  /* 0xff8000001bad7808 */ /* 0x000fc40004000000 */
[C---:B------:R-:W-:Y:S02]  /*a230*/  ISETP.GE.AND P5, PT, R2.reuse, R203, PT ;  /* 0x000000cb0200720c */ /* 0x040fe40003fa6270 */
[----:B------:R-:W-:Y:S02]  /*a240*/  ISETP.GE.AND P0, PT, R2, R202, PT ;  /* 0x000000ca0200720c */ /* 0x000fe40003f06270 */
[CC--:B------:R-:W-:Y:S02]  /*a250*/  ISETP.LT.OR P6, PT, R3.reuse, R201.reuse, P6 ;  /* 0x000000c90300720c */ /* 0x0c0fe400037c1670 */
        /* <DEDUP_REMOVED lines=18> */
[----:B------:R-:W-:Y:S02]  /*a380*/  IADD3 R2, R0, 0x38, RZ ;  /* 0x0000003800027810 */ /* 0x000fe40007ffe0ff */
[----:B------:R-:W-:Y:S02]  /*a390*/  FSEL R248, R24, -INF , !P6 ;  /* 0xff80000018f87808 */ /* 0x000fe40007000000 */
[----:B------:R-:W-:-:S02]  /*a3a0*/  FSEL R174, R26, -INF , !P1 ;  /* 0xff8000001aae7808 */ /* 0x000fc40004800000 */
[CC--:B------:R-:W-:Y:S02]  /*a3b0*/  ISETP.GE.AND P6, PT, R3.reuse, R203.reuse, PT ;  /* 0x000000cb0300720c */ /* 0x0c0fe40003fc6270 */
[----:B------:R-:W-:Y:S02]  /*a3c0*/  ISETP.GE.AND P1, PT, R3, R202, PT ;  /* 0x000000ca0300720c */ /* 0x000fe40003f26270 */
        /* <DEDUP_REMOVED lines=8> */
[C---:B------:R-:W-:Y:S02]  /*a450*/  ISETP.GE.AND P6, PT, R3.reuse, R203, PT ;  /* 0x000000cb0300720c */ /* 0x040fe40003fc6270 */
[----:B------:R-:W-:-:S02]  /*a460*/  ISETP.GE.AND P1, PT, R3, R202, PT ;  /* 0x000000ca0300720c */ /* 0x000fc40003f26270 */
[----:B------:R-:W-:Y:S02]  /*a470*/  FSEL R167, R12, -INF , !P0 ;  /* 0xff8000000ca77808 */ /* 0x000fe40004000000 */
[----:B------:R-:W-:Y:S02]  /*a480*/  PLOP3.LUT P0, PT, PT, PT, UP0, 0x80, 0x0 ;  /* 0x000000000000781c */ /* 0x000fe40003f0f008 */
[C---:B------:R-:W-:Y:S02]  /*a490*/  ISETP.LT.OR P6, PT, R3.reuse, R201, P6 ;  /* 0x000000c90300720c */ /* 0x040fe400037c1670 */
[----:B------:R-:W-:Y:S02]  /*a4a0*/  ISETP.LT.OR P1, PT, R3, R200, P1 ;  /* 0x000000c80300720c */ /* 0x000fe40000f21670 */
[----:B------:R-:W-:Y:S02]  /*a4b0*/  IADD3 R0, R0, 0x39, RZ ;  /* 0x0000003900007810 */ /* 0x000fe40007ffe0ff */
[----:B------:R-:W-:-:S02]  /*a4c0*/  FSEL R218, R4, -INF , !P6 ;  /* 0xff80000004da7808 */ /* 0x000fc40007000000 */
[----:B------:R-:W-:Y:S02]  /*a4d0*/  FSEL R219, R6, -INF , !P1 ;  /* 0xff80000006db7808 */ /* 0x000fe40004800000 */
[----:B------:R-:W-:Y:S02]  /*a4e0*/  FSEL R172, R5, -INF , !P5 ;  /* 0xff80000005ac7808 */ /* 0x000fe40006800000 */
[-C--:B------:R-:W-:Y:S02]  /*a4f0*/  ISETP.GE.AND P5, PT, R2, R202.reuse, PT ;  /* 0x000000ca0200720c */ /* 0x080fe40003fa6270 */
[C---:B------:R-:W-:Y:S02]  /*a500*/  ISETP.GE.AND P6, PT, R0.reuse, R203, PT ;  /* 0x000000cb0000720c */ /* 0x040fe40003fc6270 */
[----:B------:R-:W-:Y:S02]  /*a510*/  ISETP.GE.AND P1, PT, R0, R202, PT ;  /* 0x000000ca0000720c */ /* 0x000fe40003f26270 */
[----:B------:R-:W-:-:S02]  /*a520*/  ISETP.LT.OR P5, PT, R2, R200, P5 ;  /* 0x000000c80200720c */ /* 0x000fc40002fa1670 */
[C---:B------:R-:W-:Y:S02]  /*a530*/  ISETP.LT.OR P6, PT, R0.reuse, R201, P6 ;  /* 0x000000c90000720c */ /* 0x040fe400037c1670 */
[----:B------:R-:W-:Y:S02]  /*a540*/  ISETP.LT.OR P1, PT, R0, R200, P1 ;  /* 0x000000c80000720c */ /* 0x000fe40000f21670 */
[----:B------:R-:W-:Y:S02]  /*a550*/  FSEL R205, R14, -INF , !P5 ;  /* 0xff8000000ecd7808 */ /* 0x000fe40006800000 */
[----:B------:R-:W-:Y:S02]  /*a560*/  FSEL R217, R13, -INF , !P6 ;  /* 0xff8000000dd97808 */ /* 0x000fe40007000000 */
[----:B------:R-:W-:Y:S01]  /*a570*/  FSEL R216, R15, -INF , !P1 ;  /* 0xff8000000fd87808 */ /* 0x000fe20004800000 */
[----:B------:R-:W-:Y:S05]  /*a580*/  @!P0 BRA `(.L_x_1087) ;  /* 0x000006d000008947 */ /* 0x000fea0003800000 */
[----:B------:R-:W2:Y:S01]  /*a590*/  LDL.64 R240, [R1+0x90] ;  /* 0x0000900001f07983 */ /* 0x000ea20000100a00 */
[----:B------:R-:W-:-:S03]  /*a5a0*/  ULDC.64 UR4, c[0x0][0x198] ;  /* 0x0000660000047ab9 */ /* 0x000fc60000000a00 */
[----:B------:R-:W3:Y:S01]  /*a5b0*/  LDL.64 R244, [R1+0xa0] ;  /* 0x0000a00001f47983 */ /* 0x000ee20000100a00 */
[----:B------:R-:W-:Y:S01]  /*a5c0*/  UMOV UR21, 0x6 ;  /* 0x0000000600157882 */ /* 0x000fe20000000000 */
[----:B------:R-:W-:Y:S01]  /*a5d0*/  BSSY B0, `(.L_x_1088) ;  /* 0x0000067000007945 */ /* 0x000fe20003800000 */
[----:B------:R-:W-:Y:S01]  /*a5e0*/  UIADD3 UR24, UR8, -0x3, URZ ;  /* 0xfffffffd08187890 */ /* 0x000fe2000fffe03f */
[----:B------:R1:W-:Y:S01]  /*a5f0*/  @P4 STS.128 [R199+0x6000], RZ ;  /* 0x006000ffc7004388 */ /* 0x0003e20000000c00 */
[----:B------:R-:W-:Y:S02]  /*a600*/  USHF.L.U32 UR8, UR4, 0x6, URZ ;  /* 0x0000000604087899 */ /* 0x000fe4000800063f */
[----:B------:R-:W-:Y:S02]  /*a610*/  USHF.L.U64.HI UR5, UR4, UR21, UR5 ;  /* 0x0000001504057299 */ /* 0x000fe40008010205 */
[----:B------:R-:W-:Y:S02]  /*a620*/  USHF.R.S32.HI UR4, URZ, 0x1f, UR24 ;  /* 0x0000001f3f047899 */ /* 0x000fe40008011418 */
[----:B------:R-:W-:Y:S01]  /*a630*/  UIMAD UR5, UR5, UR24, URZ ;  /* 0x00000018050572a4 */ /* 0x000fe2000f8e023f */
[----:B------:R-:W-:-:S03]  /*a640*/  IMAD.U32 R0, RZ, RZ, UR8 ;  /* 0x00000008ff007e24 */ /* 0x000fc6000f8e00ff */
[----:B------:R-:W-:Y:S01]  /*a650*/  UIMAD UR4, UR4, UR8, UR5 ;  /* 0x00000008040472a4 */ /* 0x000fe2000f8e0205 */
[----:B--2---:R-:W-:Y:S02]  /*a660*/  IMAD.MOV.U32 R3, RZ, RZ, R241 ;  /* 0x000000ffff037224 */ /* 0x004fe400078e00f1 */
[----:B---3--:R-:W-:-:S04]  /*a670*/  IMAD.MOV.U32 R2, RZ, RZ, R244 ;  /* 0x000000ffff027224 */ /* 0x008fc800078e00f4 */
[----:B------:R-:W-:-:S05]  /*a680*/  IMAD.WIDE.U32 R2, R0, UR24, R2 ;  /* 0x0000001800027c25 */ /* 0x000fca000f8e0002 */
[----:B------:R-:W-:Y:S02]  /*a690*/  IADD3 R0, R3, UR4, RZ ;  /* 0x0000000403007c10 */ /* 0x000fe4000fffe0ff */
[C---:B------:R-:W-:Y:S02]  /*a6a0*/  @!P4 LEA R4, P5, R2.reuse, c[0x0][0x168], 0x1 ;  /* 0x00005a000204ca11 */ /* 0x040fe400078a08ff */
        /* <DEDUP_REMOVED lines=12> */
[C---:B------:R-:W-:Y:S02]  /*a770*/  @!P4 LEA R10, P0, R3.reuse, c[0x0][0x168], 0x1 ;  /* 0x00005a00030aca11 */ /* 0x040fe400078008ff */
[C---:B------:R-:W-:Y:S01]  /*a780*/  IADD3 R0, P5, R3.reuse, UR7, RZ ;  /* 0x0000000703007c10 */ /* 0x040fe2000ffbe0ff */
[----:B------:R-:W-:Y:S01]  /*a790*/  @!PT LDS RZ, [RZ] ;  /* 0x00000000fffff984 */ /* 0x000fe20000000800 */
[----:B------:R-:W-:Y:S01]  /*a7a0*/  @!PT LDS RZ, [RZ] ;  /* 0x00000000fffff984 */ /* 0x000fe20000000800 */
[----:B------:R-:W-:Y:S01]  /*a7b0*/  @!PT LDS RZ, [RZ] ;  /* 0x00000000fffff984 */ /* 0x000fe20000000800 */
[----:B------:R3:W-:Y:S01]  /*a7c0*/  @!P3 LDGSTS.E.BYPASS.LTC128B.128 [R199+0x8000], [R6.64+0x80] ;  /* 0x0800008006c7bfae */ /* 0x0007e2000b901d52 */
[----:B------:R-:W-:-:S02]  /*a7d0*/  @!P4 LEA.HI.X R11, R3, c[0x0][0x16c], R2, 0x1, P0 ;  /* 0x00005b00030bca11 */ /* 0x000fc400000f0c02 */
[----:B------:R-:W-:Y:S01]  /*a7e0*/  @!P4 LEA R14, P6, R0, c[0x0][0x168], 0x1 ;  /* 0x00005a00000eca11 */ /* 0x000fe200078c08ff */
        /* <DEDUP_REMOVED lines=12> */
[C---:B------:R-:W-:Y:S02]  /*a8b0*/  @!P2 LEA.HI.X R5, R3.reuse, c[0x0][0x16c], R2, 0x1, P0 ;  /* 0x00005b000305aa11 */ /* 0x040fe400000f0c02 */
[----:B---3--:R-:W-:-:S04]  /*a8c0*/  @!P3 LEA R6, P1, R3, c[0x0][0x168], 0x1 ;  /* 0x00005a000306ba11 */ /* 0x008fc800078208ff */
[----:B------:R-:W-:Y:S02]  /*a8d0*/  @!P3 LEA.HI.X R7, R3, c[0x0][0x16c], R2, 0x1, P1 ;  /* 0x00005b000307ba11 */ /* 0x000fe400008f0c02 */
[----:B------:R-:W-:Y:S02]  /*a8e0*/  IADD3.X R3, R2, UR6, RZ, P5, !PT ;  /* 0x0000000602037c10 */ /* 0x000fe4000affe4ff */
[C---:B----4-:R-:W-:Y:S01]  /*a8f0*/  @!P3 LEA R12, P1, R0.reuse, c[0x0][0x168], 0x1 ;  /* 0x00005a00000cba11 */ /* 0x050fe200078208ff */
[----:B------:R-:W-:Y:S01]  /*a900*/  @!PT LDS RZ, [RZ] ;  /* 0x00000000fffff984 */ /* 0x000fe20000000800 */
[----:B------:R-:W-:Y:S01]  /*a910*/  @!PT LDS RZ, [RZ] ;  /* 0x00000000fffff984 */ /* 0x000fe20000000800 */
[----:B------:R-:W-:Y:S01]  /*a920*/  @!PT LDS RZ, [RZ] ;  /* 0x00000000fffff984 */ /* 0x000fe20000000800 */
[----:B------:R2:W-:Y:S01]  /*a930*/  @!P3 LDGSTS.E.BYPASS.LTC128B.128 [R199+0x8800], [R6.64+0x80] ;  /* 0x0880008006c7bfae */ /* 0x0005e2000b901d52 */
[C---:B------:R-:W-:Y:S02]  /*a940*/  IADD3 R2, P5, R0.reuse, UR7, RZ ;  /* 0x0000000700027c10 */ /* 0x040fe4000ffbe0ff */
[C-C-:B------:R-:W-:Y:S01]  /*a950*/  @!P4 LEA.HI.X R15, R0.reuse, c[0x0][0x16c], R3.reuse, 0x1, P6 ;  /* 0x00005b00000fca11 */ /* 0x140fe200030f0c03 */
[----:B------:R1:W-:Y:S01]  /*a960*/  @P2 STS.128 [R199+0xa800], RZ ;  /* 0x00a800ffc7002388 */ /* 0x0003e20000000c00 */
[----:B------:R-:W-:-:S02]  /*a970*/  @!P3 LEA.HI.X R13, R0, c[0x0][0x16c], R3, 0x1, P1 ;  /* 0x00005b00000dba11 */ /* 0x000fc400008f0c03 */
[C---:B-----5:R-:W-:Y:S01]  /*a980*/  @!P2 LEA R10, P0, R0.reuse, c[0x0][0x168], 0x1 ;  /* 0x00005a00000aaa11 */ /* 0x060fe200078008ff */
[----:B------:R-:W-:Y:S01]  /*a990*/  @!PT LDS RZ, [RZ] ;  /* 0x00000000fffff984 */ /* 0x000fe20000000800 */
[----:B------:R-:W-:Y:S01]  /*a9a0*/  @!PT LDS RZ, [RZ] ;  /* 0x00000000fffff984 */ /* 0x000fe20000000800 */
[----:B------:R-:W-:Y:S01]  /*a9b0*/  @!PT LDS RZ, [RZ] ;  /* 0x00000000fffff984 */ /* 0x000fe20000000800 */
[----:B------:R3:W-:Y:S03]  /*a9c0*/  @!P2 LDGSTS.E.BYPASS.LTC128B.128 [R199+0xa800], [R4.64+0x100] ;  /* 0x0a80010004c7afae */ /* 0x0007e6000b901d52 */
[----:B------:R-:W-:Y:S01]  /*a9d0*/  @!P2 LEA.HI.X R11, R0, c[0x0][0x16c], R3, 0x1, P0 ;  /* 0x00005b00000baa11 */ /* 0x000fe200000f0c03 */
[----:B------:R1:W-:Y:S01]  /*a9e0*/  @P4 STS.128 [R199+0x7000], RZ ;  /* 0x007000ffc7004388 */ /* 0x0003e20000000c00 */
[----:B------:R-:W-:-:S03]  /*a9f0*/  IADD3.X R3, R3, UR6, RZ, P5, !PT ;  /* 0x0000000603037c10 */ /* 0x000fc6000affe4ff */
        /* <DEDUP_REMOVED lines=9> */
[----:B--2---:R-:W-:-:S03]  /*aa90*/  @!P4 LEA R6, P1, R2, c[0x0][0x168], 0x1 ;  /* 0x00005a000206ca11 */ /* 0x004fc600078208ff */
[----:B------:R1:W-:Y:S01]  /*aaa0*/  @P2 STS.128 [R199+0xb000], RZ ;  /* 0x00b000ffc7002388 */ /* 0x0003e20000000c00 */
[----:B------:R-:W-:-:S03]  /*aab0*/  @!P4 LEA.HI.X R7, R2, c[0x0][0x16c], R3, 0x1, P1 ;  /* 0x00005b000207ca11 */ /* 0x000fc600008f0c03 */
        /* <DEDUP_REMOVED lines=24> */
.L_x_1089:
[----:B------:R-:W-:Y:S05]  /*ac40*/  BSYNC B0 ;  /* 0x0000000000007941 */ /* 0x000fea0003800000 */
.L_x_1088:
[----:B------:R-:W0:Y:S02]  /*ac50*/  LDGDEPBAR ;  /* 0x00000000000079af */ /* 0x000e240000000000 */
.L_x_1087:
[----:B-1----:R-:W2:Y:S04]  /*ac60*/  LDL R10, [R1+0xa8] ;  /* 0x0000a800010a7983 */ /* 0x002ea80000100800 */
[----:B------:R-:W3:Y:S04]  /*ac70*/  LDL R7, [R1+0xac] ;  /* 0x0000ac0001077983 */ /* 0x000ee80000100800 */
[----:B------:R-:W4:Y:S01]  /*ac80*/  LDL R3, [R1+0xc0] ;  /* 0x0000c00001037983 */ /* 0x000f220000100800 */
[----:B------:R-:W-:Y:S01]  /*ac90*/  FMNMX.FTZ R0, R101, R102, !PT ;  /* 0x0000006665007209 */ /* 0x000fe20007810000 */
[----:B------:R-:W-:Y:S01]  /*aca0*/  USHF.L.U32 UR27, UR25, 0x1, URZ ;  /* 0x00000001191b7899 */ /* 0x000fe2000800063f */
[----:B------:R-:W-:Y:S01]  /*acb0*/  PRMT R26, R243, 0x7054, R243 ;  /* 0x00007054f31a7816 */ /* 0x000fe200000000f3 */
[----:B------:R-:W-:Y:S01]  /*acc0*/  UIADD3 UR4, UR23, -0x4498517b, URZ ;  /* 0xbb67ae8517047890 */ /* 0x000fe2000fffe03f */
[----:B------:R-:W-:Y:S01]  /*acd0*/  FMNMX.FTZ R0, R137, R0, !PT ;  /* 0x0000000089007209 */ /* 0x000fe20007810000 */
[----:B------:R-:W-:Y:S01]  /*ace0*/  ULOP3.LUT UR5, UR27, UR23, URZ, 0x3c, !UPT ;  /* 0x000000171b057292 */ /* 0x000fe2000f8e3c3f */
[----:B------:R-:W-:Y:S01]  /*acf0*/  LDSM.16.MT88.4 R28, [R177+0xc000] ;  /* 0x00c00000b11c783b */ /* 0x000fe20000004200 */
[----:B------:R-:W-:Y:S01]  /*ad00*/  UIADD3 UR26, UR22, -0x61c88647, URZ ;  /* 0x9e3779b9161a7890 */ /* 0x000fe2000fffe03f */
[----:B------:R-:W-:Y:S01]  /*ad10*/  FMNMX.FTZ R0, R103, R0, !PT ;  /* 0x0000000067007209 */ /* 0x000fe20007810000 */
[----:B------:R-:W-:Y:S01]  /*ad20*/  UIADD3 UR24, UR22, 0x3c6ef372, URZ ;  /* 0x3c6ef37216187890 */ /* 0x000fe2000fffe03f */
[----:B------:R-:W-:Y:S01]  /*ad30*/  IMAD.MOV.U32 R160, RZ, RZ, R229 ;  /* 0x000000ffffa07224 */ /* 0x000fe200078e00e5 */
[----:B------:R-:W-:Y:S01]  /*ad40*/  UIADD3 UR21, UR23, 0x76cf5d0a, URZ ;  /* 0x76cf5d0a17157890 */ /* 0x000fe2000fffe03f */
[----:B------:R-:W-:Y:S01]  /*ad50*/  FMNMX.FTZ R0, R136, R0, !PT ;  /* 0x0000000088007209 */ /* 0x000fe20007810000 */
[----:B------:R-:W-:Y:S01]  /*ad60*/  UIADD3 UR8, UR22, -0x255992d5, URZ ;  /* 0xdaa66d2b16087890 */ /* 0x000fe2000fffe03f */
[----:B------:R-:W-:Y:S01]  /*ad70*/  IMAD.MOV.U32 R162, RZ, RZ, R228 ;  /* 0x000000ffffa27224 */ /* 0x000fe200078e00e4 */
[----:B------:R-:W-:Y:S01]  /*ad80*/  UIADD3 UR29, UR23, -0x126145ec, URZ ;  /* 0xed9eba14171d7890 */ /* 0x000fe2000fffe03f */
[----:B------:R-:W-:Y:S01]  /*ad90*/  FMNMX.FTZ R0, R143, R0, !PT ;  /* 0x000000008f007209 */ /* 0x000fe20007810000 */
[----:B------:R-:W-:-:S02]  /*ada0*/  UIADD3 UR28, UR22, -0x4ab325aa, URZ ;  /* 0xb54cda56161c7890 */ /* 0x000fc4000fffe03f */
[----:B------:R-:W-:Y:S01]  /*adb0*/  UIADD3 UR27, UR27, 0x1, URZ ;  /* 0x000000011b1b7890 */ /* 0x000fe2000fffe03f */
[----:B------:R-:W-:-:S03]  /*adc0*/  FMNMX.FTZ R0, R149, R0, !PT ;  /* 0x0000000095007209 */ /* 0x000fc60007810000 */
[----:B------:R-:W-:Y:S01]  /*add0*/  ULOP3.LUT UR27, UR27, UR23, URZ, 0x3c, !UPT ;  /* 0x000000171b1b7292 */ /* 0x000fe2000f8e3c3f */
        /* <DEDUP_REMOVED lines=20> */
[----:B------:R-:W1:Y:S01]  /*af20*/  SHFL.BFLY PT, R2, R0, 0x2, 0x1f ;  /* 0x0c401f0000027f89 */ /* 0x000e6200000e0000 */
[----:B------:R-:W-:-:S04]  /*af30*/  FMNMX.FTZ R4, R252, R4, !PT ;  /* 0x00000004fc047209 */ /* 0x000fc80007810000 */
[----:B------:R-:W-:-:S04]  /*af40*/  FMNMX.FTZ R4, R175, R4, !PT ;  /* 0x00000004af047209 */ /* 0x000fc80007810000 */
[----:B------:R-:W-:-:S04]  /*af50*/  FMNMX.FTZ R4, R219, R4, !PT ;  /* 0x00000004db047209 */ /* 0x000fc80007810000 */
[----:B------:R-:W-:-:S04]  /*af60*/  FMNMX.FTZ R4, R204, R4, !PT ;  /* 0x00000004cc047209 */ /* 0x000fc80007810000 */
[----:B------:R-:W-:-:S04]  /*af70*/  FMNMX.FTZ R4, R205, R4, !PT ;  /* 0x00000004cd047209 */ /* 0x000fc80007810000 */
[----:B------:R-:W-:Y:S02]  /*af80*/  FMNMX.FTZ R4, R216, R4, !PT ;  /* 0x00000004d8047209 */ /* 0x000fe40007810000 */
[----:B-1----:R-:W-:-:S03]  /*af90*/  FMNMX.FTZ R0, R0, R2, !PT ;  /* 0x0000000200007209 */ /* 0x002fc60007810000 */
[----:B------:R-:W1:Y:S04]  /*afa0*/  SHFL.BFLY PT, R6, R4, 0x2, 0x1f ;  /* 0x0c401f0004067f89 */ /* 0x000e6800000e0000 */
[----:B------:R-:W5:Y:S01]  /*afb0*/  SHFL.BFLY PT, R5, R0, 0x1, 0x1f ;  /* 0x0c201f0000057f89 */ /* 0x000f6200000e0000 */
[----:B-1----:R-:W-:Y:S02]  /*afc0*/  FMNMX.FTZ R6, R4, R6, !PT ;  /* 0x0000000604067209 */ /* 0x002fe40007810000 */
[----:B-----5:R-:W-:-:S04]  /*afd0*/  FMNMX.FTZ R215, R0, R5, !PT ;  /* 0x0000000500d77209 */ /* 0x020fc80007810000 */
[C---:B------:R-:W-:Y:S01]  /*afe0*/  FSETP.NEU.FTZ.AND P1, PT, R215.reuse, -INF , PT ;  /* 0xff800000d700780b */ /* 0x040fe20003f3d000 */
[----:B------:R-:W-:-:S05]  /*aff0*/  FMUL.FTZ R11, R215, c[0x0][0x23c] ;  /* 0x00008f00d70b7a20 */ /* 0x000fca0000410000 */
[----:B------:R-:W-:-:S05]  /*b000*/  FSEL R11, R11, RZ, P1 ;  /* 0x000000ff0b0b7208 */ /* 0x000fca0000800000 */
[----:B------:R-:W-:-:S04]  /*b010*/  FFMA.FTZ R0, R102, c[0x0][0x23c], -R11 ;  /* 0x00008f0066007a23 */ /* 0x000fc8000001080b */
[----:B------:R1:W-:Y:S02]  /*b020*/  MUFU.EX2 R24, R0 ;  /* 0x0000000000187308 */ /* 0x0003e40000000800 */
[----:B-1----:R-:W-:-:S06]  /*b030*/  FFMA.FTZ R0, R137, c[0x0][0x23c], -R11 ;  /* 0x00008f0089007a23 */ /* 0x002fcc000001080b */
[----:B------:R1:W-:Y:S01]  /*b040*/  MUFU.EX2 R163, R0 ;  /* 0x0000000000a37308 */ /* 0x0003e20000000800 */
[----:B--2---:R-:W-:-:S05]  /*b050*/  IMAD.WIDE.U32 R152, R10, -0x326172a9, RZ ;  /* 0xcd9e8d570a987825 */ /* 0x004fca00078e00ff */
[----:B---3--:R-:W-:Y:S02]  /*b060*/  LOP3.LUT R2, R153, R7, RZ, 0x3c, !PT ;  /* 0x0000000799027212 */ /* 0x008fe400078e3cff */
[----:B------:R-:W2:Y:S01]  /*b070*/  SHFL.BFLY PT, R7, R6, 0x1, 0x1f ;  /* 0x0c201f0006077f89 */ /* 0x000ea200000e0000 */
[----:B----4-:R-:W-:-:S04]  /*b080*/  IMAD.WIDE.U32 R16, R3, -0x2daee0ad, RZ ;  /* 0xd2511f5303107825 */ /* 0x010fc800078e00ff */
[----:B------:R-:W-:Y:S01]  /*b090*/  IMAD.WIDE.U32 R144, R2, -0x2daee0ad, RZ ;  /* 0xd2511f5302907825 */ /* 0x000fe200078e00ff */
[----:B------:R-:W-:Y:S01]  /*b0a0*/  LOP3.LUT R2, R17, UR5, RZ, 0x3c, !PT ;  /* 0x0000000511027c12 */ /* 0x000fe2000f8e3cff */
[----:B------:R-:W-:-:S03]  /*b0b0*/  UIADD3 UR5, UR23, 0x32370b8f, URZ ;  /* 0x32370b8f17057890 */ /* 0x000fc6000fffe03f */
[----:B------:R-:W-:Y:S01]  /*b0c0*/  LOP3.LUT R32, R145, UR4, R16, 0x96, !PT ;  /* 0x0000000491207c12 */ /* 0x000fe2000f8e9610 */
[----:B------:R-:W-:Y:S01]  /*b0d0*/  IMAD.WIDE.U32 R2, R2, -0x326172a9, RZ ;  /* 0xcd9e8d5702027825 */ /* 0x000fe200078e00ff */
[----:B------:R-:W-:-:S03]  /*b0e0*/  UIADD3 UR4, UR22, 0x78dde6e4, URZ ;  /* 0x78dde6e416047890 */ /* 0x000fc6000fffe03f */
[----:B------:R-:W-:Y:S01]  /*b0f0*/  IMAD.WIDE.U32 R32, R32, -0x326172a9, RZ ;  /* 0xcd9e8d5720207825 */ /* 0x000fe200078e00ff */
[----:B------:R-:W-:-:S04]  /*b100*/  LOP3.LUT R3, R3, UR26, R152, 0x96, !PT ;  /* 0x0000001a03037c12 */ /* 0x000fc8000f8e9698 */
[----:B------:R-:W-:Y:S01]  /*b110*/  LOP3.LUT R4, R33, UR24, R2, 0x96, !PT ;  /* 0x0000001821047c12 */ /* 0x000fe2000f8e9602 */
[----:B------:R-:W-:Y:S01]  /*b120*/  IMAD.WIDE.U32 R2, R3, -0x2daee0ad, RZ ;  /* 0xd2511f5303027825 */ /* 0x000fe200078e00ff */
[----:B--2---:R-:W-:-:S03]  /*b130*/  FMNMX.FTZ R214, R6, R7, !PT ;  /* 0x0000000706d67209 */ /* 0x004fc60007810000 */
[----:B------:R-:W-:Y:S01]  /*b140*/  IMAD.WIDE.U32 R4, R4, -0x2daee0ad, RZ ;  /* 0xd2511f5304047825 */ /* 0x000fe200078e00ff */
[----:B------:R-:W-:Y:S02]  /*b150*/  LOP3.LUT R14, R3, UR21, R144, 0x96, !PT ;  /* 0x00000015030e7c12 */ /* 0x000fe4000f8e9690 */
[----:B------:R-:W-:Y:S01]  /*b160*/  FSETP.NEU.FTZ.AND P0, PT, R214, -INF , PT ;  /* 0xff800000d600780b */ /* 0x000fe20003f1d000 */
[----:B------:R-:W-:Y:S01]  /*b170*/  FFMA.FTZ R3, R103, c[0x0][0x23c], -R11 ;  /* 0x00008f0067037a23 */ /* 0x000fe2000001080b */
[----:B------:R-:W-:Y:S01]  /*b180*/  LOP3.LUT R18, R5, UR5, R2, 0x96, !PT ;  /* 0x0000000505127c12 */ /* 0x000fe2000f8e9602 */
[----:B------:R-:W-:Y:S02]  /*b190*/  IMAD.WIDE.U32 R14, R14, -0x326172a9, RZ ;  /* 0xcd9e8d570e0e7825 */ /* 0x000fe400078e00ff */
[----:B------:R2:W-:Y:S02]  /*b1a0*/  MUFU.EX2 R166, R3 ;  /* 0x0000000300a67308 */ /* 0x0005e40000000800 */
[----:B------:R-:W-:Y:S01]  /*b1b0*/  IMAD.WIDE.U32 R18, R18, -0x326172a9, RZ ;  /* 0xcd9e8d5712127825 */ /* 0x000fe200078e00ff */
[----:B------:R-:W-:-:S02]  /*b1c0*/  LOP3.LUT R5, R15, UR8, R32, 0x96, !PT ;  /* 0x000000080f057c12 */ /* 0x000fc4000f8e9620 */
[----:B------:R-:W-:Y:S01]  /*b1d0*/  LOP3.LUT R2, R15, UR8, R32, 0x96, !PT ;  /* 0x000000080f027c12 */ /* 0x000fe2000f8e9620 */
[----:B------:R-:W-:Y:S01]  /*b1e0*/  FMUL.FTZ R10, R214, c[0x0][0x23c] ;  /* 0x00008f00d60a7a20 */ /* 0x000fe20000410000 */
[----:B-1----:R-:W-:Y:S01]  /*b1f0*/  LOP3.LUT R0, R19, UR4, R14, 0x96, !PT ;  /* 0x0000000413007c12 */ /* 0x002fe2000f8e960e */
[----:B------:R-:W-:Y:S02]  /*b200*/  IMAD R5, R5, -0x2daee0ad, RZ ;  /* 0xd2511f5305057824 */ /* 0x000fe400078e02ff */
[----:B------:R-:W-:Y:S01]  /*b210*/  IMAD.WIDE.U32 R22, R2, -0x2daee0ad, RZ ;  /* 0xd2511f5302167825 */ /* 0x000fe200078e00ff */
[----:B------:R-:W-:-:S03]  /*b220*/  FSEL R10, R10, RZ, P0 ;  /* 0x000000ff0a0a7208 */ /* 0x000fc60000000000 */
[----:B------:R-:W-:Y:S01]  /*b230*/  IMAD.WIDE.U32 R102, R0, -0x2daee0ad, RZ ;  /* 0xd2511f5300667825 */ /* 0x000fe200078e00ff */
[----:B------:R-:W-:-:S03]  /*b240*/  LOP3.LUT R20, R23, UR29, R4, 0x96, !PT ;  /* 0x0000001d17147c12 */ /* 0x000fc6000f8e9604 */
[----:B------:R-:W-:Y:S01]  /*b250*/  FFMA.FTZ R0, R136, c[0x0][0x23c], -R11 ;  /* 0x00008f0088007a23 */ /* 0x000fe2000001080b */
[----:B------:R-:W-:Y:S01]  /*b260*/  LOP3.LUT R2, R103, UR16, R5, 0x96, !PT ;  /* 0x0000001067027c12 */ /* 0x000fe2000f8e9605 */
[----:B------:R-:W-:Y:S02]  /*b270*/  IMAD.WIDE.U32 R20, R20, -0x326172a9, RZ ;  /* 0xcd9e8d5714147825 */ /* 0x000fe400078e00ff */
[----:B------:R1:W-:Y:S02]  /*b280*/  MUFU.EX2 R164, R0 ;  /* 0x0000000000a47308 */ /* 0x0003e40000000800 */
[----:B--2---:R-:W-:-:S04]  /*b290*/  IMAD.WIDE.U32 R2, R2, -0x326172a9, RZ ;  /* 0xcd9e8d5702027825 */ /* 0x004fc800078e00ff */
[----:B------:R-:W-:Y:S01]  /*b2a0*/  FFMA.FTZ R5, R148, c[0x0][0x23c], -R10 ;  /* 0x00008f0094057a23 */ /* 0x000fe2000001080a */
[--C-:B------:R-:W-:Y:S01]  /*b2b0*/  SHF.R.U32.HI R4, RZ, 0x10, R2.reuse ;  /* 0x00000010ff047819 */ /* 0x100fe20000011602 */
[----:B------:R-:W-:Y:S01]  /*b2c0*/  IMAD.MOV.U32 R148, RZ, RZ, R173 ;  /* 0x000000ffff947224 */ /* 0x000fe200078e00ad */
[----:B------:R-:W-:Y:S01]  /*b2d0*/  SHF.R.U32.HI R6, RZ, 0x18, R2 ;  /* 0x00000018ff067819 */ /* 0x000fe20000011602 */
[----:B------:R-:W-:Y:S01]  /*b2e0*/  MUFU.EX2 R154, R5 ;  /* 0x00000005009a7308 */ /* 0x000fe20000000800 */
[----:B------:R-:W-:Y:S02]  /*b2f0*/  LOP3.LUT R4, R4, 0xff, RZ, 0xc0, !PT ;  /* 0x000000ff04047812 */ /* 0x000fe400078ec0ff */
[----:B------:R-:W-:Y:S02]  /*b300*/  LOP3.LUT R7, R2, 0xff, RZ, 0xc0, !PT ;  /* 0x000000ff02077812 */ /* 0x000fe400078ec0ff */
[----:B------:R-:W-:Y:S01]  /*b310*/  PRMT R12, R4, 0x5410, R6 ;  /* 0x00005410040c7816 */ /* 0x000fe20000000006 */
[--C-:B-1----:R-:W-:Y:S01]  /*b320*/  FFMA.FTZ R0, R138, c[0x0][0x23c], -R10.reuse ;  /* 0x00008f008a007a23 */ /* 0x102fe2000001080a */
[----:B------:R-:W-:Y:S01]  /*b330*/  FSEL R6, R215, RZ, P1 ;  /* 0x000000ffd7067208 */ /* 0x000fe20000800000 */
[----:B------:R-:W-:-:S02]  /*b340*/  FFMA.FTZ R4, R140, c[0x0][0x23c], -R10 ;  /* 0x00008f008c047a23 */ /* 0x000fc4000001080a */
[----:B------:R1:W2:Y:S08]  /*b350*/  MUFU.EX2 R25, R0 ;  /* 0x0000000000197308 */ /* 0x0002b00000000800 */
[----:B------:R3:W-:Y:S01]  /*b360*/  MUFU.EX2 R165, R4 ;  /* 0x0000000400a57308 */ /* 0x0007e20000000800 */
[----:B-1----:R-:W-:Y:S02]  /*b370*/  LOP3.LUT R0, R2, 0xffff, RZ, 0xc0, !PT ;  /* 0x0000ffff02007812 */ /* 0x002fe400078ec0ff */
[----:B------:R-:W-:Y:S01]  /*b380*/  LOP3.LUT R2, R3, UR28, R20, 0x96, !PT ;  /* 0x0000001c03027c12 */ /* 0x000fe2000f8e9614 */
[----:B------:R-:W-:Y:S01]  /*b390*/  FFMA.FTZ R3, R139, c[0x0][0x23c], -R10 ;  /* 0x00008f008b037a23 */ /* 0x000fe2000001080a */
[----:B------:R-:W-:-:S02]  /*b3a0*/  SHF.R.U32.HI R0, RZ, 0x8, R0 ;  /* 0x00000008ff007819 */ /* 0x000fc40000011600 */
[----:B------:R-:W-:Y:S01]  /*b3b0*/  SHF.R.U32.HI R5, RZ, 0x18, R2 ;  /* 0x00000018ff057819 */ /* 0x000fe20000011602 */
[----:B------:R1:W-:Y:S01]  /*b3c0*/  MUFU.EX2 R161, R3 ;  /* 0x0000000300a17308 */ /* 0x0003e20000000800 */
[----:B------:R-:W-:Y:S01]  /*b3d0*/  PRMT R13, R7, 0x5410, R0 ;  /* 0x00005410070d7816 */ /* 0x000fe20000000000 */
[----:B---3--:R-:W-:Y:S01]  /*b3e0*/  FADD.FTZ R4, R101, -R6 ;  /* 0x8000000665047221 */ /* 0x008fe20000010000 */
[C---:B------:R-:W-:Y:S02]  /*b3f0*/  LOP3.LUT R0, R2.reuse, 0xffff, RZ, 0xc0, !PT ;  /* 0x0000ffff02007812 */ /* 0x040fe400078ec0ff */
[----:B------:R-:W-:Y:S01]  /*b400*/  LOP3.LUT R7, R2, 0xff, RZ, 0xc0, !PT ;  /* 0x000000ff02077812 */ /* 0x000fe200078ec0ff */
[----:B------:R-:W-:-:S04]  /*b410*/  FMUL.FTZ R4, R4, c[0x0][0x23c] ;  /* 0x00008f0004047a20 */ /* 0x000fc80000410000 */
[----:B------:R-:W3:Y:S01]  /*b420*/  MUFU.EX2 R35, R4 ;  /* 0x0000000400237308 */ /* 0x000ee20000000800 */
[----:B-1----:R-:W-:Y:S02]  /*b430*/  SHF.R.U32.HI R3, RZ, 0x10, R2 ;  /* 0x00000010ff037819 */ /* 0x002fe40000011602 */
[----:B------:R-:W-:Y:S02]  /*b440*/  SHF.R.U32.HI R2, RZ, 0x8, R0 ;  /* 0x00000008ff027819 */ /* 0x000fe40000011600 */
[----:B------:R-:W-:Y:S02]  /*b450*/  LOP3.LUT R0, R3, 0xff, RZ, 0xc0, !PT ;  /* 0x000000ff03007812 */ /* 0x000fe400078ec0ff */
[----:B------:R-:W-:Y:S02]  /*b460*/  PRMT R7, R7, 0x5410, R2 ;  /* 0x0000541007077816 */ /* 0x000fe40000000002 */
[----:B------:R-:W-:Y:S02]  /*b470*/  PRMT R5, R0, 0x5410, R5 ;  /* 0x0000541000057816 */ /* 0x000fe40000000005 */
[----:B--2---:R-:W-:Y:S01]  /*b480*/  F2FP.BF16.PACK_AB R0, R154, R25 ;  /* 0x000000199a00723e */ /* 0x004fe200000010ff */
[-C--:B---3--:R-:W-:Y:S01]  /*b490*/  FMUL.FTZ R104, R104, R35.reuse ;  /* 0x0000002368687220 */ /* 0x088fe20000410000 */
[----:B------:R-:W-:Y:S01]  /*b4a0*/  F2FP.BF16.PACK_AB R2, R163, R24 ;  /* 0x00000018a302723e */ /* 0x000fe200000010ff */
[-C--:B------:R-:W-:Y:S01]  /*b4b0*/  FMUL.FTZ R105, R105, R35.reuse ;  /* 0x0000002369697220 */ /* 0x080fe20000410000 */
[----:B------:R-:W-:Y:S01]  /*b4c0*/  FSEL R3, R214, RZ, P0 ;  /* 0x000000ffd6037208 */ /* 0x000fe20000000000 */
[-C--:B------:R-:W-:Y:S01]  /*b4d0*/  FMUL.FTZ R108, R108, R35.reuse ;  /* 0x000000236c6c7220 */ /* 0x080fe20000410000 */
[C---:B------:R-:W-:Y:S01]  /*b4e0*/  PRMT R213, R0.reuse, 0x7610, R213 ;  /* 0x0000761000d57816 */ /* 0x040fe200000000d5 */
[-C--:B------:R-:W-:Y:S01]  /*b4f0*/  FMUL.FTZ R109, R109, R35.reuse ;  /* 0x000000236d6d7220 */ /* 0x080fe20000410000 */
[----:B------:R-:W-:Y:S01]  /*b500*/  PRMT R211, R0, 0x7632, R211 ;  /* 0x0000763200d37816 */ /* 0x000fe200000000d3 */
[----:B------:R-:W-:Y:S01]  /*b510*/  FADD.FTZ R3, R100, -R3 ;  /* 0x8000000364037221 */ /* 0x000fe20000010000 */
[----:B------:R-:W-:Y:S01]  /*b520*/  PRMT R209, R2, 0x7610, R209 ;  /* 0x0000761002d17816 */ /* 0x000fe200000000d1 */
[-C--:B------:R-:W-:Y:S01]  /*b530*/  FMUL.FTZ R112, R112, R35.reuse ;  /* 0x0000002370707220 */ /* 0x080fe20000410000 */
[----:B------:R-:W-:Y:S01]  /*b540*/  PRMT R212, R2, 0x7632, R212 ;  /* 0x0000763202d47816 */ /* 0x000fe200000000d4 */
[----:B------:R-:W-:Y:S01]  /*b550*/  FMUL.FTZ R3, R3, c[0x0][0x23c] ;  /* 0x00008f0003037a20 */ /* 0x000fe20000410000 */
[----:B------:R-:W-:Y:S01]  /*b560*/  F2FP.BF16.PACK_AB R0, R164, R166 ;  /* 0x000000a6a400723e */ /* 0x000fe200000010ff */
[----:B------:R-:W-:Y:S01]  /*b570*/  FMUL.FTZ R113, R113, R35 ;  /* 0x0000002371717220 */ /* 0x000fe20000410000 */
[----:B------:R-:W-:Y:S01]  /*b580*/  F2FP.BF16.PACK_AB R2, R165, R161 ;  /* 0x000000a1a502723e */ /* 0x000fe200000010ff */
[----:B------:R-:W1:Y:S01]  /*b590*/  MUFU.EX2 R34, R3 ;  /* 0x0000000300227308 */ /* 0x000e620000000800 */
[----:B------:R-:W-:Y:S01]  /*b5a0*/  PRMT R210, R0, 0x7610, R210 ;  /* 0x0000761000d27816 */ /* 0x000fe200000000d2 */
[-C--:B------:R-:W-:Y:S01]  /*b5b0*/  FMUL.FTZ R116, R116, R35.reuse ;  /* 0x0000002374747220 */ /* 0x080fe20000410000 */
[----:B------:R-:W-:Y:S01]  /*b5c0*/  PRMT R208, R0, 0x7632, R208 ;  /* 0x0000763200d07816 */ /* 0x000fe200000000d0 */
[----:B------:R-:W-:Y:S01]  /*b5d0*/  HSET2.LE.AND R0, R7, R26, PT ;  /* 0x0000001a07007233 */ /* 0x000fe20003803000 */
[C---:B------:R-:W-:Y:S01]  /*b5e0*/  PRMT R147, R2.reuse, 0x7610, R147 ;  /* 0x0000761002937816 */ /* 0x040fe20000000093 */
[-C--:B------:R-:W-:Y:S01]  /*b5f0*/  FMUL.FTZ R117, R117, R35.reuse ;  /* 0x0000002375757220 */ /* 0x080fe20000410000 */
[----:B------:R-:W-:Y:S01]  /*b600*/  PRMT R146, R2, 0x7632, R146 ;  /* 0x0000763202927816 */ /* 0x000fe20000000092 */
[-C--:B------:R-:W-:Y:S01]  /*b610*/  FMUL.FTZ R120, R120, R35.reuse ;  /* 0x0000002378787220 */ /* 0x080fe20000410000 */
[----:B------:R-:W-:Y:S01]  /*b620*/  PRMT R2, R209, 0x5410, R212 ;  /* 0x00005410d1027816 */ /* 0x000fe200000000d4 */
[----:B------:R-:W-:-:S02]  /*b630*/  FMUL.FTZ R121, R121, R35 ;  /* 0x0000002379797220 */ /* 0x000fc40000410000 */
[----:B------:R-:W-:Y:S01]  /*b640*/  FMUL.FTZ R124, R124, R35 ;  /* 0x000000237c7c7220 */ /* 0x000fe20000410000 */
[----:B------:R-:W-:Y:S01]  /*b650*/  LOP3.LUT R4, R0, R2, RZ, 0xc0, !PT ;  /* 0x0000000200047212 */ /* 0x000fe200078ec0ff */
[--C-:B------:R-:W-:Y:S01]  /*b660*/  HSET2.LE.AND R0, R5, R26.reuse, PT ;  /* 0x0000001a05007233 */ /* 0x100fe20003803000 */
[----:B------:R-:W-:Y:S01]  /*b670*/  PRMT R5, R213, 0x5410, R211 ;  /* 0x00005410d5057816 */ /* 0x000fe200000000d3 */
[--C-:B------:R-:W-:Y:S01]  /*b680*/  HSET2.LE.AND R2, R13, R26.reuse, PT ;  /* 0x0000001a0d027233 */ /* 0x100fe20003803000 */
[-C--:B-1----:R-:W-:Y:S01]  /*b690*/  FMUL.FTZ R106, R106, R34.reuse ;  /* 0x000000226a6a7220 */ /* 0x082fe20000410000 */
[----:B------:R-:W-:Y:S01]  /*b6a0*/  HSET2.LE.AND R3, R12, R26, PT ;  /* 0x0000001a0c037233 */ /* 0x000fe20003803000 */
[----:B------:R-:W-:Y:S01]  /*b6b0*/  LOP3.LUT R5, R0, R5, RZ, 0xc0, !PT ;  /* 0x0000000500057212 */ /* 0x000fe200078ec0ff */
[-C--:B------:R-:W-:Y:S01]  /*b6c0*/  FMUL.FTZ R107, R107, R34.reuse ;  /* 0x000000226b6b7220 */ /* 0x080fe20000410000 */
[----:B------:R-:W-:Y:S01]  /*b6d0*/  PRMT R0, R210, 0x5410, R208 ;  /* 0x00005410d2007816 */ /* 0x000fe200000000d0 */
[----:B------:R-:W-:-:S02]  /*b6e0*/  FMUL.FTZ R110, R110, R34 ;  /* 0x000000226e6e7220 */ /* 0x000fc40000410000 */
[----:B------:R-:W-:Y:S01]  /*b6f0*/  FMUL.FTZ R111, R111, R34 ;  /* 0x000000226f6f7220 */ /* 0x000fe20000410000 */
[----:B------:R-:W-:Y:S01]  /*b700*/  LOP3.LUT R6, R2, R0, RZ, 0xc0, !PT ;  /* 0x0000000002067212 */ /* 0x000fe200078ec0ff */
[----:B------:R-:W-:Y:S01]  /*b710*/  IMAD.MOV.U32 R12, RZ, RZ, R25 ;  /* 0x000000ffff0c7224 */ /* 0x000fe200078e0019 */
[----:B------:R-:W-:Y:S01]  /*b720*/  PRMT R0, R147, 0x5410, R146 ;  /* 0x0000541093007816 */ /* 0x000fe20000000092 */
[----:B------:R-:W-:Y:S02]  /*b730*/  IMAD.MOV.U32 R2, RZ, RZ, R24 ;  /* 0x000000ffff027224 */ /* 0x000fe400078e0018 */
[----:B------:R-:W1:Y:S01]  /*b740*/  LDSM.16.MT88.4 R24, [R178+0xc000] ;  /* 0x00c00000b218783b */ /* 0x000e620000004200 */
[----:B------:R-:W-:Y:S01]  /*b750*/  LOP3.LUT R7, R3, R0, RZ, 0xc0, !PT ;  /* 0x0000000003077212 */ /* 0x000fe200078ec0ff */
[-C--:B------:R-:W-:Y:S02]  /*b760*/  FMUL.FTZ R114, R114, R34.reuse ;  /* 0x0000002272727220 */ /* 0x080fe40000410000 */
[----:B------:R-:W-:-:S02]  /*b770*/  FMUL.FTZ R115, R115, R34 ;  /* 0x0000002273737220 */ /* 0x000fc40000410000 */
[-C--:B------:R-:W-:Y:S02]  /*b780*/  FMUL.FTZ R118, R118, R34.reuse ;  /* 0x0000002276767220 */ /* 0x080fe40000410000 */
[C---:B------:R-:W-:Y:S01]  /*b790*/  HMMA.16816.F32.BF16 R104, R4.reuse, R28, R104 ;  /* 0x0000001c0468723c */ /* 0x040fe20000041868 */
[-C--:B------:R-:W-:Y:S02]  /*b7a0*/  FMUL.FTZ R119, R119, R34.reuse ;  /* 0x0000002277777220 */ /* 0x080fe40000410000 */
[-C--:B------:R-:W-:Y:S02]  /*b7b0*/  FMUL.FTZ R122, R122, R34.reuse ;  /* 0x000000227a7a7220 */ /* 0x080fe40000410000 */
[-C--:B------:R-:W-:Y:S02]  /*b7c0*/  FMUL.FTZ R123, R123, R34.reuse ;  /* 0x000000227b7b7220 */ /* 0x080fe40000410000 */
[----:B------:R-:W-:Y:S01]  /*b7d0*/  FMUL.FTZ R125, R125, R35 ;  /* 0x000000237d7d7220 */ /* 0x000fe20000410000 */
[----:B------:R-:W-:Y:S01]  /*b7e0*/  HMMA.16816.F32.BF16 R240, R4, R30, R108 ;  /* 0x0000001e04f0723c */ /* 0x000fe2000004186c */
[----:B------:R-:W2:Y:S01]  /*b7f0*/  LDSM.16.MT88.4 R28, [R180+0xc000] ;  /* 0x00c00000b41c783b */ /* 0x000ea20000004200 */
        /* <DEDUP_REMOVED lines=8> */
[-C--:B------:R-:W-:Y:S02]  /*b880*/  FMUL.FTZ R134, R134, R34.reuse ;  /* 0x0000002286867220 */ /* 0x080fe40000410000 */
[-C--:B------:R-:W-:Y:S02]  /*b890*/  FMUL.FTZ R135, R135, R34.reuse ;  /* 0x0000002287877220 */ /* 0x080fe40000410000 */
[-C--:B------:R-:W-:Y:S01]  /*b8a0*/  FMUL.FTZ R36, R36, R35.reuse ;  /* 0x0000002324247220 */ /* 0x080fe20000410000 */
[----:B-1----:R-:W-:Y:S01]  /*b8b0*/  HMMA.16816.F32.BF16 R112, R4, R24, R112 ;  /* 0x000000180470723c */ /* 0x002fe20000041870 */
[----:B------:R-:W-:Y:S02]  /*b8c0*/  FMUL.FTZ R37, R37, R35 ;  /* 0x0000002325257220 */ /* 0x000fe40000410000 */
[----:B------:R-:W-:-:S02]  /*b8d0*/  FMUL.FTZ R38, R38, R34 ;  /* 0x0000002226267220 */ /* 0x000fc40000410000 */
[-C--:B------:R-:W-:Y:S02]  /*b8e0*/  FMUL.FTZ R39, R39, R34.reuse ;  /* 0x0000002227277220 */ /* 0x080fe40000410000 */
[-C--:B------:R-:W-:Y:S01]  /*b8f0*/  FMUL.FTZ R40, R40, R35.reuse ;  /* 0x0000002328287220 */ /* 0x080fe20000410000 */
[C---:B------:R-:W-:Y:S01]  /*b900*/  HMMA.16816.F32.BF16 R236, R4.reuse, R26, R116 ;  /* 0x0000001a04ec723c */ /* 0x040fe20000041874 */
[----:B------:R-:W1:Y:S01]  /*b910*/  LDSM.16.MT88.4 R24, [R179+0xc000] ;  /* 0x00c00000b318783b */ /* 0x000e620000004200 */
[----:B------:R-:W-:Y:S02]  /*b920*/  FMUL.FTZ R41, R41, R35 ;  /* 0x0000002329297220 */ /* 0x000fe40000410000 */
[-C--:B------:R-:W-:Y:S02]  /*b930*/  FMUL.FTZ R42, R42, R34.reuse ;  /* 0x000000222a2a7220 */ /* 0x080fe40000410000 */
[----:B------:R-:W-:Y:S02]  /*b940*/  FMUL.FTZ R43, R43, R34 ;  /* 0x000000222b2b7220 */ /* 0x000fe40000410000 */
[----:B------:R-:W-:Y:S01]  /*b950*/  IMAD.MOV.U32 R13, RZ, RZ, R205 ;  /* 0x000000ffff0d7224 */ /* 0x000fe200078e00cd */
[----:B--2---:R-:W-:Y:S01]  /*b960*/  HMMA.16816.F32.BF16 R120, R4, R28, R120 ;  /* 0x0000001c0478723c */ /* 0x004fe20000041878 */
[----:B------:R-:W-:-:S02]  /*b970*/  IMAD.MOV.U32 R0, RZ, RZ, R204 ;  /* 0x000000ffff007224 */ /* 0x000fc400078e00cc */
[-C--:B------:R-:W-:Y:S02]  /*b980*/  FMUL.FTZ R44, R44, R35.reuse ;  /* 0x000000232c2c7220 */ /* 0x080fe40000410000 */
[-C--:B------:R-:W-:Y:S02]  /*b990*/  FMUL.FTZ R45, R45, R35.reuse ;  /* 0x000000232d2d7220 */ /* 0x080fe40000410000 */
[-C--:B------:R-:W-:Y:S01]  /*b9a0*/  FMUL.FTZ R46, R46, R34.reuse ;  /* 0x000000222e2e7220 */ /* 0x080fe20000410000 */
[----:B------:R-:W-:Y:S01]  /*b9b0*/  HMMA.16816.F32.BF16 R232, R4, R30, R124 ;  /* 0x0000001e04e8723c */ /* 0x000fe2000004187c */
[----:B------:R-:W2:Y:S01]  /*b9c0*/  LDSM.16.MT88.4 R28, [R177+0xe000] ;  /* 0x00e00000b11c783b */ /* 0x000ea20000004200 */
[----:B------:R-:W-:Y:S02]  /*b9d0*/  FMUL.FTZ R47, R47, R34 ;  /* 0x000000222f2f7220 */ /* 0x000fe40000410000 */
[-C--:B------:R-:W-:Y:S02]  /*b9e0*/  FMUL.FTZ R48, R48, R35.reuse ;  /* 0x0000002330307220 */ /* 0x080fe40000410000 */
[----:B------:R-:W-:-:S02]  /*b9f0*/  FMUL.FTZ R49, R49, R35 ;  /* 0x0000002331317220 */ /* 0x000fc40000410000 */
[-C--:B------:R-:W-:Y:S02]  /*ba00*/  FMUL.FTZ R50, R50, R34.reuse ;  /* 0x0000002232327220 */ /* 0x080fe40000410000 */
[-C--:B------:R-:W-:Y:S02]  /*ba10*/  FMUL.FTZ R51, R51, R34.reuse ;  /* 0x0000002233337220 */ /* 0x080fe40000410000 */
[-C--:B------:R-:W-:Y:S02]  /*ba20*/  FMUL.FTZ R52, R52, R35.reuse ;  /* 0x0000002334347220 */ /* 0x080fe40000410000 */
[----:B------:R-:W-:Y:S02]  /*ba30*/  FMUL.FTZ R53, R53, R35 ;  /* 0x0000002335357220 */ /* 0x000fe40000410000 */
[-C--:B------:R-:W-:Y:S02]  /*ba40*/  FMUL.FTZ R54, R54, R34.reuse ;  /* 0x0000002236367220 */ /* 0x080fe40000410000 */
[----:B------:R-:W-:-:S02]  /*ba50*/  FMUL.FTZ R55, R55, R34 ;  /* 0x0000002237377220 */ /* 0x000fc40000410000 */
[-C--:B------:R-:W-:Y:S02]  /*ba60*/  FMUL.FTZ R56, R56, R35.reuse ;  /* 0x0000002338387220 */ /* 0x080fe40000410000 */
[-C--:B------:R-:W-:Y:S01]  /*ba70*/  FMUL.FTZ R57, R57, R35.reuse ;  /* 0x0000002339397220 */ /* 0x080fe20000410000 */
[C---:B-1----:R-:W-:Y:S01]  /*ba80*/  HMMA.16816.F32.BF16 R128, R4.reuse, R24, R128 ;  /* 0x000000180480723c */ /* 0x042fe20000041880 */
[-C--:B------:R-:W-:Y:S02]  /*ba90*/  FMUL.FTZ R58, R58, R34.reuse ;  /* 0x000000223a3a7220 */ /* 0x080fe40000410000 */
[----:B------:R-:W-:Y:S02]  /*baa0*/  FMUL.FTZ R59, R59, R34 ;  /* 0x000000223b3b7220 */ /* 0x000fe40000410000 */
[----:B------:R-:W-:Y:S02]  /*bab0*/  IMAD.MOV.U32 R3, RZ, RZ, R175 ;  /* 0x000000ffff037224 */ /* 0x000fe400078e00af */
[-C--:B------:R-:W-:Y:S01]  /*bac0*/  FMUL.FTZ R60, R60, R35.reuse ;  /* 0x000000233c3c7220 */ /* 0x080fe20000410000 */
[----:B------:R-:W-:Y:S01]  /*bad0*/  HMMA.16816.F32.BF16 R228, R4, R26, R132 ;  /* 0x0000001a04e4723c */ /* 0x000fe20000041884 */
[----:B------:R-:W1:Y:S01]  /*bae0*/  LDSM.16.MT88.4 R24, [R178+0xe000] ;  /* 0x00e00000b218783b */ /* 0x000e620000004200 */
[----:B------:R-:W-:-:S02]  /*baf0*/  FMUL.FTZ R61, R61, R35 ;  /* 0x000000233d3d7220 */ /* 0x000fc40000410000 */
[-C--:B------:R-:W-:Y:S02]  /*bb00*/  FMUL.FTZ R62, R62, R34.reuse ;  /* 0x000000223e3e7220 */ /* 0x080fe40000410000 */
[----:B------:R-:W-:Y:S02]  /*bb10*/  FMUL.FTZ R63, R63, R34 ;  /* 0x000000223f3f7220 */ /* 0x000fe40000410000 */
[----:B------:R-:W-:Y:S01]  /*bb20*/  IMAD.MOV.U32 R135, RZ, RZ, R174 ;  /* 0x000000ffff877224 */ /* 0x000fe200078e00ae */
[----:B--2---:R-:W-:Y:S01]  /*bb30*/  HMMA.16816.F32.BF16 R204, R4, R28, R36 ;  /* 0x0000001c04cc723c */ /* 0x004fe20000041824 */
[----:B------:R-:W-:Y:S02]  /*bb40*/  IMAD.MOV.U32 R134, RZ, RZ, R154 ;  /* 0x000000ffff867224 */ /* 0x000fe400078e009a */
[----:B------:R-:W-:Y:S02]  /*bb50*/  IMAD.MOV.U32 R133, RZ, RZ, R172 ;  /* 0x000000ffff857224 */ /* 0x000fe400078e00ac */
[----:B------:R-:W-:-:S02]  /*bb60*/  FMUL.FTZ R64, R64, R35 ;  /* 0x0000002340407220 */ /* 0x000fc40000410000 */
[----:B------:R-:W-:Y:S01]  /*bb70*/  IMAD.MOV.U32 R38, RZ, RZ, R152 ;  /* 0x000000ffff267224 */ /* 0x000fe200078e0098 */
[----:B------:R-:W-:Y:S01]  /*bb80*/  HMMA.16816.F32.BF16 R224, R4, R30, R40 ;  /* 0x0000001e04e0723c */ /* 0x000fe20000041828 */
[----:B------:R-:W2:Y:S01]  /*bb90*/  LDSM.16.MT88.4 R28, [R180+0xe000] ;  /* 0x00e00000b41c783b */ /* 0x000ea20000004200 */
[----:B------:R-:W-:Y:S01]  /*bba0*/  MOV R39, R153 ;  /* 0x0000009900277202 */ /* 0x000fe20000000f00 */
[-C--:B------:R-:W-:Y:S02]  /*bbb0*/  FMUL.FTZ R65, R65, R35.reuse ;  /* 0x0000002341417220 */ /* 0x080fe40000410000 */
        /* <DEDUP_REMOVED lines=9> */
[-C--:B------:R-:W-:Y:S01]  /*bc50*/  FMUL.FTZ R75, R75, R34.reuse ;  /* 0x000000224b4b7220 */ /* 0x080fe20000410000 */
[C---:B-1----:R-:W-:Y:S01]  /*bc60*/  HMMA.16816.F32.BF16 R172, R4.reuse, R24, R44 ;  /* 0x0000001804ac723c */ /* 0x042fe2000004182c */
[-C--:B------:R-:W-:Y:S02]  /*bc70*/  FMUL.FTZ R80, R80, R35.reuse ;  /* 0x0000002350507220 */ /* 0x080fe40000410000 */
[-C--:B------:R-:W-:Y:S02]  /*bc80*/  FMUL.FTZ R81, R81, R35.reuse ;  /* 0x0000002351517220 */ /* 0x080fe40000410000 */
[-C--:B------:R-:W-:Y:S02]  /*bc90*/  FMUL.FTZ R82, R82, R34.reuse ;  /* 0x0000002252527220 */ /* 0x080fe40000410000 */
[----:B------:R-:W-:Y:S01]  /*bca0*/  FMUL.FTZ R83, R83, R34 ;  /* 0x0000002253537220 */ /* 0x000fe20000410000 */
[----:B------:R-:W-:Y:S01]  /*bcb0*/  HMMA.16816.F32.BF16 R124, R4, R26, R48 ;  /* 0x0000001a047c723c */ /* 0x000fe20000041830 */
[----:B------:R-:W1:Y:S01]  /*bcc0*/  LDSM.16.MT88.4 R24, [R179+0xe000] ;  /* 0x00e00000b318783b */ /* 0x000e620000004200 */
[----:B------:R-:W-:-:S02]  /*bcd0*/  FMUL.FTZ R88, R88, R35 ;  /* 0x0000002358587220 */ /* 0x000fc40000410000 */
[-C--:B------:R-:W-:Y:S02]  /*bce0*/  FMUL.FTZ R89, R89, R35.reuse ;  /* 0x0000002359597220 */ /* 0x080fe40000410000 */
[-C--:B------:R-:W-:Y:S02]  /*bcf0*/  FMUL.FTZ R90, R90, R34.reuse ;  /* 0x000000225a5a7220 */ /* 0x080fe40000410000 */
[----:B------:R-:W-:Y:S01]  /*bd00*/  FMUL.FTZ R91, R91, R34 ;  /* 0x000000225b5b7220 */ /* 0x000fe20000410000 */
[----:B--2---:R-:W-:Y:S01]  /*bd10*/  HMMA.16816.F32.BF16 R152, R4, R28, R52 ;  /* 0x0000001c0498723c */ /* 0x004fe20000041834 */
[----:B------:R-:W-:Y:S01]  /*bd20*/  IMAD.MOV.U32 R47, RZ, RZ, R0 ;  /* 0x000000ffff2f7224 */ /* 0x000fe200078e0000 */
[----:B------:R-:W-:Y:S01]  /*bd30*/  LOP3.LUT R0, R17, UR27, RZ, 0x3c, !PT ;  /* 0x0000001b11007c12 */ /* 0x000fe2000f8e3cff */
[-C--:B------:R-:W-:Y:S01]  /*bd40*/  FMUL.FTZ R76, R76, R35.reuse ;  /* 0x000000234c4c7220 */ /* 0x080fe20000410000 */
[----:B------:R-:W-:Y:S01]  /*bd50*/  UIADD3 UR27, UR23, 0x646e171e, URZ ;  /* 0x646e171e171b7890 */ /* 0x000fe2000fffe03f */
[----:B------:R-:W-:-:S02]  /*bd60*/  FMUL.FTZ R77, R77, R35 ;  /* 0x000000234d4d7220 */ /* 0x000fc40000410000 */
[-C--:B------:R-:W-:Y:S01]  /*bd70*/  FMUL.FTZ R78, R78, R34.reuse ;  /* 0x000000224e4e7220 */ /* 0x080fe20000410000 */
[----:B------:R-:W-:Y:S01]  /*bd80*/  HMMA.16816.F32.BF16 R220, R4, R30, R56 ;  /* 0x0000001e04dc723c */ /* 0x000fe20000041838 */
[----:B------:R-:W2:Y:S01]  /*bd90*/  LDSM.16.MT88.4 R28, [R177+0x10000] ;  /* 0x01000000b11c783b */ /* 0x000ea20000004200 */
[----:B------:R-:W-:Y:S02]  /*bda0*/  FMUL.FTZ R79, R79, R34 ;  /* 0x000000224f4f7220 */ /* 0x000fe40000410000 */
[----:B------:R-:W-:Y:S02]  /*bdb0*/  IMAD.MOV.U32 R46, RZ, RZ, R2 ;  /* 0x000000ffff2e7224 */ /* 0x000fe400078e0002 */
[----:B------:R-:W-:Y:S02]  /*bdc0*/  IMAD.MOV.U32 R45, RZ, RZ, R12 ;  /* 0x000000ffff2d7224 */ /* 0x000fe400078e000c */
[----:B------:R-:W-:Y:S02]  /*bdd0*/  IMAD.MOV.U32 R58, RZ, RZ, R165 ;  /* 0x000000ffff3a7224 */ /* 0x000fe400078e00a5 */
[----:B------:R-:W-:-:S02]  /*bde0*/  IMAD.MOV.U32 R59, RZ, RZ, R164 ;  /* 0x000000ffff3b7224 */ /* 0x000fc400078e00a4 */
[-C--:B------:R-:W-:Y:S02]  /*bdf0*/  FMUL.FTZ R84, R84, R35.reuse ;  /* 0x0000002354547220 */ /* 0x080fe40000410000 */
[-C--:B------:R-:W-:Y:S02]  /*be00*/  FMUL.FTZ R85, R85, R35.reuse ;  /* 0x0000002355557220 */ /* 0x080fe40000410000 */
[-C--:B------:R-:W-:Y:S02]  /*be10*/  FMUL.FTZ R86, R86, R34.reuse ;  /* 0x0000002256567220 */ /* 0x080fe40000410000 */
[-C--:B------:R-:W-:Y:S02]  /*be20*/  FMUL.FTZ R87, R87, R34.reuse ;  /* 0x0000002257577220 */ /* 0x080fe40000410000 */
[-C--:B------:R-:W-:Y:S02]  /*be30*/  FMUL.FTZ R92, R92, R35.reuse ;  /* 0x000000235c5c7220 */ /* 0x080fe40000410000 */
[----:B------:R-:W-:Y:S01]  /*be40*/  FMUL.FTZ R93, R93, R35 ;  /* 0x000000235d5d7220 */ /* 0x000fe20000410000 */
[----:B-1----:R-:W-:Y:S01]  /*be50*/  HMMA.16816.F32.BF16 R116, R4, R24, R60 ;  /* 0x000000180474723c */ /* 0x002fe2000004183c */
[----:B------:R-:W-:-:S02]  /*be60*/  FMUL.FTZ R94, R94, R34 ;  /* 0x000000225e5e7220 */ /* 0x000fc40000410000 */
[-C--:B------:R-:W-:Y:S02]  /*be70*/  FMUL.FTZ R95, R95, R34.reuse ;  /* 0x000000225f5f7220 */ /* 0x080fe40000410000 */
[-C--:B------:R-:W-:Y:S02]  /*be80*/  FMUL.FTZ R96, R96, R35.reuse ;  /* 0x0000002360607220 */ /* 0x080fe40000410000 */
[----:B------:R-:W-:Y:S01]  /*be90*/  FMUL.FTZ R97, R97, R35 ;  /* 0x0000002361617220 */ /* 0x000fe20000410000 */
[C---:B------:R-:W-:Y:S01]  /*bea0*/  HMMA.16816.F32.BF16 R108, R4.reuse, R26, R64 ;  /* 0x0000001a046c723c */ /* 0x040fe20000041840 */
[----:B------:R-:W1:Y:S01]  /*beb0*/  LDSM.16.MT88.4 R24, [R178+0x10000] ;  /* 0x01000000b218783b */ /* 0x000e620000004200 */
[-C--:B------:R-:W-:Y:S02]  /*bec0*/  FMUL.FTZ R98, R98, R34.reuse ;  /* 0x0000002262627220 */ /* 0x080fe40000410000 */
[----:B------:R-:W-:Y:S02]  /*bed0*/  FMUL.FTZ R99, R99, R34 ;  /* 0x0000002263637220 */ /* 0x000fe40000410000 */
[----:B------:R-:W-:Y:S01]  /*bee0*/  IMAD.MOV.U32 R56, RZ, RZ, R217 ;  /* 0x000000ffff387224 */ /* 0x000fe200078e00d9 */
[----:B------:R-:W-:Y:S01]  /*bef0*/  MOV R66, R166 ;  /* 0x000000a600427202 */ /* 0x000fe20000000f00 */
[----:B------:R-:W-:Y:S01]  /*bf00*/  IMAD.MOV.U32 R64, RZ, RZ, R167 ;  /* 0x000000ffff407224 */ /* 0x000fe200078e00a7 */
[----:B--2---:R-:W-:Y:S01]  /*bf10*/  HMMA.16816.F32.BF16 R68, R4, R28, R68 ;  /* 0x0000001c0444723c */ /* 0x004fe20000041844 */
[----:B------:R-:W-:-:S02]  /*bf20*/  IMAD.MOV.U32 R65, RZ, RZ, R219 ;  /* 0x000000ffff417224 */ /* 0x000fc400078e00db */
[----:B------:R-:W-:Y:S02]  /*bf30*/  IMAD.MOV.U32 R67, RZ, RZ, R218 ;  /* 0x000000ffff437224 */ /* 0x000fe400078e00da */
[----:B------:R-:W-:Y:S02]  /*bf40*/  IMAD.MOV.U32 R57, RZ, RZ, R216 ;  /* 0x000000ffff397224 */ /* 0x000fe400078e00d8 */
[----:B------:R-:W-:Y:S01]  /*bf50*/  IMAD.MOV.U32 R48, RZ, RZ, R163 ;  /* 0x000000ffff307224 */ /* 0x000fe200078e00a3 */
[----:B------:R-:W-:Y:S01]  /*bf60*/  HMMA.16816.F32.BF16 R52, R4, R30, R72 ;  /* 0x0000001e0434723c */ /* 0x000fe20000041848 */
[----:B------:R-:W2:Y:S01]  /*bf70*/  LDSM.16.MT88.4 R28, [R180+0x10000] ;  /* 0x01000000b41c783b */ /* 0x000ea20000004200 */
[----:B------:R-:W-:Y:S02]  /*bf80*/  IMAD.MOV.U32 R49, RZ, RZ, R162 ;  /* 0x000000ffff317224 */ /* 0x000fe400078e00a2 */
[----:B------:R-:W-:Y:S02]  /*bf90*/  IMAD.MOV.U32 R50, RZ, RZ, R161 ;  /* 0x000000ffff327224 */ /* 0x000fe400078e00a1 */
[----:B------:R-:W-:-:S02]  /*bfa0*/  IMAD.MOV.U32 R51, RZ, RZ, R160 ;  /* 0x000000ffff337224 */ /* 0x000fc400078e00a0 */
[----:B------:R-:W-:Y:S02]  /*bfb0*/  IMAD.MOV.U32 R74, RZ, RZ, R3 ;  /* 0x000000ffff4a7224 */ /* 0x000fe400078e0003 */
[----:B------:R-:W-:Y:S02]  /*bfc0*/  IMAD.MOV.U32 R75, RZ, RZ, R13 ;  /* 0x000000ffff4b7224 */ /* 0x000fe400078e000d */
[----:B------:R-:W-:Y:S02]  /*bfd0*/  IMAD.MOV.U32 R72, RZ, RZ, R134 ;  /* 0x000000ffff487224 */ /* 0x000fe400078e0086 */
[----:B------:R-:W-:Y:S01]  /*bfe0*/  IMAD.MOV.U32 R73, RZ, RZ, R135 ;  /* 0x000000ffff497224 */ /* 0x000fe200078e0087 */
[C---:B-1----:R-:W-:Y:S07]  /*bff0*/  HMMA.16816.F32.BF16 R156, R4.reuse, R26, R80 ;  /* 0x0000001a049c723c */ /* 0x042fee0000041850 */
[----:B------:R-:W-:Y:S01]  /*c000*/  IMAD.MOV.U32 R82, RZ, RZ, R38 ;  /* 0x000000ffff527224 */ /* 0x000fe200078e0026 */
[----:B------:R-:W-:Y:S01]  /*c010*/  HMMA.16816.F32.BF16 R60, R4, R24, R76 ;  /* 0x00000018043c723c */ /* 0x000fe2000004184c */
[----:B------:R-:W1:Y:S01]  /*c020*/  LDSM.16.MT88.4 R24, [R179+0x10000] ;  /* 0x01000000b318783b */ /* 0x000e620000004200 */
[----:B------:R-:W-:Y:S01]  /*c030*/  IMAD.MOV.U32 R83, RZ, RZ, R39 ;  /* 0x000000ffff537224 */ /* 0x000fe200078e0027 */
[----:B------:R-:W3:Y:S01]  /*c040*/  LDC.U8 R78, c[0x0][0x2d8] ;  /* 0x0000b600ff4e7b82 */ /* 0x000ee20000000000 */
[----:B------:R-:W-:-:S03]  /*c050*/  IMAD.MOV.U32 R81, RZ, RZ, R51 ;  /* 0x000000ffff517224 */ /* 0x000fc600078e0033 */
[----:B------:R-:W-:Y:S01]  /*c060*/  IMAD.MOV.U32 R79, RZ, RZ, R133 ;  /* 0x000000ffff4f7224 */ /* 0x000fe200078e0085 */
[----:B------:R-:W-:Y:S01]  /*c070*/  MOV R77, R50 ;  /* 0x00000032004d7202 */ /* 0x000fe20000000f00 */
[C---:B--2---:R-:W-:Y:S07]  /*c080*/  HMMA.16816.F32.BF16 R164, R4.reuse, R30, R88 ;  /* 0x0000001e04a4723c */ /* 0x044fee0000041858 */
[----:B------:R-:W-:Y:S01]  /*c090*/  IMAD.WIDE.U32 R30, R0, -0x326172a9, RZ ;  /* 0xcd9e8d57001e7825 */ /* 0x000fe200078e00ff */
[----:B------:R-:W-:Y:S03]  /*c0a0*/  HMMA.16816.F32.BF16 R132, R4, R28, R84 ;  /* 0x0000001c0484723c */ /* 0x000fe60000041854 */
[----:B------:R-:W-:Y:S01]  /*c0b0*/  IMAD.MOV.U32 R91, RZ, RZ, R56 ;  /* 0x000000ffff5b7224 */ /* 0x000fe200078e0038 */
[----:B------:R-:W-:Y:S01]  /*c0c0*/  LOP3.LUT R2, R31, UR26, R82, 0x96, !PT ;  /* 0x0000001a1f027c12 */ /* 0x000fe2000f8e9652 */
[----:B------:R-:W-:Y:S01]  /*c0d0*/  IMAD.MOV.U32 R90, RZ, RZ, R57 ;  /* 0x000000ffff5a7224 */ /* 0x000fe200078e0039 */
[----:B------:R-:W-:Y:S01]  /*c0e0*/  LOP3.LUT R0, R33, UR24, R30, 0x96, !PT ;  /* 0x0000001821007c12 */ /* 0x000fe2000f8e961e */
[----:B------:R-:W-:-:S02]  /*c0f0*/  IMAD.MOV.U32 R89, RZ, RZ, R58 ;  /* 0x000000ffff597224 */ /* 0x000fc400078e003a */
[----:B------:R-:W-:-:S04]  /*c100*/  IMAD.WIDE.U32 R2, R2, -0x2daee0ad, RZ ;  /* 0xd2511f5302027825 */ /* 0x000fc800078e00ff */
[----:B------:R-:W-:Y:S01]  /*c110*/  IMAD.WIDE.U32 R12, R0, -0x2daee0ad, RZ ;  /* 0xd2511f53000c7825 */ /* 0x000fe200078e00ff */
[----:B------:R-:W-:-:S03]  /*c120*/  LOP3.LUT R3, R3, UR21, R144, 0x96, !PT ;  /* 0x0000001503037c12 */ /* 0x000fc6000f8e9690 */
[----:B------:R-:W-:Y:S01]  /*c130*/  IMAD.MOV.U32 R88, RZ, RZ, R59 ;  /* 0x000000ffff587224 */ /* 0x000fe200078e003b */
[----:B------:R-:W-:Y:S01]  /*c140*/  LOP3.LUT R0, R13, UR5, R2, 0x96, !PT ;  /* 0x000000050d007c12 */ /* 0x000fe2000f8e9602 */
[----:B------:R-:W-:Y:S01]  /*c150*/  IMAD.WIDE.U32 R2, R3, -0x326172a9, RZ ;  /* 0xcd9e8d5703027825 */ /* 0x000fe200078e00ff */
[----:B------:R-:W-:-:S03]  /*c160*/  LOP3.LUT R13, R19, UR4, R14, 0x96, !PT ;  /* 0x00000004130d7c12 */ /* 0x000fc6000f8e960e */
[----:B------:R-:W-:Y:S01]  /*c170*/  IMAD.WIDE.U32 R14, R0, -0x326172a9, RZ ;  /* 0xcd9e8d57000e7825 */ /* 0x000fe200078e00ff */
[----:B------:R-:W-:Y:S01]  /*c180*/  LOP3.LUT R3, R3, UR8, R32, 0x96, !PT ;  /* 0x0000000803037c12 */ /* 0x000fe2000f8e9620 */
[C---:B-1----:R-:W-:Y:S02]  /*c190*/  HMMA.16816.F32.BF16 R216, R4.reuse, R24, R92 ;  /* 0x0000001804d8723c */ /* 0x042fe4000004185c */
[----:B------:R-:W-:Y:S01]  /*c1a0*/  IMAD.WIDE.U32 R16, R13, -0x2daee0ad, RZ ;  /* 0xd2511f530d107825 */ /* 0x000fe200078e00ff */
[----:B------:R-:W-:Y:S02]  /*c1b0*/  LOP3.LUT R0, R15, UR4, R2, 0x96, !PT ;  /* 0x000000040f007c12 */ /* 0x000fe4000f8e9602 */
[----:B------:R-:W-:Y:S01]  /*c1c0*/  LOP3.LUT R15, R21, UR20, R18, 0x96, !PT ;  /* 0x00000014150f7c12 */ /* 0x000fe2000f8e9612 */
[----:B------:R-:W-:Y:S02]  /*c1d0*/  IMAD.WIDE.U32 R2, R3, -0x2daee0ad, RZ ;  /* 0xd2511f5303027825 */ /* 0x000fe400078e00ff */
[----:B------:R-:W-:Y:S01]  /*c1e0*/  HMMA.16816.F32.BF16 R160, R4, R26, R96 ;  /* 0x0000001a04a0723c */ /* 0x000fe20000041860 */
[----:B------:R-:W-:Y:S01]  /*c1f0*/  LDSM.16.MT88.4 R24, [R177+0xe800] ;  /* 0x00e80000b118783b */ /* 0x000fe20000004200 */
[----:B------:R-:W-:Y:S01]  /*c200*/  IMAD.WIDE.U32 R38, R0, -0x2daee0ad, RZ ;  /* 0xd2511f5300267825 */ /* 0x000fe200078e00ff */
[----:B------:R-:W-:-:S03]  /*c210*/  LOP3.LUT R0, R3, UR29, R12, 0x96, !PT ;  /* 0x0000001d03007c12 */ /* 0x000fc6000f8e960c */
[----:B------:R-:W-:Y:S01]  /*c220*/  IMAD.MOV.U32 R86, RZ, RZ, R49 ;  /* 0x000000ffff567224 */ /* 0x000fe200078e0031 */
[----:B------:R-:W-:Y:S01]  /*c230*/  LOP3.LUT R2, R39, UR16, R2, 0x96, !PT ;  /* 0x0000001027027c12 */ /* 0x000fe2000f8e9602 */
[----:B------:R-:W-:Y:S01]  /*c240*/  IMAD.WIDE.U32 R12, R0, -0x326172a9, RZ ;  /* 0xcd9e8d57000c7825 */ /* 0x000fe200078e00ff */
[----:B------:R-:W-:Y:S02]  /*c250*/  LOP3.LUT R4, R17, UR16, R22, 0x96, !PT ;  /* 0x0000001011047c12 */ /* 0x000fe4000f8e9616 */
[----:B------:R-:W-:Y:S01]  /*c260*/  LOP3.LUT R17, R21, UR20, R18, 0x96, !PT ;  /* 0x0000001415117c12 */ /* 0x000fe2000f8e9612 */
[----:B------:R-:W-:Y:S01]  /*c270*/  IMAD.WIDE.U32 R2, R2, -0x326172a9, RZ ;  /* 0xcd9e8d5702027825 */ /* 0x000fe200078e00ff */
[----:B------:R-:W-:-:S03]  /*c280*/  LOP3.LUT R43, R13, UR20, R14, 0x96, !PT ;  /* 0x000000140d2b7c12 */ /* 0x000fc6000f8e960e */
[----:B------:R-:W-:Y:S01]  /*c290*/  IMAD.WIDE.U32 R4, R4, -0x326172a9, RZ ;  /* 0xcd9e8d5704047825 */ /* 0x000fe200078e00ff */
[----:B------:R-:W-:Y:S02]  /*c2a0*/  LOP3.LUT R36, R3, UR28, R12, 0x96, !PT ;  /* 0x0000001c03247c12 */ /* 0x000fe4000f8e960c */
[C---:B------:R-:W-:Y:S01]  /*c2b0*/  LOP3.LUT R0, R2.reuse, 0xff, RZ, 0xc0, !PT ;  /* 0x000000ff02007812 */ /* 0x040fe200078ec0ff */
[----:B------:R-:W-:Y:S01]  /*c2c0*/  IMAD.MOV.U32 R98, RZ, RZ, R65 ;  /* 0x000000ffff627224 */ /* 0x000fe200078e0041 */
[----:B------:R-:W-:Y:S01]  /*c2d0*/  LOP3.LUT R94, R2, 0xffff, RZ, 0xc0, !PT ;  /* 0x0000ffff025e7812 */ /* 0x000fe200078ec0ff */
[----:B------:R-:W-:Y:S01]  /*c2e0*/  IMAD.MOV.U32 R99, RZ, RZ, R66 ;  /* 0x000000ffff637224 */ /* 0x000fe200078e0042 */
[--C-:B------:R-:W-:Y:S01]  /*c2f0*/  SHF.R.U32.HI R40, RZ, 0x10, R2.reuse ;  /* 0x00000010ff287819 */ /* 0x100fe20000011602 */
[----:B------:R-:W-:Y:S01]  /*c300*/  IMAD.MOV.U32 R96, RZ, RZ, R75 ;  /* 0x000000ffff607224 */ /* 0x000fe200078e004b */
[----:B------:R-:W-:Y:S01]  /*c310*/  SHF.R.U32.HI R39, RZ, 0x18, R2 ;  /* 0x00000018ff277819 */ /* 0x000fe20000011602 */
[----:B------:R-:W-:Y:S01]  /*c320*/  IMAD.WIDE.U32 R2, R15, -0x2daee0ad, RZ ;  /* 0xd2511f530f027825 */ /* 0x000fe200078e00ff */
[----:B------:R-:W-:-:S02]  /*c330*/  LOP3.LUT R7, R4, 0xff, RZ, 0xc0, !PT ;  /* 0x000000ff04077812 */ /* 0x000fc400078ec0ff */
[----:B------:R-:W-:Y:S01]  /*c340*/  LOP3.LUT R6, R5, UR28, R20, 0x96, !PT ;  /* 0x0000001c05067c12 */ /* 0x000fe2000f8e9614 */
[----:B------:R-:W-:Y:S01]  /*c350*/  IMAD.MOV.U32 R95, RZ, RZ, R48 ;  /* 0x000000ffff5f7224 */ /* 0x000fe200078e0030 */
[----:B------:R-:W-:Y:S01]  /*c360*/  LOP3.LUT R28, R3, UR27, R16, 0x96, !PT ;  /* 0x0000001b031c7c12 */ /* 0x000fe2000f8e9610 */
[----:B------:R-:W-:Y:S01]  /*c370*/  LDSM.16.MT88.4 R20, [R177+0xc800] ;  /* 0x00c80000b114783b */ /* 0x000fe20000004200 */
[C---:B------:R-:W-:Y:S02]  /*c380*/  LOP3.LUT R29, R2.reuse, 0xff, RZ, 0xc0, !PT ;  /* 0x000000ff021d7812 */ /* 0x040fe400078ec0ff */
[----:B------:R-:W-:Y:S02]  /*c390*/  LOP3.LUT R42, R2, 0xffff, RZ, 0xc0, !PT ;  /* 0x0000ffff022a7812 */ /* 0x000fe400078ec0ff */
[--C-:B------:R-:W-:Y:S02]  /*c3a0*/  SHF.R.U32.HI R44, RZ, 0x10, R2.reuse ;  /* 0x00000010ff2c7819 */ /* 0x100fe40000011602 */
[----:B------:R-:W-:Y:S01]  /*c3b0*/  SHF.R.U32.HI R37, RZ, 0x18, R2 ;  /* 0x00000018ff257819 */ /* 0x000fe20000011602 */
[----:B------:R-:W-:Y:S01]  /*c3c0*/  IMAD.WIDE.U32 R2, R17, -0x2daee0ad, RZ ;  /* 0xd2511f5311027825 */ /* 0x000fe200078e00ff */
[----:B------:R-:W-:-:S02]  /*c3d0*/  LOP3.LUT R18, R4, 0xffff, RZ, 0xc0, !PT ;  /* 0x0000ffff04127812 */ /* 0x000fc400078ec0ff */
[----:B---3--:R-:W-:Y:S02]  /*c3e0*/  ISETP.GE.U32.AND P3, PT, R78, R0, PT ;  /* 0x000000004e00720c */ /* 0x008fe40003f66070 */
[----:B------:R-:W-:Y:S02]  /*c3f0*/  LOP3.LUT R0, R3, UR27, R102, 0x96, !PT ;  /* 0x0000001b03007c12 */ /* 0x000fe4000f8e9666 */
[----:B------:R-:W-:Y:S01]  /*c400*/  LOP3.LUT R5, R2, 0xffff, RZ, 0xc0, !PT ;  /* 0x0000ffff02057812 */ /* 0x000fe200078ec0ff */
[----:B------:R-:W-:Y:S01]  /*c410*/  FFMA.FTZ R3, R143, c[0x0][0x23c], -R11 ;  /* 0x00008f008f037a23 */ /* 0x000fe2000001080b */
[----:B------:R-:W-:Y:S02]  /*c420*/  ISETP.GE.U32.AND P2, PT, R78, R7, PT ;  /* 0x000000074e00720c */ /* 0x000fe40003f46070 */
[----:B------:R-:W-:Y:S01]  /*c430*/  LOP3.LUT R13, R2, 0xff, RZ, 0xc0, !PT ;  /* 0x000000ff020d7812 */ /* 0x000fe200078ec0ff */
[----:B------:R1:W-:Y:S01]  /*c440*/  MUFU.EX2 R76, R3 ;  /* 0x00000003004c7308 */ /* 0x0003e20000000800 */
[----:B------:R-:W-:-:S02]  /*c450*/  SHF.R.U32.HI R12, RZ, 0x10, R2 ;  /* 0x00000010ff0c7819 */ /* 0x000fc40000011602 */
[----:B------:R-:W-:Y:S02]  /*c460*/  SHF.R.U32.HI R7, RZ, 0x18, R2 ;  /* 0x00000018ff077819 */ /* 0x000fe40000011602 */
[----:B------:R-:W-:Y:S02]  /*c470*/  LOP3.LUT R2, R6, 0xff, RZ, 0xc0, !PT ;  /* 0x000000ff06027812 */ /* 0x000fe400078ec0ff */
[----:B------:R-:W-:Y:S02]  /*c480*/  SHF.R.U32.HI R41, RZ, 0x10, R4 ;  /* 0x00000010ff297819 */ /* 0x000fe40000011604 */
[----:B------:R-:W-:Y:S01]  /*c490*/  ISETP.GE.U32.AND P6, PT, R78, R2, PT ;  /* 0x000000024e00720c */ /* 0x000fe20003fc6070 */
[----:B------:R-:W-:Y:S01]  /*c4a0*/  @!P2 HFMA2.BF16_V2 R170, -RZ.H0_H0, RZ.H0_H0, -R210.H0_H0 ;  /* 0x200000ffffaaa231 */ /* 0x000fe200003409d2 */
[----:B------:R-:W-:Y:S02]  /*c4b0*/  SHF.R.U32.HI R2, RZ, 0x18, R6 ;  /* 0x00000018ff027819 */ /* 0x000fe40000011606 */
[----:B------:R-:W-:-:S02]  /*c4c0*/  SHF.R.U32.HI R4, RZ, 0x18, R4 ;  /* 0x00000018ff047819 */ /* 0x000fc40000011604 */
[----:B------:R-:W-:Y:S01]  /*c4d0*/  ISETP.GE.U32.AND P1, PT, R78, R2, PT ;  /* 0x000000024e00720c */ /* 0x000fe20003f26070 */
[----:B-1----:R-:W-:Y:S01]  /*c4e0*/  FFMA.FTZ R3, R149, c[0x0][0x23c], -R11 ;  /* 0x00008f0095037a23 */ /* 0x002fe2000001080b */
[----:B------:R-:W-:Y:S02]  /*c4f0*/  LOP3.LUT R2, R6, 0xffff, RZ, 0xc0, !PT ;  /* 0x0000ffff06027812 */ /* 0x000fe400078ec0ff */
[----:B------:R-:W-:Y:S01]  /*c500*/  ISETP.GE.U32.AND P0, PT, R78, R4, PT ;  /* 0x000000044e00720c */ /* 0x000fe20003f06070 */
[----:B------:R1:W-:Y:S01]  /*c510*/  MUFU.EX2 R97, R3 ;  /* 0x0000000300617308 */ /* 0x0003e20000000800 */
[----:B------:R-:W-:Y:S01]  /*c520*/  SHF.R.U32.HI R4, RZ, 0x10, R6 ;  /* 0x00000010ff047819 */ /* 0x000fe20000011606 */
[----:B------:R-:W-:Y:S01]  /*c530*/  @!P6 HFMA2.BF16_V2 R100, -RZ.H0_H0, RZ.H0_H0, -R209.H0_H0 ;  /* 0x200000ffff64e231 */ /* 0x000fe200003409d1 */
[----:B------:R-:W-:Y:S02]  /*c540*/  SHF.R.U32.HI R2, RZ, 0x8, R2 ;  /* 0x00000008ff027819 */ /* 0x000fe40000011602 */
[----:B------:R-:W-:-:S02]  /*c550*/  LOP3.LUT R4, R4, 0xff, RZ, 0xc0, !PT ;  /* 0x000000ff04047812 */ /* 0x000fc400078ec0ff */
[----:B------:R-:W-:Y:S01]  /*c560*/  LOP3.LUT R2, R2, 0xffff, RZ, 0xc0, !PT ;  /* 0x0000ffff02027812 */ /* 0x000fe200078ec0ff */
[----:B------:R-:W-:Y:S01]  /*c570*/  @!P1 HFMA2.BF16_V2 R136, -RZ.H0_H0, RZ.H0_H0, -R211.H0_H0 ;  /* 0x200000ffff889231 */ /* 0x000fe200003409d3 */
[C---:B------:R-:W-:Y:S02]  /*c580*/  ISETP.GE.U32.AND P5, PT, R78.reuse, R4, PT ;  /* 0x000000044e00720c */ /* 0x040fe40003fa6070 */
[----:B------:R-:W-:Y:S01]  /*c590*/  ISETP.GE.U32.AND P4, PT, R78, R2, PT ;  /* 0x000000024e00720c */ /* 0x000fe20003f86070 */
[----:B------:R-:W-:Y:S01]  /*c5a0*/  @!P0 HFMA2.BF16_V2 R244, -RZ.H0_H0, RZ.H0_H0, -R146.H0_H0 ;  /* 0x200000fffff48231 */ /* 0x000fe20000340992 */
[----:B------:R-:W-:Y:S01]  /*c5b0*/  SHF.R.U32.HI R4, RZ, 0x8, R5 ;  /* 0x00000008ff047819 */ /* 0x000fe20000011605 */
[----:B------:R-:W-:Y:S01]  /*c5c0*/  FFMA.FTZ R5, R150, c[0x0][0x23c], -R10 ;  /* 0x00008f0096057a23 */ /* 0x000fe2000001080a */
[----:B------:R-:W-:Y:S01]  /*c5d0*/  SHF.R.U32.HI R2, RZ, 0x8, R18 ;  /* 0x00000008ff027819 */ /* 0x000fe20000011612 */
[----:B-1----:R-:W-:Y:S01]  /*c5e0*/  FFMA.FTZ R3, R142, c[0x0][0x23c], -R11 ;  /* 0x00008f008e037a23 */ /* 0x002fe2000001080b */
[----:B------:R-:W-:Y:S01]  /*c5f0*/  @!P6 PRMT R209, R100, 0x5410, RZ ;  /* 0x0000541064d1e816 */ /* 0x000fe200000000ff */
[----:B------:R1:W-:Y:S01]  /*c600*/  MUFU.EX2 R85, R5 ;  /* 0x0000000500557308 */ /* 0x0003e20000000800 */
[----:B------:R-:W-:Y:S01]  /*c610*/  LOP3.LUT R2, R2, 0xffff, RZ, 0xc0, !PT ;  /* 0x0000ffff02027812 */ /* 0x000fe200078ec0ff */
[----:B------:R-:W2:Y:S01]  /*c620*/  LDSM.16.MT88.4 R16, [R180+0xc800] ;  /* 0x00c80000b410783b */ /* 0x000ea20000004200 */
[----:B------:R-:W-:Y:S01]  /*c630*/  PRMT R13, R13, 0x5410, R4 ;  /* 0x000054100d0d7816 */ /* 0x000fe20000000004 */
[----:B------:R-:W-:Y:S01]  /*c640*/  IMAD.MOV.U32 R150, RZ, RZ, R73 ;  /* 0x000000ffff967224 */ /* 0x000fe200078e0049 */
[----:B------:R-:W-:Y:S01]  /*c650*/  ISETP.GE.U32.AND P6, PT, R78, R2, PT ;  /* 0x000000024e00720c */ /* 0x000fe20003fc6070 */
[----:B------:R-:W-:Y:S01]  /*c660*/  @!P4 HFMA2.BF16_V2 R101, -RZ.H0_H0, RZ.H0_H0, -R212.H0_H0 ;  /* 0x200000ffff65c231 */ /* 0x000fe200003409d4 */
[----:B------:R-:W-:Y:S01]  /*c670*/  SHF.R.U32.HI R4, RZ, 0x10, R0 ;  /* 0x00000010ff047819 */ /* 0x000fe20000011600 */
[----:B------:R3:W-:Y:S01]  /*c680*/  MUFU.EX2 R80, R3 ;  /* 0x0000000300507308 */ /* 0x0007e20000000800 */
[----:B------:R-:W-:-:S02]  /*c690*/  LOP3.LUT R2, R0, 0xffff, RZ, 0xc0, !PT ;  /* 0x0000ffff00027812 */ /* 0x000fc400078ec0ff */
[----:B------:R-:W-:Y:S02]  /*c6a0*/  LOP3.LUT R6, R0, 0xff, RZ, 0xc0, !PT ;  /* 0x000000ff00067812 */ /* 0x000fe400078ec0ff */
[----:B------:R-:W-:Y:S02]  /*c6b0*/  SHF.R.U32.HI R2, RZ, 0x8, R2 ;  /* 0x00000008ff027819 */ /* 0x000fe40000011602 */
[----:B------:R-:W-:Y:S02]  /*c6c0*/  PRMT R78, R78, 0x7054, R78 ;  /* 0x000070544e4e7816 */ /* 0x000fe4000000004e */
[----:B-1----:R-:W-:Y:S02]  /*c6d0*/  SHF.R.U32.HI R5, RZ, 0x18, R0 ;  /* 0x00000018ff057819 */ /* 0x002fe40000011600 */
[----:B------:R-:W-:Y:S02]  /*c6e0*/  LOP3.LUT R0, R4, 0xff, RZ, 0xc0, !PT ;  /* 0x000000ff04007812 */ /* 0x000fe400078ec0ff */
[----:B------:R-:W-:-:S02]  /*c6f0*/  PRMT R6, R6, 0x5410, R2 ;  /* 0x0000541006067816 */ /* 0x000fc40000000002 */
[----:B------:R-:W-:Y:S01]  /*c700*/  PRMT R5, R0, 0x5410, R5 ;  /* 0x0000541000057816 */ /* 0x000fe20000000005 */
[----:B---3--:R-:W-:Y:S01]  /*c710*/  FFMA.FTZ R3, R141, c[0x0][0x23c], -R11 ;  /* 0x00008f008d037a23 */ /* 0x008fe2000001080b */
[----:B------:R-:W-:Y:S01]  /*c720*/  @!P1 PRMT R211, R136, 0x5410, RZ ;  /* 0x0000541088d39816 */ /* 0x000fe200000000ff */
[----:B------:R-:W-:Y:S01]  /*c730*/  FFMA.FTZ R0, R169, c[0x0][0x23c], -R10 ;  /* 0x00008f00a9007a23 */ /* 0x000fe2000001080a */
[----:B------:R-:W-:Y:S01]  /*c740*/  MOV R149, R74 ;  /* 0x0000004a00957202 */ /* 0x000fe20000000f00 */
[----:B------:R1:W-:Y:S01]  /*c750*/  MUFU.EX2 R87, R3 ;  /* 0x0000000300577308 */ /* 0x0003e20000000800 */
[----:B------:R-:W-:Y:S01]  /*c760*/  @!P5 HFMA2.BF16_V2 R169, -RZ.H0_H0, RZ.H0_H0, -R213.H0_H0 ;  /* 0x200000ffffa9d231 */ /* 0x000fe200003409d5 */
[----:B------:R-:W-:Y:S02]  /*c770*/  @!P0 PRMT R146, R244, 0x5410, RZ ;  /* 0x00005410f4928816 */ /* 0x000fe400000000ff */
[----:B------:R-:W-:Y:S02]  /*c780*/  @!P4 PRMT R212, R101, 0x5410, RZ ;  /* 0x0000541065d4c816 */ /* 0x000fe400000000ff */
[----:B------:R-:W-:-:S02]  /*c790*/  @!P5 PRMT R213, R169, 0x5410, RZ ;  /* 0x00005410a9d5d816 */ /* 0x000fc400000000ff */
[----:B------:R3:W-:Y:S01]  /*c7a0*/  MUFU.EX2 R92, R0 ;  /* 0x00000000005c7308 */ /* 0x0007e20000000800 */
[----:B------:R-:W-:Y:S02]  /*c7b0*/  @!P2 PRMT R210, R170, 0x5410, RZ ;  /* 0x00005410aad2a816 */ /* 0x000fe400000000ff */
[----:B-1----:R-:W-:-:S04]  /*c7c0*/  LOP3.LUT R3, R12, 0xff, RZ, 0xc0, !PT ;  /* 0x000000ff0c037812 */ /* 0x002fc800078ec0ff */
[----:B------:R-:W-:Y:S01]  /*c7d0*/  PRMT R7, R3, 0x5410, R7 ;  /* 0x0000541003077816 */ /* 0x000fe20000000007 */
[--C-:B------:R-:W-:Y:S01]  /*c7e0*/  FFMA.FTZ R3, R168, c[0x0][0x23c], -R10.reuse ;  /* 0x00008f00a8037a23 */ /* 0x100fe2000001080a */
[----:B------:R-:W-:Y:S02]  /*c7f0*/  @!P6 HFMA2.BF16_V2 R168, -RZ.H0_H0, RZ.H0_H0, -R208.H0_H0 ;  /* 0x200000ffffa8e231 */ /* 0x000fe400003409d0 */
[----:B---3--:R-:W-:Y:S01]  /*c800*/  HSET2.LE.AND R0, R6, R78, PT ;  /* 0x0000004e06007233 */ /* 0x008fe20003803000 */
[----:B------:R1:W3:Y:S01]  /*c810*/  MUFU.EX2 R93, R3 ;  /* 0x00000003005d7308 */ /* 0x0002e20000000800 */
[----:B------:R-:W4:Y:S01]  /*c820*/  LDC.U8 R244, c[0x0][0x2d8] ;  /* 0x0000b600fff47b82 */ /* 0x000f220000000000 */
[----:B------:R-:W-:Y:S01]  /*c830*/  @!P6 PRMT R208, R168, 0x5410, RZ ;  /* 0x00005410a8d0e816 */ /* 0x000fe200000000ff */
[----:B-1----:R-:W-:Y:S01]  /*c840*/  FFMA.FTZ R3, R151, c[0x0][0x23c], -R10 ;  /* 0x00008f0097037a23 */ /* 0x002fe2000001080a */
[----:B---3--:R-:W-:Y:S01]  /*c850*/  F2FP.BF16.PACK_AB R2, R93, R85 ;  /* 0x000000555d02723e */ /* 0x008fe200000010ff */
[----:B------:R-:W-:-:S03]  /*c860*/  IMAD.MOV.U32 R151, RZ, RZ, R72 ;  /* 0x000000ffff977224 */ /* 0x000fc600078e0048 */
[----:B------:R1:W3:Y:S01]  /*c870*/  MUFU.EX2 R84, R3 ;  /* 0x0000000300547308 */ /* 0x0002e20000000800 */
[C---:B------:R-:W-:Y:S02]  /*c880*/  PRMT R143, R2.reuse, 0x7610, R143 ;  /* 0x00007610028f7816 */ /* 0x040fe4000000008f */
[----:B------:R-:W-:Y:S01]  /*c890*/  PRMT R141, R2, 0x7632, R141 ;  /* 0x00007632028d7816 */ /* 0x000fe2000000008d */
[----:B------:R-:W-:Y:S01]  /*c8a0*/  HSET2.LE.AND R2, R5, R78, PT ;  /* 0x0000004e05027233 */ /* 0x000fe20003803000 */
[----:B-1----:R-:W-:-:S04]  /*c8b0*/  F2FP.BF16.PACK_AB R3, R97, R76 ;  /* 0x0000004c6103723e */ /* 0x002fc800000010ff */
[C---:B------:R-:W-:Y:S02]  /*c8c0*/  PRMT R145, R3.reuse, 0x7610, R145 ;  /* 0x0000761003917816 */ /* 0x040fe40000000091 */
[----:B------:R-:W-:-:S04]  /*c8d0*/  PRMT R142, R3, 0x7632, R142 ;  /* 0x00007632038e7816 */ /* 0x000fc8000000008e */
[----:B------:R-:W-:-:S04]  /*c8e0*/  PRMT R3, R145, 0x5410, R142 ;  /* 0x0000541091037816 */ /* 0x000fc8000000008e */
[----:B------:R-:W-:Y:S02]  /*c8f0*/  LOP3.LUT R4, R0, R3, RZ, 0xc0, !PT ;  /* 0x0000000300047212 */ /* 0x000fe400078ec0ff */
[----:B------:R-:W-:-:S04]  /*c900*/  PRMT R0, R143, 0x5410, R141 ;  /* 0x000054108f007816 */ /* 0x000fc8000000008d */
[----:B------:R-:W-:Y:S02]  /*c910*/  LOP3.LUT R5, R2, R0, RZ, 0xc0, !PT ;  /* 0x0000000002057212 */ /* 0x000fe400078ec0ff */
[----:B------:R-:W-:Y:S02]  /*c920*/  F2FP.BF16.PACK_AB R0, R87, R80 ;  /* 0x000000505700723e */ /* 0x000fe400000010ff */
[----:B---3--:R-:W-:Y:S02]  /*c930*/  F2FP.BF16.PACK_AB R2, R92, R84 ;  /* 0x000000545c02723e */ /* 0x008fe400000010ff */
[C---:B------:R-:W-:Y:S02]  /*c940*/  PRMT R140, R0.reuse, 0x7610, R140 ;  /* 0x00007610008c7816 */ /* 0x040fe4000000008c */
[----:B------:R-:W-:Y:S01]  /*c950*/  PRMT R138, R0, 0x7632, R138 ;  /* 0x00007632008a7816 */ /* 0x000fe2000000008a */
[----:B------:R-:W-:Y:S01]  /*c960*/  HSET2.LE.AND R0, R13, R78, PT ;  /* 0x0000004e0d007233 */ /* 0x000fe20003803000 */
[----:B------:R-:W-:Y:S01]  /*c970*/  PRMT R139, R2, 0x7610, R139 ;  /* 0x00007610028b7816 */ /* 0x000fe2000000008b */
[----:B------:R-:W1:Y:S01]  /*c980*/  LDSM.16.MT88.4 R12, [R178+0xc800] ;  /* 0x00c80000b20c783b */ /* 0x000e620000004200 */
[----:B------:R-:W-:-:S02]  /*c990*/  PRMT R3, R140, 0x5410, R138 ;  /* 0x000054108c037816 */ /* 0x000fc4000000008a */
[----:B------:R-:W-:Y:S01]  /*c9a0*/  PRMT R137, R2, 0x7632, R137 ;  /* 0x0000763202897816 */ /* 0x000fe20000000089 */
[----:B------:R-:W-:Y:S01]  /*c9b0*/  HSET2.LE.AND R2, R7, R78, PT ;  /* 0x0000004e07027233 */ /* 0x000fe20003803000 */
[----:B------:R-:W-:Y:S01]  /*c9c0*/  LOP3.LUT R6, R0, R3, RZ, 0xc0, !PT ;  /* 0x0000000300067212 */ /* 0x000fe200078ec0ff */
[----:B------:R-:W-:Y:S01]  /*c9d0*/  IMAD.MOV.U32 R78, RZ, RZ, R67 ;  /* 0x000000ffff4e7224 */ /* 0x000fe200078e0043 */
[----:B------:R-:W-:-:S04]  /*c9e0*/  PRMT R0, R139, 0x5410, R137 ;  /* 0x000054108b007816 */ /* 0x000fc80000000089 */
[----:B------:R-:W-:Y:S01]  /*c9f0*/  LOP3.LUT R7, R2, R0, RZ, 0xc0, !PT ;  /* 0x0000000002077212 */ /* 0x000fe200078ec0ff */
[----:B------:R-:W-:Y:S02]  /*ca00*/  IMAD.MOV.U32 R0, RZ, RZ, R79 ;  /* 0x000000ffff007224 */ /* 0x000fe400078e004f */
[----:B------:R-:W-:Y:S02]  /*ca10*/  IMAD.MOV.U32 R79, RZ, RZ, R64 ;  /* 0x000000ffff4f7224 */ /* 0x000fe400078e0040 */
[----:B------:R-:W-:Y:S02]  /*ca20*/  IMAD.MOV.U32 R2, RZ, RZ, R85 ;  /* 0x000000ffff027224 */ /* 0x000fe400078e0055 */
[C---:B--2---:R-:W-:Y:S07]  /*ca30*/  HMMA.16816.F32.BF16 R64, R4.reuse, R18, R232 ;  /* 0x000000120440723c */ /* 0x044fee00000418e8 */
[----:B------:R-:W-:Y:S01]  /*ca40*/  IMAD.MOV.U32 R235, RZ, RZ, R79 ;  /* 0x000000ffffeb7224 */ /* 0x000fe200078e004f */
[----:B------:R-:W-:Y:S01]  /*ca50*/  HMMA.16816.F32.BF16 R48, R4, R22, R240 ;  /* 0x000000160430723c */ /* 0x000fe200000418f0 */
[----:B------:R-:W-:-:S02]  /*ca60*/  IMAD.MOV.U32 R232, RZ, RZ, R150 ;  /* 0x000000ffffe87224 */ /* 0x000fc400078e0096 */
[----:B------:R-:W-:Y:S02]  /*ca70*/  IMAD.MOV.U32 R233, RZ, RZ, R149 ;  /* 0x000000ffffe97224 */ /* 0x000fe400078e0095 */
[----:B------:R-:W-:Y:S02]  /*ca80*/  IMAD.MOV.U32 R234, RZ, RZ, R96 ;  /* 0x000000ffffea7224 */ /* 0x000fe400078e0060 */
[----:B------:R-:W-:Y:S01]  /*ca90*/  MOV R243, R87 ;  /* 0x0000005700f37202 */ /* 0x000fe20000000f00 */
[----:B------:R-:W-:Y:S01]  /*caa0*/  HMMA.16816.F32.BF16 R120, R4, R16, R120 ;  /* 0x000000100478723c */ /* 0x000fe20000041878 */
[----:B------:R-:W-:Y:S01]  /*cab0*/  IMAD.MOV.U32 R242, RZ, RZ, R84 ;  /* 0x000000fffff27224 */ /* 0x000fe200078e0054 */
[----:B------:R-:W-:Y:S01]  /*cac0*/  LDSM.16.MT88.4 R16, [R179+0xe800] ;  /* 0x00e80000b310783b */ /* 0x000fe20000004200 */
[----:B------:R-:W-:Y:S02]  /*cad0*/  IMAD.MOV.U32 R241, RZ, RZ, R80 ;  /* 0x000000fffff17224 */ /* 0x000fe400078e0050 */
[----:B------:R-:W-:-:S03]  /*cae0*/  IMAD.MOV.U32 R240, RZ, RZ, R81 ;  /* 0x000000fffff07224 */ /* 0x000fc600078e0051 */
[C---:B-1----:R-:W-:Y:S07]  /*caf0*/  HMMA.16816.F32.BF16 R56, R4.reuse, R14, R236 ;  /* 0x0000000e0438723c */ /* 0x042fee00000418ec */
[----:B------:R-:W-:Y:S01]  /*cb00*/  IMAD.MOV.U32 R239, RZ, RZ, R77 ;  /* 0x000000ffffef7224 */ /* 0x000fe200078e004d */
[----:B------:R-:W-:Y:S01]  /*cb10*/  HMMA.16816.F32.BF16 R112, R4, R12, R112 ;  /* 0x0000000c0470723c */ /* 0x000fe20000041870 */
[----:B------:R-:W-:Y:S01]  /*cb20*/  IMAD.MOV.U32 R237, RZ, RZ, R76 ;  /* 0x000000ffffed7224 */ /* 0x000fe200078e004c */
[----:B------:R-:W1:Y:S01]  /*cb30*/  LDSM.16.MT88.4 R12, [R179+0xc800] ;  /* 0x00c80000b30c783b */ /* 0x000e620000004200 */
[----:B------:R-:W-:-:S02]  /*cb40*/  IMAD.MOV.U32 R236, RZ, RZ, R78 ;  /* 0x000000ffffec7224 */ /* 0x000fc400078e004e */
[----:B------:R-:W-:-:S03]  /*cb50*/  IMAD.MOV.U32 R238, RZ, RZ, R97 ;  /* 0x000000ffffee7224 */ /* 0x000fc600078e0061 */
[C---:B------:R-:W-:Y:S07]  /*cb60*/  HMMA.16816.F32.BF16 R76, R4.reuse, R24, R204 ;  /* 0x00000018044c723c */ /* 0x040fee00000418cc */
[----:B------:R-:W-:Y:S01]  /*cb70*/  IMAD.MOV.U32 R205, RZ, RZ, R83 ;  /* 0x000000ffffcd7224 */ /* 0x000fe200078e0053 */
[----:B------:R-:W-:Y:S01]  /*cb80*/  HMMA.16816.F32.BF16 R104, R4, R20, R104 ;  /* 0x000000140468723c */ /* 0x000fe20000041868 */
[----:B------:R-:W-:Y:S01]  /*cb90*/  IMAD.MOV.U32 R207, RZ, RZ, R148 ;  /* 0x000000ffffcf7224 */ /* 0x000fe200078e0094 */
[----:B------:R-:W2:Y:S01]  /*cba0*/  LDSM.16.MT88.4 R20, [R180+0xe800] ;  /* 0x00e80000b414783b */ /* 0x000ea20000004200 */
[----:B------:R-:W-:-:S02]  /*cbb0*/  IMAD.MOV.U32 R204, RZ, RZ, R82 ;  /* 0x000000ffffcc7224 */ /* 0x000fc400078e0052 */
[----:B------:R-:W3:Y:S03]  /*cbc0*/  LDC.U8 R205, c[0x0][0x2d8] ;  /* 0x0000b600ffcd7b82 */ /* 0x000ee60000000000 */
[----:B------:R-:W-:Y:S01]  /*cbd0*/  LOP3.LUT R3, R31, UR26, R204, 0x96, !PT ;  /* 0x0000001a1f037c12 */ /* 0x000fe2000f8e96cc */
[----:B------:R-:W-:Y:S01]  /*cbe0*/  HMMA.16816.F32.BF16 R80, R4, R26, R224 ;  /* 0x0000001a0450723c */ /* 0x000fe200000418e0 */
[----:B------:R-:W-:Y:S06]  /*cbf0*/  LDSM.16.MT88.4 R24, [R179+0x10800] ;  /* 0x01080000b318783b */ /* 0x000fec0000004200 */
[----:B------:R-:W-:-:S02]  /*cc00*/  IMAD.MOV.U32 R227, RZ, RZ, R207 ;  /* 0x000000ffffe37224 */ /* 0x000fc400078e00cf */
[----:B------:R-:W-:Y:S02]  /*cc10*/  IMAD.MOV.U32 R224, RZ, RZ, R88 ;  /* 0x000000ffffe07224 */ /* 0x000fe400078e0058 */
[----:B------:R-:W-:Y:S02]  /*cc20*/  IMAD.MOV.U32 R225, RZ, RZ, R89 ;  /* 0x000000ffffe17224 */ /* 0x000fe400078e0059 */
[----:B------:R-:W-:Y:S01]  /*cc30*/  IMAD.MOV.U32 R226, RZ, RZ, R90 ;  /* 0x000000ffffe27224 */ /* 0x000fe200078e005a */
[----:B-1----:R-:W-:Y:S01]  /*cc40*/  HMMA.16816.F32.BF16 R128, R4, R12, R128 ;  /* 0x0000000c0480723c */ /* 0x002fe20000041880 */
[C---:B---3--:R-:W-:Y:S02]  /*cc50*/  ISETP.GE.U32.AND P1, PT, R205.reuse, R29, PT ;  /* 0x0000001dcd00720c */ /* 0x048fe40003f26070 */
[----:B------:R1:W3:Y:S01]  /*cc60*/  LDL.LU.S16 R29, [R1+0x4] ;  /* 0x00000400011d7983 */ /* 0x0002e20000300600 */
[----:B------:R-:W-:-:S04]  /*cc70*/  ISETP.GE.U32.AND P4, PT, R205, R39, PT ;  /* 0x00000027cd00720c */ /* 0x000fc80003f86070 */
[----:B------:R-:W-:Y:S01]  /*cc80*/  HMMA.16816.F32.BF16 R72, R4, R14, R228 ;  /* 0x0000000e0448723c */ /* 0x000fe200000418e4 */
[----:B------:R-:W5:Y:S01]  /*cc90*/  LDSM.16.MT88.4 R12, [R178+0xe800] ;  /* 0x00e80000b20c783b */ /* 0x000f620000004200 */
[----:B------:R-:W-:-:S05]  /*cca0*/  ISETP.GE.U32.AND P2, PT, R205, R37, PT ;  /* 0x00000025cd00720c */ /* 0x000fca0003f46070 */
[----:B------:R-:W-:Y:S01]  /*ccb0*/  IMAD.MOV.U32 R231, RZ, RZ, R94 ;  /* 0x000000ffffe77224 */ /* 0x000fe200078e005e */
[C---:B--2---:R-:W-:Y:S01]  /*ccc0*/  HMMA.16816.F32.BF16 R152, R4.reuse, R20, R152 ;  /* 0x000000140498723c */ /* 0x044fe20000041898 */
[----:B------:R-:W-:Y:S02]  /*ccd0*/  IMAD.MOV.U32 R230, RZ, RZ, R151 ;  /* 0x000000ffffe67224 */ /* 0x000fe400078e0097 */
[----:B------:R-:W-:Y:S02]  /*cce0*/  IMAD.MOV.U32 R94, RZ, RZ, R86 ;  /* 0x000000ffff5e7224 */ /* 0x000fe400078e0056 */
[----:B------:R-:W-:Y:S02]  /*ccf0*/  IMAD.MOV.U32 R229, RZ, RZ, R98 ;  /* 0x000000ffffe57224 */ /* 0x000fe400078e0062 */
[----:B------:R-:W-:Y:S01]  /*cd00*/  IMAD.MOV.U32 R228, RZ, RZ, R99 ;  /* 0x000000ffffe47224 */ /* 0x000fe200078e0063 */
[----:B------:R-:W-:Y:S01]  /*cd10*/  HMMA.16816.F32.BF16 R220, R4, R22, R220 ;  /* 0x0000001604dc723c */ /* 0x000fe200000418dc */
[----:B------:R-:W-:Y:S01]  /*cd20*/  LDSM.16.MT88.4 R20, [R180+0x10800] ;  /* 0x01080000b414783b */ /* 0x000fe20000004200 */
[----:B------:R-:W-:-:S02]  /*cd30*/  IMAD.MOV.U32 R207, RZ, RZ, R231 ;  /* 0x000000ffffcf7224 */ /* 0x000fc400078e00e7 */
[----:B------:R-:W-:Y:S01]  /*cd40*/  IMAD.MOV.U32 R206, RZ, RZ, R228 ;  /* 0x000000ffffce7224 */ /* 0x000fe200078e00e4 */
[----:B------:R-:W-:Y:S01]  /*cd50*/  MOV R228, R229 ;  /* 0x000000e500e47202 */ /* 0x000fe20000000f00 */
[----:B------:R-:W-:Y:S01]  /*cd60*/  IMAD.MOV.U32 R229, RZ, RZ, R0 ;  /* 0x000000ffffe57224 */ /* 0x000fe200078e0000 */
[----:B------:R-:W-:Y:S01]  /*cd70*/  LOP3.LUT R0, R41, 0xff, RZ, 0xc0, !PT ;  /* 0x000000ff29007812 */ /* 0x000fe200078ec0ff */
[----:B------:R-:W-:Y:S02]  /*cd80*/  IMAD.MOV.U32 R204, RZ, RZ, R206 ;  /* 0x000000ffffcc7224 */ /* 0x000fe400078e00ce */
[----:B------:R-:W-:Y:S01]  /*cd90*/  IMAD.MOV.U32 R206, RZ, RZ, R235 ;  /* 0x000000ffffce7224 */ /* 0x000fe200078e00eb */
[----:B------:R-:W-:Y:S01]  /*cda0*/  ISETP.GE.U32.AND P5, PT, R205, R0, PT ;  /* 0x00000000cd00720c */ /* 0x000fe20003fa6070 */
[----:B------:R-:W-:Y:S01]  /*cdb0*/  IMAD.MOV.U32 R231, RZ, RZ, R91 ;  /* 0x000000ffffe77224 */ /* 0x000fe200078e005b */
[----:B------:R-:W-:-:S04]  /*cdc0*/  LOP3.LUT R0, R28, 0xff, RZ, 0xc0, !PT ;  /* 0x000000ff1c007812 */ /* 0x000fc800078ec0ff */
[----:B------:R-:W-:Y:S02]  /*cdd0*/  ISETP.GE.U32.AND P6, PT, R205, R0, PT ;  /* 0x00000000cd00720c */ /* 0x000fe40003fc6070 */
[----:B------:R-:W-:-:S05]  /*cde0*/  LOP3.LUT R0, R40, 0xff, RZ, 0xc0, !PT ;  /* 0x000000ff28007812 */ /* 0x000fca00078ec0ff */
[----:B------:R-:W-:Y:S01]  /*cdf0*/  @!P5 HFMA2.BF16_V2 R171, -RZ.H0_H0, RZ.H0_H0, -R147.H0_H0 ;  /* 0x200000ffffabd231 */ /* 0x000fe20000340993 */
[C---:B-----5:R-:W-:Y:S04]  /*ce00*/  HMMA.16816.F32.BF16 R84, R4.reuse, R12, R172 ;  /* 0x0000000c0454723c */ /* 0x060fe800000418ac */
[----:B------:R-:W-:Y:S02]  /*ce10*/  @!P5 PRMT R147, R171, 0x5410, RZ ;  /* 0x00005410ab93d816 */ /* 0x000fe400000000ff */
[----:B------:R-:W-:Y:S02]  /*ce20*/  ISETP.GE.U32.AND P5, PT, R205, R0, PT ;  /* 0x00000000cd00720c */ /* 0x000fe40003fa6070 */
[----:B------:R-:W-:Y:S01]  /*ce30*/  HMMA.16816.F32.BF16 R148, R4, R14, R124 ;  /* 0x0000000e0494723c */ /* 0x000fe2000004187c */
[----:B------:R-:W2:Y:S01]  /*ce40*/  LDSM.16.MT88.4 R12, [R177+0x10800] ;  /* 0x01080000b10c783b */ /* 0x000ea20000004200 */
[----:B------:R-:W-:Y:S01]  /*ce50*/  SHF.R.U32.HI R0, RZ, 0x10, R28 ;  /* 0x00000010ff007819 */ /* 0x000fe2000001161c */
[----:B------:R-:W-:Y:S01]  /*ce60*/  @!P6 HFMA2.BF16_V2 R245, -RZ.H0_H0, RZ.H0_H0, -R145.H0_H0 ;  /* 0x200000fffff5e231 */ /* 0x000fe20000340991 */
[----:B------:R-:W-:-:S02]  /*ce70*/  IMAD.MOV.U32 R205, RZ, RZ, R236 ;  /* 0x000000ffffcd7224 */ /* 0x000fc400078e00ec */
[----:B------:R-:W-:Y:S02]  /*ce80*/  IMAD.MOV.U32 R173, RZ, RZ, R240 ;  /* 0x000000ffffad7224 */ /* 0x000fe400078e00f0 */
[C---:B------:R-:W-:Y:S01]  /*ce90*/  HMMA.16816.F32.BF16 R124, R4.reuse, R16, R116 ;  /* 0x00000010047c723c */ /* 0x040fe20000041874 */
[----:B------:R-:W-:Y:S01]  /*cea0*/  @!P6 PRMT R145, R245, 0x5410, RZ ;  /* 0x00005410f591e816 */ /* 0x000fe200000000ff */
[----:B------:R-:W-:Y:S02]  /*ceb0*/  IMAD.MOV.U32 R240, RZ, RZ, R241 ;  /* 0x000000fffff07224 */ /* 0x000fe400078e00f1 */
[----:B------:R-:W-:Y:S01]  /*cec0*/  IMAD.MOV.U32 R241, RZ, RZ, R242 ;  /* 0x000000fffff17224 */ /* 0x000fe200078e00f2 */
[----:B------:R-:W-:Y:S01]  /*ced0*/  MOV R242, R243 ;  /* 0x000000f300f27202 */ /* 0x000fe20000000f00 */
[----:B------:R-:W-:Y:S02]  /*cee0*/  IMAD.MOV.U32 R172, RZ, RZ, R239 ;  /* 0x000000ffffac7224 */ /* 0x000fe400078e00ef */
[----:B------:R-:W-:Y:S01]  /*cef0*/  HMMA.16816.F32.BF16 R116, R4, R18, R108 ;  /* 0x000000120474723c */ /* 0x000fe2000004186c */
[----:B------:R-:W5:Y:S01]  /*cf00*/  LDSM.16.MT88.4 R16, [R178+0x10800] ;  /* 0x01080000b210783b */ /* 0x000f620000004200 */
[----:B------:R-:W-:-:S02]  /*cf10*/  IMAD.MOV.U32 R243, RZ, RZ, R92 ;  /* 0x000000fffff37224 */ /* 0x000fc400078e005c */
[----:B------:R-:W-:Y:S02]  /*cf20*/  IMAD.MOV.U32 R239, RZ, RZ, R93 ;  /* 0x000000ffffef7224 */ /* 0x000fe400078e005d */
[----:B------:R-:W-:Y:S02]  /*cf30*/  IMAD.MOV.U32 R174, RZ, RZ, R94 ;  /* 0x000000ffffae7224 */ /* 0x000fe400078e005e */
[----:B------:R-:W-:Y:S01]  /*cf40*/  IMAD.MOV.U32 R175, RZ, RZ, R95 ;  /* 0x000000ffffaf7224 */ /* 0x000fe200078e005f */
[C---:B--2---:R-:W-:Y:S07]  /*cf50*/  HMMA.16816.F32.BF16 R108, R4.reuse, R12, R68 ;  /* 0x0000000c046c723c */ /* 0x044fee0000041844 */
[----:B------:R-:W-:Y:S01]  /*cf60*/  IMAD.MOV.U32 R71, RZ, RZ, R237 ;  /* 0x000000ffff477224 */ /* 0x000fe200078e00ed */
[----:B------:R-:W-:Y:S01]  /*cf70*/  HMMA.16816.F32.BF16 R96, R4, R14, R52 ;  /* 0x0000000e0460723c */ /* 0x000fe20000041834 */
[----:B------:R-:W-:Y:S01]  /*cf80*/  IMAD.MOV.U32 R237, RZ, RZ, R2 ;  /* 0x000000ffffed7224 */ /* 0x000fe200078e0002 */
[----:B------:R-:W-:-:S02]  /*cf90*/  LOP3.LUT R2, R0, 0xff, RZ, 0xc0, !PT ;  /* 0x000000ff00027812 */ /* 0x000fc400078ec0ff */
[----:B------:R-:W-:-:S03]  /*cfa0*/  LOP3.LUT R0, R28, 0xffff, RZ, 0xc0, !PT ;  /* 0x0000ffff1c007812 */ /* 0x000fc600078ec0ff */
[----:B------:R-:W-:Y:S02]  /*cfb0*/  LOP3.LUT R14, R33, UR24, R30, 0x96, !PT ;  /* 0x00000018210e7c12 */ /* 0x000fe4000f8e961e */
[----:B------:R-:W-:Y:S02]  /*cfc0*/  SHF.R.U32.HI R0, RZ, 0x8, R0 ;  /* 0x00000008ff007819 */ /* 0x000fe40000011600 */
[----:B----4-:R-:W-:Y:S02]  /*cfd0*/  ISETP.GE.U32.AND P0, PT, R244, R2, PT ;  /* 0x00000002f400720c */ /* 0x010fe40003f06070 */
[----:B------:R-:W-:Y:S01]  /*cfe0*/  LOP3.LUT R0, R0, 0xffff, RZ, 0xc0, !PT ;  /* 0x0000ffff00007812 */ /* 0x000fe200078ec0ff */
[----:B------:R-:W-:-:S03]  /*cff0*/  IMAD.WIDE.U32 R2, R3, -0x2daee0ad, RZ ;  /* 0xd2511f5303027825 */ /* 0x000fc600078e00ff */
[----:B------:R-:W-:Y:S01]  /*d000*/  ISETP.GE.U32.AND P6, PT, R244, R0, PT ;  /* 0x00000000f400720c */ /* 0x000fe20003fc6070 */
[----:B------:R-:W-:Y:S01]  /*d010*/  IMAD.WIDE.U32 R14, R14, -0x2daee0ad, RZ ;  /* 0xd2511f530e0e7825 */ /* 0x000fe200078e00ff */
[----:B------:R-:W-:-:S04]  /*d020*/  LOP3.LUT R3, R3, UR21, R144, 0x96, !PT ;  /* 0x0000001503037c12 */ /* 0x000fc8000f8e9690 */
[----:B------:R-:W-:Y:S01]  /*d030*/  LOP3.LUT R0, R15, UR5, R2, 0x96, !PT ;  /* 0x000000050f007c12 */ /* 0x000fe2000f8e9602 */
[----:B------:R-:W-:-:S05]  /*d040*/  IMAD.WIDE.U32 R2, R3, -0x326172a9, RZ ;  /* 0xcd9e8d5703027825 */ /* 0x000fca00078e00ff */
[----:B------:R-:W-:Y:S01]  /*d050*/  LOP3.LUT R3, R3, UR8, R32, 0x96, !PT ;  /* 0x0000000803037c12 */ /* 0x000fe2000f8e9620 */
[----:B------:R-:W-:Y:S01]  /*d060*/  @!P6 HFMA2.BF16_V2 R246, -RZ.H0_H0, RZ.H0_H0, -R142.H0_H0 ;  /* 0x200000fffff6e231 */ /* 0x000fe2000034098e */
[----:B------:R-:W-:Y:S01]  /*d070*/  IMAD.WIDE.U32 R32, R0, -0x326172a9, RZ ;  /* 0xcd9e8d5700207825 */ /* 0x000fe200078e00ff */
[----:B------:R-:W-:-:S03]  /*d080*/  SHF.R.U32.HI R0, RZ, 0x18, R28 ;  /* 0x00000018ff007819 */ /* 0x000fc6000001161c */
[----:B------:R-:W-:Y:S02]  /*d090*/  @!P6 PRMT R142, R246, 0x5410, RZ ;  /* 0x00005410f68ee816 */ /* 0x000fe400000000ff */
[----:B------:R-:W-:Y:S01]  /*d0a0*/  ISETP.GE.U32.AND P6, PT, R244, R0, PT ;  /* 0x00000000f400720c */ /* 0x000fe20003fc6070 */
[----:B------:R-:W-:Y:S01]  /*d0b0*/  IMAD.WIDE.U32 R12, R3, -0x2daee0ad, RZ ;  /* 0xd2511f53030c7825 */ /* 0x000fe200078e00ff */
[----:B------:R-:W-:-:S03]  /*d0c0*/  LOP3.LUT R15, R33, UR4, R2, 0x96, !PT ;  /* 0x00000004210f7c12 */ /* 0x000fc6000f8e9602 */
[----:B------:R-:W-:Y:S01]  /*d0d0*/  IMAD.WIDE.U32 R2, R43, -0x2daee0ad, RZ ;  /* 0xd2511f532b027825 */ /* 0x000fe200078e00ff */
[----:B------:R-:W-:Y:S01]  /*d0e0*/  SHF.R.U32.HI R0, RZ, 0x8, R42 ;  /* 0x00000008ff007819 */ /* 0x000fe2000001162a */
[----:B------:R-:W-:-:S03]  /*d0f0*/  @!P0 HFMA2.BF16_V2 R250, -RZ.H0_H0, RZ.H0_H0, -R143.H0_H0 ;  /* 0x200000fffffa8231 */ /* 0x000fc6000034098f */
[----:B------:R-:W-:Y:S02]  /*d100*/  LOP3.LUT R68, R3, UR27, R38, 0x96, !PT ;  /* 0x0000001b03447c12 */ /* 0x000fe4000f8e9626 */
[----:B------:R-:W-:Y:S02]  /*d110*/  LOP3.LUT R144, R2, 0xffff, RZ, 0xc0, !PT ;  /* 0x0000ffff02907812 */ /* 0x000fe400078ec0ff */
[----:B------:R-:W-:Y:S01]  /*d120*/  LOP3.LUT R3, R0, 0xffff, RZ, 0xc0, !PT ;  /* 0x0000ffff00037812 */ /* 0x000fe200078ec0ff */
[----:B------:R-:W-:Y:S02]  /*d130*/  FFMA.FTZ R0, R248, c[0x0][0x23c], -R11 ;  /* 0x00008f00f8007a23 */ /* 0x000fe4000001080b */
[----:B------:R-:W-:Y:S02]  /*d140*/  IMAD.WIDE.U32 R30, R15, -0x2daee0ad, RZ ;  /* 0xd2511f530f1e7825 */ /* 0x000fe400078e00ff */
[----:B------:R2:W-:Y:S01]  /*d150*/  MUFU.EX2 R236, R0 ;  /* 0x0000000000ec7308 */ /* 0x0005e20000000800 */
[----:B------:R-:W-:-:S02]  /*d160*/  @!P0 PRMT R143, R250, 0x5410, RZ ;  /* 0x00005410fa8f8816 */ /* 0x000fc400000000ff */
[----:B------:R-:W-:Y:S02]  /*d170*/  LOP3.LUT R38, R2, 0xff, RZ, 0xc0, !PT ;  /* 0x000000ff02267812 */ /* 0x000fe400078ec0ff */
[--C-:B------:R-:W-:Y:S02]  /*d180*/  SHF.R.U32.HI R39, RZ, 0x10, R2.reuse ;  /* 0x00000010ff277819 */ /* 0x100fe40000011602 */
[----:B------:R-:W-:Y:S02]  /*d190*/  SHF.R.U32.HI R37, RZ, 0x18, R2 ;  /* 0x00000018ff257819 */ /* 0x000fe40000011602 */
[----:B------:R-:W-:Y:S02]  /*d1a0*/  ISETP.GE.U32.AND P0, PT, R244, R3, PT ;  /* 0x00000003f400720c */ /* 0x000fe40003f06070 */
[----:B------:R-:W-:Y:S01]  /*d1b0*/  LOP3.LUT R2, R31, UR16, R12, 0x96, !PT ;  /* 0x000000101f027c12 */ /* 0x000fe2000f8e960c */
[----:B--2---:R-:W-:Y:S01]  /*d1c0*/  FFMA.FTZ R0, R251, c[0x0][0x23c], -R11 ;  /* 0x00008f00fb007a23 */ /* 0x004fe2000001080b */
[----:B------:R-:W-:Y:S01]  /*d1d0*/  LOP3.LUT R14, R13, UR29, R14, 0x96, !PT ;  /* 0x0000001d0d0e7c12 */ /* 0x000fe2000f8e960e */
[----:B------:R-:W-:-:S02]  /*d1e0*/  IMAD.MOV.U32 R70, RZ, RZ, R227 ;  /* 0x000000ffff467224 */ /* 0x000fc400078e00e3 */
[----:B------:R2:W-:Y:S01]  /*d1f0*/  MUFU.EX2 R235, R0 ;  /* 0x0000000000eb7308 */ /* 0x0005e20000000800 */
[----:B------:R-:W-:Y:S01]  /*d200*/  IMAD.MOV.U32 R227, RZ, RZ, R204 ;  /* 0x000000ffffe37224 */ /* 0x000fe200078e00cc */
[----:B------:R-:W-:Y:S01]  /*d210*/  MOV R204, R228 ;  /* 0x000000e400cc7202 */ /* 0x000fe20000000f00 */
[----:B------:R-:W-:Y:S02]  /*d220*/  FFMA.FTZ R12, R247, c[0x0][0x23c], -R11 ;  /* 0x00008f00f70c7a23 */ /* 0x000fe4000001080b */
[----:B------:R-:W-:Y:S01]  /*d230*/  IMAD.MOV.U32 R228, RZ, RZ, R229 ;  /* 0x000000ffffe47224 */ /* 0x000fe200078e00e5 */
[----:B------:R-:W-:Y:S01]  /*d240*/  @!P1 HFMA2.BF16_V2 R248, -RZ.H0_H0, RZ.H0_H0, -R140.H0_H0 ;  /* 0x200000fffff89231 */ /* 0x000fe2000034098c */
[----:B------:R-:W-:Y:S02]  /*d250*/  IMAD.MOV.U32 R229, RZ, RZ, R230 ;  /* 0x000000ffffe57224 */ /* 0x000fe400078e00e6 */
[----:B------:R-:W-:Y:S01]  /*d260*/  IMAD.MOV.U32 R230, RZ, RZ, R234 ;  /* 0x000000ffffe67224 */ /* 0x000fe200078e00ea */
[----:B--2---:R-:W-:Y:S01]  /*d270*/  LOP3.LUT R0, R44, 0xff, RZ, 0xc0, !PT ;  /* 0x000000ff2c007812 */ /* 0x004fe200078ec0ff */
[----:B------:R-:W-:Y:S01]  /*d280*/  IMAD.MOV.U32 R69, RZ, RZ, R232 ;  /* 0x000000ffff457224 */ /* 0x000fe200078e00e8 */
[----:B------:R2:W-:Y:S01]  /*d290*/  MUFU.EX2 R234, R12 ;  /* 0x0000000c00ea7308 */ /* 0x0005e20000000800 */
[----:B-----5:R-:W-:Y:S01]  /*d2a0*/  HMMA.16816.F32.BF16 R92, R4, R16, R60 ;  /* 0x00000010045c723c */ /* 0x020fe2000004183c */
[----:B------:R-:W-:Y:S01]  /*d2b0*/  @!P1 PRMT R140, R248, 0x5410, RZ ;  /* 0x00005410f88c9816 */ /* 0x000fe200000000ff */
[----:B------:R-:W-:-:S02]  /*d2c0*/  IMAD.MOV.U32 R169, RZ, RZ, R69 ;  /* 0x000000ffffa97224 */ /* 0x000fc400078e0045 */
[----:B------:R-:W-:Y:S02]  /*d2d0*/  IMAD.MOV.U32 R69, RZ, RZ, R70 ;  /* 0x000000ffff457224 */ /* 0x000fe400078e0046 */
[----:B------:R-:W-:Y:S02]  /*d2e0*/  IMAD.MOV.U32 R70, RZ, RZ, R71 ;  /* 0x000000ffff467224 */ /* 0x000fe400078e0047 */
[----:B------:R-:W-:Y:S01]  /*d2f0*/  IMAD.MOV.U32 R41, RZ, RZ, R233 ;  /* 0x000000ffff297224 */ /* 0x000fe200078e00e9 */
[----:B--2---:R-:W-:Y:S01]  /*d300*/  LOP3.LUT R12, R36, 0xff, RZ, 0xc0, !PT ;  /* 0x000000ff240c7812 */ /* 0x004fe200078ec0ff */
[----:B------:R-:W-:-:S03]  /*d310*/  IMAD.MOV.U32 R71, RZ, RZ, R172 ;  /* 0x000000ffff477224 */ /* 0x000fc600078e00ac */
[----:B------:R-:W-:Y:S01]  /*d320*/  ISETP.GE.U32.AND P1, PT, R244, R12, PT ;  /* 0x0000000cf400720c */ /* 0x000fe20003f26070 */
[----:B------:R-:W-:Y:S02]  /*d330*/  IMAD.MOV.U32 R172, RZ, RZ, R173 ;  /* 0x000000ffffac7224 */ /* 0x000fe400078e00ad */
[----:B------:R-:W-:Y:S01]  /*d340*/  IMAD.MOV.U32 R173, RZ, RZ, R174 ;  /* 0x000000ffffad7224 */ /* 0x000fe200078e00ae */
[----:B------:R-:W-:Y:S01]  /*d350*/  MOV R174, R175 ;  /* 0x000000af00ae7202 */ /* 0x000fe20000000f00 */
[----:B------:R-:W-:Y:S02]  /*d360*/  IMAD.MOV.U32 R175, RZ, RZ, R224 ;  /* 0x000000ffffaf7224 */ /* 0x000fe400078e00e0 */
[----:B------:R-:W-:Y:S02]  /*d370*/  IMAD.MOV.U32 R224, RZ, RZ, R225 ;  /* 0x000000ffffe07224 */ /* 0x000fe400078e00e1 */
[----:B------:R-:W-:Y:S02]  /*d380*/  IMAD.MOV.U32 R225, RZ, RZ, R226 ;  /* 0x000000ffffe17224 */ /* 0x000fe400078e00e2 */
[----:B------:R-:W-:-:S02]  /*d390*/  IMAD.MOV.U32 R226, RZ, RZ, R231 ;  /* 0x000000ffffe27224 */ /* 0x000fc400078e00e7 */
[----:B------:R-:W-:Y:S02]  /*d3a0*/  IMAD.MOV.U32 R171, RZ, RZ, R69 ;  /* 0x000000ffffab7224 */ /* 0x000fe400078e0045 */
[----:B------:R-:W-:Y:S02]  /*d3b0*/  IMAD.MOV.U32 R168, RZ, RZ, R173 ;  /* 0x000000ffffa87224 */ /* 0x000fe400078e00ad */
[----:B------:R-:W-:Y:S01]  /*d3c0*/  IMAD.MOV.U32 R170, RZ, RZ, R174 ;  /* 0x000000ffffaa7224 */ /* 0x000fe200078e00ae */
[----:B------:R-:W-:Y:S01]  /*d3d0*/  @!P0 HFMA2.BF16_V2 R251, -RZ.H0_H0, RZ.H0_H0, -R138.H0_H0 ;  /* 0x200000fffffb8231 */ /* 0x000fe2000034098a */
[----:B------:R-:W-:Y:S01]  /*d3e0*/  IMAD.MOV.U32 R69, RZ, RZ, R172 ;  /* 0x000000ffff457224 */ /* 0x000fe200078e00ac */
[----:B------:R-:W-:Y:S01]  /*d3f0*/  MOV R174, R226 ;  /* 0x000000e200ae7202 */ /* 0x000fe20000000f00 */
[----:B------:R-:W-:Y:S02]  /*d400*/  IMAD.MOV.U32 R172, RZ, RZ, R224 ;  /* 0x000000ffffac7224 */ /* 0x000fe400078e00e0 */
[----:B------:R-:W-:-:S02]  /*d410*/  IMAD.MOV.U32 R173, RZ, RZ, R225 ;  /* 0x000000ffffad7224 */ /* 0x000fc400078e00e1 */
[----:B------:R-:W-:Y:S01]  /*d420*/  IMAD.MOV.U32 R224, RZ, RZ, R45 ;  /* 0x000000ffffe07224 */ /* 0x000fe200078e002d */
[----:B------:R-:W-:Y:S01]  /*d430*/  @!P0 PRMT R138, R251, 0x5410, RZ ;  /* 0x00005410fb8a8816 */ /* 0x000fe200000000ff */
[----:B------:R-:W-:Y:S02]  /*d440*/  IMAD.MOV.U32 R225, RZ, RZ, R46 ;  /* 0x000000ffffe17224 */ /* 0x000fe400078e002e */
[----:B------:R-:W-:Y:S02]  /*d450*/  IMAD.MOV.U32 R226, RZ, RZ, R47 ;  /* 0x000000ffffe27224 */ /* 0x000fe400078e002f */
[----:B------:R-:W-:Y:S01]  /*d460*/  HMMA.16816.F32.BF16 R44, R4, R26, R160 ;  /* 0x0000001a042c723c */ /* 0x000fe200000418a0 */
[----:B------:R-:W-:Y:S01]  /*d470*/  PRMT R248, R244, 0x7054, R244 ;  /* 0x00007054f4f87816 */ /* 0x000fe200000000f4 */
[----:B---3--:R-:W-:-:S05]  /*d480*/  @!P6 HFMA2.BF16_V2 R29, -RZ.H0_H0, RZ.H0_H0, -R141.H0_H0 ;  /* 0x200000ffff1de231 */ /* 0x008fca000034098d */
[----:B------:R-:W-:Y:S01]  /*d490*/  PRMT R3, R29, 0x7610, R3 ;  /* 0x000076101d037816 */ /* 0x000fe20000000003 */
[----:B------:R-:W-:-:S03]  /*d4a0*/  IMAD.WIDE.U32 R28, R14, -0x326172a9, RZ ;  /* 0xcd9e8d570e1c7825 */ /* 0x000fc600078e00ff */
[----:B------:R-:W-:Y:S01]  /*d4b0*/  @!P6 PRMT R141, R3, 0x5410, RZ ;  /* 0x00005410038de816 */ /* 0x000fe200000000ff */
[----:B------:R-:W-:Y:S01]  /*d4c0*/  IMAD.WIDE.U32 R2, R2, -0x326172a9, RZ ;  /* 0xcd9e8d5702027825 */ /* 0x000fe200078e00ff */
[----:B------:R-:W-:-:S04]  /*d4d0*/  ISETP.GE.U32.AND P6, PT, R244, R0, PT ;  /* 0x00000000f400720c */ /* 0x000fc80003fc6070 */
[C---:B------:R-:W-:Y:S02]  /*d4e0*/  LOP3.LUT R13, R2.reuse, 0xffff, RZ, 0xc0, !PT ;  /* 0x0000ffff020d7812 */ /* 0x040fe400078ec0ff */
[----:B------:R-:W-:Y:S02]  /*d4f0*/  LOP3.LUT R15, R2, 0xff, RZ, 0xc0, !PT ;  /* 0x000000ff020f7812 */ /* 0x000fe400078ec0ff */
[--C-:B------:R-:W-:Y:S02]  /*d500*/  SHF.R.U32.HI R14, RZ, 0x10, R2.reuse ;  /* 0x00000010ff0e7819 */ /* 0x100fe40000011602 */
[----:B------:R-:W-:Y:S02]  /*d510*/  SHF.R.U32.HI R16, RZ, 0x18, R2 ;  /* 0x00000018ff107819 */ /* 0x000fe40000011602 */
[----:B------:R-:W-:Y:S01]  /*d520*/  LOP3.LUT R2, R3, UR28, R28, 0x96, !PT ;  /* 0x0000001c03027c12 */ /* 0x000fe2000f8e961c */
[----:B------:R-:W-:Y:S01]  /*d530*/  FFMA.FTZ R3, R252, c[0x0][0x23c], -R10 ;  /* 0x00008f00fc037a23 */ /* 0x000fe2000001080a */
[----:B------:R-:W-:-:S03]  /*d540*/  SHF.R.U32.HI R12, RZ, 0x8, R13 ;  /* 0x00000008ff0c7819 */ /* 0x000fc6000001160d */
[----:B------:R2:W-:Y:S01]  /*d550*/  MUFU.EX2 R232, R3 ;  /* 0x0000000300e87308 */ /* 0x0005e20000000800 */
[----:B------:R-:W-:Y:S01]  /*d560*/  PRMT R15, R15, 0x5410, R12 ;  /* 0x000054100f0f7816 */ /* 0x000fe2000000000c */
[----:B------:R-:W-:Y:S01]  /*d570*/  FFMA.FTZ R12, R41, c[0x0][0x23c], -R10 ;  /* 0x00008f00290c7a23 */ /* 0x000fe2000001080a */
[----:B------:R-:W-:Y:S01]  /*d580*/  @!P6 HFMA2.BF16_V2 R247, -RZ.H0_H0, RZ.H0_H0, -R139.H0_H0 ;  /* 0x200000fffff7e231 */ /* 0x000fe2000034098b */
[----:B------:R-:W-:-:S04]  /*d590*/  FFMA.FTZ R0, R249, c[0x0][0x23c], -R11 ;  /* 0x00008f00f9007a23 */ /* 0x000fc8000001080b */
[----:B------:R3:W-:Y:S01]  /*d5a0*/  MUFU.EX2 R231, R12 ;  /* 0x0000000c00e77308 */ /* 0x0007e20000000800 */
[----:B------:R-:W-:Y:S02]  /*d5b0*/  @!P6 PRMT R139, R247, 0x5410, RZ ;  /* 0x00005410f78be816 */ /* 0x000fe400000000ff */
[----:B--2---:R-:W-:-:S04]  /*d5c0*/  SHF.R.U32.HI R3, RZ, 0x10, R36 ;  /* 0x00000010ff037819 */ /* 0x004fc80000011624 */
[----:B------:R-:W-:Y:S01]  /*d5d0*/  LOP3.LUT R3, R3, 0xff, RZ, 0xc0, !PT ;  /* 0x000000ff03037812 */ /* 0x000fe200078ec0ff */
[----:B------:R2:W4:Y:S01]  /*d5e0*/  MUFU.EX2 R233, R0 ;  /* 0x0000000000e97308 */ /* 0x0005220000000800 */
[--C-:B---3--:R-:W-:Y:S02]  /*d5f0*/  FFMA.FTZ R12, R169, c[0x0][0x23c], -R10.reuse ;  /* 0x00008f00a90c7a23 */ /* 0x108fe4000001080a */
[----:B------:R-:W-:Y:S01]  /*d600*/  ISETP.GE.U32.AND P6, PT, R244, R3, PT ;  /* 0x00000003f400720c */ /* 0x000fe20003fc6070 */
[----:B------:R-:W-:Y:S02]  /*d610*/  IMAD.MOV.U32 R169, RZ, RZ, R175 ;  /* 0x000000ffffa97224 */ /* 0x000fe400078e00af */
[----:B------:R-:W-:Y:S02]  /*d620*/  FFMA.FTZ R3, R171, c[0x0][0x23c], -R10 ;  /* 0x00008f00ab037a23 */ /* 0x000fe4000001080a */
[----:B------:R-:W-:Y:S02]  /*d630*/  IMAD.MOV.U32 R171, RZ, RZ, R168 ;  /* 0x000000ffffab7224 */ /* 0x000fe400078e00a8 */
[----:B------:R-:W-:-:S02]  /*d640*/  IMAD.MOV.U32 R168, RZ, RZ, R170 ;  /* 0x000000ffffa87224 */ /* 0x000fc400078e00aa */
[----:B------:R-:W-:Y:S02]  /*d650*/  IMAD.MOV.U32 R175, RZ, RZ, R230 ;  /* 0x000000ffffaf7224 */ /* 0x000fe400078e00e6 */
[----:B------:R-:W-:Y:S01]  /*d660*/  IMAD.MOV.U32 R170, RZ, RZ, R169 ;  /* 0x000000ffffaa7224 */ /* 0x000fe200078e00a9 */
[----:B--2---:R-:W-:Y:S01]  /*d670*/  SHF.R.U32.HI R0, RZ, 0x18, R36 ;  /* 0x00000018ff007819 */ /* 0x004fe20000011624 */
[----:B------:R-:W-:Y:S02]  /*d680*/  IMAD.MOV.U32 R169, RZ, RZ, R172 ;  /* 0x000000ffffa97224 */ /* 0x000fe400078e00ac */
[----:B------:R-:W-:Y:S01]  /*d690*/  IMAD.MOV.U32 R172, RZ, RZ, R173 ;  /* 0x000000ffffac7224 */ /* 0x000fe200078e00ad */
[----:B------:R-:W-:Y:S01]  /*d6a0*/  ISETP.GE.U32.AND P0, PT, R244, R0, PT ;  /* 0x00000000f400720c */ /* 0x000fe20003f06070 */
[----:B------:R-:W-:Y:S01]  /*d6b0*/  IMAD.MOV.U32 R173, RZ, RZ, R174 ;  /* 0x000000ffffad7224 */ /* 0x000fe200078e00ae */
[----:B------:R-:W-:Y:S01]  /*d6c0*/  LOP3.LUT R0, R14, 0xff, RZ, 0xc0, !PT ;  /* 0x000000ff0e007812 */ /* 0x000fe200078ec0ff */
[----:B------:R-:W-:Y:S01]  /*d6d0*/  IMAD.MOV.U32 R174, RZ, RZ, R175 ;  /* 0x000000ffffae7224 */ /* 0x000fe200078e00af */
[----:B------:R-:W-:Y:S01]  /*d6e0*/  MOV R175, R224 ;  /* 0x000000e000af7202 */ /* 0x000fe20000000f00 */
[----:B------:R-:W-:Y:S01]  /*d6f0*/  IMAD.MOV.U32 R224, RZ, RZ, R225 ;  /* 0x000000ffffe07224 */ /* 0x000fe200078e00e1 */
[----:B------:R-:W-:Y:S01]  /*d700*/  PRMT R14, R0, 0x5410, R16 ;  /* 0x00005410000e7816 */ /* 0x000fe20000000010 */
[----:B------:R-:W-:Y:S01]  /*d710*/  IMAD.MOV.U32 R225, RZ, RZ, R226 ;  /* 0x000000ffffe17224 */ /* 0x000fe200078e00e2 */
[C---:B------:R-:W-:Y:S01]  /*d720*/  HMMA.16816.F32.BF16 R40, R4.reuse, R24, R216 ;  /* 0x000000180428723c */ /* 0x040fe200000418d8 */
[----:B------:R-:W-:Y:S01]  /*d730*/  IMAD.MOV.U32 R226, RZ, RZ, R227 ;  /* 0x000000ffffe27224 */ /* 0x000fe200078e00e3 */
[----:B------:R-:W-:Y:S01]  /*d740*/  LOP3.LUT R0, R2, 0xffff, RZ, 0xc0, !PT ;  /* 0x0000ffff02007812 */ /* 0x000fe200078ec0ff */
[----:B------:R-:W-:Y:S01]  /*d750*/  IMAD.MOV.U32 R227, RZ, RZ, R204 ;  /* 0x000000ffffe37224 */ /* 0x000fe200078e00cc */
[----:B------:R-:W2:Y:S01]  /*d760*/  LDSM.16.MT88.4 R24, [R178+0xd000] ;  /* 0x00d00000b218783b */ /* 0x000ea20000004200 */
[----:B------:R-:W-:Y:S01]  /*d770*/  IMAD.MOV.U32 R204, RZ, RZ, R228 ;  /* 0x000000ffffcc7224 */ /* 0x000fe200078e00e4 */
[----:B------:R3:W-:Y:S01]  /*d780*/  MUFU.EX2 R230, R12 ;  /* 0x0000000c00e67308 */ /* 0x0007e20000000800 */
[----:B------:R-:W-:Y:S01]  /*d790*/  IMAD.MOV.U32 R228, RZ, RZ, R229 ;  /* 0x000000ffffe47224 */ /* 0x000fe200078e00e5 */
[C---:B------:R-:W-:Y:S08]  /*d7a0*/  HMMA.16816.F32.BF16 R60, R4.reuse, R18, R156 ;  /* 0x00000012043c723c */ /* 0x040ff0000004189c */
[C---:B------:R-:W-:Y:S01]  /*d7b0*/  HMMA.16816.F32.BF16 R88, R4.reuse, R20, R132 ;  /* 0x000000140458723c */ /* 0x040fe20000041884 */
[----:B------:R5:W1:Y:S07]  /*d7c0*/  MUFU.EX2 R229, R3 ;  /* 0x0000000300e57308 */ /* 0x000a6e0000000800 */
[----:B------:R-:W-:Y:S01]  /*d7d0*/  HMMA.16816.F32.BF16 R52, R4, R22, R164 ;  /* 0x000000160434723c */ /* 0x000fe200000418a4 */
[----:B---3--:R-:W-:-:S02]  /*d7e0*/  SHF.R.U32.HI R12, RZ, 0x8, R0 ;  /* 0x00000008ff0c7819 */ /* 0x008fc40000011600 */
[----:B------:R-:W-:Y:S01]  /*d7f0*/  LOP3.LUT R13, R2, 0xff, RZ, 0xc0, !PT ;  /* 0x000000ff020d7812 */ /* 0x000fe200078ec0ff */
[----:B------:R-:W-:Y:S01]  /*d800*/  IMAD.MOV.U32 R244, RZ, RZ, R171 ;  /* 0x000000fffff47224 */ /* 0x000fe200078e00ab */
[----:B----4-:R-:W-:Y:S01]  /*d810*/  F2FP.BF16.PACK_AB R0, R233, R234 ;  /* 0x000000eae900723e */ /* 0x010fe200000010ff */
[----:B------:R-:W-:Y:S01]  /*d820*/  IMAD.MOV.U32 R157, RZ, RZ, R168 ;  /* 0x000000ffff9d7224 */ /* 0x000fe200078e00a8 */
[----:B------:R-:W-:Y:S01]  /*d830*/  SHF.R.U32.HI R4, RZ, 0x10, R2 ;  /* 0x00000010ff047819 */ /* 0x000fe20000011602 */
[----:B------:R-:W-:Y:S01]  /*d840*/  IMAD.MOV.U32 R246, RZ, RZ, R170 ;  /* 0x000000fffff67224 */ /* 0x000fe200078e00aa */
[----:B-----5:R-:W-:Y:S01]  /*d850*/  F2FP.BF16.PACK_AB R3, R231, R232 ;  /* 0x000000e8e703723e */ /* 0x020fe200000010ff */
[----:B------:R-:W-:Y:S01]  /*d860*/  IMAD.MOV.U32 R245, RZ, RZ, R169 ;  /* 0x000000fffff57224 */ /* 0x000fe200078e00a9 */
[C---:B------:R-:W-:Y:S01]  /*d870*/  PRMT R136, R0.reuse, 0x7610, R136 ;  /* 0x0000761000887816 */ /* 0x040fe20000000088 */
[----:B------:R-:W-:Y:S01]  /*d880*/  LDSM.16.MT88.4 R16, [R177+0xd000] ;  /* 0x00d00000b110783b */ /* 0x000fe20000004200 */
[----:B------:R-:W-:Y:S01]  /*d890*/  PRMT R103, R0, 0x7632, R103 ;  /* 0x0000763200677816 */ /* 0x000fe20000000067 */
[--C-:B------:R-:W-:Y:S01]  /*d8a0*/  HSET2.LE.AND R0, R15, R248.reuse, PT ;  /* 0x000000f80f007233 */ /* 0x100fe20003803000 */
[----:B------:R-:W-:Y:S01]  /*d8b0*/  SHF.R.U32.HI R5, RZ, 0x18, R2 ;  /* 0x00000018ff057819 */ /* 0x000fe20000011602 */
[----:B------:R-:W-:Y:S01]  /*d8c0*/  IMAD.MOV.U32 R159, RZ, RZ, R224 ;  /* 0x000000ffff9f7224 */ /* 0x000fe200078e00e0 */
[----:B------:R-:W-:Y:S01]  /*d8d0*/  LOP3.LUT R4, R4, 0xff, RZ, 0xc0, !PT ;  /* 0x000000ff04047812 */ /* 0x000fe200078ec0ff */
[----:B------:R-:W-:Y:S01]  /*d8e0*/  IMAD.MOV.U32 R134, RZ, RZ, R204 ;  /* 0x000000ffff867224 */ /* 0x000fe200078e00cc */
[C---:B------:R-:W-:Y:S01]  /*d8f0*/  PRMT R102, R3.reuse, 0x7632, R102 ;  /* 0x0000763203667816 */ /* 0x040fe20000000066 */
[----:B------:R-:W-:Y:S01]  /*d900*/  IMAD.MOV.U32 R133, RZ, RZ, R205 ;  /* 0x000000ffff857224 */ /* 0x000fe200078e00cd */
[----:B------:R-:W-:Y:S01]  /*d910*/  PRMT R101, R3, 0x7610, R101 ;  /* 0x0000761003657816 */ /* 0x000fe20000000065 */
[----:B------:R-:W-:Y:S01]  /*d920*/  IMAD.MOV.U32 R132, RZ, RZ, R207 ;  /* 0x000000ffff847224 */ /* 0x000fe200078e00cf */
[----:B------:R-:W-:Y:S01]  /*d930*/  PRMT R3, R136, 0x5410, R103 ;  /* 0x0000541088037816 */ /* 0x000fe20000000067 */
[----:B------:R-:W-:Y:S01]  /*d940*/  @!P2 HFMA2.BF16_V2 R249, -RZ.H0_H0, RZ.H0_H0, -R137.H0_H0 ;  /* 0x200000fffff9a231 */ /* 0x000fe20000340989 */
[----:B------:R-:W-:Y:S01]  /*d950*/  PRMT R5, R4, 0x5410, R5 ;  /* 0x0000541004057816 */ /* 0x000fe20000000005 */
[----:B------:R-:W-:Y:S01]  /*d960*/  HSET2.LE.AND R2, R14, R248, PT ;  /* 0x000000f80e027233 */ /* 0x000fe20003803000 */
[----:B------:R-:W-:Y:S01]  /*d970*/  F2FP.BF16.PACK_AB R4, R235, R236 ;  /* 0x000000eceb04723e */ /* 0x000fe200000010ff */
[----:B------:R-:W-:Y:S01]  /*d980*/  IMAD.MOV.U32 R156, RZ, RZ, R172 ;  /* 0x000000ffff9c7224 */ /* 0x000fe200078e00ac */
[----:B------:R-:W-:Y:S01]  /*d990*/  LOP3.LUT R6, R0, R3, RZ, 0xc0, !PT ;  /* 0x0000000300067212 */ /* 0x000fe200078ec0ff */
[----:B------:R-:W-:Y:S01]  /*d9a0*/  IMAD.MOV.U32 R135, RZ, RZ, R174 ;  /* 0x000000ffff877224 */ /* 0x000fe200078e00ae */
[----:B------:R-:W-:Y:S01]  /*d9b0*/  PRMT R12, R13, 0x5410, R12 ;  /* 0x000054100d0c7816 */ /* 0x000fe2000000000c */
[----:B------:R-:W-:Y:S01]  /*d9c0*/  IMAD.MOV.U32 R158, RZ, RZ, R175 ;  /* 0x000000ffff9e7224 */ /* 0x000fe200078e00af */
[----:B------:R-:W-:Y:S01]  /*d9d0*/  PRMT R0, R101, 0x5410, R102 ;  /* 0x0000541065007816 */ /* 0x000fe20000000066 */
[----:B------:R-:W-:Y:S01]  /*d9e0*/  LDSM.16.MT88.4 R20, [R180+0xd000] ;  /* 0x00d00000b414783b */ /* 0x000fe20000004200 */
[----:B-1----:R-:W-:-:S02]  /*d9f0*/  F2FP.BF16.PACK_AB R3, R229, R230 ;  /* 0x000000e6e503723e */ /* 0x002fc400000010ff */
[C---:B------:R-:W-:Y:S02]  /*da00*/  PRMT R100, R4.reuse, 0x7610, R100 ;  /* 0x0000761004647816 */ /* 0x040fe40000000064 */
[----:B------:R-:W-:Y:S02]  /*da10*/  PRMT R33, R4, 0x7632, R33 ;  /* 0x0000763204217816 */ /* 0x000fe40000000021 */
[----:B------:R-:W-:Y:S01]  /*da20*/  LOP3.LUT R7, R2, R0, RZ, 0xc0, !PT ;  /* 0x0000000002077212 */ /* 0x000fe200078ec0ff */
[--C-:B------:R-:W-:Y:S01]  /*da30*/  HSET2.LE.AND R0, R12, R248.reuse, PT ;  /* 0x000000f80c007233 */ /* 0x100fe20003803000 */
[C---:B------:R-:W-:Y:S02]  /*da40*/  PRMT R31, R3.reuse, 0x7632, R31 ;  /* 0x00007632031f7816 */ /* 0x040fe4000000001f */
[----:B------:R-:W-:Y:S01]  /*da50*/  PRMT R28, R3, 0x7610, R28 ;  /* 0x00007610031c7816 */ /* 0x000fe2000000001c */
[----:B------:R-:W-:Y:S01]  /*da60*/  HSET2.LE.AND R2, R5, R248, PT ;  /* 0x000000f805027233 */ /* 0x000fe20003803000 */
[----:B------:R-:W-:Y:S01]  /*da70*/  PRMT R3, R100, 0x5410, R33 ;  /* 0x0000541064037816 */ /* 0x000fe20000000021 */
[----:B------:R-:W-:Y:S03]  /*da80*/  LDSM.16.MT88.4 R12, [R177+0xf000] ;  /* 0x00f00000b10c783b */ /* 0x000fe60000004200 */
[----:B------:R-:W-:-:S02]  /*da90*/  LOP3.LUT R4, R0, R3, RZ, 0xc0, !PT ;  /* 0x0000000300047212 */ /* 0x000fc400078ec0ff */
[----:B------:R-:W-:-:S04]  /*daa0*/  PRMT R0, R28, 0x5410, R31 ;  /* 0x000054101c007816 */ /* 0x000fc8000000001f */
[----:B------:R-:W-:-:S07]  /*dab0*/  LOP3.LUT R5, R2, R0, RZ, 0xc0, !PT ;  /* 0x0000000002057212 */ /* 0x000fce00078ec0ff */
[C---:B--2---:R-:W-:Y:S08]  /*dac0*/  HMMA.16816.F32.BF16 R112, R4.reuse, R24, R112 ;  /* 0x000000180470723c */ /* 0x044ff00000041870 */
[----:B------:R-:W-:Y:S01]  /*dad0*/  HMMA.16816.F32.BF16 R56, R4, R26, R56 ;  /* 0x0000001a0438723c */ /* 0x000fe20000041838 */
[----:B------:R-:W1:Y:S01]  /*dae0*/  LDSM.16.MT88.4 R24, [R177+0x11000] ;  /* 0x01100000b118783b */ /* 0x000e620000004200 */
[----:B------:R-:W-:-:S03]  /*daf0*/  LOP3.LUT R2, R29, UR20, R32, 0x96, !PT ;  /* 0x000000141d027c12 */ /* 0x000fc6000f8e9620 */
[----:B------:R2:W3:Y:S03]  /*db00*/  LDL.LU.S16 R29, [R1] ;  /* 0x00000000011d7983 */ /* 0x0004e60000300600 */
[C---:B-1----:R-:W-:Y:S01]  /*db10*/  HMMA.16816.F32.BF16 R168, R4.reuse, R26, R96 ;  /* 0x0000001a04a8723c */ /* 0x042fe20000041860 */
[----:B------:R2:W4:Y:S07]  /*db20*/  LDL.LU.S16 R27, [R1+0xc] ;  /* 0x00000c00011b7983 */ /* 0x00052e0000300600 */
[C---:B------:R-:W-:Y:S08]  /*db30*/  HMMA.16816.F32.BF16 R104, R4.reuse, R16, R104 ;  /* 0x000000100468723c */ /* 0x040ff00000041868 */
[C---:B------:R-:W-:Y:S01]  /*db40*/  HMMA.16816.F32.BF16 R48, R4.reuse, R18, R48 ;  /* 0x000000120430723c */ /* 0x040fe20000041830 */
[----:B------:R-:W1:Y:S07]  /*db50*/  LDSM.16.MT88.4 R16, [R179+0xd000] ;  /* 0x00d00000b310783b */ /* 0x000e6e0000004200 */
[C---:B-1----:R-:W-:Y:S08]  /*db60*/  HMMA.16816.F32.BF16 R128, R4.reuse, R16, R128 ;  /* 0x000000100480723c */ /* 0x042ff00000041880 */
[C---:B------:R-:W-:Y:S01]  /*db70*/  HMMA.16816.F32.BF16 R72, R4.reuse, R18, R72 ;  /* 0x000000120448723c */ /* 0x040fe20000041848 */
[----:B------:R-:W1:Y:S07]  /*db80*/  LDSM.16.MT88.4 R16, [R180+0xf000] ;  /* 0x00f00000b410783b */ /* 0x000e6e0000004200 */
[C---:B------:R-:W-:Y:S08]  /*db90*/  HMMA.16816.F32.BF16 R76, R4.reuse, R12, R76 ;  /* 0x0000000c044c723c */ /* 0x040ff0000004184c */
[C---:B------:R-:W-:Y:S01]  /*dba0*/  HMMA.16816.F32.BF16 R80, R4.reuse, R14, R80 ;  /* 0x0000000e0450723c */ /* 0x040fe20000041850 */
[----:B------:R-:W5:Y:S07]  /*dbb0*/  LDSM.16.MT88.4 R12, [R179+0xf000] ;  /* 0x00f00000b30c783b */ /* 0x000f6e0000004200 */
[C---:B-1----:R-:W-:Y:S08]  /*dbc0*/  HMMA.16816.F32.BF16 R152, R4.reuse, R16, R152 ;  /* 0x000000100498723c */ /* 0x042ff00000041898 */
[----:B------:R-:W-:Y:S01]  /*dbd0*/  HMMA.16816.F32.BF16 R220, R4, R18, R220 ;  /* 0x0000001204dc723c */ /* 0x000fe200000418dc */
[----:B------:R-:W1:Y:S01]  /*dbe0*/  LDSM.16.MT88.4 R16, [R178+0x11000] ;  /* 0x01100000b210783b */ /* 0x000e620000004200 */
[----:B------:R-:W-:-:S04]  /*dbf0*/  IMAD.WIDE.U32 R2, R2, -0x2daee0ad, RZ ;  /* 0xd2511f5302027825 */ /* 0x000fc800078e00ff */
[----:B------:R-:W-:Y:S02]  /*dc00*/  IMAD.MOV.U32 R224, RZ, RZ, R225 ;  /* 0x000000ffffe07224 */ /* 0x000fe400078e00e1 */
[----:B------:R-:W-:Y:S02]  /*dc10*/  IMAD.MOV.U32 R225, RZ, RZ, R227 ;  /* 0x000000ffffe17224 */ /* 0x000fe400078e00e3 */
[----:B------:R-:W-:Y:S01]  /*dc20*/  IMAD.MOV.U32 R227, RZ, RZ, R206 ;  /* 0x000000ffffe37224 */ /* 0x000fe200078e00ce */
[----:B------:R-:W-:Y:S01]  /*dc30*/  LOP3.LUT R0, R3, UR27, R30, 0x96, !PT ;  /* 0x0000001b03007c12 */ /* 0x000fe2000f8e961e */
[C---:B-----5:R-:W-:Y:S07]  /*dc40*/  HMMA.16816.F32.BF16 R204, R4.reuse, R12, R124 ;  /* 0x0000000c04cc723c */ /* 0x060fee000004187c */
[----:B------:R-:W-:Y:S01]  /*dc50*/  LOP3.LUT R13, R2, 0xffff, RZ, 0xc0, !PT ;  /* 0x0000ffff020d7812 */ /* 0x000fe200078ec0ff */
[----:B-1----:R-:W-:Y:S01]  /*dc60*/  HMMA.16816.F32.BF16 R164, R4, R16, R92 ;  /* 0x0000001004a4723c */ /* 0x002fe2000004185c */
[----:B------:R2:W5:Y:S01]  /*dc70*/  LDL.LU.S16 R16, [R1+0x8] ;  /* 0x0000080001107983 */ /* 0x0005620000300600 */
[----:B----4-:R-:W-:-:S05]  /*dc80*/  @!P0 HFMA2.BF16_V2 R27, -RZ.H0_H0, RZ.H0_H0, -R31.H0_H0 ;  /* 0x200000ffff1b8231 */ /* 0x010fca000034091f */
[----:B------:R-:W-:-:S04]  /*dc90*/  PRMT R3, R27, 0x7610, R3 ;  /* 0x000076101b037816 */ /* 0x000fc80000000003 */
[----:B------:R-:W-:Y:S02]  /*dca0*/  @!P0 PRMT R31, R3, 0x5410, RZ ;  /* 0x00005410031f8816 */ /* 0x000fe400000000ff */
[----:B------:R2:W4:Y:S04]  /*dcb0*/  LDL.LU.S16 R3, [R1+0x18] ;  /* 0x0000180001037983 */ /* 0x0005280000300600 */
[----:B------:R2:W2:Y:S01]  /*dcc0*/  LDL.LU.S16 R27, [R1+0x14] ;  /* 0x00001400011b7983 */ /* 0x0004a20000300600 */
[----:B------:R-:W-:Y:S02]  /*dcd0*/  @!P2 PRMT R137, R249, 0x5410, RZ ;  /* 0x00005410f989a816 */ /* 0x000fe400000000ff */
[----:B------:R-:W1:Y:S01]  /*dce0*/  LDC.U8 R249, c[0x0][0x2d8] ;  /* 0x0000b600fff97b82 */ /* 0x000e620000000000 */
[----:B------:R-:W-:Y:S01]  /*dcf0*/  LOP3.LUT R12, R36, 0xffff, RZ, 0xc0, !PT ;  /* 0x0000ffff240c7812 */ /* 0x000fe200078ec0ff */
[C---:B------:R-:W-:Y:S01]  /*dd00*/  HMMA.16816.F32.BF16 R216, R4.reuse, R24, R108 ;  /* 0x0000001804d8723c */ /* 0x040fe2000004186c */
[----:B------:R-:W-:Y:S01]  /*dd10*/  MOV R250, R173 ;  /* 0x000000ad00fa7202 */ /* 0x000fe20000000f00 */
[----:B------:R-:W-:Y:S01]  /*dd20*/  @!P1 HFMA2.BF16_V2 R252, -RZ.H0_H0, RZ.H0_H0, -R100.H0_H0 ;  /* 0x200000fffffc9231 */ /* 0x000fe20000340964 */
[----:B------:R-:W-:Y:S04]  /*dd30*/  LDSM.16.MT88.4 R108, [R177+0xd800] ;  /* 0x00d80000b16c783b */ /* 0x000fe80000004200 */
[----:B------:R-:W-:Y:S01]  /*dd40*/  SHF.R.U32.HI R24, RZ, 0x18, R2 ;  /* 0x00000018ff187819 */ /* 0x000fe20000011602 */
[----:B------:R-:W-:Y:S01]  /*dd50*/  HMMA.16816.F32.BF16 R172, R4, R14, R116 ;  /* 0x0000000e04ac723c */ /* 0x000fe20000041874 */
[----:B------:R-:W-:Y:S01]  /*dd60*/  @!P1 PRMT R100, R252, 0x5410, RZ ;  /* 0x00005410fc649816 */ /* 0x000fe200000000ff */
[----:B------:R-:W-:Y:S05]  /*dd70*/  LDSM.16.MT88.4 R116, [R178+0xd800] ;  /* 0x00d80000b274783b */ /* 0x000fea0000004200 */
[----:B------:R-:W-:-:S02]  /*dd80*/  LOP3.LUT R15, R2, 0xff, RZ, 0xc0, !PT ;  /* 0x000000ff020f7812 */ /* 0x000fc400078ec0ff */
[----:B------:R-:W-:Y:S02]  /*dd90*/  SHF.R.U32.HI R14, RZ, 0x10, R2 ;  /* 0x00000010ff0e7819 */ /* 0x000fe40000011602 */
[----:B------:R-:W-:-:S04]  /*dda0*/  SHF.R.U32.HI R2, RZ, 0x8, R12 ;  /* 0x00000008ff027819 */ /* 0x000fc8000001160c */
[----:B------:R-:W-:-:S04]  /*ddb0*/  LOP3.LUT R2, R2, 0xffff, RZ, 0xc0, !PT ;  /* 0x0000ffff02027812 */ /* 0x000fc800078ec0ff */
[----:B-1----:R-:W-:Y:S02]  /*ddc0*/  ISETP.GE.U32.AND P2, PT, R249, R2, PT ;  /* 0x00000002f900720c */ /* 0x002fe40003f46070 */
[----:B------:R-:W-:-:S04]  /*ddd0*/  SHF.R.U32.HI R2, RZ, 0x8, R132 ;  /* 0x00000008ff027819 */ /* 0x000fc80000011684 */
[----:B------:R-:W-:-:S04]  /*dde0*/  LOP3.LUT R2, R2, 0xffff, RZ, 0xc0, !PT ;  /* 0x0000ffff02027812 */ /* 0x000fc800078ec0ff */
[----:B------:R-:W-:Y:S01]  /*ddf0*/  ISETP.GE.U32.AND P1, PT, R249, R2, PT ;  /* 0x00000002f900720c */ /* 0x000fe20003f26070 */
[C---:B------:R-:W-:Y:S08]  /*de00*/  HMMA.16816.F32.BF16 R120, R4.reuse, R20, R120 ;  /* 0x000000140478723c */ /* 0x040ff00000041878 */
[----:B------:R-:W-:Y:S01]  /*de10*/  HMMA.16816.F32.BF16 R64, R4, R22, R64 ;  /* 0x000000160440723c */ /* 0x000fe20000041840 */
[----:B------:R-:W1:Y:S03]  /*de20*/  LDSM.16.MT88.4 R20, [R178+0xf000] ;  /* 0x00f00000b214783b */ /* 0x000e660000004200 */
[----:B--2---:R-:W-:-:S05]  /*de30*/  @!P1 HFMA2.BF16_V2 R27, -RZ.H0_H0, RZ.H0_H0, -R103.H0_H0 ;  /* 0x200000ffff1b9231 */ /* 0x004fca0000340967 */
[----:B------:R-:W-:-:S04]  /*de40*/  PRMT R25, R27, 0x7610, R25 ;  /* 0x000076101b197816 */ /* 0x000fc80000000019 */
[----:B------:R-:W-:Y:S02]  /*de50*/  @!P1 PRMT R103, R25, 0x5410, RZ ;  /* 0x0000541019679816 */ /* 0x000fe400000000ff */
[----:B------:R2:W2:Y:S01]  /*de60*/  LDL.LU.S16 R25, [R1+0x1c] ;  /* 0x00001c0001197983 */ /* 0x0004a20000300600 */
[----:B------:R-:W-:Y:S02]  /*de70*/  FFMA.FTZ R2, R133, c[0x0][0x23c], -R11 ;  /* 0x00008f0085027a23 */ /* 0x000fe4000001080b */
[----:B------:R-:W-:Y:S02]  /*de80*/  IMAD.MOV.U32 R133, RZ, RZ, R227 ;  /* 0x000000ffff857224 */ /* 0x000fe400078e00e3 */
[----:B------:R4:W-:Y:S01]  /*de90*/  MUFU.EX2 R227, R2 ;  /* 0x0000000200e37308 */ /* 0x0009e20000000800 */
[----:B---3--:R-:W-:Y:S01]  /*dea0*/  @!P2 HFMA2.BF16_V2 R29, -RZ.H0_H0, RZ.H0_H0, -R33.H0_H0 ;  /* 0x200000ffff1da231 */ /* 0x008fe20000340921 */
[----:B-1----:R-:W-:Y:S01]  /*deb0*/  HMMA.16816.F32.BF16 R84, R4, R20, R84 ;  /* 0x000000140454723c */ /* 0x002fe20000041854 */
[----:B-----5:R-:W-:-:S03]  /*dec0*/  @!P6 HFMA2.BF16_V2 R16, -RZ.H0_H0, RZ.H0_H0, -R28.H0_H0 ;  /* 0x200000ffff10e231 */ /* 0x020fc6000034091c */
[----:B------:R-:W-:-:S04]  /*ded0*/  PRMT R17, R29, 0x7610, R17 ;  /* 0x000076101d117816 */ /* 0x000fc80000000011 */
[----:B------:R-:W-:Y:S01]  /*dee0*/  HMMA.16816.F32.BF16 R148, R4, R22, R148 ;  /* 0x000000160494723c */ /* 0x000fe20000041894 */
[----:B------:R-:W-:Y:S01]  /*def0*/  LDSM.16.MT88.4 R20, [R180+0x11000] ;  /* 0x01100000b414783b */ /* 0x000fe20000004200 */
[----:B----4-:R-:W-:Y:S02]  /*df00*/  FFMA.FTZ R2, R134, c[0x0][0x23c], -R11 ;  /* 0x00008f0086027a23 */ /* 0x010fe4000001080b */
[----:B------:R-:W-:Y:S01]  /*df10*/  IMAD.MOV.U32 R134, RZ, RZ, R135 ;  /* 0x000000ffff867224 */ /* 0x000fe200078e0087 */
[----:B------:R-:W-:Y:S01]  /*df20*/  MOV R135, R250 ;  /* 0x000000fa00877202 */ /* 0x000fe20000000f00 */
[----:B------:R-:W-:Y:S02]  /*df30*/  IMAD.MOV.U32 R250, RZ, RZ, R156 ;  /* 0x000000fffffa7224 */ /* 0x000fe400078e009c */
[----:B------:R-:W-:Y:S02]  /*df40*/  IMAD.MOV.U32 R156, RZ, RZ, R157 ;  /* 0x000000ffff9c7224 */ /* 0x000fe400078e009d */
[----:B------:R-:W-:-:S02]  /*df50*/  IMAD.MOV.U32 R157, RZ, RZ, R244 ;  /* 0x000000ffff9d7224 */ /* 0x000fc400078e00f4 */
[----:B------:R-:W-:Y:S02]  /*df60*/  IMAD.MOV.U32 R244, RZ, RZ, R69 ;  /* 0x000000fffff47224 */ /* 0x000fe400078e0045 */
[----:B------:R-:W-:Y:S02]  /*df70*/  IMAD.MOV.U32 R69, RZ, RZ, R228 ;  /* 0x000000ffff457224 */ /* 0x000fe400078e00e4 */
[----:B------:R1:W-:Y:S01]  /*df80*/  MUFU.EX2 R228, R2 ;  /* 0x0000000200e47308 */ /* 0x0003e20000000800 */
[----:B------:R-:W-:Y:S01]  /*df90*/  @!P2 PRMT R33, R17, 0x5410, RZ ;  /* 0x000054101121a816 */ /* 0x000fe200000000ff */
[----:B------:R-:W-:Y:S01]  /*dfa0*/  HMMA.16816.F32.BF16 R160, R4, R18, R60 ;  /* 0x0000001204a0723c */ /* 0x000fe2000004183c */
[----:B------:R-:W-:Y:S01]  /*dfb0*/  PRMT R12, R16, 0x7610, R12 ;  /* 0x00007610100c7816 */ /* 0x000fe2000000000c */
[----:B------:R-:W-:Y:S01]  /*dfc0*/  @!P3 HFMA2.BF16_V2 R3, -RZ.H0_H0, RZ.H0_H0, -R136.H0_H0 ;  /* 0x200000ffff03b231 */ /* 0x000fe20000340988 */
[----:B------:R-:W3:Y:S01]  /*dfd0*/  LDSM.16.MT88.4 R16, [R179+0x11000] ;  /* 0x01100000b310783b */ /* 0x000ee20000004200 */
[----:B-1----:R-:W-:-:S02]  /*dfe0*/  FFMA.FTZ R2, R133, c[0x0][0x23c], -R11 ;  /* 0x00008f0085027a23 */ /* 0x002fc4000001080b */
[----:B------:R-:W-:Y:S02]  /*dff0*/  IMAD.MOV.U32 R133, RZ, RZ, R134 ;  /* 0x000000ffff857224 */ /* 0x000fe400078e0086 */
[----:B------:R-:W-:Y:S02]  /*e000*/  IMAD.MOV.U32 R134, RZ, RZ, R135 ;  /* 0x000000ffff867224 */ /* 0x000fe400078e0087 */
[----:B------:R-:W-:Y:S02]  /*e010*/  IMAD.MOV.U32 R135, RZ, RZ, R250 ;  /* 0x000000ffff877224 */ /* 0x000fe400078e00fa */
[----:B------:R-:W-:Y:S02]  /*e020*/  IMAD.MOV.U32 R250, RZ, RZ, R156 ;  /* 0x000000fffffa7224 */ /* 0x000fe400078e009c */
[----:B------:R-:W-:Y:S02]  /*e030*/  IMAD.MOV.U32 R156, RZ, RZ, R157 ;  /* 0x000000ffff9c7224 */ /* 0x000fe400078e009d */
[----:B------:R-:W-:Y:S01]  /*e040*/  IMAD.MOV.U32 R157, RZ, RZ, R244 ;  /* 0x000000ffff9d7224 */ /* 0x000fe200078e00f4 */
[----:B------:R-:W-:-:S02]  /*e050*/  MOV R244, R226 ;  /* 0x000000e200f47202 */ /* 0x000fc40000000f00 */
[----:B------:R1:W-:Y:S01]  /*e060*/  MUFU.EX2 R226, R2 ;  /* 0x0000000200e27308 */ /* 0x0003e20000000800 */
[----:B------:R-:W-:Y:S02]  /*e070*/  PRMT R26, R3, 0x7610, R26 ;  /* 0x00007610031a7816 */ /* 0x000fe4000000001a */
[----:B------:R-:W-:Y:S02]  /*e080*/  @!P6 PRMT R28, R12, 0x5410, RZ ;  /* 0x000054100c1ce816 */ /* 0x000fe400000000ff */
[----:B------:R-:W-:Y:S01]  /*e090*/  @!P3 PRMT R136, R26, 0x5410, RZ ;  /* 0x000054101a88b816 */ /* 0x000fe200000000ff */
[----:B------:R-:W-:Y:S02]  /*e0a0*/  FFMA.FTZ R12, R225, c[0x0][0x23c], -R10 ;  /* 0x00008f00e10c7a23 */ /* 0x000fe4000001080a */
[----:B------:R-:W-:Y:S01]  /*e0b0*/  IMAD.MOV.U32 R127, RZ, RZ, R133 ;  /* 0x000000ffff7f7224 */ /* 0x000fe200078e0085 */
[----:B-1----:R-:W-:Y:S01]  /*e0c0*/  SHF.R.U32.HI R2, RZ, 0x18, R68 ;  /* 0x00000018ff027819 */ /* 0x002fe20000011644 */
[----:B------:R-:W-:-:S03]  /*e0d0*/  IMAD.MOV.U32 R251, RZ, RZ, R135 ;  /* 0x000000fffffb7224 */ /* 0x000fc600078e0087 */
[----:B------:R-:W-:Y:S02]  /*e0e0*/  ISETP.GE.U32.AND P3, PT, R249, R2, PT ;  /* 0x00000002f900720c */ /* 0x000fe40003f66070 */
[----:B------:R-:W-:Y:S01]  /*e0f0*/  SHF.R.U32.HI R2, RZ, 0x8, R13 ;  /* 0x00000008ff027819 */ /* 0x000fe2000001160d */
[----:B------:R1:W-:Y:S01]  /*e100*/  MUFU.EX2 R225, R12 ;  /* 0x0000000c00e17308 */ /* 0x0003e20000000800 */
[----:B------:R-:W-:Y:S02]  /*e110*/  LOP3.LUT R3, R68, 0xff, RZ, 0xc0, !PT ;  /* 0x000000ff44037812 */ /* 0x000fe400078ec0ff */
[----:B------:R-:W-:Y:S01]  /*e120*/  PRMT R15, R15, 0x5410, R2 ;  /* 0x000054100f0f7816 */ /* 0x000fe20000000002 */
[----:B------:R-:W-:Y:S01]  /*e130*/  FFMA.FTZ R2, R127, c[0x0][0x23c], -R10 ;  /* 0x00008f007f027a23 */ /* 0x000fe2000001080a */
[----:B------:R-:W-:Y:S01]  /*e140*/  ISETP.GE.U32.AND P6, PT, R249, R3, PT ;  /* 0x00000003f900720c */ /* 0x000fe20003fc6070 */
[----:B------:R-:W-:Y:S01]  /*e150*/  IMAD.MOV.U32 R247, RZ, RZ, R134 ;  /* 0x000000fffff77224 */ /* 0x000fe200078e0086 */
[----:B------:R-:W-:Y:S01]  /*e160*/  LOP3.LUT R3, R39, 0xff, RZ, 0xc0, !PT ;  /* 0x000000ff27037812 */ /* 0x000fe200078ec0ff */
[----:B------:R4:W-:Y:S01]  /*e170*/  MUFU.EX2 R32, R2 ;  /* 0x0000000200207308 */ /* 0x0009e20000000800 */
[----:B------:R-:W-:Y:S01]  /*e180*/  LOP3.LUT R13, R14, 0xff, RZ, 0xc0, !PT ;  /* 0x000000ff0e0d7812 */ /* 0x000fe200078ec0ff */
[----:B------:R-:W-:-:S02]  /*e190*/  IMAD.MOV.U32 R135, RZ, RZ, R156 ;  /* 0x000000ffff877224 */ /* 0x000fc400078e009c */
[--C-:B-1----:R-:W-:Y:S01]  /*e1a0*/  FFMA.FTZ R12, R224, c[0x0][0x23c], -R10.reuse ;  /* 0x00008f00e00c7a23 */ /* 0x102fe2000001080a */
[C---:B---3--:R-:W-:Y:S01]  /*e1b0*/  HMMA.16816.F32.BF16 R92, R4.reuse, R16, R40 ;  /* 0x00000010045c723c */ /* 0x048fe20000041828 */
[----:B------:R-:W-:Y:S01]  /*e1c0*/  FFMA.FTZ R10, R251, c[0x0][0x23c], -R10 ;  /* 0x00008f00fb0a7a23 */ /* 0x000fe2000001080a */
[----:B------:R-:W-:Y:S01]  /*e1d0*/  ISETP.GE.U32.AND P1, PT, R249, R3, PT ;  /* 0x00000003f900720c */ /* 0x000fe20003f26070 */
[----:B------:R-:W-:Y:S01]  /*e1e0*/  IMAD.MOV.U32 R132, RZ, RZ, R157 ;  /* 0x000000ffff847224 */ /* 0x000fe200078e009d */
[----:B------:R-:W-:Y:S01]  /*e1f0*/  PRMT R14, R13, 0x5410, R24 ;  /* 0x000054100d0e7816 */ /* 0x000fe20000000018 */
[----:B------:R1:W3:Y:S01]  /*e200*/  MUFU.EX2 R30, R10 ;  /* 0x0000000a001e7308 */ /* 0x0002e20000000800 */
[----:B------:R-:W-:Y:S01]  /*e210*/  SHF.R.U32.HI R3, RZ, 0x10, R68 ;  /* 0x00000010ff037819 */ /* 0x000fe20000011644 */
[----:B------:R-:W-:Y:S01]  /*e220*/  IMAD.MOV.U32 R133, RZ, RZ, R158 ;  /* 0x000000ffff857224 */ /* 0x000fe200078e009e */
[----:B----4-:R-:W-:Y:S01]  /*e230*/  LOP3.LUT R2, R0, 0xffff, RZ, 0xc0, !PT ;  /* 0x0000ffff00027812 */ /* 0x010fe200078ec0ff */
[----:B------:R-:W-:Y:S01]  /*e240*/  FFMA.FTZ R13, R247, c[0x0][0x23c], -R11 ;  /* 0x00008f00f70d7a23 */ /* 0x000fe2000001080b */
[----:B------:R-:W-:Y:S01]  /*e250*/  SHF.R.U32.HI R11, RZ, 0x10, R0 ;  /* 0x00000010ff0b7819 */ /* 0x000fe20000011600 */
[----:B------:R-:W-:Y:S01]  /*e260*/  IMAD.MOV.U32 R134, RZ, RZ, R159 ;  /* 0x000000ffff867224 */ /* 0x000fe200078e009f */
[----:B------:R-:W-:Y:S01]  /*e270*/  LDSM.16.MT88.4 R40, [R177+0xf800] ;  /* 0x00f80000b128783b */ /* 0x000fe20000004200 */
[----:B------:R4:W5:Y:S01]  /*e280*/  MUFU.EX2 R224, R12 ;  /* 0x0000000c00e07308 */ /* 0x0009620000000800 */
[----:B------:R-:W-:Y:S02]  /*e290*/  HMMA.16816.F32.BF16 R156, R4, R20, R88 ;  /* 0x00000014049c723c */ /* 0x000fe40000041858 */
[----:B------:R-:W-:Y:S01]  /*e2a0*/  LDSM.16.MT88.4 R124, [R180+0xd800] ;  /* 0x00d80000b47c783b */ /* 0x000fe20000004200 */
[----:B-1----:R-:W-:-:S04]  /*e2b0*/  LOP3.LUT R10, R3, 0xff, RZ, 0xc0, !PT ;  /* 0x000000ff030a7812 */ /* 0x002fc800078ec0ff */
[----:B------:R3:W1:Y:S01]  /*e2c0*/  MUFU.EX2 R29, R13 ;  /* 0x0000000d001d7308 */ /* 0x0006620000000800 */
[----:B------:R-:W-:Y:S01]  /*e2d0*/  SHF.R.U32.HI R3, RZ, 0x8, R2 ;  /* 0x00000008ff037819 */ /* 0x000fe20000011602 */
[----:B--2---:R-:W-:Y:S01]  /*e2e0*/  @!P4 HFMA2.BF16_V2 R25, -RZ.H0_H0, RZ.H0_H0, -R102.H0_H0 ;  /* 0x200000ffff19c231 */ /* 0x004fe20000340966 */
[----:B----4-:R-:W-:Y:S01]  /*e2f0*/  LOP3.LUT R12, R0, 0xff, RZ, 0xc0, !PT ;  /* 0x000000ff000c7812 */ /* 0x010fe200078ec0ff */
[----:B------:R-:W-:Y:S01]  /*e300*/  IMAD.MOV.U32 R252, RZ, RZ, R132 ;  /* 0x000000fffffc7224 */ /* 0x000fe200078e0084 */
[----:B------:R-:W-:Y:S02]  /*e310*/  SHF.R.U32.HI R2, RZ, 0x18, R0 ;  /* 0x00000018ff027819 */ /* 0x000fe40000011600 */
[C---:B------:R-:W-:Y:S02]  /*e320*/  ISETP.GE.U32.AND P2, PT, R249.reuse, R38, PT ;  /* 0x00000026f900720c */ /* 0x040fe40003f46070 */
[----:B------:R-:W-:Y:S01]  /*e330*/  ISETP.GE.U32.AND P0, PT, R249, R37, PT ;  /* 0x00000025f900720c */ /* 0x000fe20003f06070 */
[----:B------:R-:W-:Y:S01]  /*e340*/  IMAD.MOV.U32 R247, RZ, RZ, R250 ;  /* 0x000000fffff77224 */ /* 0x000fe200078e00fa */
[----:B------:R-:W-:Y:S01]  /*e350*/  LOP3.LUT R0, R11, 0xff, RZ, 0xc0, !PT ;  /* 0x000000ff0b007812 */ /* 0x000fe200078ec0ff */
[----:B------:R-:W-:Y:S01]  /*e360*/  IMAD.MOV.U32 R251, RZ, RZ, R69 ;  /* 0x000000fffffb7224 */ /* 0x000fe200078e0045 */
[----:B------:R-:W-:Y:S01]  /*e370*/  PRMT R11, R12, 0x5410, R3 ;  /* 0x000054100c0b7816 */ /* 0x000fe20000000003 */
[----:B------:R-:W-:Y:S01]  /*e380*/  LDSM.16.MT88.4 R88, [R180+0x11800] ;  /* 0x01180000b458783b */ /* 0x000fe20000004200 */
[----:B------:R-:W-:-:S02]  /*e390*/  PRMT R20, R25, 0x7610, R20 ;  /* 0x0000761019147816 */ /* 0x000fc40000000014 */
[----:B------:R-:W-:Y:S01]  /*e3a0*/  PRMT R3, R0, 0x5410, R2 ;  /* 0x0000541000037816 */ /* 0x000fe20000000002 */
[--C-:B------:R-:W-:Y:S01]  /*e3b0*/  HSET2.LE.AND R2, R11, R248.reuse, PT ;  /* 0x000000f80b027233 */ /* 0x100fe20003803000 */
[----:B---3--:R-:W-:Y:S01]  /*e3c0*/  F2FP.BF16.PACK_AB R13, R30, R32 ;  /* 0x000000201e0d723e */ /* 0x008fe200000010ff */
[----:B------:R-:W-:Y:S01]  /*e3d0*/  HMMA.16816.F32.BF16 R24, R4, R22, R52 ;  /* 0x000000160418723c */ /* 0x000fe20000041834 */
[----:B------:R-:W-:Y:S02]  /*e3e0*/  F2FP.BF16.PACK_AB R11, R228, R227 ;  /* 0x000000e3e40b723e */ /* 0x000fe400000010ff */
[----:B------:R-:W-:Y:S01]  /*e3f0*/  @!P4 PRMT R102, R20, 0x5410, RZ ;  /* 0x000054101466c816 */ /* 0x000fe200000000ff */
[----:B------:R-:W-:Y:S01]  /*e400*/  HSET2.LE.AND R0, R14, R248, PT ;  /* 0x000000f80e007233 */ /* 0x000fe20003803000 */
[----:B------:R-:W-:-:S03]  /*e410*/  PRMT R12, R11, 0x7610, R12 ;  /* 0x000076100b0c7816 */ /* 0x000fc6000000000c */
[----:B------:R-:W-:Y:S01]  /*e420*/  HMMA.16816.F32.BF16 R20, R4, R18, R44 ;  /* 0x000000120414723c */ /* 0x000fe2000004182c */
[----:B------:R-:W-:-:S06]  /*e430*/  PRMT R11, R11, 0x7632, R11 ;  /* 0x000076320b0b7816 */ /* 0x000fcc000000000b */
[----:B------:R-:W-:Y:S01]  /*e440*/  IMAD.MOV.U32 R5, RZ, RZ, R13 ;  /* 0x000000ffff057224 */ /* 0x000fe200078e000d */
[----:B-----5:R-:W-:-:S04]  /*e450*/  F2FP.BF16.PACK_AB R4, R224, R225 ;  /* 0x000000e1e004723e */ /* 0x020fc800000010ff */
[----:B------:R-:W-:Y:S02]  /*e460*/  LOP3.LUT R99, R0, R5, RZ, 0xc0, !PT ;  /* 0x0000000500637212 */ /* 0x000fe400078ec0ff */
[C---:B------:R-:W-:Y:S02]  /*e470*/  PRMT R7, R4.reuse, 0x7610, R7 ;  /* 0x0000761004077816 */ /* 0x040fe40000000007 */
[----:B------:R-:W-:Y:S02]  /*e480*/  PRMT R6, R4, 0x7632, R6 ;  /* 0x0000763204067816 */ /* 0x000fe40000000006 */
[----:B------:R-:W-:Y:S02]  /*e490*/  PRMT R0, R12, 0x5410, R11 ;  /* 0x000054100c007816 */ /* 0x000fe4000000000b */
[----:B-1----:R-:W-:Y:S01]  /*e4a0*/  F2FP.BF16.PACK_AB R4, R29, R226 ;  /* 0x000000e21d04723e */ /* 0x002fe200000010ff */
[----:B------:R-:W-:Y:S01]  /*e4b0*/  HSET2.LE.AND R3, R3, R248, PT ;  /* 0x000000f803037233 */ /* 0x000fe20003803000 */
[----:B------:R-:W-:-:S02]  /*e4c0*/  LOP3.LUT R96, R2, R0, RZ, 0xc0, !PT ;  /* 0x0000000002607212 */ /* 0x000fc400078ec0ff */
[C---:B------:R-:W-:Y:S02]  /*e4d0*/  PRMT R5, R4.reuse, 0x7610, R5 ;  /* 0x0000761004057816 */ /* 0x040fe40000000005 */
[----:B------:R-:W-:Y:S02]  /*e4e0*/  PRMT R0, R7, 0x5410, R6 ;  /* 0x0000541007007816 */ /* 0x000fe40000000006 */
[----:B------:R-:W-:Y:S02]  /*e4f0*/  PRMT R4, R4, 0x7632, R4 ;  /* 0x0000763204047816 */ /* 0x000fe40000000004 */
[----:B------:R-:W-:Y:S01]  /*e500*/  ISETP.GE.U32.AND P4, PT, R249, R10, PT ;  /* 0x0000000af900720c */ /* 0x000fe20003f86070 */
[----:B------:R-:W-:Y:S01]  /*e510*/  HSET2.LE.AND R10, R15, R248, PT ;  /* 0x000000f80f0a7233 */ /* 0x000fe20003803000 */
[----:B------:R-:W-:Y:S02]  /*e520*/  LOP3.LUT R97, R3, R0, RZ, 0xc0, !PT ;  /* 0x0000000003617212 */ /* 0x000fe400078ec0ff */
[----:B------:R-:W-:-:S04]  /*e530*/  PRMT R0, R5, 0x5410, R4 ;  /* 0x0000541005007816 */ /* 0x000fc80000000004 */
[----:B------:R-:W-:Y:S02]  /*e540*/  LOP3.LUT R98, R10, R0, RZ, 0xc0, !PT ;  /* 0x000000000a627212 */ /* 0x000fe400078ec0ff */
[----:B------:R1:W2:Y:S04]  /*e550*/  LDL.LU.S16 R0, [R1+0x20] ;  /* 0x0000200001007983 */ /* 0x0002a80000300600 */
[----:B------:R1:W3:Y:S01]  /*e560*/  LDL.LU.S16 R16, [R1+0x24] ;  /* 0x0000240001107983 */ /* 0x0002e20000300600 */
[C---:B------:R-:W-:Y:S08]  /*e570*/  HMMA.16816.F32.BF16 R104, R96.reuse, R108, R104 ;  /* 0x0000006c6068723c */ /* 0x040ff00000041868 */
[C---:B------:R-:W-:Y:S01]  /*e580*/  HMMA.16816.F32.BF16 R108, R96.reuse, R110, R48 ;  /* 0x0000006e606c723c */ /* 0x040fe20000041830 */
[----:B------:R-:W4:Y:S07]  /*e590*/  LDSM.16.MT88.4 R48, [R178+0xf800] ;  /* 0x00f80000b230783b */ /* 0x000f2e0000004200 */
[C---:B----4-:R-:W-:Y:S08]  /*e5a0*/  HMMA.16816.F32.BF16 R44, R96.reuse, R48, R84 ;  /* 0x00000030602c723c */ /* 0x050ff00000041854 */
[----:B------:R-:W-:Y:S01]  /*e5b0*/  HMMA.16816.F32.BF16 R48, R96, R50, R148 ;  /* 0x000000326030723c */ /* 0x000fe20000041894 */
[----:B------:R1:W4:Y:S04]  /*e5c0*/  LDL.LU.S16 R150, [R1+0x28] ;  /* 0x0000280001967983 */ /* 0x0003280000300600 */
[----:B------:R1:W5:Y:S04]  /*e5d0*/  LDL.LU.S16 R149, [R1+0x30] ;  /* 0x0000300001957983 */ /* 0x0003680000300600 */
[----:B------:R1:W5:Y:S04]  /*e5e0*/  LDL.LU.S16 R87, [R1+0x40] ;  /* 0x0000400001577983 */ /* 0x0003680000300600 */
[----:B------:R1:W5:Y:S04]  /*e5f0*/  LDL.LU.S16 R86, [R1+0x3c] ;  /* 0x00003c0001567983 */ /* 0x0003680000300600 */
[----:B------:R1:W5:Y:S04]  /*e600*/  LDL.LU.S16 R85, [R1+0x38] ;  /* 0x0000380001557983 */ /* 0x0003680000300600 */
[----:B------:R1:W5:Y:S01]  /*e610*/  LDL.LU.S16 R84, [R1+0x34] ;  /* 0x0000340001547983 */ /* 0x0003620000300600 */
[----:B--2---:R-:W-:-:S05]  /*e620*/  @!P5 HFMA2.BF16_V2 R0, -RZ.H0_H0, RZ.H0_H0, -R101.H0_H0 ;  /* 0x200000ffff00d231 */ /* 0x004fca0000340965 */
[----:B------:R-:W-:Y:S02]  /*e630*/  PRMT R17, R0, 0x7610, R17 ;  /* 0x0000761000117816 */ /* 0x000fe40000000011 */
[----:B------:R-:W-:-:S04]  /*e640*/  LOP3.LUT R0, R68, 0xffff, RZ, 0xc0, !PT ;  /* 0x0000ffff44007812 */ /* 0x000fc800078ec0ff */
[----:B------:R-:W-:-:S04]  /*e650*/  SHF.R.U32.HI R0, RZ, 0x8, R0 ;  /* 0x00000008ff007819 */ /* 0x000fc80000011600 */
[----:B------:R-:W-:Y:S02]  /*e660*/  LOP3.LUT R0, R0, 0xffff, RZ, 0xc0, !PT ;  /* 0x0000ffff00007812 */ /* 0x000fe400078ec0ff */
[----:B------:R-:W-:Y:S02]  /*e670*/  @!P5 PRMT R101, R17, 0x5410, RZ ;  /* 0x000054101165d816 */ /* 0x000fe400000000ff */
[----:B------:R-:W-:Y:S02]  /*e680*/  ISETP.GE.U32.AND P5, PT, R249, R0, PT ;  /* 0x00000000f900720c */ /* 0x000fe40003fa6070 */
[----:B------:R-:W-:Y:S02]  /*e690*/  SHF.R.U32.HI R0, RZ, 0x8, R144 ;  /* 0x00000008ff007819 */ /* 0x000fe40000011690 */
[----:B------:R1:W2:Y:S01]  /*e6a0*/  LDL.LU.S16 R144, [R1+0x2c] ;  /* 0x00002c0001907983 */ /* 0x0002a20000300600 */
[----:B---3--:R-:W-:Y:S01]  /*e6b0*/  @!P1 HFMA2.BF16_V2 R16, -RZ.H0_H0, RZ.H0_H0, -R13.H0_H0 ;  /* 0x200000ffff109231 */ /* 0x008fe2000034090d */
[----:B------:R-:W-:Y:S01]  /*e6c0*/  IMAD.MOV.U32 R3, RZ, RZ, R133 ;  /* 0x000000ffff037224 */ /* 0x000fe200078e0085 */
[----:B------:R-:W-:Y:S01]  /*e6d0*/  MOV R14, R135 ;  /* 0x00000087000e7202 */ /* 0x000fe20000000f00 */
[----:B------:R-:W-:-:S02]  /*e6e0*/  IMAD.MOV.U32 R248, RZ, RZ, R134 ;  /* 0x000000fffff87224 */ /* 0x000fc400078e0086 */
[----:B------:R-:W-:Y:S01]  /*e6f0*/  PRMT R2, R16, 0x7610, R2 ;  /* 0x0000761010027816 */ /* 0x000fe20000000002 */
[----:B------:R-:W3:Y:S01]  /*e700*/  LDSM.16.MT88.4 R132, [R179+0xd800] ;  /* 0x00d80000b384783b */ /* 0x000ee20000004200 */
[----:B------:R-:W-:Y:S02]  /*e710*/  @P1 PRMT R10, R13, 0x7610, R10 ;  /* 0x000076100d0a1816 */ /* 0x000fe4000000000a */
[----:B------:R-:W-:Y:S01]  /*e720*/  @!P1 PRMT R10, R2, 0x5410, RZ ;  /* 0x00005410020a9816 */ /* 0x000fe200000000ff */
[----:B------:R-:W-:Y:S01]  /*e730*/  HMMA.16816.F32.BF16 R36, R96, R40, R76 ;  /* 0x000000286024723c */ /* 0x000fe2000004184c */
[----:B------:R-:W-:Y:S01]  /*e740*/  LOP3.LUT R2, R0, 0xffff, RZ, 0xc0, !PT ;  /* 0x0000ffff00027812 */ /* 0x000fe200078ec0ff */
[----:B------:R-:W-:Y:S01]  /*e750*/  FFMA.FTZ R3, R252, R34, R3 ;  /* 0x00000022fc037223 */ /* 0x000fe20000010003 */
[----:B------:R-:W-:Y:S02]  /*e760*/  LDSM.16.MT88.4 R16, [R179+0x11800] ;  /* 0x01180000b310783b */ /* 0x000fe40000004200 */
[----:B------:R-:W-:-:S02]  /*e770*/  ISETP.GE.U32.AND P1, PT, R249, R2, PT ;  /* 0x00000002f900720c */ /* 0x000fc40003f26070 */
[----:B------:R-:W-:Y:S01]  /*e780*/  IMAD.MOV.U32 R79, RZ, RZ, R248 ;  /* 0x000000ffff4f7224 */ /* 0x000fe200078e00f8 */
[----:B------:R-:W-:Y:S01]  /*e790*/  HMMA.16816.F32.BF16 R40, R96, R42, R80 ;  /* 0x0000002a6028723c */ /* 0x000fe20000041850 */
[----:B------:R-:W1:Y:S02]  /*e7a0*/  LDSM.16.MT88.4 R80, [R178+0x11800] ;  /* 0x01180000b250783b */ /* 0x000e640000004200 */
[----:B------:R-:W-:Y:S02]  /*e7b0*/  FFMA.FTZ R14, R14, R35, R79 ;  /* 0x000000230e0e7223 */ /* 0x000fe4000001004f */
[----:B------:R-:W-:Y:S02]  /*e7c0*/  IMAD.MOV.U32 R248, RZ, RZ, R244 ;  /* 0x000000fffff87224 */ /* 0x000fe400078e00f4 */
[----:B------:R-:W-:Y:S02]  /*e7d0*/  FADD.FTZ R2, R247, R14 ;  /* 0x0000000ef7027221 */ /* 0x000fe40000010000 */
[----:B------:R-:W-:-:S02]  /*e7e0*/  IMAD.MOV.U32 R250, RZ, RZ, R71 ;  /* 0x000000fffffa7224 */ /* 0x000fc400078e0047 */
[----:B------:R-:W-:Y:S01]  /*e7f0*/  FADD.FTZ R3, R251, R3 ;  /* 0x00000003fb037221 */ /* 0x000fe20000010000 */
[----:B------:R-:W-:Y:S01]  /*e800*/  @P0 PRMT R0, R13, 0x7632, R0 ;  /* 0x000076320d000816 */ /* 0x000fe20000000000 */
[----:B------:R-:W-:Y:S02]  /*e810*/  FADD.FTZ R2, R248, R2 ;  /* 0x00000002f8027221 */ /* 0x000fe40000010000 */
[----:B------:R-:W-:Y:S01]  /*e820*/  FADD.FTZ R3, R250, R3 ;  /* 0x00000003fa037221 */ /* 0x000fe20000010000 */
[----:B----4-:R-:W-:Y:S01]  /*e830*/  @!P0 HFMA2.BF16_V2 R150, -RZ.H0_H0, RZ.H0_H0, -R13.H1_H1 ;  /* 0x200000ffff968231 */ /* 0x010fe2000036090d */
[----:B------:R-:W-:Y:S01]  /*e840*/  IMAD.MOV.U32 R244, RZ, RZ, R70 ;  /* 0x000000fffff47224 */ /* 0x000fe200078e0046 */
[----:B-----5:R-:W-:Y:S02]  /*e850*/  @!P2 HFMA2.BF16_V2 R84, -RZ.H0_H0, RZ.H0_H0, -R5.H0_H0 ;  /* 0x200000ffff54a231 */ /* 0x020fe40000340905 */
[----:B------:R-:W-:-:S03]  /*e860*/  @!P3 HFMA2.BF16_V2 R85, -RZ.H0_H0, RZ.H0_H0, -R6.H0_H0 ;  /* 0x200000ffff55b231 */ /* 0x000fc60000340906 */
[----:B------:R-:W-:-:S04]  /*e870*/  PRMT R14, R84, 0x7610, R14 ;  /* 0x00007610540e7816 */ /* 0x000fc8000000000e */
[----:B------:R-:W-:Y:S01]  /*e880*/  @!P2 PRMT R5, R14, 0x5410, RZ ;  /* 0x000054100e05a816 */ /* 0x000fe200000000ff */
[----:B------:R-:W-:Y:S01]  /*e890*/  FADD.FTZ R14, R246, R2 ;  /* 0x00000002f60e7221 */ /* 0x000fe20000010000 */
[----:B------:R-:W-:-:S03]  /*e8a0*/  PRMT R15, R85, 0x7610, R15 ;  /* 0x00007610550f7816 */ /* 0x000fc6000000000f */
[----:B------:R-:W-:Y:S01]  /*e8b0*/  FADD.FTZ R14, R244, R14 ;  /* 0x0000000ef40e7221 */ /* 0x000fe20000010000 */
[----:B------:R-:W-:Y:S01]  /*e8c0*/  @!P3 PRMT R6, R15, 0x5410, RZ ;  /* 0x000054100f06b816 */ /* 0x000fe200000000ff */
[----:B------:R-:W-:Y:S02]  /*e8d0*/  IMAD.MOV.U32 R15, RZ, RZ, c[0x0][0x228] ;  /* 0x00008a00ff0f7624 */ /* 0x000fe400078e00ff */
[----:B------:R-:W-:Y:S01]  /*e8e0*/  FADD.FTZ R14, R238, R14 ;  /* 0x0000000eee0e7221 */ /* 0x000fe20000010000 */
[----:B------:R-:W-:Y:S01]  /*e8f0*/  HMMA.16816.F32.BF16 R112, R96, R116, R112 ;  /* 0x000000746070723c */ /* 0x000fe20000041870 */
[----:B------:R-:W-:Y:S02]  /*e900*/  IMAD.SHL.U32 R15, R15, 0x8, RZ ;  /* 0x000000080f0f7824 */ /* 0x000fe400078e00ff */
[----:B------:R-:W-:-:S05]  /*e910*/  FADD.FTZ R14, R240, R14 ;  /* 0x0000000ef00e7221 */ /* 0x000fca0000010000 */
[----:B------:R-:W-:Y:S01]  /*e920*/  HMMA.16816.F32.BF16 R120, R96, R124, R120 ;  /* 0x0000007c6078723c */ /* 0x000fe20000041878 */
[----:B------:R-:W-:Y:S01]  /*e930*/  FADD.FTZ R14, R242, R14 ;  /* 0x0000000ef20e7221 */ /* 0x000fe20000010000 */
[----:B------:R-:W-:-:S06]  /*e940*/  @!P6 HFMA2.BF16_V2 R149, -RZ.H0_H0, RZ.H0_H0, -R12.H0_H0 ;  /* 0x200000ffff95e231 */ /* 0x000fcc000034090c */
[----:B---3--:R-:W-:Y:S01]  /*e950*/  HMMA.16816.F32.BF16 R128, R96, R132, R128 ;  /* 0x000000846080723c */ /* 0x008fe20000041880 */
[----:B------:R-:W-:-:S07]  /*e960*/  @!P5 HFMA2.BF16_V2 R87, -RZ.H0_H0, RZ.H0_H0, -R11.H0_H0 ;  /* 0x200000ffff57d231 */ /* 0x000fce000034090b */
[----:B------:R-:W-:Y:S01]  /*e970*/  HMMA.16816.F32.BF16 R116, R96, R118, R56 ;  /* 0x000000766074723c */ /* 0x000fe20000041838 */
[----:B------:R-:W3:Y:S01]  /*e980*/  LDSM.16.MT88.4 R56, [R180+0xf800] ;  /* 0x00f80000b438783b */ /* 0x000ee20000004200 */
[----:B------:R-:W-:-:S06]  /*e990*/  @!P4 HFMA2.BF16_V2 R86, -RZ.H0_H0, RZ.H0_H0, -R7.H0_H0 ;  /* 0x200000ffff56c231 */ /* 0x000fcc0000340907 */
[C---:B------:R-:W-:Y:S01]  /*e9a0*/  HMMA.16816.F32.BF16 R124, R96.reuse, R126, R64 ;  /* 0x0000007e607c723c */ /* 0x040fe20000041840 */
[----:B------:R-:W4:Y:S07]  /*e9b0*/  LDSM.16.MT88.4 R64, [R179+0xf800] ;  /* 0x00f80000b340783b */ /* 0x000f2e0000004200 */
[----:B------:R-:W-:Y:S01]  /*e9c0*/  HMMA.16816.F32.BF16 R132, R96, R134, R72 ;  /* 0x000000866084723c */ /* 0x000fe20000041848 */
[----:B------:R-:W5:Y:S01]  /*e9d0*/  LDSM.16.MT88.4 R72, [R177+0x11800] ;  /* 0x01180000b148783b */ /* 0x000f620000004200 */
[----:B------:R-:W-:-:S03]  /*e9e0*/  FADD.FTZ R14, R236, R14 ;  /* 0x0000000eec0e7221 */ /* 0x000fc60000010000 */
[----:B------:R-:W-:Y:S01]  /*e9f0*/  STG.E.U16 [R8.64+-0x80], R209 ;  /* 0xffff80d108007986 */ /* 0x000fe2000c101512 */
[----:B------:R-:W-:-:S03]  /*ea00*/  PRMT R148, R149, 0x7610, R148 ;  /* 0x0000761095947816 */ /* 0x000fc60000000094 */
[----:B------:R-:W-:Y:S01]  /*ea10*/  STG.E.U16 [R8.64+-0x7e], R212 ;  /* 0xffff82d408007986 */ /* 0x000fe2000c101512 */
[----:B------:R-:W-:Y:S01]  /*ea20*/  PRMT R35, R87, 0x7610, R35 ;  /* 0x0000761057237816 */ /* 0x000fe20000000023 */
[----:B------:R-:W-:Y:S01]  /*ea30*/  FADD.FTZ R14, R235, R14 ;  /* 0x0000000eeb0e7221 */ /* 0x000fe20000010000 */
[----:B------:R-:W-:Y:S01]  /*ea40*/  PRMT R34, R86, 0x7610, R34 ;  /* 0x0000761056227816 */ /* 0x000fe20000000022 */
[----:B-1----:R-:W-:Y:S01]  /*ea50*/  HMMA.16816.F32.BF16 R76, R96, R80, R164 ;  /* 0x00000050604c723c */ /* 0x002fe200000418a4 */
[----:B------:R-:W-:Y:S01]  /*ea60*/  @!P6 PRMT R12, R148, 0x5410, RZ ;  /* 0x00005410940ce816 */ /* 0x000fe200000000ff */
[----:B------:R-:W-:Y:S01]  /*ea70*/  FADD.FTZ R14, R234, R14 ;  /* 0x0000000eea0e7221 */ /* 0x000fe20000010000 */
[----:B------:R-:W-:Y:S02]  /*ea80*/  @!P5 PRMT R11, R35, 0x5410, RZ ;  /* 0x00005410230bd816 */ /* 0x000fe400000000ff */
[----:B------:R-:W-:Y:S02]  /*ea90*/  @!P4 PRMT R7, R34, 0x5410, RZ ;  /* 0x000054102207c816 */ /* 0x000fe400000000ff */
[----:B------:R-:W-:Y:S01]  /*eaa0*/  PRMT R80, R150, 0x7610, R80 ;  /* 0x0000761096507816 */ /* 0x000fe20000000050 */
[----:B------:R-:W-:-:S03]  /*eab0*/  FADD.FTZ R14, R233, R14 ;  /* 0x0000000ee90e7221 */ /* 0x000fc60000010000 */
[----:B------:R-:W-:Y:S01]  /*eac0*/  @!P0 PRMT R0, R80, 0x5410, RZ ;  /* 0x0000541050008816 */ /* 0x000fe200000000ff */
[C---:B---3--:R-:W-:Y:S08]  /*ead0*/  HMMA.16816.F32.BF16 R52, R96.reuse, R56, R152 ;  /* 0x000000386034723c */ /* 0x048ff00000041898 */
[C---:B----4-:R-:W-:Y:S08]  /*eae0*/  HMMA.16816.F32.BF16 R60, R96.reuse, R64, R204 ;  /* 0x00000040603c723c */ /* 0x050ff000000418cc */
[C---:B-----5:R-:W-:Y:S08]  /*eaf0*/  HMMA.16816.F32.BF16 R68, R96.reuse, R72, R216 ;  /* 0x000000486044723c */ /* 0x060ff000000418d8 */
[C---:B------:R-:W-:Y:S08]  /*eb00*/  HMMA.16816.F32.BF16 R84, R96.reuse, R88, R156 ;  /* 0x000000586054723c */ /* 0x040ff0000004189c */
[C---:B------:R-:W-:Y:S08]  /*eb10*/  HMMA.16816.F32.BF16 R56, R96.reuse, R58, R220 ;  /* 0x0000003a6038723c */ /* 0x040ff000000418dc */
[C---:B------:R-:W-:Y:S08]  /*eb20*/  HMMA.16816.F32.BF16 R64, R96.reuse, R66, R172 ;  /* 0x000000426040723c */ /* 0x040ff000000418ac */
[C---:B------:R-:W-:Y:S08]  /*eb30*/  HMMA.16816.F32.BF16 R72, R96.reuse, R74, R168 ;  /* 0x0000004a6048723c */ /* 0x040ff000000418a8 */
[C---:B------:R-:W-:Y:S08]  /*eb40*/  HMMA.16816.F32.BF16 R80, R96.reuse, R82, R160 ;  /* 0x000000526050723c */ /* 0x040ff000000418a0 */
[C---:B------:R-:W-:Y:S08]  /*eb50*/  HMMA.16816.F32.BF16 R88, R96.reuse, R90, R24 ;  /* 0x0000005a6058723c */ /* 0x040ff00000041818 */
[C---:B------:R-:W-:Y:S08]  /*eb60*/  HMMA.16816.F32.BF16 R92, R96.reuse, R16, R92 ;  /* 0x00000010605c723c */ /* 0x040ff0000004185c */
[----:B------:R-:W-:Y:S01]  /*eb70*/  HMMA.16816.F32.BF16 R96, R96, R18, R20 ;  /* 0x000000126060723c */ /* 0x000fe20000041814 */
[----:B--2---:R-:W-:-:S05]  /*eb80*/  @!P1 HFMA2.BF16_V2 R144, -RZ.H0_H0, RZ.H0_H0, -R4.H0_H0 ;  /* 0x200000ffff909231 */ /* 0x004fca0000340904 */
[----:B------:R-:W-:-:S04]  /*eb90*/  PRMT R13, R144, 0x7610, R13 ;  /* 0x00007610900d7816 */ /* 0x000fc8000000000d */
[----:B------:R-:W-:Y:S01]  /*eba0*/  @!P1 PRMT R4, R13, 0x5410, RZ ;  /* 0x000054100d049816 */ /* 0x000fe200000000ff */
[----:B------:R-:W-:-:S04]  /*ebb0*/  FADD.FTZ R13, R245, R3 ;  /* 0x00000003f50d7221 */ /* 0x000fc80000010000 */
[----:B------:R-:W-:-:S04]  /*ebc0*/  FADD.FTZ R13, R237, R13 ;  /* 0x0000000ded0d7221 */ /* 0x000fc80000010000 */
[----:B------:R-:W-:-:S04]  /*ebd0*/  FADD.FTZ R13, R239, R13 ;  /* 0x0000000def0d7221 */ /* 0x000fc80000010000 */
[----:B------:R-:W-:Y:S02]  /*ebe0*/  FADD.FTZ R13, R241, R13 ;  /* 0x0000000df10d7221 */ /* 0x000fe40000010000 */
[----:B------:R-:W-:-:S04]  /*ebf0*/  IMAD.WIDE R2, R15, 0x2, R8 ;  /* 0x000000020f027825 */ /* 0x000fc800078e0208 */
[----:B------:R-:W-:Y:S01]  /*ec00*/  FADD.FTZ R13, R243, R13 ;  /* 0x0000000df30d7221 */ /* 0x000fe20000010000 */
[----:B------:R-:W-:Y:S03]  /*ec10*/  STG.E.U16 [R2.64+-0x80], R213 ;  /* 0xffff80d502007986 */ /* 0x000fe6000c101512 */
[----:B------:R-:W-:Y:S01]  /*ec20*/  FADD.FTZ R13, R230, R13 ;  /* 0x0000000de60d7221 */ /* 0x000fe20000010000 */
[----:B------:R-:W-:Y:S04]  /*ec30*/  STG.E.U16 [R2.64+-0x7e], R211 ;  /* 0xffff82d302007986 */ /* 0x000fe8000c101512 */
[----:B------:R-:W-:Y:S01]  /*ec40*/  STG.E.U16 [R8.64+-0x70], R210 ;  /* 0xffff90d208007986 */ /* 0x000fe2000c101512 */
[----:B------:R-:W-:-:S03]  /*ec50*/  FADD.FTZ R13, R229, R13 ;  /* 0x0000000de50d7221 */ /* 0x000fc60000010000 */
[----:B------:R-:W-:Y:S04]  /*ec60*/  STG.E.U16 [R8.64+-0x6e], R208 ;  /* 0xffff92d008007986 */ /* 0x000fe8000c101512 */
[----:B------:R-:W-:Y:S04]  /*ec70*/  STG.E.U16 [R2.64+-0x70], R147 ;  /* 0xffff909302007986 */ /* 0x000fe8000c101512 */
[----:B------:R-:W-:Y:S04]  /*ec80*/  STG.E.U16 [R2.64+-0x6e], R146 ;  /* 0xffff929202007986 */ /* 0x000fe8000c101512 */
[----:B------:R-:W-:Y:S04]  /*ec90*/  STG.E.U16 [R8.64+-0x60], R145 ;  /* 0xffffa09108007986 */ /* 0x000fe8000c101512 */
[----:B------:R-:W-:Y:S04]  /*eca0*/  STG.E.U16 [R8.64+-0x5e], R142 ;  /* 0xffffa28e08007986 */ /* 0x000fe8000c101512 */
        /* <DEDUP_REMOVED lines=23> */
[----:B------:R1:W-:Y:S02]  /*ee20*/  STG.E.U16 [R2.64+-0xe], R0 ;  /* 0xfffff20002007986 */ /* 0x0003e4000c101512 */
[----:B-1----:R-:W-:-:S02]  /*ee30*/  FADD.FTZ R2, R227, R14 ;  /* 0x0000000ee3027221 */ /* 0x002fc40000010000 */
[----:B------:R-:W-:Y:S02]  /*ee40*/  FADD.FTZ R0, R225, R13 ;  /* 0x0000000de1007221 */ /* 0x000fe40000010000 */
[----:B------:R-:W-:Y:S02]  /*ee50*/  FADD.FTZ R2, R228, R2 ;  /* 0x00000002e4027221 */ /* 0x000fe40000010000 */
[----:B------:R-:W-:Y:S02]  /*ee60*/  FADD.FTZ R0, R224, R0 ;  /* 0x00000000e0007221 */ /* 0x000fe40000010000 */
[----:B------:R-:W-:Y:S02]  /*ee70*/  FADD.FTZ R2, R226, R2 ;  /* 0x00000002e2027221 */ /* 0x000fe40000010000 */
[----:B------:R-:W-:Y:S02]  /*ee80*/  FADD.FTZ R0, R32, R0 ;  /* 0x0000000020007221 */ /* 0x000fe40000010000 */
[----:B------:R-:W-:-:S02]  /*ee90*/  FADD.FTZ R2, R29, R2 ;  /* 0x000000021d027221 */ /* 0x000fc40000010000 */
[----:B------:R-:W-:-:S03]  /*eea0*/  FADD.FTZ R0, R30, R0 ;  /* 0x000000001e007221 */ /* 0x000fc60000010000 */
[----:B------:R1:W-:Y:S04]  /*eeb0*/  STL [R1+0x68], R2 ;  /* 0x0000680201007387 */ /* 0x0003e80000100800 */
[----:B------:R1:W-:Y:S01]  /*eec0*/  STL [R1+0x78], R0 ;  /* 0x0000780001007387 */ /* 0x0003e20000100800 */
[----:B------:R-:W-:Y:S01]  /*eed0*/  IADD3 R207, P0, R8, -0x100, RZ ;  /* 0xffffff0008cf7810 */ /* 0x000fe20007f1e0ff */
[----:B------:R-:W-:Y:S02]  /*eee0*/  IMAD.MOV.U32 R100, RZ, RZ, R214 ;  /* 0x000000ffff647224 */ /* 0x000fe400078e00d6 */
[----:B------:R-:W-:Y:S01]  /*eef0*/  IMAD.MOV.U32 R101, RZ, RZ, R215 ;  /* 0x000000ffff657224 */ /* 0x000fe200078e00d7 */
[----:B------:R-:W-:Y:S02]  /*ef00*/  IADD3.X R103, R9, -0x1, RZ, P0, !PT ;  /* 0xffffffff09677810 */ /* 0x000fe400007fe4ff */
.L_x_1086:
[----:B------:R-:W-:-:S06]  /*ef10*/  UISETP.GT.AND UP0, UPT, UR25, UR9, UPT ;  /* 0x000000091900728c */ /* 0x000fcc000bf04270 */
[----:B------:R-:W-:-:S13]  /*ef20*/  PLOP3.LUT P0, PT, PT, PT, UP0, 0x80, 0x0 ;  /* 0x000000000000781c */ /* 0x000fda0003f0f008 */
[----:B------:R-:W-:Y:S05]  /*ef30*/  @!P0 BRA `(.L_x_1090) ;  /* 0x0000577000008947 */ /* 0x000fea0003800000 */
[----:B------:R-:W2:Y:S01]  /*ef40*/  LDL.64 R12, [R1+0x88] ;  /* 0x00008800010c7983 */ /* 0x000ea20000100a00 */
[----:B------:R-:W-:Y:S01]  /*ef50*/  ULDC UR21, c[0x0][0x228] ;  /* 0x00008a0000157ab9 */ /* 0x000fe20000000800 */
[----:B------:R-:W-:Y:S01]  /*ef60*/  IMAD.MOV.U32 R102, RZ, RZ, R100 ;  /* 0x000000ffff667224 */ /* 0x000fe200078e0064 */
[----:B------:R-:W-:Y:S01]  /*ef70*/  USHF.L.U32 UR21, UR21, 0x3, URZ ;  /* 0x0000000315157899 */ /* 0x000fe2000800063f */
[----:B------:R-:W3:Y:S01]  /*ef80*/  LDL R10, [R1+0x98] ;  /* 0x00009800010a7983 */ /* 0x000ee20000100800 */
[----:B-1----:R-:W-:Y:S02]  /*ef90*/  IMAD.MOV.U32 R2, RZ, RZ, R101 ;  /* 0x000000ffff027224 */ /* 0x002fe400078e0065 */
[----:B------:R-:W-:Y:S01]  /*efa0*/  USHF.R.S32.HI UR4, URZ, 0x1f, UR21 ;  /* 0x0000001f3f047899 */ /* 0x000fe20008011415 */
[----:B------:R-:W4:Y:S01]  /*efb0*/  LDL R9, [R1+0x9c] ;  /* 0x00009c0001097983 */ /* 0x000f220000100800 */
[----:B------:R-:W-:Y:S02]  /*efc0*/  USHF.L.U32 UR24, UR21, 0x1, URZ ;  /* 0x0000000115187899 */ /* 0x000fe4000800063f */
[----:B------:R-:W-:Y:S01]  /*efd0*/  USHF.L.U64.HI UR21, UR21, 0x1, UR4 ;  /* 0x0000000115157899 */ /* 0x000fe20008010204 */
[----:B------:R-:W4:Y:S04]  /*efe0*/  LDL.LU R8, [R1+0xac] ;  /* 0x0000ac0001087983 */ /* 0x000f280000300800 */
[----:B------:R-:W4:Y:S04]  /*eff0*/  LDL.LU R0, [R1+0xc0] ;  /* 0x0000c00001007983 */ /* 0x000f280000300800 */
[----:B------:R-:W4:Y:S04]  /*f000*/  LDL.LU.64 R6, [R1+0xb0] ;  /* 0x0000b00001067983 */ /* 0x000f280000300a00 */
[----:B------:R-:W4:Y:S04]  /*f010*/  LDL.LU.64 R4, [R1+0xb8] ;  /* 0x0000b80001047983 */ /* 0x000f280000300a00 */
[----:B------:R-:W4:Y:S01]  /*f020*/  LDL.LU R3, [R1+0xa8] ;  /* 0x0000a80001037983 */ /* 0x000f220000300800 */
[----:B--2---:R-:W-:-:S02]  /*f030*/  MOV R14, R12 ;  /* 0x0000000c000e7202 */ /* 0x004fc40000000f00 */
[----:B---3--:R-:W-:Y:S01]  /*f040*/  MOV R12, R10 ;  /* 0x0000000a000c7202 */ /* 0x008fe20000000f00 */
[----:B----4-:R-:W-:Y:S01]  /*f050*/  IMAD.MOV.U32 R11, RZ, RZ, R9 ;  /* 0x000000ffff0b7224 */ /* 0x010fe200078e0009 */
[----:B------:R-:W-:Y:S01]  /*f060*/  MOV R10, R8 ;  /* 0x00000008000a7202 */ /* 0x000fe20000000f00 */
[----:B------:R-:W-:Y:S02]  /*f070*/  IMAD.MOV.U32 R5, RZ, RZ, R7 ;  /* 0x000000ffff057224 */ /* 0x000fe400078e0007 */
[----:B------:R-:W-:Y:S02]  /*f080*/  IMAD.WIDE.U32 R8, R3, -0x326172a9, RZ ;  /* 0xcd9e8d5703087825 */ /* 0x000fe400078e00ff */
[----:B------:R-:W1:Y:S03]  /*f090*/  LDC.U8 R3, c[0x0][0x2d8] ;  /* 0x0000b600ff037b82 */ /* 0x000e660000000000 */
[----:B------:R2:W-:Y:S04]  /*f0a0*/  STL.64 [R1+0x70], R8 ;  /* 0x0000700801007387 */ /* 0x0005e80000100a00 */
[----:B------:R2:W-:Y:S01]  /*f0b0*/  STL.64 [R1+0x80], R4 ;  /* 0x0000800401007387 */ /* 0x0005e20000100a00 */
[----:B------:R-:W-:Y:S01]  /*f0c0*/  LOP3.LUT R244, R9, R10, RZ, 0x3c, !PT ;  /* 0x0000000a09f47212 */ /* 0x000fe200078e3cff */
[----:B------:R-:W-:Y:S01]  /*f0d0*/  IMAD.MOV.U32 R15, RZ, RZ, R13 ;  /* 0x000000ffff0f7224 */ /* 0x000fe200078e000d */
[----:B------:R-:W-:Y:S01]  /*f0e0*/  ISETP.GE.AND P4, PT, R14, c[0x0][0x220], PT ;  /* 0x000088000e007a0c */ /* 0x000fe20003f86270 */
[----:B------:R-:W-:Y:S01]  /*f0f0*/  IMAD.WIDE.U32 R246, R0, -0x2daee0ad, RZ ;  /* 0xd2511f5300f67825 */ /* 0x000fe200078e00ff */
[----:B------:R-:W-:-:S02]  /*f100*/  ISETP.GE.AND P3, PT, R12, c[0x0][0x220], PT ;  /* 0x000088000c007a0c */ /* 0x000fc40003f66270 */
[----:B------:R-:W-:Y:S01]  /*f110*/  ISETP.GE.AND P2, PT, R11, c[0x0][0x220], PT ;  /* 0x000088000b007a0c */ /* 0x000fe20003f46270 */
[----:B------:R-:W-:Y:S01]  /*f120*/  IMAD.WIDE.U32 R244, R244, -0x2daee0ad, RZ ;  /* 0xd2511f53f4f47825 */ /* 0x000fe200078e00ff */
[----:B-1----:R-:W-:Y:S01]  /*f130*/  PRMT R3, R3, 0x7054, R3 ;  /* 0x0000705403037816 */ /* 0x002fe20000000003 */
[----:B------:R-:W-:Y:S05]  /*f140*/  BRA `(.L_x_1091) ;  /* 0x000006a000007947 */ /* 0x000fea0003800000 */
.L_x_1093:
        /* <DEDUP_REMOVED lines=11> */
[----:B------:R-:W-:Y:S02]  /*f200*/  UIADD3 UR25, UR29, UR25, URZ ;  /* 0x000000191d197290 */ /* 0x000fe4000fffe03f */
[----:B--2---:R-:W-:Y:S04]  /*f210*/  LEA R0, P1, R0, R100, 0x6 ;  /* 0x0000006400007211 */ /* 0x004fe800078230ff */
[----:B------:R-:W-:Y:S01]  /*f220*/  IMAD.U32 R100, RZ, RZ, UR25 ;  /* 0x00000019ff647e24 */ /* 0x000fe2000f8e00ff */
[C---:B------:R-:W-:Y:S04]  /*f230*/  @!P4 LEA R136, P0, R0.reuse, c[0x0][0x168], 0x1 ;  /* 0x00005a000088ca11 */ /* 0x040fe800078008ff */
        /* <DEDUP_REMOVED lines=18> */
[C---:B------:R-:W-:Y:S02]  /*f360*/  @!P2 LEA R148, P0, R3.reuse, c[0x0][0x168], 0x1 ;  /* 0x00005a000394aa11 */ /* 0x040fe400078008ff */
[----:B------:R-:W-:Y:S01]  /*f370*/  IADD3.X R101, R100, UR6, RZ, P5, !PT ;  /* 0x0000000664657c10 */ /* 0x000fe2000affe4ff */
[----:B------:R1:W-:Y:S01]  /*f380*/  @P2 STS.128 [R199+0xa000], RZ ;  /* 0x00a000ffc7002388 */ /* 0x0003e20000000c00 */
[C---:B------:R-:W-:Y:S02]  /*f390*/  IADD3 R0, P5, R3.reuse, UR7, RZ ;  /* 0x0000000703007c10 */ /* 0x040fe4000ffbe0ff */
[C-C-:B------:R-:W-:Y:S01]  /*f3a0*/  @!P4 LEA.HI.X R153, R3.reuse, c[0x0][0x16c], R101.reuse, 0x1, P6 ;  /* 0x00005b000399ca11 */ /* 0x140fe200030f0c65 */
[----:B------:R-:W-:Y:S01]  /*f3b0*/  @!PT LDS RZ, [RZ] ;  /* 0x00000000fffff984 */ /* 0x000fe20000000800 */
[----:B------:R-:W-:Y:S01]  /*f3c0*/  @!PT LDS RZ, [RZ] ;  /* 0x00000000fffff984 */ /* 0x000fe20000000800 */
[----:B------:R-:W-:Y:S01]  /*f3d0*/  @!PT LDS RZ, [RZ] ;  /* 0x00000000fffff984 */ /* 0x000fe20000000800 */
[----:B------:R1:W-:Y:S01]  /*f3e0*/  @!P2 LDGSTS.E.BYPASS.LTC128B.128 [R199+0xa000], [R154.64+0x100] ;  /* 0x0a0001009ac7afae */ /* 0x0003e2000b901d52 */
[C-C-:B------:R-:W-:Y:S02]  /*f3f0*/  @!P3 LEA.HI.X R151, R3.reuse, c[0x0][0x16c], R101.reuse, 0x1, P1 ;  /* 0x00005b000397ba11 */ /* 0x140fe400008f0c65 */
[----:B------:R-:W-:Y:S01]  /*f400*/  @!P2 LEA.HI.X R149, R3, c[0x0][0x16c], R101, 0x1, P0 ;  /* 0x00005b000395aa11 */ /* 0x000fe200000f0c65 */
[----:B------:R1:W-:Y:S01]  /*f410*/  @P4 STS.128 [R199+0x6800], RZ ;  /* 0x006800ffc7004388 */ /* 0x0003e20000000c00 */
[C---:B------:R-:W-:Y:S02]  /*f420*/  @!P4 LEA R146, P1, R0.reuse, c[0x0][0x168], 0x1 ;  /* 0x00005a000092ca11 */ /* 0x040fe400078208ff */
[C---:B------:R-:W-:Y:S01]  /*f430*/  @!P3 LEA R142, P0, R0.reuse, c[0x0][0x168], 0x1 ;  /* 0x00005a00008eba11 */ /* 0x040fe200078008ff */
[----:B------:R-:W-:Y:S01]  /*f440*/  @!PT LDS RZ, [RZ] ;  /* 0x00000000fffff984 */ /* 0x000fe20000000800 */
[----:B------:R-:W-:Y:S01]  /*f450*/  @!PT LDS RZ, [RZ] ;  /* 0x00000000fffff984 */ /* 0x000fe20000000800 */
[----:B------:R-:W-:Y:S01]  /*f460*/  @!PT LDS RZ, [RZ] ;  /* 0x00000000fffff984 */ /* 0x000fe20000000800 */
[----:B------:R1:W-:Y:S01]  /*f470*/  @!P4 LDGSTS.E.BYPASS.LTC128B.128 [R199+0x6800], [R152.64] ;  /* 0x0680000098c7cfae */ /* 0x0003e2000b901d52 */
        /* <DEDUP_REMOVED lines=9> */
[C---:B------:R-:W-:Y:S02]  /*f510*/  @!P2 LEA.HI.X R141, R0.reuse, c[0x0][0x16c], R3, 0x1, P5 ;  /* 0x00005b00008daa11 */ /* 0x040fe400028f0c03 */
[----:B------:R-:W-:Y:S01]  /*f520*/  IADD3 R100, P6, R0, UR7, RZ ;  /* 0x0000000700647c10 */ /* 0x000fe2000ffde0ff */
[----:B------:R1:W-:Y:S03]  /*f530*/  @P2 STS.128 [R199+0xa800], RZ ;  /* 0x00a800ffc7002388 */ /* 0x0003e60000000c00 */
[C---:B------:R-:W-:Y:S01]  /*f540*/  @!P3 LEA R138, P1, R100.reuse, c[0x0][0x168], 0x1 ;  /* 0x00005a00648aba11 */ /* 0x040fe200078208ff */
[----:B------:R-:W-:Y:S01]  /*f550*/  @!PT LDS RZ, [RZ] ;  /* 0x00000000fffff984 */ /* 0x000fe20000000800 */
[----:B------:R-:W-:Y:S01]  /*f560*/  @!PT LDS RZ, [RZ] ;  /* 0x00000000fffff984 */ /* 0x000fe20000000800 */
[----:B------:R-:W-:Y:S01]  /*f570*/  @!PT LDS RZ, [RZ] ;  /* 0x00000000fffff984 */ /* 0x000fe20000000800 */
[----:B------:R1:W-:Y:S01]  /*f580*/  @!P2 LDGSTS.E.BYPASS.LTC128B.128 [R199+0xa800], [R148.64+0x100] ;  /* 0x0a80010094c7afae */ /* 0x0003e2000b901d52 */
[C---:B--2---:R-:W-:Y:S02]  /*f590*/  @!P2 LEA R136, P0, R100.reuse, c[0x0][0x168], 0x1 ;  /* 0x00005a006488aa11 */ /* 0x044fe400078008ff */
[----:B------:R-:W-:Y:S01]  /*f5a0*/  IADD3.X R101, R3, UR6, RZ, P6, !PT ;  /* 0x0000000603657c10 */ /* 0x000fe2000b7fe4ff */
        /* <DEDUP_REMOVED lines=36> */
.L_x_1091:
[----:B------:R-:W3:Y:S01]  /*f7f0*/  LDL.64 R6, [R1+0x80] ;  /* 0x0000800001067983 */ /* 0x000ee20000100a00 */
[----:B------:R-:W-:Y:S04]  /*f800*/  DEPBAR.LE SB0, 0x0 ;  /* 0x000080000000791a */ /* 0x000fe80000000000 */
[----:B------:R-:W-:Y:S01]  /*f810*/  BAR.SYNC.DEFER_BLOCKING 0x0 ;  /* 0x0000000000007b1d */ /* 0x000fe20000010000 */
[----:B------:R-:W-:Y:S04]  /*f820*/  UIADD3 UR8, UR25, -0x1, URZ ;  /* 0xffffffff19087890 */ /* 0x000fe8000fffe03f */
[----:B------:R-:W-:Y:S02]  /*f830*/  USHF.R.S32.HI UR5, URZ, 0x1f, UR8 ;  /* 0x0000001f3f057899 */ /* 0x000fe40008011408 */
[----:B------:R-:W-:Y:S01]  /*f840*/  UIMAD UR4, UR12, UR8, URZ ;  /* 0x000000080c0472a4 */ /* 0x000fe2000f8e023f */
[----:B--2---:R-:W-:Y:S01]  /*f850*/  IMAD.U32 R4, RZ, RZ, UR8 ;  /* 0x00000008ff047e24 */ /* 0x004fe2000f8e00ff */
[----:B------:R-:W-:Y:S02]  /*f860*/  UISETP.GT.AND UP0, UPT, UR8, UR9, UPT ;  /* 0x000000090800728c */ /* 0x000fe4000bf04270 */
[----:B------:R-:W-:Y:S01]  /*f870*/  UIMAD UR4, UR5, UR13, UR4 ;  /* 0x0000000d050472a4 */ /* 0x000fe2000f8e0204 */
[----:B------:R-:W-:Y:S01]  /*f880*/  @P4 STS.128 [R199+0xc000], RZ ;  /* 0x00c000ffc7004388 */ /* 0x000fe20000000c00 */
[----:B---3--:R-:W-:Y:S05]  /*f890*/  IMAD.WIDE.U32 R4, R4, UR13, R6 ;  /* 0x0000000d04047c25 */ /* 0x008fea000f8e0006 */
[C---:B------:R-:W-:Y:S02]  /*f8a0*/  @!P4 LEA R6, P6, R4.reuse, c[0x0][0x170], 0x1 ;  /* 0x00005c000406ca11 */ /* 0x040fe400078c08ff */
[----:B------:R-:W-:Y:S02]  /*f8b0*/  IADD3 R0, R5, UR4, RZ ;  /* 0x0000000405007c10 */ /* 0x000fe4000fffe0ff */
        /* <DEDUP_REMOVED lines=238> */
[C---:B------:R-:W-:Y:S08]  /*107a0*/  HMMA.16816.F32.BF16 R28, R160.reuse, R172, R28 ;  /* 0x000000aca01c723c */ /* 0x040ff0000004181c */
[----:B------:R-:W-:Y:S07]  /*107b0*/  HMMA.16816.F32.BF16 R32, R160, R174, R32 ;  /* 0x000000aea020723c */ /* 0x000fee0000041820 */
[----:B------:R-:W-:Y:S01]  /*107c0*/  IMAD.MOV.U32 R174, RZ, RZ, R207 ;  /* 0x000000ffffae7224 */ /* 0x000fe200078e00cf */
[C---:B-1----:R-:W-:Y:S05]  /*107d0*/  HMMA.16816.F32.BF16 R4, R144.reuse, R148, R4 ;  /* 0x000000949004723c */ /* 0x042fea0000041804 */
[----:B------:R-:W-:Y:S03]  /*107e0*/  IMAD.MOV.U32 R175, RZ, RZ, R103 ;  /* 0x000000ffffaf7224 */ /* 0x000fe600078e0067 */
        /* <DEDUP_REMOVED lines=8> */
.L_x_1092:
[----:B------:R-:W2:Y:S01]  /*10870*/  LDL.64 R214, [R1+0x70] ;  /* 0x0000700001d67983 */ /* 0x000ea20000100a00 */
[----:B------:R-:W-:Y:S01]  /*10880*/  IMAD.U32 R0, RZ, RZ, UR8 ;  /* 0x00000008ff007e24 */ /* 0x000fe2000f8e00ff */
[----:B------:R-:W-:Y:S01]  /*10890*/  USHF.L.U32 UR4, UR8, 0x1, URZ ;  /* 0x0000000108047899 */ /* 0x000fe2000800063f */
[----:B------:R-:W3:Y:S01]  /*108a0*/  LDC.U8 R170, c[0x0][0x2d8] ;  /* 0x0000b600ffaa7b82 */ /* 0x000ee20000000000 */
[----:B------:R-:W-:Y:S02]  /*108b0*/  UIADD3 UR5, UR23, -0x4498517b, URZ ;  /* 0xbb67ae8517057890 */ /* 0x000fe4000fffe03f */
[----:B------:R-:W4:Y:S01]  /*108c0*/  S2R R3, SR_TID.X ;  /* 0x0000000000037919 */ /* 0x000f220000002100 */
[----:B------:R-:W-:Y:S02]  /*108d0*/  ULOP3.LUT UR25, UR4, UR23, URZ, 0x3c, !UPT ;  /* 0x0000001704197292 */ /* 0x000fe4000f8e3c3f */
[----:B------:R-:W-:Y:S02]  /*108e0*/  UIADD3 UR30, UR22, -0x61c88647, URZ ;  /* 0x9e3779b9161e7890 */ /* 0x000fe4000fffe03f */
[----:B------:R-:W-:Y:S02]  /*108f0*/  UIADD3 UR31, UR23, 0x76cf5d0a, URZ ;  /* 0x76cf5d0a171f7890 */ /* 0x000fe4000fffe03f */
[----:B------:R-:W-:Y:S02]  /*10900*/  UIADD3 UR27, UR23, 0x32370b8f, URZ ;  /* 0x32370b8f171b7890 */ /* 0x000fe4000fffe03f */
[----:B------:R-:W-:Y:S02]  /*10910*/  UIADD3 UR29, UR22, -0x255992d5, URZ ;  /* 0xdaa66d2b161d7890 */ /* 0x000fe4000fffe03f */
[----:B------:R-:W-:Y:S02]  /*10920*/  UIADD3 UR26, UR22, 0x78dde6e4, URZ ;  /* 0x78dde6e4161a7890 */ /* 0x000fe4000fffe03f */
[----:B------:R-:W-:Y:S02]  /*10930*/  UIADD3 UR28, UR22, -0x4ab325aa, URZ ;  /* 0xb54cda56161c7890 */ /* 0x000fe4000fffe03f */
[----:B------:R-:W-:Y:S02]  /*10940*/  UIADD3 UR4, UR4, 0x1, URZ ;  /* 0x0000000104047890 */ /* 0x000fe4000fffe03f */
[----:B------:R-:W-:Y:S02]  /*10950*/  UISETP.GT.AND UP0, UPT, UR8, UR9, UPT ;  /* 0x000000090800728c */ /* 0x000fe4000bf04270 */
[----:B------:R-:W-:Y:S01]  /*10960*/  ULOP3.LUT UR4, UR4, UR23, URZ, 0x3c, !UPT ;  /* 0x0000001704047292 */ /* 0x000fe2000f8e3c3f */
[----:B---3--:R-:W-:Y:S01]  /*10970*/  PRMT R170, R170, 0x7054, R170 ;  /* 0x00007054aaaa7816 */ /* 0x008fe200000000aa */
[----:B----4-:R-:W-:Y:S05]  /*10980*/  IMAD.SHL.U32 R3, R3, 0x2, RZ ;  /* 0x0000000203037824 */ /* 0x010fea00078e00ff */
[----:B------:R-:W-:Y:S05]  /*10990*/  LOP3.LUT R3, R3, 0x6, RZ, 0xc0, !PT ;  /* 0x0000000603037812 */ /* 0x000fea00078ec0ff */
[----:B------:R-:W-:Y:S05]  /*109a0*/  IMAD R0, R0, 0x40, R3 ;  /* 0x0000004000007824 */ /* 0x000fea00078e0203 */
[C---:B------:R-:W-:Y:S02]  /*109b0*/  IADD3 R3, R0.reuse, 0x1, RZ ;  /* 0x0000000100037810 */ /* 0x040fe40007ffe0ff */
[CC--:B------:R-:W-:Y:S02]  /*109c0*/  ISETP.GE.AND P6, PT, R0.reuse, R201.reuse, PT ;  /* 0x000000c90000720c */ /* 0x0c0fe40003fc6270 */
[C---:B------:R-:W-:Y:S02]  /*109d0*/  ISETP.GE.AND P5, PT, R3.reuse, R201, PT ;  /* 0x000000c90300720c */ /* 0x040fe40003fa6270 */
[CC--:B------:R-:W-:Y:S02]  /*109e0*/  ISETP.GE.AND P0, PT, R3.reuse, R200.reuse, PT ;  /* 0x000000c80300720c */ /* 0x0c0fe40003f06270 */
[C---:B------:R-:W-:Y:S02]  /*109f0*/  ISETP.GE.AND P1, PT, R0.reuse, R200, PT ;  /* 0x000000c80000720c */ /* 0x040fe40003f26270 */
[CC--:B------:R-:W-:Y:S02]  /*10a00*/  ISETP.GE.OR P5, PT, R3.reuse, R203.reuse, !P5 ;  /* 0x000000cb0300720c */ /* 0x0c0fe40006fa6670 */
[-C--:B------:R-:W-:Y:S02]  /*10a10*/  ISETP.GE.OR P0, PT, R3, R202.reuse, !P0 ;  /* 0x000000ca0300720c */ /* 0x080fe40004706670 */
[C---:B------:R-:W-:Y:S02]  /*10a20*/  ISETP.GE.OR P6, PT, R0.reuse, R203, !P6 ;  /* 0x000000cb0000720c */ /* 0x040fe400077c6670 */
[C---:B------:R-:W-:Y:S02]  /*10a30*/  ISETP.GE.OR P1, PT, R0.reuse, R202, !P1 ;  /* 0x000000ca0000720c */ /* 0x040fe40004f26670 */
[C---:B------:R-:W-:Y:S02]  /*10a40*/  IADD3 R100, R0.reuse, 0x8, RZ ;  /* 0x0000000800647810 */ /* 0x040fe40007ffe0ff */
[----:B------:R-:W-:Y:S02]  /*10a50*/  IADD3 R3, R0, 0x9, RZ ;  /* 0x0000000900037810 */ /* 0x000fe40007ffe0ff */
[----:B------:R-:W-:Y:S02]  /*10a60*/  FSEL R103, R4, -INF , !P6 ;  /* 0xff80000004677808 */ /* 0x000fe40007000000 */
[----:B------:R-:W-:Y:S02]  /*10a70*/  FSEL R6, R6, -INF , !P1 ;  /* 0xff80000006067808 */ /* 0x000fe40004800000 */
[----:B-1----:R-:W-:Y:S02]  /*10a80*/  FSEL R136, R5, -INF , !P5 ;  /* 0xff80000005887808 */ /* 0x002fe40006800000 */
[----:B------:R-:W-:Y:S02]  /*10a90*/  FSEL R137, R7, -INF , !P0 ;  /* 0xff80000007897808 */ /* 0x000fe40004000000 */
[CC--:B------:R-:W-:Y:S02]  /*10aa0*/  ISETP.GE.AND P6, PT, R100.reuse, R201.reuse, PT ;  /* 0x000000c96400720c */ /* 0x0c0fe40003fc6270 */
[CC--:B------:R-:W-:Y:S02]  /*10ab0*/  ISETP.GE.AND P1, PT, R100.reuse, R200.reuse, PT ;  /* 0x000000c86400720c */ /* 0x0c0fe40003f26270 */
[C---:B------:R-:W-:Y:S02]  /*10ac0*/  ISETP.GE.AND P5, PT, R3.reuse, R201, PT ;  /* 0x000000c90300720c */ /* 0x040fe40003fa6270 */
[C---:B------:R-:W-:Y:S02]  /*10ad0*/  ISETP.GE.AND P0, PT, R3.reuse, R200, PT ;  /* 0x000000c80300720c */ /* 0x040fe40003f06270 */
[CC--:B------:R-:W-:Y:S02]  /*10ae0*/  ISETP.GE.OR P6, PT, R100.reuse, R203.reuse, !P6 ;  /* 0x000000cb6400720c */ /* 0x0c0fe400077c6670 */
        /* <DEDUP_REMOVED lines=36> */
[CC--:B------:R-:W-:Y:S02]  /*10d30*/  ISETP.GE.AND P6, PT, R4.reuse, R201.reuse, PT ;  /* 0x000000c90400720c */ /* 0x0c0fe40003fc6270 */
[CC--:B------:R-:W-:Y:S02]  /*10d40*/  ISETP.GE.AND P1, PT, R4.reuse, R200.reuse, PT ;  /* 0x000000c80400720c */ /* 0x0c0fe40003f26270 */
[----:B------:R-:W-:Y:S02]  /*10d50*/  ISETP.GE.AND P5, PT, R3, R201, PT ;  /* 0x000000c90300720c */ /* 0x000fe40003fa6270 */
[----:B------:R-:W-:Y:S02]  /*10d60*/  FSEL R158, R19, -INF , !P0 ;  /* 0xff800000139e7808 */ /* 0x000fe40004000000 */
[C---:B------:R-:W-:Y:S02]  /*10d70*/  ISETP.GE.AND P0, PT, R3.reuse, R200, PT ;  /* 0x000000c80300720c */ /* 0x040fe40003f06270 */
[CC--:B------:R-:W-:Y:S02]  /*10d80*/  ISETP.GE.OR P6, PT, R4.reuse, R203.reuse, !P6 ;  /* 0x000000cb0400720c */ /* 0x0c0fe400077c6670 */
[----:B------:R-:W-:Y:S02]  /*10d90*/  ISETP.GE.OR P1, PT, R4, R202, !P1 ;  /* 0x000000ca0400720c */ /* 0x000fe40004f26670 */
[----:B------:R-:W-:Y:S02]  /*10da0*/  ISETP.GE.OR P5, PT, R3, R203, !P5 ;  /* 0x000000cb0300720c */ /* 0x000fe40006fa6670 */
[C---:B------:R-:W-:Y:S02]  /*10db0*/  IADD3 R4, R0.reuse, 0x28, RZ ;  /* 0x0000002800047810 */ /* 0x040fe40007ffe0ff */
[----:B------:R-:W-:Y:S02]  /*10dc0*/  FMNMX.FTZ R5, R103, R2, !PT ;  /* 0x0000000267057209 */ /* 0x000fe40007810000 */
[----:B------:R-:W-:Y:S02]  /*10dd0*/  ISETP.GE.OR P0, PT, R3, R202, !P0 ;  /* 0x000000ca0300720c */ /* 0x000fe40004706670 */
[----:B------:R-:W-:Y:S02]  /*10de0*/  IADD3 R3, R0, 0x29, RZ ;  /* 0x0000002900037810 */ /* 0x000fe40007ffe0ff */
[----:B------:R-:W-:Y:S02]  /*10df0*/  FSEL R204, R21, -INF , !P5 ;  /* 0xff80000015cc7808 */ /* 0x000fe40006800000 */
[----:B------:R-:W-:Y:S02]  /*10e00*/  FSEL R205, R22, -INF , !P1 ;  /* 0xff80000016cd7808 */ /* 0x000fe40004800000 */
[C---:B------:R-:W-:Y:S02]  /*10e10*/  ISETP.GE.AND P5, PT, R4.reuse, R201, PT ;  /* 0x000000c90400720c */ /* 0x040fe40003fa6270 */
[-C--:B------:R-:W-:Y:S02]  /*10e20*/  ISETP.GE.AND P1, PT, R4, R200.reuse, PT ;  /* 0x000000c80400720c */ /* 0x080fe40003f26270 */
[----:B------:R-:W-:Y:S02]  /*10e30*/  FMNMX.FTZ R5, R136, R5, !PT ;  /* 0x0000000588057209 */ /* 0x000fe40007810000 */
[----:B------:R-:W-:Y:S02]  /*10e40*/  FSEL R171, R20, -INF , !P6 ;  /* 0xff80000014ab7808 */ /* 0x000fe40007000000 */
[----:B------:R-:W-:Y:S02]  /*10e50*/  FSEL R206, R23, -INF , !P0 ;  /* 0xff80000017ce7808 */ /* 0x000fe40004000000 */
[C---:B------:R-:W-:Y:S01]  /*10e60*/  ISETP.GE.AND P0, PT, R3.reuse, R201, PT ;  /* 0x000000c90300720c */ /* 0x040fe20003f06270 */
[----:B------:R-:W-:Y:S01]  /*10e70*/  LDSM.16.MT88.4 R20, [R178+0xc000] ;  /* 0x00c00000b214783b */ /* 0x000fe20000004200 */
[C---:B------:R-:W-:Y:S02]  /*10e80*/  ISETP.GE.AND P6, PT, R3.reuse, R200, PT ;  /* 0x000000c80300720c */ /* 0x040fe40003fc6270 */
[----:B------:R-:W-:Y:S02]  /*10e90*/  FMNMX.FTZ R7, R6, R102, !PT ;  /* 0x0000006606077209 */ /* 0x000fe40007810000 */
[C---:B------:R-:W-:Y:S02]  /*10ea0*/  ISETP.GE.OR P5, PT, R4.reuse, R203, !P5 ;  /* 0x000000cb0400720c */ /* 0x040fe40006fa6670 */
[-C--:B------:R-:W-:Y:S02]  /*10eb0*/  ISETP.GE.OR P1, PT, R4, R202.reuse, !P1 ;  /* 0x000000ca0400720c */ /* 0x080fe40004f26670 */
[----:B------:R-:W-:Y:S02]  /*10ec0*/  FMNMX.FTZ R4, R138, R5, !PT ;  /* 0x000000058a047209 */ /* 0x000fe40007810000 */
[----:B------:R-:W-:Y:S02]  /*10ed0*/  ISETP.GE.OR P6, PT, R3, R202, !P6 ;  /* 0x000000ca0300720c */ /* 0x000fe400077c6670 */
[----:B------:R-:W-:Y:S02]  /*10ee0*/  FMNMX.FTZ R7, R137, R7, !PT ;  /* 0x0000000789077209 */ /* 0x000fe40007810000 */
[----:B------:R-:W-:Y:S02]  /*10ef0*/  ISETP.GE.OR P0, PT, R3, R203, !P0 ;  /* 0x000000cb0300720c */ /* 0x000fe40004706670 */
[----:B------:R-:W-:Y:S02]  /*10f00*/  IADD3 R3, R0, 0x30, RZ ;  /* 0x0000003000037810 */ /* 0x000fe40007ffe0ff */
[----:B------:R-:W-:Y:S02]  /*10f10*/  FMNMX.FTZ R8, R9, R4, !PT ;  /* 0x0000000409087209 */ /* 0x000fe40007810000 */
[----:B------:R-:W-:Y:S02]  /*10f20*/  FMNMX.FTZ R7, R10, R7, !PT ;  /* 0x000000070a077209 */ /* 0x000fe40007810000 */
[----:B------:R-:W-:Y:S02]  /*10f30*/  FSEL R208, R24, -INF , !P5 ;  /* 0xff80000018d07808 */ /* 0x000fe40006800000 */
[----:B------:R-:W-:Y:S02]  /*10f40*/  ISETP.GE.AND P5, PT, R3, R201, PT ;  /* 0x000000c90300720c */ /* 0x000fe40003fa6270 */
[----:B------:R-:W-:Y:S02]  /*10f50*/  FMNMX.FTZ R8, R143, R8, !PT ;  /* 0x000000088f087209 */ /* 0x000fe40007810000 */
[----:B------:R-:W-:Y:S02]  /*10f60*/  ISETP.GE.OR P5, PT, R3, R203, !P5 ;  /* 0x000000cb0300720c */ /* 0x000fe40006fa6670 */
[----:B------:R-:W-:Y:S02]  /*10f70*/  FMNMX.FTZ R7, R11, R7, !PT ;  /* 0x000000070b077209 */ /* 0x000fe40007810000 */
[----:B------:R-:W-:Y:S02]  /*10f80*/  FMNMX.FTZ R8, R152, R8, !PT ;  /* 0x0000000898087209 */ /* 0x000fe40007810000 */
[----:B------:R-:W-:Y:S02]  /*10f90*/  FSEL R224, R28, -INF , !P5 ;  /* 0xff8000001ce07808 */ /* 0x000fe40006800000 */
[----:B------:R-:W-:Y:S02]  /*10fa0*/  IADD3 R5, R0, 0x31, RZ ;  /* 0x0000003100057810 */ /* 0x000fe40007ffe0ff */
[----:B------:R-:W-:Y:S02]  /*10fb0*/  ISETP.GE.AND P5, PT, R3, R200, PT ;  /* 0x000000c80300720c */ /* 0x000fe40003fa6270 */
[----:B------:R-:W-:Y:S02]  /*10fc0*/  FMNMX.FTZ R7, R153, R7, !PT ;  /* 0x0000000799077209 */ /* 0x000fe40007810000 */
[----:B------:R-:W-:Y:S02]  /*10fd0*/  FMNMX.FTZ R8, R155, R8, !PT ;  /* 0x000000089b087209 */ /* 0x000fe40007810000 */
[----:B------:R-:W-:Y:S02]  /*10fe0*/  ISETP.GE.OR P5, PT, R3, R202, !P5 ;  /* 0x000000ca0300720c */ /* 0x000fe40006fa6670 */
[----:B------:R-:W-:Y:S02]  /*10ff0*/  FSEL R212, R25, -INF , !P0 ;  /* 0xff80000019d47808 */ /* 0x000fe40004000000 */
[C---:B------:R-:W-:Y:S02]  /*11000*/  ISETP.GE.AND P0, PT, R5.reuse, R201, PT ;  /* 0x000000c90500720c */ /* 0x040fe40003f06270 */
[----:B------:R-:W-:Y:S02]  /*11010*/  FMNMX.FTZ R3, R154, R7, !PT ;  /* 0x000000079a037209 */ /* 0x000fe40007810000 */
        /* <DEDUP_REMOVED lines=8> */
[----:B------:R-:W-:Y:S02]  /*110a0*/  FMNMX.FTZ R101, R204, R101, !PT ;  /* 0x00000065cc657209 */ /* 0x000fe40007810000 */
[----:B------:R-:W-:Y:S02]  /*110b0*/  ISETP.GE.OR P0, PT, R4, R203, !P0 ;  /* 0x000000cb0400720c */ /* 0x000fe40004706670 */
[----:B------:R-:W-:Y:S02]  /*110c0*/  IADD3 R0, R0, 0x39, RZ ;  /* 0x0000003900007810 */ /* 0x000fe40007ffe0ff */
[----:B------:R-:W-:Y:S02]  /*110d0*/  FMNMX.FTZ R3, R205, R3, !PT ;  /* 0x00000003cd037209 */ /* 0x000fe40007810000 */
        /* <DEDUP_REMOVED lines=8> */
[C---:B------:R-:W-:Y:S02]  /*11160*/  ISETP.GE.AND P1, PT, R5.reuse, R200, PT ;  /* 0x000000c80500720c */ /* 0x040fe40003f26270 */
[----:B------:R-:W-:Y:S02]  /*11170*/  ISETP.GE.OR P0, PT, R0, R203, !P0 ;  /* 0x000000cb0000720c */ /* 0x000fe40004706670 */
[----:B------:R-:W-:Y:S02]  /*11180*/  FMNMX.FTZ R101, R224, R101, !PT ;  /* 0x00000065e0657209 */ /* 0x000fe40007810000 */
[----:B------:R-:W-:Y:S02]  /*11190*/  FSEL R233, R30, -INF , !P5 ;  /* 0xff8000001ee97808 */ /* 0x000fe40006800000 */
[----:B------:R-:W-:Y:S02]  /*111a0*/  ISETP.GE.OR P1, PT, R5, R202, !P1 ;  /* 0x000000ca0500720c */ /* 0x000fe40004f26670 */
[----:B------:R-:W-:Y:S01]  /*111b0*/  FSEL R213, R33, -INF , !P0 ;  /* 0xff80000021d57808 */ /* 0x000fe20004000000 */
[----:B--2---:R1:W3:Y:S01]  /*111c0*/  LDL.S16 R215, [R1+0x3c] ;  /* 0x00003c0001d77983 */ /* 0x0042e20000100600 */
[----:B------:R-:W-:Y:S02]  /*111d0*/  FMNMX.FTZ R3, R210, R3, !PT ;  /* 0x00000003d2037209 */ /* 0x000fe40007810000 */
[C---:B------:R-:W-:Y:S02]  /*111e0*/  ISETP.GE.AND P0, PT, R4.reuse, R200, PT ;  /* 0x000000c80400720c */ /* 0x040fe40003f06270 */
[----:B------:R-:W-:Y:S02]  /*111f0*/  FMNMX.FTZ R101, R223, R101, !PT ;  /* 0x00000065df657209 */ /* 0x000fe40007810000 */
[----:B------:R-:W-:Y:S02]  /*11200*/  FSEL R236, R31, -INF , !P1 ;  /* 0xff8000001fec7808 */ /* 0x000fe40004800000 */
[----:B------:R-:W-:Y:S01]  /*11210*/  FMNMX.FTZ R3, R233, R3, !PT ;  /* 0x00000003e9037209 */ /* 0x000fe20007810000 */
[----:B------:R-:W-:Y:S01]  /*11220*/  LDSM.16.MT88.4 R28, [R180+0xc000] ;  /* 0x00c00000b41c783b */ /* 0x000fe20000004200 */
[----:B------:R-:W-:Y:S02]  /*11230*/  ISETP.GE.OR P0, PT, R4, R202, !P0 ;  /* 0x000000ca0400720c */ /* 0x000fe40004706670 */
[----:B------:R-:W-:Y:S02]  /*11240*/  ISETP.GE.AND P1, PT, R0, R200, PT ;  /* 0x000000c80000720c */ /* 0x000fe40003f26270 */
[----:B------:R-:W-:Y:S02]  /*11250*/  FMNMX.FTZ R101, R222, R101, !PT ;  /* 0x00000065de657209 */ /* 0x000fe40007810000 */
[----:B------:R-:W-:Y:S02]  /*11260*/  ISETP.GE.OR P1, PT, R0, R202, !P1 ;  /* 0x000000ca0000720c */ /* 0x000fe40004f26670 */
[----:B------:R-:W-:Y:S02]  /*11270*/  FSEL R235, R34, -INF , !P0 ;  /* 0xff80000022eb7808 */ /* 0x000fe40004000000 */
[----:B------:R-:W-:Y:S02]  /*11280*/  FMNMX.FTZ R0, R236, R3, !PT ;  /* 0x00000003ec007209 */ /* 0x000fe40007810000 */
[----:B------:R-:W-:Y:S02]  /*11290*/  FMNMX.FTZ R101, R213, R101, !PT ;  /* 0x00000065d5657209 */ /* 0x000fe40007810000 */
[----:B------:R-:W-:Y:S02]  /*112a0*/  FSEL R234, R35, -INF , !P1 ;  /* 0xff80000023ea7808 */ /* 0x000fe40004800000 */
[----:B------:R-:W-:Y:S01]  /*112b0*/  FMNMX.FTZ R0, R235, R0, !PT ;  /* 0x00000000eb007209 */ /* 0x000fe20007810000 */
[----:B------:R-:W3:Y:S03]  /*112c0*/  SHFL.BFLY PT, R4, R101, 0x2, 0x1f ;  /* 0x0c401f0065047f89 */ /* 0x000ee600000e0000 */
[----:B------:R-:W-:Y:S05]  /*112d0*/  FMNMX.FTZ R0, R234, R0, !PT ;  /* 0x00000000ea007209 */ /* 0x000fea0007810000 */
[----:B------:R-:W4:Y:S01]  /*112e0*/  SHFL.BFLY PT, R3, R0, 0x2, 0x1f ;  /* 0x0c401f0000037f89 */ /* 0x000f2200000e0000 */
[----:B---3--:R-:W-:Y:S07]  /*112f0*/  FMNMX.FTZ R101, R101, R4, !PT ;  /* 0x0000000465657209 */ /* 0x008fee0007810000 */
[----:B------:R-:W3:Y:S01]  /*11300*/  SHFL.BFLY PT, R4, R101, 0x1, 0x1f ;  /* 0x0c201f0065047f89 */ /* 0x000ee200000e0000 */
[----:B----4-:R-:W-:Y:S07]  /*11310*/  FMNMX.FTZ R0, R0, R3, !PT ;  /* 0x0000000300007209 */ /* 0x010fee0007810000 */
[----:B------:R-:W4:Y:S01]  /*11320*/  SHFL.BFLY PT, R100, R0, 0x1, 0x1f ;  /* 0x0c201f0000647f89 */ /* 0x000f2200000e0000 */
[----:B---3--:R-:W-:Y:S02]  /*11330*/  FMNMX.FTZ R101, R101, R4, !PT ;  /* 0x0000000465657209 */ /* 0x008fe40007810000 */
[----:B------:R-:W-:Y:S01]  /*11340*/  LOP3.LUT R4, R245, UR5, R246, 0x96, !PT ;  /* 0x00000005f5047c12 */ /* 0x000fe2000f8e96f6 */
[----:B------:R-:W-:Y:S01]  /*11350*/  UIADD3 UR5, UR23, -0x126145ec, URZ ;  /* 0xed9eba1417057890 */ /* 0x000fe2000fffe03f */
[C---:B------:R-:W-:Y:S01]  /*11360*/  FSETP.NEU.FTZ.AND P1, PT, R101.reuse, -INF , PT ;  /* 0xff8000006500780b */ /* 0x040fe20003f3d000 */
[----:B------:R-:W-:Y:S02]  /*11370*/  FMUL.FTZ R141, R101, c[0x0][0x23c] ;  /* 0x00008f00658d7a20 */ /* 0x000fe40000410000 */
[----:B------:R-:W-:Y:S01]  /*11380*/  IMAD.WIDE.U32 R172, R4, -0x326172a9, RZ ;  /* 0xcd9e8d5704ac7825 */ /* 0x000fe200078e00ff */
[----:B----4-:R-:W-:Y:S02]  /*11390*/  FMNMX.FTZ R100, R0, R100, !PT ;  /* 0x0000006400647209 */ /* 0x010fe40007810000 */
[----:B------:R-:W-:Y:S02]  /*113a0*/  FSEL R141, R141, RZ, P1 ;  /* 0x000000ff8d8d7208 */ /* 0x000fe40000800000 */
[C---:B------:R-:W-:Y:S01]  /*113b0*/  FSETP.NEU.FTZ.AND P0, PT, R100.reuse, -INF , PT ;  /* 0xff8000006400780b */ /* 0x040fe20003f1d000 */
[----:B------:R-:W-:Y:S01]  /*113c0*/  FMUL.FTZ R142, R100, c[0x0][0x23c] ;  /* 0x00008f00648e7a20 */ /* 0x000fe20000410000 */
[----:B------:R-:W-:Y:S01]  /*113d0*/  LOP3.LUT R0, R247, UR25, RZ, 0x3c, !PT ;  /* 0x00000019f7007c12 */ /* 0x000fe2000f8e3cff */
[--C-:B------:R-:W-:Y:S01]  /*113e0*/  FFMA.FTZ R3, R136, c[0x0][0x23c], -R141.reuse ;  /* 0x00008f0088037a23 */ /* 0x100fe2000001088d */
[----:B------:R-:W-:Y:S01]  /*113f0*/  UIADD3 UR25, UR22, 0x3c6ef372, URZ ;  /* 0x3c6ef37216197890 */ /* 0x000fe2000fffe03f */
[----:B------:R-:W-:Y:S01]  /*11400*/  FFMA.FTZ R103, R103, c[0x0][0x23c], -R141 ;  /* 0x00008f0067677a23 */ /* 0x000fe2000001088d */
[----:B------:R-:W-:Y:S01]  /*11410*/  FSEL R142, R142, RZ, P0 ;  /* 0x000000ff8e8e7208 */ /* 0x000fe20000000000 */
[----:B------:R3:W-:Y:S01]  /*11420*/  MUFU.EX2 R237, R3 ;  /* 0x0000000300ed7308 */ /* 0x0007e20000000800 */
[----:B------:R-:W-:Y:S04]  /*11430*/  IMAD.WIDE.U32 R12, R0, -0x326172a9, RZ ;  /* 0xcd9e8d57000c7825 */ /* 0x000fe800078e00ff */
[----:B------:R-:W-:Y:S01]  /*11440*/  FFMA.FTZ R0, R6, c[0x0][0x23c], -R142 ;  /* 0x00008f0006007a23 */ /* 0x000fe2000001088e */
[----:B------:R-:W-:Y:S02]  /*11450*/  LOP3.LUT R4, R13, UR30, R214, 0x96, !PT ;  /* 0x0000001e0d047c12 */ /* 0x000fe4000f8e96d6 */
[----:B------:R-:W-:Y:S02]  /*11460*/  LOP3.LUT R6, R173, UR25, R12, 0x96, !PT ;  /* 0x00000019ad067c12 */ /* 0x000fe4000f8e960c */
[----:B------:R4:W-:Y:S01]  /*11470*/  MUFU.EX2 R209, R0 ;  /* 0x0000000000d17308 */ /* 0x0009e20000000800 */
[----:B------:R-:W-:Y:S01]  /*11480*/  IMAD.WIDE.U32 R4, R4, -0x2daee0ad, RZ ;  /* 0xd2511f5304047825 */ /* 0x000fe200078e00ff */
[----:B------:R-:W5:Y:S03]  /*11490*/  LDSM.16.MT88.4 R12, [R177+0xc000] ;  /* 0x00c00000b10c783b */ /* 0x000f660000004200 */
[----:B------:R-:W-:Y:S01]  /*114a0*/  IMAD.WIDE.U32 R6, R6, -0x2daee0ad, RZ ;  /* 0xd2511f5306067825 */ /* 0x000fe200078e00ff */
[----:B------:R-:W-:Y:S04]  /*114b0*/  LOP3.LUT R5, R5, UR31, R244, 0x96, !PT ;  /* 0x0000001f05057c12 */ /* 0x000fe8000f8e96f4 */
[----:B------:R-:W1:Y:S01]  /*114c0*/  MUFU.EX2 R211, R103 ;  /* 0x0000006700d37308 */ /* 0x000e620000000800 */
[----:B---3--:R-:W-:Y:S09]  /*114d0*/  FFMA.FTZ R3, R137, c[0x0][0x23c], -R142 ;  /* 0x00008f0089037a23 */ /* 0x008ff2000001088e */
[----:B------:R3:W3:Y:S01]  /*114e0*/  MUFU.EX2 R238, R3 ;  /* 0x0000000300ee7308 */ /* 0x0006e20000000800 */
[----:B----4-:R-:W-:Y:S01]  /*114f0*/  LOP3.LUT R0, R7, UR27, R4, 0x96, !PT ;  /* 0x0000001b07007c12 */ /* 0x010fe2000f8e9604 */
[----:B------:R-:W-:Y:S04]  /*11500*/  IMAD.WIDE.U32 R4, R5, -0x326172a9, RZ ;  /* 0xcd9e8d5705047825 */ /* 0x000fe800078e00ff */
[----:B------:R-:W-:Y:S01]  /*11510*/  IMAD.WIDE.U32 R148, R0, -0x326172a9, RZ ;  /* 0xcd9e8d5700947825 */ /* 0x000fe200078e00ff */
[----:B------:R-:W-:Y:S04]  /*11520*/  LOP3.LUT R5, R5, UR29, R172, 0x96, !PT ;  /* 0x0000001d05057c12 */ /* 0x000fe8000f8e96ac */
[----:B------:R-:W-:Y:S01]  /*11530*/  LOP3.LUT R0, R149, UR26, R4, 0x96, !PT ;  /* 0x0000001a95007c12 */ /* 0x000fe2000f8e9604 */
[----:B------:R-:W-:Y:S01]  /*11540*/  IMAD.WIDE.U32 R4, R5, -0x2daee0ad, RZ ;  /* 0xd2511f5305047825 */ /* 0x000fe200078e00ff */
[----:B-1----:R-:W-:Y:S03]  /*11550*/  F2FP.BF16.PACK_AB R140, R237, R211 ;  /* 0x000000d3ed8c723e */ /* 0x002fe600000010ff */
[----:B------:R-:W-:Y:S01]  /*11560*/  IMAD.WIDE.U32 R150, R0, -0x2daee0ad, RZ ;  /* 0xd2511f5300967825 */ /* 0x000fe200078e00ff */
[----:B------:R-:W-:Y:S03]  /*11570*/  PRMT R167, R140, 0x7632, R167 ;  /* 0x000076328ca77816 */ /* 0x000fe600000000a7 */
[--C-:B------:R-:W-:Y:S01]  /*11580*/  FFMA.FTZ R0, R9, c[0x0][0x23c], -R141.reuse ;  /* 0x00008f0009007a23 */ /* 0x100fe2000001088d */
[----:B------:R-:W-:Y:S01]  /*11590*/  LOP3.LUT R144, R151, UR16, R4, 0x96, !PT ;  /* 0x0000001097907c12 */ /* 0x000fe2000f8e9604 */
[----:B---3--:R-:W-:Y:S01]  /*115a0*/  FFMA.FTZ R3, R138, c[0x0][0x23c], -R141 ;  /* 0x00008f008a037a23 */ /* 0x008fe2000001088d */
[----:B------:R-:W-:Y:S01]  /*115b0*/  LOP3.LUT R4, R5, UR5, R6, 0x96, !PT ;  /* 0x0000000505047c12 */ /* 0x000fe2000f8e9606 */
[--C-:B------:R-:W-:Y:S01]  /*115c0*/  FFMA.FTZ R5, R10, c[0x0][0x23c], -R142.reuse ;  /* 0x00008f000a057a23 */ /* 0x100fe2000001088e */
[----:B------:R1:W-:Y:S01]  /*115d0*/  MUFU.EX2 R240, R0 ;  /* 0x0000000000f07308 */ /* 0x0003e20000000800 */
[----:B------:R-:W-:Y:S01]  /*115e0*/  FFMA.FTZ R6, R11, c[0x0][0x23c], -R142 ;  /* 0x00008f000b067a23 */ /* 0x000fe2000001088e */
[----:B------:R-:W-:Y:S01]  /*115f0*/  F2FP.BF16.PACK_AB R166, R238, R209 ;  /* 0x000000d1eea6723e */ /* 0x000fe200000010ff */
[----:B------:R-:W-:Y:S03]  /*11600*/  IMAD.WIDE.U32 R144, R144, -0x326172a9, RZ ;  /* 0xcd9e8d5790907825 */ /* 0x000fe600078e00ff */
[----:B------:R-:W-:Y:S01]  /*11610*/  PRMT R165, R166, 0x7632, R165 ;  /* 0x00007632a6a57816 */ /* 0x000fe200000000a5 */
[----:B------:R-:W-:Y:S01]  /*11620*/  IMAD.WIDE.U32 R146, R4, -0x326172a9, RZ ;  /* 0xcd9e8d5704927825 */ /* 0x000fe200078e00ff */
[C---:B------:R-:W-:Y:S02]  /*11630*/  LOP3.LUT R8, R144.reuse, 0xff, RZ, 0xc0, !PT ;  /* 0x000000ff90087812 */ /* 0x040fe400078ec0ff */
[----:B------:R3:W-:Y:S01]  /*11640*/  MUFU.EX2 R239, R5 ;  /* 0x0000000500ef7308 */ /* 0x0007e20000000800 */
[----:B------:R-:W-:Y:S09]  /*11650*/  SHF.R.U32.HI R7, RZ, 0x18, R144 ;  /* 0x00000018ff077819 */ /* 0x000ff20000011690 */
[----:B------:R4:W4:Y:S01]  /*11660*/  MUFU.EX2 R241, R3 ;  /* 0x0000000300f17308 */ /* 0x0009220000000800 */
[----:B-1----:R-:W-:Y:S09]  /*11670*/  LOP3.LUT R0, R144, 0xffff, RZ, 0xc0, !PT ;  /* 0x0000ffff90007812 */ /* 0x002ff200078ec0ff */
[----:B------:R1:W1:Y:S01]  /*11680*/  MUFU.EX2 R242, R6 ;  /* 0x0000000600f27308 */ /* 0x0002620000000800 */
[----:B---3--:R-:W-:Y:S02]  /*11690*/  SHF.R.U32.HI R5, RZ, 0x8, R0 ;  /* 0x00000008ff057819 */ /* 0x008fe40000011600 */
[----:B------:R-:W-:Y:S02]  /*116a0*/  FSEL R0, R101, RZ, P1 ;  /* 0x000000ff65007208 */ /* 0x000fe40000800000 */
[----:B------:R-:W-:Y:S03]  /*116b0*/  PRMT R8, R8, 0x5410, R5 ;  /* 0x0000541008087816 */ /* 0x000fe60000000005 */
[----:B------:R-:W-:Y:S01]  /*116c0*/  FADD.FTZ R0, -R0, R2 ;  /* 0x0000000200007221 */ /* 0x000fe20000010100 */
[----:B------:R-:W-:Y:S01]  /*116d0*/  FSEL R2, R100, RZ, P0 ;  /* 0x000000ff64027208 */ /* 0x000fe20000000000 */
[--C-:B------:R-:W-:Y:S01]  /*116e0*/  HSET2.LE.AND R138, R8, R170.reuse, PT ;  /* 0x000000aa088a7233 */ /* 0x100fe20003803000 */
[----:B----4-:R-:W-:Y:S01]  /*116f0*/  SHF.R.U32.HI R3, RZ, 0x10, R144 ;  /* 0x00000010ff037819 */ /* 0x010fe20000011690 */
[----:B------:R-:W-:Y:S01]  /*11700*/  FMUL.FTZ R0, R0, c[0x0][0x23c] ;  /* 0x00008f0000007a20 */ /* 0x000fe20000410000 */
[----:B------:R-:W-:Y:S02]  /*11710*/  F2FP.BF16.PACK_AB R164, R240, R241 ;  /* 0x000000f1f0a4723e */ /* 0x000fe400000010ff */
[----:B------:R-:W-:Y:S02]  /*11720*/  LOP3.LUT R4, R3, 0xff, RZ, 0xc0, !PT ;  /* 0x000000ff03047812 */ /* 0x000fe400078ec0ff */
[----:B------:R-:W-:Y:S02]  /*11730*/  LOP3.LUT R3, R145, UR28, R146, 0x96, !PT ;  /* 0x0000001c91037c12 */ /* 0x000fe4000f8e9692 */
[----:B------:R-:W-:Y:S02]  /*11740*/  PRMT R139, R4, 0x5410, R7 ;  /* 0x00005410048b7816 */ /* 0x000fe40000000007 */
[C---:B------:R-:W-:Y:S02]  /*11750*/  LOP3.LUT R7, R3.reuse, 0xff, RZ, 0xc0, !PT ;  /* 0x000000ff03077812 */ /* 0x040fe400078ec0ff */
[--C-:B-1----:R-:W-:Y:S01]  /*11760*/  SHF.R.U32.HI R6, RZ, 0x18, R3.reuse ;  /* 0x00000018ff067819 */ /* 0x102fe20000011603 */
[--C-:B------:R-:W-:Y:S01]  /*11770*/  HSET2.LE.AND R139, R139, R170.reuse, PT ;  /* 0x000000aa8b8b7233 */ /* 0x100fe20003803000 */
[----:B------:R-:W-:Y:S02]  /*11780*/  LOP3.LUT R4, R3, 0xffff, RZ, 0xc0, !PT ;  /* 0x0000ffff03047812 */ /* 0x000fe400078ec0ff */
[----:B------:R-:W-:Y:S02]  /*11790*/  SHF.R.U32.HI R5, RZ, 0x10, R3 ;  /* 0x00000010ff057819 */ /* 0x000fe40000011603 */
[----:B------:R1:W3:Y:S01]  /*117a0*/  MUFU.EX2 R3, R0 ;  /* 0x0000000000037308 */ /* 0x0002e20000000800 */
[----:B------:R-:W-:Y:S02]  /*117b0*/  SHF.R.U32.HI R4, RZ, 0x8, R4 ;  /* 0x00000008ff047819 */ /* 0x000fe40000011604 */
[----:B------:R-:W-:Y:S02]  /*117c0*/  LOP3.LUT R5, R5, 0xff, RZ, 0xc0, !PT ;  /* 0x000000ff05057812 */ /* 0x000fe400078ec0ff */
[----:B------:R-:W-:Y:S02]  /*117d0*/  PRMT R4, R7, 0x5410, R4 ;  /* 0x0000541007047816 */ /* 0x000fe40000000004 */
[----:B------:R-:W-:Y:S02]  /*117e0*/  PRMT R5, R5, 0x5410, R6 ;  /* 0x0000541005057816 */ /* 0x000fe40000000006 */
[----:B------:R-:W-:Y:S01]  /*117f0*/  F2FP.BF16.PACK_AB R169, R242, R239 ;  /* 0x000000eff2a9723e */ /* 0x000fe200000010ff */
[--C-:B------:R-:W-:Y:S01]  /*11800*/  HSET2.LE.AND R136, R4, R170.reuse, PT ;  /* 0x000000aa04887233 */ /* 0x100fe20003803000 */
[----:B------:R-:W-:Y:S01]  /*11810*/  PRMT R163, R164, 0x7632, R163 ;  /* 0x00007632a4a37816 */ /* 0x000fe200000000a3 */
[----:B------:R-:W-:Y:S01]  /*11820*/  HSET2.LE.AND R137, R5, R170, PT ;  /* 0x000000aa05897233 */ /* 0x000fe20003803000 */
[----:B------:R-:W-:Y:S01]  /*11830*/  PRMT R168, R169, 0x7632, R168 ;  /* 0x00007632a9a87816 */ /* 0x000fe200000000a8 */
[----:B------:R4:W3:Y:S01]  /*11840*/  LDL.S16 R170, [R1+0x64] ;  /* 0x0000640001aa7983 */ /* 0x0008e20000100600 */
[----:B-1----:R-:W-:Y:S01]  /*11850*/  FADD.FTZ R0, -R2, R102 ;  /* 0x0000006602007221 */ /* 0x002fe20000010100 */
[----:B------:R-:W-:Y:S01]  /*11860*/  PRMT R2, R140, 0x5410, R167 ;  /* 0x000054108c027816 */ /* 0x000fe200000000a7 */
[C---:B---3--:R-:W-:Y:S02]  /*11870*/  FMUL.FTZ R4, R3.reuse, R104 ;  /* 0x0000006803047220 */ /* 0x048fe40000410000 */
[----:B------:R-:W-:Y:S01]  /*11880*/  FMUL.FTZ R0, R0, c[0x0][0x23c] ;  /* 0x00008f0000007a20 */ /* 0x000fe20000410000 */
[----:B------:R-:W-:Y:S01]  /*11890*/  LOP3.LUT R136, R136, R2, RZ, 0xc0, !PT ;  /* 0x0000000288887212 */ /* 0x000fe200078ec0ff */
[C---:B------:R-:W-:Y:S01]  /*118a0*/  FMUL.FTZ R5, R3.reuse, R105 ;  /* 0x0000006903057220 */ /* 0x040fe20000410000 */
[----:B------:R-:W-:Y:S01]  /*118b0*/  PRMT R2, R166, 0x5410, R165 ;  /* 0x00005410a6027816 */ /* 0x000fe200000000a5 */
[----:B------:R-:W-:Y:S02]  /*118c0*/  FMUL.FTZ R8, R3, R108 ;  /* 0x0000006c03087220 */ /* 0x000fe40000410000 */
[----:B------:R-:W1:Y:S01]  /*118d0*/  MUFU.EX2 R0, R0 ;  /* 0x0000000000007308 */ /* 0x000e620000000800 */
[----:B------:R-:W-:Y:S01]  /*118e0*/  LOP3.LUT R137, R137, R2, RZ, 0xc0, !PT ;  /* 0x0000000289897212 */ /* 0x000fe200078ec0ff */
[C---:B------:R-:W-:Y:S01]  /*118f0*/  FMUL.FTZ R9, R3.reuse, R109 ;  /* 0x0000006d03097220 */ /* 0x040fe20000410000 */
[----:B------:R-:W-:Y:S01]  /*11900*/  PRMT R2, R164, 0x5410, R163 ;  /* 0x00005410a4027816 */ /* 0x000fe200000000a3 */
[C---:B------:R-:W-:Y:S02]  /*11910*/  FMUL.FTZ R16, R3.reuse, R116 ;  /* 0x0000007403107220 */ /* 0x040fe40000410000 */
[C---:B------:R-:W-:Y:S01]  /*11920*/  FMUL.FTZ R17, R3.reuse, R117 ;  /* 0x0000007503117220 */ /* 0x040fe20000410000 */
[----:B------:R-:W-:Y:S01]  /*11930*/  LOP3.LUT R138, R138, R2, RZ, 0xc0, !PT ;  /* 0x000000028a8a7212 */ /* 0x000fe200078ec0ff */
[----:B------:R-:W-:Y:S01]  /*11940*/  FMUL.FTZ R24, R3, R124 ;  /* 0x0000007c03187220 */ /* 0x000fe20000410000 */
[----:B------:R-:W-:Y:S01]  /*11950*/  PRMT R2, R169, 0x5410, R168 ;  /* 0x00005410a9027816 */ /* 0x000fe200000000a8 */
[C---:B------:R-:W-:Y:S02]  /*11960*/  FMUL.FTZ R25, R3.reuse, R125 ;  /* 0x0000007d03197220 */ /* 0x040fe40000410000 */
[----:B------:R-:W-:Y:S01]  /*11970*/  FMUL.FTZ R32, R3, R132 ;  /* 0x0000008403207220 */ /* 0x000fe20000410000 */
[----:B------:R-:W-:Y:S01]  /*11980*/  LOP3.LUT R139, R139, R2, RZ, 0xc0, !PT ;  /* 0x000000028b8b7212 */ /* 0x000fe200078ec0ff */
[--C-:B------:R-:W-:Y:S02]  /*11990*/  FFMA.FTZ R2, R143, c[0x0][0x23c], -R141.reuse ;  /* 0x00008f008f027a23 */ /* 0x100fe4000001088d */
[----:B------:R4:W3:Y:S01]  /*119a0*/  LDL.S16 R143, [R1+0x5c] ;  /* 0x00005c00018f7983 */ /* 0x0008e20000100600 */
[C---:B------:R-:W-:Y:S01]  /*119b0*/  FMUL.FTZ R33, R3.reuse, R133 ;  /* 0x0000008503217220 */ /* 0x040fe20000410000 */
[----:B------:R4:W-:Y:S01]  /*119c0*/  MUFU.EX2 R232, R2 ;  /* 0x0000000200e87308 */ /* 0x0009e20000000800 */
[C---:B------:R-:W-:Y:S01]  /*119d0*/  FMUL.FTZ R36, R3.reuse, R36 ;  /* 0x0000002403247220 */ /* 0x040fe20000410000 */
[----:B------:R-:W4:Y:S01]  /*119e0*/  LDC.U8 R133, c[0x0][0x2d8] ;  /* 0x0000b600ff857b82 */ /* 0x000f220000000000 */
[C---:B------:R-:W-:Y:S02]  /*119f0*/  FMUL.FTZ R37, R3.reuse, R37 ;  /* 0x0000002503257220 */ /* 0x040fe40000410000 */
[C---:B------:R-:W-:Y:S02]  /*11a00*/  FMUL.FTZ R40, R3.reuse, R40 ;  /* 0x0000002803287220 */ /* 0x040fe40000410000 */
[C---:B-1----:R-:W-:Y:S02]  /*11a10*/  FMUL.FTZ R6, R0.reuse, R106 ;  /* 0x0000006a00067220 */ /* 0x042fe40000410000 */
[C---:B------:R-:W-:Y:S02]  /*11a20*/  FMUL.FTZ R7, R0.reuse, R107 ;  /* 0x0000006b00077220 */ /* 0x040fe40000410000 */
[C---:B------:R-:W-:Y:S01]  /*11a30*/  FMUL.FTZ R35, R0.reuse, R135 ;  /* 0x0000008700237220 */ /* 0x040fe20000410000 */
[----:B------:R-:W1:Y:S01]  /*11a40*/  LDSM.16.MT88.4 R104, [R179+0xc000] ;  /* 0x00c00000b368783b */ /* 0x000e620000004200 */
[C---:B------:R-:W-:Y:S02]  /*11a50*/  FMUL.FTZ R10, R0.reuse, R110 ;  /* 0x0000006e000a7220 */ /* 0x040fe40000410000 */
[C---:B------:R-:W-:Y:S01]  /*11a60*/  FMUL.FTZ R11, R0.reuse, R111 ;  /* 0x0000006f000b7220 */ /* 0x040fe20000410000 */
[C---:B-----5:R-:W-:Y:S01]  /*11a70*/  HMMA.16816.F32.BF16 R4, R136.reuse, R12, R4 ;  /* 0x0000000c8804723c */ /* 0x060fe20000041804 */
[C---:B------:R-:W-:Y:S02]  /*11a80*/  FMUL.FTZ R19, R0.reuse, R119 ;  /* 0x0000007700137220 */ /* 0x040fe40000410000 */
[C---:B------:R-:W-:Y:S01]  /*11a90*/  FMUL.FTZ R18, R0.reuse, R118 ;  /* 0x0000007600127220 */ /* 0x040fe20000410000 */
[----:B------:R1:W5:Y:S01]  /*11aa0*/  LDL.S16 R135, [R1+0x60] ;  /* 0x0000600001877983 */ /* 0x0003620000100600 */
[----:B------:R-:W-:Y:S02]  /*11ab0*/  FMUL.FTZ R26, R0, R126 ;  /* 0x0000007e001a7220 */ /* 0x000fe40000410000 */
[C---:B------:R-:W-:Y:S01]  /*11ac0*/  FMUL.FTZ R12, R3.reuse, R112 ;  /* 0x00000070030c7220 */ /* 0x040fe20000410000 */
[C---:B------:R-:W-:Y:S01]  /*11ad0*/  HMMA.16816.F32.BF16 R8, R136.reuse, R14, R8 ;  /* 0x0000000e8808723c */ /* 0x040fe20000041808 */
[----:B------:R-:W-:Y:S01]  /*11ae0*/  FMUL.FTZ R13, R3, R113 ;  /* 0x00000071030d7220 */ /* 0x000fe20000410000 */
[----:B------:R-:W1:Y:S02]  /*11af0*/  LDSM.16.MT88.4 R108, [R177+0xe000] ;  /* 0x00e00000b16c783b */ /* 0x000e640000004200 */
[----:B----4-:R-:W-:Y:S02]  /*11b00*/  FFMA.FTZ R2, R152, c[0x0][0x23c], -R141 ;  /* 0x00008f0098027a23 */ /* 0x010fe4000001088d */
[C---:B------:R-:W-:Y:S02]  /*11b10*/  FMUL.FTZ R27, R0.reuse, R127 ;  /* 0x0000007f001b7220 */ /* 0x040fe40000410000 */
[C---:B------:R-:W-:Y:S01]  /*11b20*/  FMUL.FTZ R14, R0.reuse, R114 ;  /* 0x00000072000e7220 */ /* 0x040fe20000410000 */
[----:B------:R4:W4:Y:S03]  /*11b30*/  MUFU.EX2 R231, R2 ;  /* 0x0000000200e77308 */ /* 0x0009260000000800 */
[C---:B------:R-:W-:Y:S02]  /*11b40*/  FMUL.FTZ R15, R0.reuse, R115 ;  /* 0x00000073000f7220 */ /* 0x040fe40000410000 */
[----:B------:R-:W1:Y:S01]  /*11b50*/  LDSM.16.MT88.4 R112, [R178+0xe000] ;  /* 0x00e00000b270783b */ /* 0x000e620000004200 */
[C---:B------:R-:W-:Y:S01]  /*11b60*/  FMUL.FTZ R34, R0.reuse, R134 ;  /* 0x0000008600227220 */ /* 0x040fe20000410000 */
[----:B------:R-:W-:Y:S01]  /*11b70*/  PRMT R134, R133, 0x7054, R133 ;  /* 0x0000705485867816 */ /* 0x000fe20000000085 */
[C---:B------:R-:W-:Y:S02]  /*11b80*/  FMUL.FTZ R38, R0.reuse, R38 ;  /* 0x0000002600267220 */ /* 0x040fe40000410000 */
[C---:B------:R-:W-:Y:S01]  /*11b90*/  HMMA.16816.F32.BF16 R12, R136.reuse, R20, R12 ;  /* 0x00000014880c723c */ /* 0x040fe2000004180c */
[C---:B------:R-:W-:Y:S02]  /*11ba0*/  FMUL.FTZ R39, R0.reuse, R39 ;  /* 0x0000002700277220 */ /* 0x040fe40000410000 */
[C---:B------:R-:W-:Y:S02]  /*11bb0*/  FMUL.FTZ R41, R3.reuse, R41 ;  /* 0x0000002903297220 */ /* 0x040fe40000410000 */
[C---:B------:R-:W-:Y:S02]  /*11bc0*/  FMUL.FTZ R42, R0.reuse, R42 ;  /* 0x0000002a002a7220 */ /* 0x040fe40000410000 */
[C---:B------:R-:W-:Y:S01]  /*11bd0*/  FMUL.FTZ R20, R3.reuse, R120 ;  /* 0x0000007803147220 */ /* 0x040fe20000410000 */
[C---:B------:R-:W-:Y:S01]  /*11be0*/  HMMA.16816.F32.BF16 R16, R136.reuse, R22, R16 ;  /* 0x000000168810723c */ /* 0x040fe20000041810 */
[----:B------:R-:W-:Y:S03]  /*11bf0*/  FMUL.FTZ R21, R3, R121 ;  /* 0x0000007903157220 */ /* 0x000fe60000410000 */
[C---:B------:R-:W-:Y:S02]  /*11c00*/  FMUL.FTZ R43, R0.reuse, R43 ;  /* 0x0000002b002b7220 */ /* 0x040fe40000410000 */
[----:B----4-:R-:W-:Y:S01]  /*11c10*/  FFMA.FTZ R2, R153, c[0x0][0x23c], -R142 ;  /* 0x00008f0099027a23 */ /* 0x010fe2000001088e */
[----:B------:R-:W-:Y:S01]  /*11c20*/  F2FP.BF16.PACK_AB R159, R231, R232 ;  /* 0x000000e8e79f723e */ /* 0x000fe200000010ff */
[C---:B------:R-:W-:Y:S02]  /*11c30*/  FMUL.FTZ R22, R0.reuse, R122 ;  /* 0x0000007a00167220 */ /* 0x040fe40000410000 */
[----:B------:R4:W-:Y:S02]  /*11c40*/  MUFU.EX2 R230, R2 ;  /* 0x0000000200e67308 */ /* 0x0009e40000000800 */
[C---:B------:R-:W-:Y:S01]  /*11c50*/  FMUL.FTZ R23, R0.reuse, R123 ;  /* 0x0000007b00177220 */ /* 0x040fe20000410000 */
[----:B------:R-:W-:Y:S01]  /*11c60*/  PRMT R160, R159, 0x7632, R160 ;  /* 0x000076329fa07816 */ /* 0x000fe200000000a0 */
[C---:B------:R-:W-:Y:S02]  /*11c70*/  FMUL.FTZ R44, R3.reuse, R44 ;  /* 0x0000002c032c7220 */ /* 0x040fe40000410000 */
[C---:B------:R-:W-:Y:S02]  /*11c80*/  FMUL.FTZ R45, R3.reuse, R45 ;  /* 0x0000002d032d7220 */ /* 0x040fe40000410000 */
[C---:B------:R-:W-:Y:S01]  /*11c90*/  FMUL.FTZ R46, R0.reuse, R46 ;  /* 0x0000002e002e7220 */ /* 0x040fe20000410000 */
[C---:B------:R-:W-:Y:S01]  /*11ca0*/  HMMA.16816.F32.BF16 R20, R136.reuse, R28, R20 ;  /* 0x0000001c8814723c */ /* 0x040fe20000041814 */
[C---:B------:R-:W-:Y:S02]  /*11cb0*/  FMUL.FTZ R47, R0.reuse, R47 ;  /* 0x0000002f002f7220 */ /* 0x040fe40000410000 */
[C---:B------:R-:W-:Y:S02]  /*11cc0*/  FMUL.FTZ R48, R3.reuse, R48 ;  /* 0x0000003003307220 */ /* 0x040fe40000410000 */
[C---:B------:R-:W-:Y:S02]  /*11cd0*/  FMUL.FTZ R49, R3.reuse, R49 ;  /* 0x0000003103317220 */ /* 0x040fe40000410000 */
[C---:B------:R-:W-:Y:S01]  /*11ce0*/  FMUL.FTZ R28, R3.reuse, R128 ;  /* 0x00000080031c7220 */ /* 0x040fe20000410000 */
[C---:B------:R-:W-:Y:S01]  /*11cf0*/  HMMA.16816.F32.BF16 R24, R136.reuse, R30, R24 ;  /* 0x0000001e8818723c */ /* 0x040fe20000041818 */
[C---:B------:R-:W-:Y:S03]  /*11d00*/  FMUL.FTZ R29, R3.reuse, R129 ;  /* 0x00000081031d7220 */ /* 0x040fe60000410000 */
[C---:B------:R-:W-:Y:S02]  /*11d10*/  FMUL.FTZ R50, R0.reuse, R50 ;  /* 0x0000003200327220 */ /* 0x040fe40000410000 */
[C---:B------:R-:W-:Y:S02]  /*11d20*/  FMUL.FTZ R51, R0.reuse, R51 ;  /* 0x0000003300337220 */ /* 0x040fe40000410000 */
[C---:B------:R-:W-:Y:S04]  /*11d30*/  FMUL.FTZ R30, R0.reuse, R130 ;  /* 0x00000082001e7220 */ /* 0x040fe80000410000 */
[----:B------:R-:W-:Y:S02]  /*11d40*/  FMUL.FTZ R31, R0, R131 ;  /* 0x00000083001f7220 */ /* 0x000fe40000410000 */
[----:B----4-:R-:W-:Y:S02]  /*11d50*/  FFMA.FTZ R2, R154, c[0x0][0x23c], -R142 ;  /* 0x00008f009a027a23 */ /* 0x010fe4000001088e */
[C---:B------:R-:W-:Y:S02]  /*11d60*/  FMUL.FTZ R52, R3.reuse, R52 ;  /* 0x0000003403347220 */ /* 0x040fe40000410000 */
[----:B------:R-:W4:Y:S01]  /*11d70*/  MUFU.EX2 R229, R2 ;  /* 0x0000000200e57308 */ /* 0x000f220000000800 */
[C---:B-1----:R-:W-:Y:S01]  /*11d80*/  HMMA.16816.F32.BF16 R28, R136.reuse, R104, R28 ;  /* 0x00000068881c723c */ /* 0x042fe2000004181c */
[C---:B------:R-:W-:Y:S02]  /*11d90*/  FMUL.FTZ R53, R3.reuse, R53 ;  /* 0x0000003503357220 */ /* 0x040fe40000410000 */
[C---:B------:R-:W-:Y:S02]  /*11da0*/  FMUL.FTZ R54, R0.reuse, R54 ;  /* 0x0000003600367220 */ /* 0x040fe40000410000 */
[C---:B------:R-:W-:Y:S02]  /*11db0*/  FMUL.FTZ R55, R0.reuse, R55 ;  /* 0x0000003700377220 */ /* 0x040fe40000410000 */
[C---:B------:R-:W-:Y:S01]  /*11dc0*/  FMUL.FTZ R56, R3.reuse, R56 ;  /* 0x0000003803387220 */ /* 0x040fe20000410000 */
[C---:B------:R-:W-:Y:S01]  /*11dd0*/  HMMA.16816.F32.BF16 R32, R136.reuse, R106, R32 ;  /* 0x0000006a8820723c */ /* 0x040fe20000041820 */
[----:B------:R-:W1:Y:S03]  /*11de0*/  LDSM.16.MT88.4 R104, [R180+0xe000] ;  /* 0x00e00000b468783b */ /* 0x000e660000004200 */
[C---:B------:R-:W-:Y:S02]  /*11df0*/  FMUL.FTZ R57, R3.reuse, R57 ;  /* 0x0000003903397220 */ /* 0x040fe40000410000 */
[C---:B------:R-:W-:Y:S02]  /*11e00*/  FMUL.FTZ R58, R0.reuse, R58 ;  /* 0x0000003a003a7220 */ /* 0x040fe40000410000 */
[C---:B------:R-:W-:Y:S01]  /*11e10*/  HMMA.16816.F32.BF16 R36, R136.reuse, R108, R36 ;  /* 0x0000006c8824723c */ /* 0x040fe20000041824 */
[C---:B------:R-:W-:Y:S03]  /*11e20*/  FMUL.FTZ R59, R0.reuse, R59 ;  /* 0x0000003b003b7220 */ /* 0x040fe60000410000 */
[C---:B------:R-:W-:Y:S02]  /*11e30*/  FMUL.FTZ R60, R3.reuse, R60 ;  /* 0x0000003c033c7220 */ /* 0x040fe40000410000 */
[----:B------:R-:W-:Y:S01]  /*11e40*/  FMUL.FTZ R61, R3, R61 ;  /* 0x0000003d033d7220 */ /* 0x000fe20000410000 */
[----:B----4-:R-:W-:Y:S01]  /*11e50*/  F2FP.BF16.PACK_AB R162, R229, R230 ;  /* 0x000000e6e5a2723e */ /* 0x010fe200000010ff */
[C---:B------:R-:W-:Y:S01]  /*11e60*/  HMMA.16816.F32.BF16 R40, R136.reuse, R110, R40 ;  /* 0x0000006e8828723c */ /* 0x040fe20000041828 */
[----:B------:R-:W4:Y:S03]  /*11e70*/  LDSM.16.MT88.4 R108, [R179+0xe000] ;  /* 0x00e00000b36c783b */ /* 0x000f260000004200 */
[----:B------:R-:W-:Y:S01]  /*11e80*/  FMUL.FTZ R62, R0, R62 ;  /* 0x0000003e003e7220 */ /* 0x000fe20000410000 */
[----:B------:R-:W-:Y:S01]  /*11e90*/  PRMT R161, R162, 0x7632, R161 ;  /* 0x00007632a2a17816 */ /* 0x000fe200000000a1 */
[----:B------:R-:W-:Y:S01]  /*11ea0*/  FMUL.FTZ R63, R0, R63 ;  /* 0x0000003f003f7220 */ /* 0x000fe20000410000 */
[----:B------:R-:W-:Y:S01]  /*11eb0*/  LOP3.LUT R2, R247, UR4, RZ, 0x3c, !PT ;  /* 0x00000004f7027c12 */ /* 0x000fe2000f8e3cff */
[C---:B------:R-:W-:Y:S01]  /*11ec0*/  HMMA.16816.F32.BF16 R44, R136.reuse, R112, R44 ;  /* 0x00000070882c723c */ /* 0x040fe2000004182c */
[----:B------:R-:W-:Y:S01]  /*11ed0*/  FMUL.FTZ R64, R3, R64 ;  /* 0x0000004003407220 */ /* 0x000fe20000410000 */
[----:B------:R-:W-:Y:S02]  /*11ee0*/  UIADD3 UR4, UR23, 0x646e171e, URZ ;  /* 0x646e171e17047890 */ /* 0x000fe4000fffe03f */
[----:B------:R-:W-:Y:S04]  /*11ef0*/  IMAD.WIDE.U32 R120, R2, -0x326172a9, RZ ;  /* 0xcd9e8d5702787825 */ /* 0x000fe800078e00ff */
[C---:B------:R-:W-:Y:S01]  /*11f00*/  HMMA.16816.F32.BF16 R48, R136.reuse, R114, R48 ;  /* 0x000000728830723c */ /* 0x040fe20000041830 */
[----:B------:R-:W4:Y:S03]  /*11f10*/  LDSM.16.MT88.4 R112, [R177+0x10000] ;  /* 0x01000000b170783b */ /* 0x000f260000004200 */
[----:B------:R-:W-:Y:S01]  /*11f20*/  LOP3.LUT R122, R121, UR30, R214, 0x96, !PT ;  /* 0x0000001e797a7c12 */ /* 0x000fe2000f8e96d6 */
[----:B------:R-:W-:Y:S01]  /*11f30*/  FMUL.FTZ R65, R3, R65 ;  /* 0x0000004103417220 */ /* 0x000fe20000410000 */
[----:B------:R-:W-:Y:S01]  /*11f40*/  LOP3.LUT R123, R173, UR25, R120, 0x96, !PT ;  /* 0x00000019ad7b7c12 */ /* 0x000fe2000f8e9678 */
[C---:B------:R-:W-:Y:S01]  /*11f50*/  FMUL.FTZ R66, R0.reuse, R66 ;  /* 0x0000004200427220 */ /* 0x040fe20000410000 */
[----:B------:R-:W-:Y:S01]  /*11f60*/  UMOV UR25, UR8 ;  /* 0x0000000800197c82 */ /* 0x000fe20008000000 */
[C---:B-1----:R-:W-:Y:S01]  /*11f70*/  HMMA.16816.F32.BF16 R52, R136.reuse, R104, R52 ;  /* 0x000000688834723c */ /* 0x042fe20000041834 */
[----:B------:R1:W2:Y:S02]  /*11f80*/  LDL.S16 R214, [R1+0xc] ;  /* 0x00000c0001d67983 */ /* 0x0002a40000100600 */
[C---:B------:R-:W-:Y:S02]  /*11f90*/  FMUL.FTZ R67, R0.reuse, R67 ;  /* 0x0000004300437220 */ /* 0x040fe40000410000 */
[C---:B------:R-:W-:Y:S02]  /*11fa0*/  FMUL.FTZ R68, R3.reuse, R68 ;  /* 0x0000004403447220 */ /* 0x040fe40000410000 */
[C---:B------:R-:W-:Y:S01]  /*11fb0*/  FMUL.FTZ R69, R3.reuse, R69 ;  /* 0x0000004503457220 */ /* 0x040fe20000410000 */
[C---:B------:R-:W-:Y:S01]  /*11fc0*/  HMMA.16816.F32.BF16 R56, R136.reuse, R106, R56 ;  /* 0x0000006a8838723c */ /* 0x040fe20000041838 */
[----:B------:R-:W1:Y:S03]  /*11fd0*/  LDSM.16.MT88.4 R104, [R178+0x10000] ;  /* 0x01000000b268783b */ /* 0x000e660000004200 */
[C---:B------:R-:W-:Y:S02]  /*11fe0*/  FMUL.FTZ R70, R0.reuse, R70 ;  /* 0x0000004600467220 */ /* 0x040fe40000410000 */
[C---:B------:R-:W-:Y:S02]  /*11ff0*/  FMUL.FTZ R71, R0.reuse, R71 ;  /* 0x0000004700477220 */ /* 0x040fe40000410000 */
[C---:B----4-:R-:W-:Y:S01]  /*12000*/  HMMA.16816.F32.BF16 R60, R136.reuse, R108, R60 ;  /* 0x0000006c883c723c */ /* 0x050fe2000004183c */
[C---:B------:R-:W-:Y:S03]  /*12010*/  FMUL.FTZ R72, R3.reuse, R72 ;  /* 0x0000004803487220 */ /* 0x040fe60000410000 */
[----:B------:R-:W-:Y:S02]  /*12020*/  FMUL.FTZ R73, R3, R73 ;  /* 0x0000004903497220 */ /* 0x000fe40000410000 */
[C---:B------:R-:W-:Y:S02]  /*12030*/  FMUL.FTZ R74, R0.reuse, R74 ;  /* 0x0000004a004a7220 */ /* 0x040fe40000410000 */
[C---:B------:R-:W-:Y:S01]  /*12040*/  HMMA.16816.F32.BF16 R64, R136.reuse, R110, R64 ;  /* 0x0000006e8840723c */ /* 0x040fe20000041840 */
[----:B------:R-:W4:Y:S03]  /*12050*/  LDSM.16.MT88.4 R108, [R180+0x10000] ;  /* 0x01000000b46c783b */ /* 0x000f260000004200 */
[C---:B------:R-:W-:Y:S02]  /*12060*/  FMUL.FTZ R75, R0.reuse, R75 ;  /* 0x0000004b004b7220 */ /* 0x040fe40000410000 */
[--C-:B------:R-:W-:Y:S02]  /*12070*/  FFMA.FTZ R102, R155, c[0x0][0x23c], -R141.reuse ;  /* 0x00008f009b667a23 */ /* 0x100fe4000001088d */
[C---:B------:R-:W-:Y:S01]  /*12080*/  HMMA.16816.F32.BF16 R68, R136.reuse, R112, R68 ;  /* 0x000000708844723c */ /* 0x040fe20000041844 */
[C---:B------:R-:W-:Y:S01]  /*12090*/  FMUL.FTZ R76, R3.reuse, R76 ;  /* 0x0000004c034c7220 */ /* 0x040fe20000410000 */
[----:B------:R4:W-:Y:S02]  /*120a0*/  MUFU.EX2 R228, R102 ;  /* 0x0000006600e47308 */ /* 0x0009e40000000800 */
[C---:B------:R-:W-:Y:S02]  /*120b0*/  FMUL.FTZ R77, R3.reuse, R77 ;  /* 0x0000004d034d7220 */ /* 0x040fe40000410000 */
[C---:B------:R-:W-:Y:S02]  /*120c0*/  FMUL.FTZ R78, R0.reuse, R78 ;  /* 0x0000004e004e7220 */ /* 0x040fe40000410000 */
[C---:B------:R-:W-:Y:S01]  /*120d0*/  HMMA.16816.F32.BF16 R72, R136.reuse, R114, R72 ;  /* 0x000000728848723c */ /* 0x040fe20000041848 */
[C---:B------:R-:W-:Y:S03]  /*120e0*/  FMUL.FTZ R79, R0.reuse, R79 ;  /* 0x0000004f004f7220 */ /* 0x040fe60000410000 */
[C---:B------:R-:W-:Y:S02]  /*120f0*/  FMUL.FTZ R80, R3.reuse, R80 ;  /* 0x0000005003507220 */ /* 0x040fe40000410000 */
[----:B------:R-:W-:Y:S02]  /*12100*/  FMUL.FTZ R81, R3, R81 ;  /* 0x0000005103517220 */ /* 0x000fe40000410000 */
[----:B------:R-:W-:Y:S01]  /*12110*/  FFMA.FTZ R115, R157, c[0x0][0x23c], -R142 ;  /* 0x00008f009d737a23 */ /* 0x000fe2000001088e */
[C---:B-1----:R-:W-:Y:S03]  /*12120*/  HMMA.16816.F32.BF16 R76, R136.reuse, R104, R76 ;  /* 0x00000068884c723c */ /* 0x042fe6000004184c */
[----:B------:R1:W-:Y:S01]  /*12130*/  MUFU.EX2 R226, R115 ;  /* 0x0000007300e27308 */ /* 0x0003e20000000800 */
[C---:B------:R-:W-:Y:S02]  /*12140*/  FMUL.FTZ R82, R0.reuse, R82 ;  /* 0x0000005200527220 */ /* 0x040fe40000410000 */
[----:B------:R-:W-:Y:S02]  /*12150*/  FMUL.FTZ R83, R0, R83 ;  /* 0x0000005300537220 */ /* 0x000fe40000410000 */
[----:B------:R-:W-:Y:S01]  /*12160*/  FFMA.FTZ R104, R156, c[0x0][0x23c], -R141 ;  /* 0x00008f009c687a23 */ /* 0x000fe2000001088d */
[----:B----4-:R-:W-:Y:S03]  /*12170*/  LOP3.LUT R102, R147, UR20, R148, 0x96, !PT ;  /* 0x0000001493667c12 */ /* 0x010fe6000f8e9694 */
[C---:B------:R-:W-:Y:S01]  /*12180*/  FMUL.FTZ R84, R3.reuse, R84 ;  /* 0x0000005403547220 */ /* 0x040fe20000410000 */
[----:B------:R4:W4:Y:S01]  /*12190*/  MUFU.EX2 R227, R104 ;  /* 0x0000006800e37308 */ /* 0x0009220000000800 */
[----:B------:R-:W-:Y:S01]  /*121a0*/  IMAD.WIDE.U32 R102, R102, -0x2daee0ad, RZ ;  /* 0xd2511f5366667825 */ /* 0x000fe200078e00ff */
[C---:B------:R-:W-:Y:S03]  /*121b0*/  HMMA.16816.F32.BF16 R80, R136.reuse, R106, R80 ;  /* 0x0000006a8850723c */ /* 0x040fe60000041850 */
[C---:B------:R-:W-:Y:S01]  /*121c0*/  FMUL.FTZ R85, R3.reuse, R85 ;  /* 0x0000005503557220 */ /* 0x040fe20000410000 */
[----:B------:R-:W-:Y:S01]  /*121d0*/  LOP3.LUT R112, R102, 0xffff, RZ, 0xc0, !PT ;  /* 0x0000ffff66707812 */ /* 0x000fe200078ec0ff */
[----:B------:R-:W-:Y:S01]  /*121e0*/  FMUL.FTZ R86, R0, R86 ;  /* 0x0000005600567220 */ /* 0x000fe20000410000 */
[----:B------:R-:W-:Y:S01]  /*121f0*/  LOP3.LUT R118, R102, 0xff, RZ, 0xc0, !PT ;  /* 0x000000ff66767812 */ /* 0x000fe200078ec0ff */
[----:B------:R-:W-:Y:S01]  /*12200*/  FMUL.FTZ R87, R0, R87 ;  /* 0x0000005700577220 */ /* 0x000fe20000410000 */
[----:B------:R-:W-:Y:S01]  /*12210*/  SHF.R.U32.HI R117, RZ, 0x18, R102 ;  /* 0x00000018ff757819 */ /* 0x000fe20000011666 */
[----:B------:R-:W-:Y:S03]  /*12220*/  FMUL.FTZ R88, R3, R88 ;  /* 0x0000005803587220 */ /* 0x000fe60000410000 */
[----:B-1----:R-:W-:Y:S01]  /*12230*/  SHF.R.U32.HI R115, RZ, 0x8, R112 ;  /* 0x00000008ff737819 */ /* 0x002fe20000011670 */
[----:B------:R-:W-:Y:S01]  /*12240*/  FFMA.FTZ R112, R158, c[0x0][0x23c], -R142 ;  /* 0x00008f009e707a23 */ /* 0x000fe2000001088e */
[C---:B------:R-:W-:Y:S01]  /*12250*/  HMMA.16816.F32.BF16 R84, R136.reuse, R108, R84 ;  /* 0x0000006c8854723c */ /* 0x040fe20000041854 */
[----:B------:R-:W-:Y:S01]  /*12260*/  LOP3.LUT R2, R103, UR4, R150, 0x96, !PT ;  /* 0x0000000467027c12 */ /* 0x000fe2000f8e9696 */
[C---:B------:R-:W-:Y:S01]  /*12270*/  FMUL.FTZ R89, R3.reuse, R89 ;  /* 0x0000005903597220 */ /* 0x040fe20000410000 */
[----:B------:R1:W1:Y:S01]  /*12280*/  MUFU.EX2 R225, R112 ;  /* 0x0000007000e17308 */ /* 0x0002620000000800 */
[----:B------:R-:W-:Y:S01]  /*12290*/  PRMT R120, R118, 0x5410, R115 ;  /* 0x0000541076787816 */ /* 0x000fe20000000073 */
[C---:B------:R-:W-:Y:S01]  /*122a0*/  FMUL.FTZ R90, R0.reuse, R90 ;  /* 0x0000005a005a7220 */ /* 0x040fe20000410000 */
[----:B------:R-:W-:Y:S01]  /*122b0*/  SHF.R.U32.HI R114, RZ, 0x10, R102 ;  /* 0x00000010ff727819 */ /* 0x000fe20000011666 */
[----:B------:R-:W-:Y:S01]  /*122c0*/  FMUL.FTZ R91, R0, R91 ;  /* 0x0000005b005b7220 */ /* 0x000fe20000410000 */
[----:B----4-:R-:W4:Y:S01]  /*122d0*/  LDSM.16.MT88.4 R104, [R179+0x10000] ;  /* 0x01000000b368783b */ /* 0x010f220000004200 */
[----:B------:R-:W-:Y:S03]  /*122e0*/  LOP3.LUT R113, R2, 0xffff, RZ, 0xc0, !PT ;  /* 0x0000ffff02717812 */ /* 0x000fe600078ec0ff */
[----:B------:R-:W-:Y:S01]  /*122f0*/  LOP3.LUT R114, R114, 0xff, RZ, 0xc0, !PT ;  /* 0x000000ff72727812 */ /* 0x000fe200078ec0ff */
[C---:B------:R-:W-:Y:S01]  /*12300*/  FMUL.FTZ R92, R3.reuse, R92 ;  /* 0x0000005c035c7220 */ /* 0x040fe20000410000 */
[----:B------:R-:W-:Y:S01]  /*12310*/  SHF.R.U32.HI R113, RZ, 0x8, R113 ;  /* 0x00000008ff717819 */ /* 0x000fe20000011671 */
[C---:B------:R-:W-:Y:S01]  /*12320*/  HMMA.16816.F32.BF16 R88, R136.reuse, R110, R88 ;  /* 0x0000006e8858723c */ /* 0x040fe20000041858 */
[----:B------:R-:W-:Y:S01]  /*12330*/  LOP3.LUT R116, R2, 0xff, RZ, 0xc0, !PT ;  /* 0x000000ff02747812 */ /* 0x000fe200078ec0ff */
[----:B------:R-:W-:Y:S01]  /*12340*/  FMUL.FTZ R93, R3, R93 ;  /* 0x0000005d035d7220 */ /* 0x000fe20000410000 */
[----:B------:R-:W-:Y:S01]  /*12350*/  PRMT R121, R114, 0x5410, R117 ;  /* 0x0000541072797816 */ /* 0x000fe20000000075 */
[----:B------:R-:W-:Y:S01]  /*12360*/  FMUL.FTZ R94, R0, R94 ;  /* 0x0000005e005e7220 */ /* 0x000fe20000410000 */
[----:B------:R-:W-:Y:S01]  /*12370*/  PRMT R116, R116, 0x5410, R113 ;  /* 0x0000541074747816 */ /* 0x000fe20000000071 */
[----:B------:R-:W-:Y:S01]  /*12380*/  FMUL.FTZ R95, R0, R95 ;  /* 0x0000005f005f7220 */ /* 0x000fe20000410000 */
[--C-:B------:R-:W-:Y:S01]  /*12390*/  SHF.R.U32.HI R108, RZ, 0x18, R2.reuse ;  /* 0x00000018ff6c7819 */ /* 0x100fe20000011602 */
[--C-:B------:R-:W-:Y:S01]  /*123a0*/  HSET2.LE.AND R110, R120, R134.reuse, PT ;  /* 0x00000086786e7233 */ /* 0x100fe20003803000 */
[----:B------:R-:W-:Y:S03]  /*123b0*/  F2FP.BF16.PACK_AB R156, R227, R228 ;  /* 0x000000e4e39c723e */ /* 0x000fe600000010ff */
[----:B-1----:R-:W-:Y:S01]  /*123c0*/  SHF.R.U32.HI R112, RZ, 0x10, R2 ;  /* 0x00000010ff707819 */ /* 0x002fe20000011602 */
[----:B------:R-:W-:Y:S01]  /*123d0*/  FMUL.FTZ R96, R3, R96 ;  /* 0x0000006003607220 */ /* 0x000fe20000410000 */
[----:B------:R-:W-:Y:S01]  /*123e0*/  F2FP.BF16.PACK_AB R158, R225, R226 ;  /* 0x000000e2e19e723e */ /* 0x000fe200000010ff */
[----:B------:R-:W-:Y:S01]  /*123f0*/  FMUL.FTZ R97, R3, R97 ;  /* 0x0000006103617220 */ /* 0x000fe20000410000 */
[----:B------:R-:W-:Y:S01]  /*12400*/  LOP3.LUT R2, R112, 0xff, RZ, 0xc0, !PT ;  /* 0x000000ff70027812 */ /* 0x000fe200078ec0ff */
[--C-:B------:R-:W-:Y:S01]  /*12410*/  HSET2.LE.AND R111, R121, R134.reuse, PT ;  /* 0x00000086796f7233 */ /* 0x100fe20003803000 */
[----:B------:R-:W1:Y:S01]  /*12420*/  LDSM.16.MT88.4 R112, [R177+0xc800] ;  /* 0x00c80000b170783b */ /* 0x000e620000004200 */
[----:B------:R-:W-:Y:S01]  /*12430*/  PRMT R155, R156, 0x7632, R155 ;  /* 0x000076329c9b7816 */ /* 0x000fe2000000009b */
[----:B------:R-:W-:Y:S01]  /*12440*/  FMUL.FTZ R98, R0, R98 ;  /* 0x0000006200627220 */ /* 0x000fe20000410000 */
[----:B------:R-:W-:Y:S01]  /*12450*/  PRMT R109, R2, 0x5410, R108 ;  /* 0x00005410026d7816 */ /* 0x000fe2000000006c */
[--C-:B------:R-:W-:Y:S01]  /*12460*/  HSET2.LE.AND R108, R116, R134.reuse, PT ;  /* 0x00000086746c7233 */ /* 0x100fe20003803000 */
[----:B------:R-:W-:Y:S01]  /*12470*/  PRMT R2, R159, 0x5410, R160 ;  /* 0x000054109f027816 */ /* 0x000fe200000000a0 */
[----:B------:R-:W-:Y:S01]  /*12480*/  FMUL.FTZ R99, R0, R99 ;  /* 0x0000006300637220 */ /* 0x000fe20000410000 */
[----:B------:R-:W-:Y:S01]  /*12490*/  PRMT R157, R158, 0x7632, R157 ;  /* 0x000076329e9d7816 */ /* 0x000fe2000000009d */
[----:B------:R-:W3:Y:S01]  /*124a0*/  LDSM.16.MT88.4 R116, [R178+0xc800] ;  /* 0x00c80000b274783b */ /* 0x000ee20000004200 */
[----:B------:R-:W-:Y:S01]  /*124b0*/  HSET2.LE.AND R109, R109, R134, PT ;  /* 0x000000866d6d7233 */ /* 0x000fe20003803000 */
[----:B------:R-:W-:Y:S02]  /*124c0*/  LOP3.LUT R108, R108, R2, RZ, 0xc0, !PT ;  /* 0x000000026c6c7212 */ /* 0x000fe400078ec0ff */
[----:B------:R-:W-:Y:S01]  /*124d0*/  PRMT R2, R162, 0x5410, R161 ;  /* 0x00005410a2027816 */ /* 0x000fe200000000a1 */
[C---:B----4-:R-:W-:Y:S03]  /*124e0*/  HMMA.16816.F32.BF16 R92, R136.reuse, R104, R92 ;  /* 0x00000068885c723c */ /* 0x050fe6000004185c */
[----:B------:R-:W-:Y:S02]  /*124f0*/  LOP3.LUT R109, R109, R2, RZ, 0xc0, !PT ;  /* 0x000000026d6d7212 */ /* 0x000fe400078ec0ff */
[----:B------:R-:W-:Y:S04]  /*12500*/  PRMT R2, R156, 0x5410, R155 ;  /* 0x000054109c027816 */ /* 0x000fe8000000009b */
[----:B------:R-:W-:Y:S01]  /*12510*/  LOP3.LUT R110, R110, R2, RZ, 0xc0, !PT ;  /* 0x000000026e6e7212 */ /* 0x000fe200078ec0ff */
[----:B------:R-:W-:Y:S02]  /*12520*/  HMMA.16816.F32.BF16 R96, R136, R106, R96 ;  /* 0x0000006a8860723c */ /* 0x000fe40000041860 */
[----:B------:R-:W-:Y:S01]  /*12530*/  PRMT R2, R158, 0x5410, R157 ;  /* 0x000054109e027816 */ /* 0x000fe2000000009d */
[----:B------:R-:W-:Y:S03]  /*12540*/  IMAD.WIDE.U32 R104, R122, -0x2daee0ad, RZ ;  /* 0xd2511f537a687825 */ /* 0x000fe600078e00ff */
[----:B------:R-:W-:Y:S02]  /*12550*/  LOP3.LUT R111, R111, R2, RZ, 0xc0, !PT ;  /* 0x000000026f6f7212 */ /* 0x000fe400078ec0ff */
[----:B------:R-:W-:Y:S01]  /*12560*/  LOP3.LUT R2, R145, UR28, R146, 0x96, !PT ;  /* 0x0000001c91027c12 */ /* 0x000fe2000f8e9692 */
[----:B------:R-:W-:Y:S03]  /*12570*/  IMAD.WIDE.U32 R122, R123, -0x2daee0ad, RZ ;  /* 0xd2511f537b7a7825 */ /* 0x000fe600078e00ff */
[----:B------:R-:W-:Y:S02]  /*12580*/  LOP3.LUT R120, R105, UR31, R244, 0x96, !PT ;  /* 0x0000001f69787c12 */ /* 0x000fe4000f8e96f4 */
[----:B------:R-:W-:Y:S03]  /*12590*/  LOP3.LUT R124, R123, UR27, R104, 0x96, !PT ;  /* 0x0000001b7b7c7c12 */ /* 0x000fe6000f8e9668 */
[----:B------:R-:W-:Y:S01]  /*125a0*/  IMAD.WIDE.U32 R120, R120, -0x326172a9, RZ ;  /* 0xcd9e8d5778787825 */ /* 0x000fe200078e00ff */
[----:B------:R-:W4:Y:S01]  /*125b0*/  LDSM.16.MT88.4 R104, [R180+0xc800] ;  /* 0x00c80000b468783b */ /* 0x000f220000004200 */
[C---:B-1----:R-:W-:Y:S02]  /*125c0*/  HMMA.16816.F32.BF16 R4, R108.reuse, R112, R4 ;  /* 0x000000706c04723c */ /* 0x042fe40000041804 */
[----:B------:R-:W-:Y:S01]  /*125d0*/  IMAD.WIDE.U32 R124, R124, -0x326172a9, RZ ;  /* 0xcd9e8d577c7c7825 */ /* 0x000fe200078e00ff */
[----:B------:R-:W-:Y:S02]  /*125e0*/  LOP3.LUT R121, R121, UR29, R172, 0x96, !PT ;  /* 0x0000001d79797c12 */ /* 0x000fe4000f8e96ac */
[----:B------:R-:W-:Y:S02]  /*125f0*/  IADD3 R172, P0, R174, UR24, RZ ;  /* 0x00000018aeac7c10 */ /* 0x000fe4000ff1e0ff */
[----:B------:R-:W-:Y:S01]  /*12600*/  LOP3.LUT R123, R125, UR26, R120, 0x96, !PT ;  /* 0x0000001a7d7b7c12 */ /* 0x000fe2000f8e9678 */
[----:B------:R-:W-:Y:S01]  /*12610*/  IMAD.WIDE.U32 R120, R121, -0x2daee0ad, RZ ;  /* 0xd2511f5379787825 */ /* 0x000fe200078e00ff */
[C---:B------:R-:W-:Y:S01]  /*12620*/  LOP3.LUT R112, R2.reuse, 0xffff, RZ, 0xc0, !PT ;  /* 0x0000ffff02707812 */ /* 0x040fe200078ec0ff */
[C---:B------:R-:W-:Y:S02]  /*12630*/  HMMA.16816.F32.BF16 R8, R108.reuse, R114, R8 ;  /* 0x000000726c08723c */ /* 0x040fe40000041808 */
[----:B------:R-:W-:Y:S01]  /*12640*/  LOP3.LUT R113, R2, 0xff, RZ, 0xc0, !PT ;  /* 0x000000ff02717812 */ /* 0x000fe200078ec0ff */
[----:B------:R-:W-:Y:S01]  /*12650*/  IMAD.WIDE.U32 R130, R123, -0x2daee0ad, RZ ;  /* 0xd2511f537b827825 */ /* 0x000fe200078e00ff */
[----:B------:R-:W-:Y:S02]  /*12660*/  SHF.R.U32.HI R112, RZ, 0x8, R112 ;  /* 0x00000008ff707819 */ /* 0x000fe40000011670 */
[C---:B------:R-:W-:Y:S02]  /*12670*/  ISETP.GE.U32.AND P6, PT, R133.reuse, R113, PT ;  /* 0x000000718500720c */ /* 0x040fe40003fc6070 */
[C---:B---3--:R-:W-:Y:S01]  /*12680*/  HMMA.16816.F32.BF16 R12, R108.reuse, R116, R12 ;  /* 0x000000746c0c723c */ /* 0x048fe2000004180c */
[----:B------:R-:W-:Y:S03]  /*12690*/  LOP3.LUT R112, R112, 0xffff, RZ, 0xc0, !PT ;  /* 0x0000ffff70707812 */ /* 0x000fe600078ec0ff */
[--C-:B------:R-:W-:Y:S02]  /*126a0*/  SHF.R.U32.HI R113, RZ, 0x10, R2.reuse ;  /* 0x00000010ff717819 */ /* 0x100fe40000011602 */
[----:B------:R-:W-:Y:S02]  /*126b0*/  ISETP.GE.U32.AND P5, PT, R133, R112, PT ;  /* 0x000000708500720c */ /* 0x000fe40003fa6070 */
[----:B------:R-:W-:Y:S01]  /*126c0*/  SHF.R.U32.HI R2, RZ, 0x18, R2 ;  /* 0x00000018ff027819 */ /* 0x000fe20000011602 */
[C---:B------:R-:W-:Y:S03]  /*126d0*/  HMMA.16816.F32.BF16 R16, R108.reuse, R118, R16 ;  /* 0x000000766c10723c */ /* 0x040fe60000041810 */
[----:B------:R-:W-:Y:S01]  /*126e0*/  @!P6 HFMA2.BF16_V2 R143, -RZ.H0_H0, RZ.H0_H0, -R140.H0_H0 ;  /* 0x200000ffff8fe231 */ /* 0x000fe2000034098c */
[----:B------:R-:W-:Y:S02]  /*126f0*/  IADD3.X R173, R175, UR21, RZ, P0, !PT ;  /* 0x00000015afad7c10 */ /* 0x000fe400087fe4ff */
[----:B------:R-:W-:Y:S02]  /*12700*/  ISETP.GE.U32.AND P0, PT, R133, R2, PT ;  /* 0x000000028500720c */ /* 0x000fe40003f06070 */
[----:B------:R1:W-:Y:S01]  /*12710*/  @!P6 STL.S16 [R1+0x5c], R143 ;  /* 0x00005c8f0100e387 */ /* 0x0003e20000100600 */
[----:B------:R-:W-:Y:S03]  /*12720*/  PRMT R123, R143, 0x7610, R123 ;  /* 0x000076108f7b7816 */ /* 0x000fe6000000007b */
[----:B-----5:R-:W-:Y:S01]  /*12730*/  @!P5 HFMA2.BF16_V2 R135, -RZ.H0_H0, RZ.H0_H0, -R167.H0_H0 ;  /* 0x200000ffff87d231 */ /* 0x020fe200003409a7 */
[----:B------:R-:W-:Y:S01]  /*12740*/  LOP3.LUT R116, R144, 0xff, RZ, 0xc0, !PT ;  /* 0x000000ff90747812 */ /* 0x000fe200078ec0ff */
[C---:B----4-:R-:W-:Y:S01]  /*12750*/  HMMA.16816.F32.BF16 R20, R108.reuse, R104, R20 ;  /* 0x000000686c14723c */ /* 0x050fe20000041814 */
[----:B------:R-:W-:Y:S02]  /*12760*/  @!P6 PRMT R140, R123, 0x5410, RZ ;  /* 0x000054107b8ce816 */ /* 0x000fe400000000ff */
[----:B------:R3:W-:Y:S01]  /*12770*/  @!P5 STL.S16 [R1+0x60], R135 ;  /* 0x000060870100d387 */ /* 0x0007e20000100600 */
[----:B------:R-:W-:Y:S01]  /*12780*/  PRMT R2, R135, 0x7610, R2 ;  /* 0x0000761087027816 */ /* 0x000fe20000000002 */
[----:B------:R-:W-:Y:S01]  /*12790*/  @!P0 HFMA2.BF16_V2 R215, -RZ.H0_H0, RZ.H0_H0, -R165.H0_H0 ;  /* 0x200000ffffd78231 */ /* 0x000fe200003409a5 */
[----:B------:R-:W-:Y:S01]  /*127a0*/  ISETP.GE.U32.AND P6, PT, R133, R116, PT ;  /* 0x000000748500720c */ /* 0x000fe20003fc6070 */
[----:B------:R-:W-:Y:S01]  /*127b0*/  STG.E.U16 [R174.64], R140 ;  /* 0x0000008cae007986 */ /* 0x000fe2000c101512 */
[----:B------:R-:W-:Y:S01]  /*127c0*/  @!P5 PRMT R167, R2, 0x5410, RZ ;  /* 0x0000541002a7d816 */ /* 0x000fe200000000ff */
[C---:B------:R-:W-:Y:S02]  /*127d0*/  HMMA.16816.F32.BF16 R24, R108.reuse, R106, R24 ;  /* 0x0000006a6c18723c */ /* 0x040fe40000041818 */
[----:B------:R-:W-:Y:S01]  /*127e0*/  LDSM.16.MT88.4 R116, [R177+0xe800] ;  /* 0x00e80000b174783b */ /* 0x000fe20000004200 */
[----:B------:R-:W-:Y:S02]  /*127f0*/  PRMT R105, R215, 0x7610, R105 ;  /* 0x00007610d7697816 */ /* 0x000fe40000000069 */
[----:B------:R-:W-:Y:S02]  /*12800*/  LOP3.LUT R122, R121, UR5, R122, 0x96, !PT ;  /* 0x00000005797a7c12 */ /* 0x000fe4000f8e967a */
[----:B------:R-:W-:Y:S02]  /*12810*/  LOP3.LUT R121, R113, 0xff, RZ, 0xc0, !PT ;  /* 0x000000ff71797812 */ /* 0x000fe400078ec0ff */
[----:B------:R-:W-:Y:S01]  /*12820*/  @!P0 PRMT R165, R105, 0x5410, RZ ;  /* 0x0000541069a58816 */ /* 0x000fe200000000ff */
[----:B-1----:R1:W4:Y:S01]  /*12830*/  LDL.S16 R143, [R1+0x54] ;  /* 0x00005400018f7983 */ /* 0x0023220000100600 */
[----:B------:R-:W-:Y:S01]  /*12840*/  ISETP.GE.U32.AND P1, PT, R133, R121, PT ;  /* 0x000000798500720c */ /* 0x000fe20003f26070 */
[----:B------:R-:W-:Y:S01]  /*12850*/  IMAD.WIDE.U32 R122, R122, -0x326172a9, RZ ;  /* 0xcd9e8d577a7a7825 */ /* 0x000fe200078e00ff */
[----:B------:R-:W-:Y:S01]  /*12860*/  LOP3.LUT R125, R131, UR16, R120, 0x96, !PT ;  /* 0x00000010837d7c12 */ /* 0x000fe2000f8e9678 */
[----:B------:R-:W5:Y:S01]  /*12870*/  LDSM.16.MT88.4 R112, [R179+0xc800] ;  /* 0x00c80000b370783b */ /* 0x000f620000004200 */
[--C-:B------:R-:W-:Y:S02]  /*12880*/  SHF.R.U32.HI R121, RZ, 0x18, R144.reuse ;  /* 0x00000018ff797819 */ /* 0x100fe40000011690 */
[----:B------:R-:W-:Y:S02]  /*12890*/  LOP3.LUT R120, R144, 0xffff, RZ, 0xc0, !PT ;  /* 0x0000ffff90787812 */ /* 0x000fe400078ec0ff */
[----:B------:R-:W-:Y:S02]  /*128a0*/  ISETP.GE.U32.AND P5, PT, R133, R121, PT ;  /* 0x000000798500720c */ /* 0x000fe40003fa6070 */
[----:B------:R-:W-:Y:S01]  /*128b0*/  SHF.R.U32.HI R144, RZ, 0x10, R144 ;  /* 0x00000010ff907819 */ /* 0x000fe20000011690 */
[----:B---3--:R1:W3:Y:S01]  /*128c0*/  LDL.S16 R135, [R1+0x50] ;  /* 0x0000500001877983 */ /* 0x0082e20000100600 */
[--C-:B------:R-:W-:Y:S01]  /*128d0*/  SHF.R.U32.HI R2, RZ, 0x8, R120.reuse ;  /* 0x00000008ff027819 */ /* 0x100fe20000011678 */
[----:B------:R-:W-:Y:S02]  /*128e0*/  @!P1 HFMA2.BF16_V2 R170, -RZ.H0_H0, RZ.H0_H0, -R166.H0_H0 ;  /* 0x200000ffffaa9231 */ /* 0x000fe400003409a6 */
[----:B------:R-:W-:Y:S01]  /*128f0*/  STG.E.U16 [R174.64+0x2], R167 ;  /* 0x000002a7ae007986 */ /* 0x000fe2000c101512 */
[----:B------:R-:W-:Y:S02]  /*12900*/  LOP3.LUT R104, R2, 0xffff, RZ, 0xc0, !PT ;  /* 0x0000ffff02687812 */ /* 0x000fe400078ec0ff */
[----:B------:R-:W-:Y:S01]  /*12910*/  PRMT R120, R170, 0x7610, R120 ;  /* 0x00007610aa787816 */ /* 0x000fe20000000078 */
[----:B------:R1:W-:Y:S01]  /*12920*/  @!P1 STL.S16 [R1+0x64], R170 ;  /* 0x000064aa01009387 */ /* 0x0003e20000100600 */
[----:B------:R-:W-:Y:S02]  /*12930*/  LOP3.LUT R2, R103, UR4, R150, 0x96, !PT ;  /* 0x0000000467027c12 */ /* 0x000fe4000f8e9696 */
[----:B------:R-:W-:Y:S01]  /*12940*/  @!P1 PRMT R166, R120, 0x5410, RZ ;  /* 0x0000541078a69816 */ /* 0x000fe200000000ff */
[----:B------:R-:W-:Y:S01]  /*12950*/  STG.E.U16 [R172.64+0x2], R165 ;  /* 0x000002a5ac007986 */ /* 0x000fe2000c101512 */
[----:B------:R-:W-:Y:S01]  /*12960*/  ISETP.GE.U32.AND P1, PT, R133, R104, PT ;  /* 0x000000688500720c */ /* 0x000fe20003f26070 */
[----:B------:R-:W-:Y:S01]  /*12970*/  IMAD.WIDE.U32 R120, R125, -0x326172a9, RZ ;  /* 0xcd9e8d577d787825 */ /* 0x000fe200078e00ff */
[----:B------:R-:W-:Y:S01]  /*12980*/  LOP3.LUT R104, R144, 0xff, RZ, 0xc0, !PT ;  /* 0x000000ff90687812 */ /* 0x000fe200078ec0ff */
[----:B------:R-:W-:Y:S01]  /*12990*/  @!P0 STL.S16 [R1+0x3c], R215 ;  /* 0x00003cd701008387 */ /* 0x000fe20000100600 */
[----:B------:R-:W-:Y:S02]  /*129a0*/  LOP3.LUT R103, R102, 0xffff, RZ, 0xc0, !PT ;  /* 0x0000ffff66677812 */ /* 0x000fe400078ec0ff */
[----:B------:R-:W-:Y:S01]  /*129b0*/  ISETP.GE.U32.AND P0, PT, R133, R104, PT ;  /* 0x000000688500720c */ /* 0x000fe20003f06070 */
[----:B------:R2:W3:Y:S04]  /*129c0*/  LDL.S16 R139, [R1+0x4c] ;  /* 0x00004c00018b7983 */ /* 0x0004e80000100600 */
[----:B------:R2:W3:Y:S04]  /*129d0*/  LDL.S16 R138, [R1+0x48] ;  /* 0x00004800018a7983 */ /* 0x0004e80000100600 */
[----:B------:R-:W2:Y:S01]  /*129e0*/  LDSM.16.MT88.4 R104, [R178+0xe800] ;  /* 0x00e80000b268783b */ /* 0x000ea20000004200 */
[C---:B-----5:R-:W-:Y:S01]  /*129f0*/  HMMA.16816.F32.BF16 R28, R108.reuse, R112, R28 ;  /* 0x000000706c1c723c */ /* 0x060fe2000004181c */
[----:B-1----:R-:W-:Y:S02]  /*12a00*/  LOP3.LUT R170, R123, UR20, R124, 0x96, !PT ;  /* 0x000000147baa7c12 */ /* 0x002fe4000f8e967c */
[C---:B------:R-:W-:Y:S04]  /*12a10*/  LOP3.LUT R124, R2.reuse, 0xff, RZ, 0xc0, !PT ;  /* 0x000000ff027c7812 */ /* 0x040fe800078ec0ff */
[----:B------:R-:W-:Y:S01]  /*12a20*/  STG.E.U16 [R172.64], R166 ;  /* 0x000000a6ac007986 */ /* 0x000fe2000c101512 */
[----:B------:R-:W-:Y:S04]  /*12a30*/  LOP3.LUT R123, R121, UR28, R122, 0x96, !PT ;  /* 0x0000001c797b7c12 */ /* 0x000fe8000f8e967a */
[----:B------:R-:W-:Y:S01]  /*12a40*/  LOP3.LUT R112, R2, 0xffff, RZ, 0xc0, !PT ;  /* 0x0000ffff02707812 */ /* 0x000fe200078ec0ff */
[C---:B------:R-:W-:Y:S01]  /*12a50*/  HMMA.16816.F32.BF16 R32, R108.reuse, R114, R32 ;  /* 0x000000726c20723c */ /* 0x040fe20000041820 */
[----:B------:R-:W-:Y:S02]  /*12a60*/  SHF.R.U32.HI R113, RZ, 0x10, R2 ;  /* 0x00000010ff717819 */ /* 0x000fe40000011602 */
[----:B------:R-:W-:Y:S02]  /*12a70*/  SHF.R.U32.HI R112, RZ, 0x8, R112 ;  /* 0x00000008ff707819 */ /* 0x000fe40000011670 */
[----:B------:R-:W-:Y:S02]  /*12a80*/  LOP3.LUT R113, R113, 0xff, RZ, 0xc0, !PT ;  /* 0x000000ff71717812 */ /* 0x000fe400078ec0ff */
[----:B------:R-:W-:Y:S01]  /*12a90*/  LOP3.LUT R112, R112, 0xffff, RZ, 0xc0, !PT ;  /* 0x0000ffff70707812 */ /* 0x000fe200078ec0ff */
[C---:B------:R-:W-:Y:S01]  /*12aa0*/  HMMA.16816.F32.BF16 R36, R108.reuse, R116, R36 ;  /* 0x000000746c24723c */ /* 0x040fe20000041824 */
[----:B------:R-:W-:Y:S03]  /*12ab0*/  SHF.R.U32.HI R2, RZ, 0x18, R2 ;  /* 0x00000018ff027819 */ /* 0x000fe60000011602 */
[----:B------:R-:W-:Y:S03]  /*12ac0*/  LOP3.LUT R122, R121, UR28, R122, 0x96, !PT ;  /* 0x0000001c797a7c12 */ /* 0x000fe6000f8e967a */
[----:B------:R-:W-:Y:S01]  /*12ad0*/  LOP3.LUT R117, R102, 0xff, RZ, 0xc0, !PT ;  /* 0x000000ff66757812 */ /* 0x000fe200078ec0ff */
[C---:B------:R-:W-:Y:S01]  /*12ae0*/  HMMA.16816.F32.BF16 R40, R108.reuse, R118, R40 ;  /* 0x000000766c28723c */ /* 0x040fe20000041828 */
[----:B------:R-:W-:Y:S03]  /*12af0*/  FFMA.FTZ R116, R171, c[0x0][0x23c], -R141 ;  /* 0x00008f00ab747a23 */ /* 0x000fe6000001088d */
[----:B------:R-:W-:Y:S01]  /*12b00*/  IMAD.WIDE.U32 R170, R170, -0x2daee0ad, RZ ;  /* 0xd2511f53aaaa7825 */ /* 0x000fe200078e00ff */
[----:B------:R1:W-:Y:S03]  /*12b10*/  MUFU.EX2 R221, R116 ;  /* 0x0000007400dd7308 */ /* 0x0003e60000000800 */
[C---:B--2---:R-:W-:Y:S08]  /*12b20*/  HMMA.16816.F32.BF16 R44, R108.reuse, R104, R44 ;  /* 0x000000686c2c723c */ /* 0x044ff0000004182c */
[C---:B------:R-:W-:Y:S01]  /*12b30*/  HMMA.16816.F32.BF16 R48, R108.reuse, R106, R48 ;  /* 0x0000006a6c30723c */ /* 0x040fe20000041830 */
[----:B------:R-:W-:Y:S03]  /*12b40*/  LDSM.16.MT88.4 R104, [R177+0x10800] ;  /* 0x01080000b168783b */ /* 0x000fe60000004200 */
[----:B------:R-:W-:Y:S05]  /*12b50*/  @!P6 HFMA2.BF16_V2 R214, -RZ.H0_H0, RZ.H0_H0, -R164.H0_H0 ;  /* 0x200000ffffd6e231 */ /* 0x000fea00003409a4 */
[----:B------:R-:W-:Y:S03]  /*12b60*/  @!P6 STL.S16 [R1+0xc], R214 ;  /* 0x00000cd60100e387 */ /* 0x000fe60000100600 */
[----:B------:R-:W-:Y:S01]  /*12b70*/  PRMT R136, R214, 0x7610, R136 ;  /* 0x00007610d6887816 */ /* 0x000fe20000000088 */
[----:B------:R2:W5:Y:S03]  /*12b80*/  LDL.S16 R137, [R1+0x8] ;  /* 0x0000080001897983 */ /* 0x0005660000100600 */
[----:B------:R-:W-:Y:S02]  /*12b90*/  @!P6 PRMT R164, R136, 0x5410, RZ ;  /* 0x0000541088a4e816 */ /* 0x000fe400000000ff */
[----:B------:R2:W2:Y:S01]  /*12ba0*/  LDL.S16 R136, [R1+0x44] ;  /* 0x0000440001887983 */ /* 0x0004a20000100600 */
[----:B------:R-:W-:Y:S03]  /*12bb0*/  ISETP.GE.U32.AND P6, PT, R133, R124, PT ;  /* 0x0000007c8500720c */ /* 0x000fe60003fc6070 */
[----:B------:R-:W-:Y:S01]  /*12bc0*/  STG.E.U16 [R174.64+0x10], R164 ;  /* 0x000010a4ae007986 */ /* 0x000fe2000c101512 */
[----:B----4-:R-:W-:Y:S05]  /*12bd0*/  @!P1 HFMA2.BF16_V2 R143, -RZ.H0_H0, RZ.H0_H0, -R163.H0_H0 ;  /* 0x200000ffff8f9231 */ /* 0x010fea00003409a3 */
[----:B------:R-:W-:Y:S01]  /*12be0*/  @!P1 STL.S16 [R1+0x54], R143 ;  /* 0x0000548f01009387 */ /* 0x000fe20000100600 */
[----:B------:R-:W-:Y:S04]  /*12bf0*/  PRMT R125, R143, 0x7610, R125 ;  /* 0x000076108f7d7816 */ /* 0x000fe8000000007d */
[----:B------:R-:W-:Y:S01]  /*12c00*/  @!P1 PRMT R163, R125, 0x5410, RZ ;  /* 0x000054107da39816 */ /* 0x000fe200000000ff */
[----:B---3--:R-:W-:Y:S01]  /*12c10*/  @!P0 HFMA2.BF16_V2 R135, -RZ.H0_H0, RZ.H0_H0, -R169.H0_H0 ;  /* 0x200000ffff878231 */ /* 0x008fe200003409a9 */
[----:B------:R-:W-:Y:S03]  /*12c20*/  ISETP.GE.U32.AND P1, PT, R133, R113, PT ;  /* 0x000000718500720c */ /* 0x000fe60003f26070 */
[----:B------:R-:W-:Y:S01]  /*12c30*/  STG.E.U16 [R174.64+0x12], R163 ;  /* 0x000012a3ae007986 */ /* 0x000fe2000c101512 */
[----:B------:R-:W-:Y:S02]  /*12c40*/  SHF.R.U32.HI R125, RZ, 0x18, R102 ;  /* 0x00000018ff7d7819 */ /* 0x000fe40000011666 */
[----:B------:R-:W-:Y:S01]  /*12c50*/  PRMT R124, R135, 0x7610, R124 ;  /* 0x00007610877c7816 */ /* 0x000fe2000000007c */
[----:B------:R3:W-:Y:S03]  /*12c60*/  @!P0 STL.S16 [R1+0x50], R135 ;  /* 0x0000508701008387 */ /* 0x0007e60000100600 */
[----:B------:R-:W-:Y:S02]  /*12c70*/  @!P0 PRMT R169, R124, 0x5410, RZ ;  /* 0x000054107ca98816 */ /* 0x000fe400000000ff */
[----:B------:R-:W-:Y:S02]  /*12c80*/  ISETP.GE.U32.AND P0, PT, R133, R112, PT ;  /* 0x000000708500720c */ /* 0x000fe40003f06070 */
[----:B------:R-:W4:Y:S01]  /*12c90*/  LDSM.16.MT88.4 R112, [R180+0xe800] ;  /* 0x00e80000b470783b */ /* 0x000f220000004200 */
[----:B------:R-:W-:Y:S02]  /*12ca0*/  SHF.R.U32.HI R124, RZ, 0x10, R102 ;  /* 0x00000010ff7c7819 */ /* 0x000fe40000011666 */
[----:B------:R-:W-:Y:S01]  /*12cb0*/  SHF.R.U32.HI R102, RZ, 0x8, R103 ;  /* 0x00000008ff667819 */ /* 0x000fe20000011667 */
[----:B------:R-:W-:Y:S01]  /*12cc0*/  FFMA.FTZ R103, R205, c[0x0][0x23c], -R142 ;  /* 0x00008f00cd677a23 */ /* 0x000fe2000001088e */
[----:B------:R-:W-:Y:S03]  /*12cd0*/  @!P5 HFMA2.BF16_V2 R139, -RZ.H0_H0, RZ.H0_H0, -R168.H0_H0 ;  /* 0x200000ffff8bd231 */ /* 0x000fe600003409a8 */
[----:B------:R-:W-:Y:S01]  /*12ce0*/  STG.E.U16 [R172.64+0x10], R169 ;  /* 0x000010a9ac007986 */ /* 0x000fe2000c101512 */
[----:B------:R-:W-:Y:S01]  /*12cf0*/  MUFU.EX2 R219, R103 ;  /* 0x0000006700db7308 */ /* 0x000fe20000000800 */
[----:B------:R-:W-:Y:S01]  /*12d00*/  @!P6 HFMA2.BF16_V2 R138, -RZ.H0_H0, RZ.H0_H0, -R159.H0_H0 ;  /* 0x200000ffff8ae231 */ /* 0x000fe2000034099f */
[----:B------:R-:W-:Y:S04]  /*12d10*/  PRMT R132, R139, 0x7610, R132 ;  /* 0x000076108b847816 */ /* 0x000fe80000000084 */
[----:B------:R-:W-:Y:S02]  /*12d20*/  PRMT R131, R138, 0x7610, R131 ;  /* 0x000076108a837816 */ /* 0x000fe40000000083 */
[----:B------:R-:W-:Y:S01]  /*12d30*/  @!P5 PRMT R168, R132, 0x5410, RZ ;  /* 0x0000541084a8d816 */ /* 0x000fe200000000ff */
[----:B---3--:R3:W3:Y:S01]  /*12d40*/  LDL.S16 R135, [R1+0x1c] ;  /* 0x00001c0001877983 */ /* 0x0086e20000100600 */
[----:B------:R-:W-:Y:S03]  /*12d50*/  @!P6 PRMT R159, R131, 0x5410, RZ ;  /* 0x00005410839fe816 */ /* 0x000fe600000000ff */
[----:B------:R-:W-:Y:S01]  /*12d60*/  @!P5 STL.S16 [R1+0x4c], R139 ;  /* 0x00004c8b0100d387 */ /* 0x000fe20000100600 */
[C---:B------:R-:W-:Y:S01]  /*12d70*/  ISETP.GE.U32.AND P5, PT, R133.reuse, R2, PT ;  /* 0x000000028500720c */ /* 0x040fe20003fa6070 */
[----:B------:R-:W-:Y:S02]  /*12d80*/  FFMA.FTZ R2, R204, c[0x0][0x23c], -R141 ;  /* 0x00008f00cc027a23 */ /* 0x000fe4000001088d */
[----:B------:R-:W-:Y:S01]  /*12d90*/  @!P6 STL.S16 [R1+0x48], R138 ;  /* 0x0000488a0100e387 */ /* 0x000fe20000100600 */
[----:B------:R-:W-:Y:S01]  /*12da0*/  ISETP.GE.U32.AND P6, PT, R133, R117, PT ;  /* 0x000000758500720c */ /* 0x000fe20003fc6070 */
[----:B------:R4:W4:Y:S02]  /*12db0*/  MUFU.EX2 R220, R2 ;  /* 0x0000000200dc7308 */ /* 0x0009240000000800 */
[----:B------:R2:W3:Y:S04]  /*12dc0*/  LDL.S16 R132, [R1+0x4] ;  /* 0x0000040001847983 */ /* 0x0004e80000100600 */
[----:B------:R2:W3:Y:S04]  /*12dd0*/  LDL.S16 R131, [R1+0x18] ;  /* 0x0000180001837983 */ /* 0x0004e80000100600 */
[----:B-1----:R-:W1:Y:S01]  /*12de0*/  LDSM.16.MT88.4 R116, [R179+0xe800] ;  /* 0x00e80000b374783b */ /* 0x002e620000004200 */
[C---:B----4-:R-:W-:Y:S01]  /*12df0*/  HMMA.16816.F32.BF16 R52, R108.reuse, R112, R52 ;  /* 0x000000706c34723c */ /* 0x050fe20000041834 */
[----:B------:R-:W-:Y:S05]  /*12e00*/  @!P6 HFMA2.BF16_V2 R249, -RZ.H0_H0, RZ.H0_H0, -R156.H0_H0 ;  /* 0x200000fffff9e231 */ /* 0x000fea000034099c */
[----:B------:R-:W-:Y:S01]  /*12e10*/  @!P6 PRMT R156, R249, 0x5410, RZ ;  /* 0x00005410f99ce816 */ /* 0x000fe200000000ff */
[----:B------:R-:W-:Y:S01]  /*12e20*/  STG.E.U16 [R172.64+0x12], R168 ;  /* 0x000012a8ac007986 */ /* 0x000fe2000c101512 */
[C---:B------:R-:W-:Y:S03]  /*12e30*/  HMMA.16816.F32.BF16 R56, R108.reuse, R114, R56 ;  /* 0x000000726c38723c */ /* 0x040fe60000041838 */
[----:B------:R-:W-:Y:S01]  /*12e40*/  STG.E.U16 [R174.64+0x20], R159 ;  /* 0x0000209fae007986 */ /* 0x000fe2000c101512 */
[----:B------:R-:W-:Y:S02]  /*12e50*/  LOP3.LUT R2, R124, 0xff, RZ, 0xc0, !PT ;  /* 0x000000ff7c027812 */ /* 0x000fe400078ec0ff */
[----:B------:R-:W-:Y:S06]  /*12e60*/  F2FP.BF16.PACK_AB R154, R220, R221 ;  /* 0x000000dddc9a723e */ /* 0x000fec00000010ff */
[----:B------:R-:W-:Y:S01]  /*12e70*/  PRMT R153, R154, 0x7632, R153 ;  /* 0x000076329a997816 */ /* 0x000fe20000000099 */
[----:B-----5:R-:W-:Y:S01]  /*12e80*/  @!P0 HFMA2.BF16_V2 R137, -RZ.H0_H0, RZ.H0_H0, -R160.H0_H0 ;  /* 0x200000ffff898231 */ /* 0x020fe200003409a0 */
[C---:B-1----:R-:W-:Y:S01]  /*12e90*/  HMMA.16816.F32.BF16 R60, R108.reuse, R116, R60 ;  /* 0x000000746c3c723c */ /* 0x042fe2000004183c */
[----:B--2---:R-:W-:Y:S03]  /*12ea0*/  @!P1 HFMA2.BF16_V2 R136, -RZ.H0_H0, RZ.H0_H0, -R162.H0_H0 ;  /* 0x200000ffff889231 */ /* 0x004fe600003409a2 */
[----:B------:R-:W-:Y:S01]  /*12eb0*/  @!P0 STL.S16 [R1+0x8], R137 ;  /* 0x0000088901008387 */ /* 0x000fe20000100600 */
[----:B------:R-:W-:Y:S03]  /*12ec0*/  PRMT R129, R137, 0x7610, R129 ;  /* 0x0000761089817816 */ /* 0x000fe60000000081 */
[----:B------:R-:W-:Y:S01]  /*12ed0*/  @!P1 STL.S16 [R1+0x44], R136 ;  /* 0x0000448801009387 */ /* 0x000fe20000100600 */
[C---:B------:R-:W-:Y:S03]  /*12ee0*/  HMMA.16816.F32.BF16 R64, R108.reuse, R118, R64 ;  /* 0x000000766c40723c */ /* 0x040fe60000041840 */
[----:B------:R-:W-:Y:S02]  /*12ef0*/  @!P0 PRMT R160, R129, 0x5410, RZ ;  /* 0x0000541081a08816 */ /* 0x000fe400000000ff */
[----:B------:R1:W2:Y:S01]  /*12f00*/  LDL.S16 R129, [R1] ;  /* 0x0000000001817983 */ /* 0x0002a20000100600 */
[----:B------:R-:W-:Y:S02]  /*12f10*/  PRMT R126, R136, 0x7610, R126 ;  /* 0x00007610887e7816 */ /* 0x000fe4000000007e */
[C---:B------:R-:W-:Y:S01]  /*12f20*/  ISETP.GE.U32.AND P0, PT, R133.reuse, R2, PT ;  /* 0x000000028500720c */ /* 0x040fe20003f06070 */
[----:B------:R-:W-:Y:S01]  /*12f30*/  LDSM.16.MT88.4 R116, [R180+0x10800] ;  /* 0x01080000b474783b */ /* 0x000fe20000004200 */
[C---:B------:R-:W-:Y:S02]  /*12f40*/  HMMA.16816.F32.BF16 R68, R108.reuse, R104, R68 ;  /* 0x000000686c44723c */ /* 0x040fe40000041844 */
[----:B------:R-:W-:Y:S02]  /*12f50*/  @!P1 PRMT R162, R126, 0x5410, RZ ;  /* 0x000054107ea29816 */ /* 0x000fe400000000ff */
[----:B------:R-:W-:Y:S03]  /*12f60*/  LOP3.LUT R2, R102, 0xffff, RZ, 0xc0, !PT ;  /* 0x0000ffff66027812 */ /* 0x000fe600078ec0ff */
[----:B------:R-:W-:Y:S01]  /*12f70*/  SHF.R.U32.HI R104, RZ, 0x18, R120 ;  /* 0x00000018ff687819 */ /* 0x000fe20000011678 */
[C---:B------:R-:W-:Y:S01]  /*12f80*/  HMMA.16816.F32.BF16 R72, R108.reuse, R106, R72 ;  /* 0x0000006a6c48723c */ /* 0x040fe20000041848 */
[----:B------:R-:W-:Y:S01]  /*12f90*/  ISETP.GE.U32.AND P1, PT, R133, R2, PT ;  /* 0x000000028500720c */ /* 0x000fe20003f26070 */
[----:B------:R-:W-:Y:S02]  /*12fa0*/  STG.E.U16 [R174.64+0x22], R160 ;  /* 0x000022a0ae007986 */ /* 0x000fe4000c101512 */
[----:B------:R-:W-:Y:S01]  /*12fb0*/  FFMA.FTZ R2, R206, c[0x0][0x23c], -R142 ;  /* 0x00008f00ce027a23 */ /* 0x000fe2000001088e */
[----:B------:R-:W-:Y:S01]  /*12fc0*/  LOP3.LUT R105, R120, 0xffff, RZ, 0xc0, !PT ;  /* 0x0000ffff78697812 */ /* 0x000fe200078ec0ff */
[----:B------:R-:W-:Y:S02]  /*12fd0*/  STG.E.U16 [R172.64+0x20], R162 ;  /* 0x000020a2ac007986 */ /* 0x000fe4000c101512 */
[----:B------:R4:W5:Y:S04]  /*12fe0*/  MUFU.EX2 R218, R2 ;  /* 0x0000000200da7308 */ /* 0x0009680000000800 */
[----:B----4-:R-:W-:Y:S02]  /*12ff0*/  LOP3.LUT R2, R123, 0xffff, RZ, 0xc0, !PT ;  /* 0x0000ffff7b027812 */ /* 0x010fe400078ec0ff */
[----:B-----5:R-:W-:Y:S02]  /*13000*/  F2FP.BF16.PACK_AB R152, R218, R219 ;  /* 0x000000dbda98723e */ /* 0x020fe400000010ff */
[----:B------:R-:W-:Y:S02]  /*13010*/  SHF.R.U32.HI R103, RZ, 0x8, R2 ;  /* 0x00000008ff677819 */ /* 0x000fe40000011602 */
[----:B------:R-:W-:Y:S01]  /*13020*/  PRMT R151, R152, 0x7632, R151 ;  /* 0x0000763298977816 */ /* 0x000fe20000000097 */
[----:B---3--:R-:W-:Y:S05]  /*13030*/  @!P5 HFMA2.BF16_V2 R135, -RZ.H0_H0, RZ.H0_H0, -R161.H0_H0 ;  /* 0x200000ffff87d231 */ /* 0x008fea00003409a1 */
[----:B------:R-:W-:Y:S01]  /*13040*/  @!P5 STL.S16 [R1+0x1c], R135 ;  /* 0x00001c870100d387 */ /* 0x000fe20000100600 */
[----:B------:R-:W-:Y:S03]  /*13050*/  PRMT R102, R135, 0x7610, R102 ;  /* 0x0000761087667816 */ /* 0x000fe60000000066 */
[----:B------:R1:W3:Y:S01]  /*13060*/  LDL.S16 R126, [R1+0x14] ;  /* 0x00001400017e7983 */ /* 0x0002e20000100600 */
[----:B------:R-:W-:Y:S01]  /*13070*/  @!P5 PRMT R161, R102, 0x5410, RZ ;  /* 0x0000541066a1d816 */ /* 0x000fe200000000ff */
[----:B------:R-:W-:Y:S02]  /*13080*/  @!P1 HFMA2.BF16_V2 R132, -RZ.H0_H0, RZ.H0_H0, -R155.H0_H0 ;  /* 0x200000ffff849231 */ /* 0x000fe4000034099b */
[----:B------:R1:W4:Y:S01]  /*13090*/  LDL.S16 R124, [R1+0x10] ;  /* 0x00001000017c7983 */ /* 0x0003220000100600 */
[----:B------:R-:W-:Y:S01]  /*130a0*/  ISETP.GE.U32.AND P5, PT, R133, R125, PT ;  /* 0x0000007d8500720c */ /* 0x000fe20003fa6070 */
[----:B------:R-:W-:Y:S02]  /*130b0*/  @!P0 HFMA2.BF16_V2 R131, -RZ.H0_H0, RZ.H0_H0, -R158.H0_H0 ;  /* 0x200000ffff838231 */ /* 0x000fe4000034099e */
[----:B------:R-:W-:Y:S01]  /*130c0*/  @!P1 STL.S16 [R1+0x4], R132 ;  /* 0x0000048401009387 */ /* 0x000fe20000100600 */
[----:B------:R-:W-:Y:S02]  /*130d0*/  LOP3.LUT R102, R123, 0xff, RZ, 0xc0, !PT ;  /* 0x000000ff7b667812 */ /* 0x000fe400078ec0ff */
[----:B------:R-:W-:Y:S01]  /*130e0*/  PRMT R113, R132, 0x7610, R113 ;  /* 0x0000761084717816 */ /* 0x000fe20000000071 */
[----:B------:R-:W-:Y:S01]  /*130f0*/  @!P0 STL.S16 [R1+0x18], R131 ;  /* 0x0000188301008387 */ /* 0x000fe20000100600 */
[----:B------:R-:W-:Y:S02]  /*13100*/  PRMT R112, R131, 0x7610, R112 ;  /* 0x0000761083707816 */ /* 0x000fe40000000070 */
[----:B------:R-:W-:Y:S01]  /*13110*/  ISETP.GE.U32.AND P6, PT, R133, R102, PT ;  /* 0x000000668500720c */ /* 0x000fe20003fc6070 */
[----:B------:R-:W-:Y:S01]  /*13120*/  STG.E.U16 [R172.64+0x22], R161 ;  /* 0x000022a1ac007986 */ /* 0x000fe2000c101512 */
[----:B------:R-:W-:Y:S02]  /*13130*/  SHF.R.U32.HI R102, RZ, 0x10, R123 ;  /* 0x00000010ff667819 */ /* 0x000fe4000001167b */
[----:B------:R-:W-:Y:S01]  /*13140*/  @!P1 PRMT R155, R113, 0x5410, RZ ;  /* 0x00005410719b9816 */ /* 0x000fe200000000ff */
[----:B------:R-:W-:Y:S01]  /*13150*/  STG.E.U16 [R174.64+0x30], R156 ;  /* 0x0000309cae007986 */ /* 0x000fe2000c101512 */
[----:B------:R-:W-:Y:S02]  /*13160*/  LOP3.LUT R2, R102, 0xff, RZ, 0xc0, !PT ;  /* 0x000000ff66027812 */ /* 0x000fe400078ec0ff */
[----:B------:R-:W-:Y:S01]  /*13170*/  LOP3.LUT R102, R103, 0xffff, RZ, 0xc0, !PT ;  /* 0x0000ffff67667812 */ /* 0x000fe200078ec0ff */
[----:B------:R-:W-:Y:S01]  /*13180*/  FFMA.FTZ R103, R212, c[0x0][0x23c], -R141 ;  /* 0x00008f00d4677a23 */ /* 0x000fe2000001088d */
[C---:B------:R-:W-:Y:S01]  /*13190*/  ISETP.GE.U32.AND P1, PT, R133.reuse, R2, PT ;  /* 0x000000028500720c */ /* 0x040fe20003f26070 */
[----:B------:R-:W-:Y:S01]  /*131a0*/  STG.E.U16 [R174.64+0x32], R155 ;  /* 0x0000329bae007986 */ /* 0x000fe2000c101512 */
[----:B------:R-:W-:Y:S01]  /*131b0*/  @!P0 PRMT R158, R112, 0x5410, RZ ;  /* 0x00005410709e8816 */ /* 0x000fe200000000ff */
[----:B------:R-:W-:Y:S01]  /*131c0*/  @!P6 HFMA2.BF16_V2 R248, -RZ.H0_H0, RZ.H0_H0, -R154.H0_H0 ;  /* 0x200000fffff8e231 */ /* 0x000fe2000034099a */
[----:B------:R-:W-:Y:S01]  /*131d0*/  ISETP.GE.U32.AND P0, PT, R133, R102, PT ;  /* 0x000000668500720c */ /* 0x000fe20003f06070 */
[----:B------:R-:W5:Y:S01]  /*131e0*/  LDSM.16.MT88.4 R112, [R178+0x10800] ;  /* 0x01080000b270783b */ /* 0x000f620000004200 */
[C---:B------:R-:W-:Y:S01]  /*131f0*/  LOP3.LUT R2, R120.reuse, 0xff, RZ, 0xc0, !PT ;  /* 0x000000ff78027812 */ /* 0x040fe200078ec0ff */
[----:B------:R1:W-:Y:S01]  /*13200*/  MUFU.EX2 R216, R103 ;  /* 0x0000006700d87308 */ /* 0x0003e20000000800 */
[----:B------:R-:W-:Y:S02]  /*13210*/  SHF.R.U32.HI R123, RZ, 0x18, R123 ;  /* 0x00000018ff7b7819 */ /* 0x000fe4000001167b */
[----:B------:R-:W-:Y:S03]  /*13220*/  LOP3.LUT R125, R120, 0xff, RZ, 0xc0, !PT ;  /* 0x000000ff787d7812 */ /* 0x000fe600078ec0ff */
[----:B------:R-:W-:Y:S01]  /*13230*/  STG.E.U16 [R172.64+0x30], R158 ;  /* 0x0000309eac007986 */ /* 0x000fe2000c101512 */
[----:B--2---:R-:W-:Y:S05]  /*13240*/  @!P5 HFMA2.BF16_V2 R129, -RZ.H0_H0, RZ.H0_H0, -R157.H0_H0 ;  /* 0x200000ffff81d231 */ /* 0x004fea000034099d */
[----:B------:R-:W-:Y:S01]  /*13250*/  @!P5 STL.S16 [R1], R129 ;  /* 0x000000810100d387 */ /* 0x000fe20000100600 */
[----:B------:R-:W-:Y:S01]  /*13260*/  PRMT R102, R129, 0x7610, R102 ;  /* 0x0000761081667816 */ /* 0x000fe20000000066 */
[C---:B-----5:R-:W-:Y:S02]  /*13270*/  HMMA.16816.F32.BF16 R76, R108.reuse, R112, R76 ;  /* 0x000000706c4c723c */ /* 0x060fe4000004184c */
[----:B------:R2:W5:Y:S01]  /*13280*/  LDL.S16 R131, [R1+0x58] ;  /* 0x0000580001837983 */ /* 0x0005620000100600 */
[----:B------:R-:W-:Y:S02]  /*13290*/  @!P5 PRMT R157, R102, 0x5410, RZ ;  /* 0x00005410669dd816 */ /* 0x000fe400000000ff */
[C---:B------:R-:W-:Y:S01]  /*132a0*/  ISETP.GE.U32.AND P5, PT, R133.reuse, R2, PT ;  /* 0x000000028500720c */ /* 0x040fe20003fa6070 */
[----:B------:R-:W-:Y:S01]  /*132b0*/  FFMA.FTZ R2, R208, c[0x0][0x23c], -R141 ;  /* 0x00008f00d0027a23 */ /* 0x000fe2000001088d */
[----:B------:R-:W-:Y:S01]  /*132c0*/  PRMT R102, R154, 0x5410, R153 ;  /* 0x000054109a667816 */ /* 0x000fe20000000099 */
[----:B------:R-:W-:Y:S01]  /*132d0*/  FFMA.FTZ R112, R210, c[0x0][0x23c], -R142 ;  /* 0x00008f00d2707a23 */ /* 0x000fe2000001088e */
[C---:B------:R-:W-:Y:S01]  /*132e0*/  HMMA.16816.F32.BF16 R80, R108.reuse, R114, R80 ;  /* 0x000000726c50723c */ /* 0x040fe20000041850 */
[----:B------:R2:W2:Y:S01]  /*132f0*/  MUFU.EX2 R217, R2 ;  /* 0x0000000200d97308 */ /* 0x0004a20000000800 */
[----:B------:R-:W-:Y:S01]  /*13300*/  STG.E.U16 [R172.64+0x32], R157 ;  /* 0x0000329dac007986 */ /* 0x000fe2000c101512 */
[----:B------:R-:W-:Y:S02]  /*13310*/  @!P6 PRMT R154, R248, 0x5410, RZ ;  /* 0x00005410f89ae816 */ /* 0x000fe400000000ff */
[----:B------:R-:W-:Y:S03]  /*13320*/  ISETP.GE.U32.AND P6, PT, R133, R123, PT ;  /* 0x0000007b8500720c */ /* 0x000fe60003fc6070 */
[C---:B------:R-:W-:Y:S01]  /*13330*/  HMMA.16816.F32.BF16 R84, R108.reuse, R116, R84 ;  /* 0x000000746c54723c */ /* 0x040fe20000041854 */
[----:B------:R-:W-:Y:S01]  /*13340*/  SHF.R.U32.HI R123, RZ, 0x10, R120 ;  /* 0x00000010ff7b7819 */ /* 0x000fe20000011678 */
[----:B------:R-:W-:Y:S01]  /*13350*/  STG.E.U16 [R174.64+0x40], R154 ;  /* 0x0000409aae007986 */ /* 0x000fe2000c101512 */
[----:B------:R3:W-:Y:S01]  /*13360*/  MUFU.EX2 R214, R112 ;  /* 0x0000007000d67308 */ /* 0x0007e20000000800 */
[----:B------:R-:W-:Y:S02]  /*13370*/  SHF.R.U32.HI R113, RZ, 0x18, R122 ;  /* 0x00000018ff717819 */ /* 0x000fe4000001167a */
[----:B-1----:R-:W-:Y:S02]  /*13380*/  LOP3.LUT R103, R123, 0xff, RZ, 0xc0, !PT ;  /* 0x000000ff7b677812 */ /* 0x002fe400078ec0ff */
[C---:B------:R-:W-:Y:S01]  /*13390*/  HMMA.16816.F32.BF16 R88, R108.reuse, R118, R88 ;  /* 0x000000766c58723c */ /* 0x040fe20000041858 */
[----:B------:R-:W-:Y:S01]  /*133a0*/  LOP3.LUT R123, R122, 0xff, RZ, 0xc0, !PT ;  /* 0x000000ff7a7b7812 */ /* 0x000fe200078ec0ff */
[----:B------:R-:W-:Y:S02]  /*133b0*/  LDSM.16.MT88.4 R116, [R180+0xd000] ;  /* 0x00d00000b474783b */ /* 0x000fe40000004200 */
[----:B--2---:R-:W-:Y:S02]  /*133c0*/  SHF.R.U32.HI R2, RZ, 0x10, R120 ;  /* 0x00000010ff027819 */ /* 0x004fe40000011678 */
[----:B------:R-:W-:Y:S02]  /*133d0*/  F2FP.BF16.PACK_AB R147, R216, R217 ;  /* 0x000000d9d893723e */ /* 0x000fe400000010ff */
[----:B------:R-:W-:Y:S04]  /*133e0*/  LOP3.LUT R2, R2, 0xff, RZ, 0xc0, !PT ;  /* 0x000000ff02027812 */ /* 0x000fe800078ec0ff */
[----:B------:R-:W-:Y:S01]  /*133f0*/  PRMT R148, R147, 0x7632, R148 ;  /* 0x0000763293947816 */ /* 0x000fe20000000094 */
[----:B---3--:R-:W-:Y:S02]  /*13400*/  @!P0 HFMA2.BF16_V2 R126, -RZ.H0_H0, RZ.H0_H0, -R153.H0_H0 ;  /* 0x200000ffff7e8231 */ /* 0x008fe40000340999 */
[----:B----4-:R-:W-:Y:S03]  /*13410*/  @!P1 HFMA2.BF16_V2 R124, -RZ.H0_H0, RZ.H0_H0, -R152.H0_H0 ;  /* 0x200000ffff7c9231 */ /* 0x010fe60000340998 */
[----:B------:R1:W-:Y:S01]  /*13420*/  @!P0 STL.S16 [R1+0x14], R126 ;  /* 0x0000147e01008387 */ /* 0x0003e20000100600 */
[----:B------:R-:W-:Y:S03]  /*13430*/  PRMT R128, R126, 0x7610, R128 ;  /* 0x000076107e807816 */ /* 0x000fe60000000080 */
[----:B------:R2:W-:Y:S01]  /*13440*/  @!P1 STL.S16 [R1+0x10], R124 ;  /* 0x0000107c01009387 */ /* 0x0005e20000100600 */
[----:B------:R-:W-:Y:S02]  /*13450*/  PRMT R127, R124, 0x7610, R127 ;  /* 0x000076107c7f7816 */ /* 0x000fe4000000007f */
[----:B------:R-:W-:Y:S01]  /*13460*/  @!P0 PRMT R153, R128, 0x5410, RZ ;  /* 0x0000541080998816 */ /* 0x000fe200000000ff */
[----:B------:R-:W3:Y:S01]  /*13470*/  LDL.LU R132, [R1+0x68] ;  /* 0x0000680001847983 */ /* 0x000ee20000300800 */
[----:B------:R-:W-:Y:S02]  /*13480*/  ISETP.GE.U32.AND P0, PT, R133, R2, PT ;  /* 0x000000028500720c */ /* 0x000fe40003f06070 */
[----:B------:R-:W-:Y:S01]  /*13490*/  PRMT R2, R152, 0x5410, R151 ;  /* 0x0000541098027816 */ /* 0x000fe20000000097 */
[----:B------:R-:W-:Y:S01]  /*134a0*/  STG.E.U16 [R174.64+0x42], R153 ;  /* 0x00004299ae007986 */ /* 0x000fe2000c101512 */
[----:B------:R-:W-:Y:S02]  /*134b0*/  @!P1 PRMT R152, R127, 0x5410, RZ ;  /* 0x000054107f989816 */ /* 0x000fe400000000ff */
[----:B------:R-:W-:Y:S01]  /*134c0*/  ISETP.GE.U32.AND P1, PT, R133, R104, PT ;  /* 0x000000688500720c */ /* 0x000fe20003f26070 */
[----:B------:R-:W4:Y:S01]  /*134d0*/  LDL.LU R127, [R1+0x78] ;  /* 0x00007800017f7983 */ /* 0x000f220000300800 */
[----:B------:R-:W-:Y:S02]  /*134e0*/  FFMA.FTZ R104, R207, c[0x0][0x23c], -R142 ;  /* 0x00008f00cf687a23 */ /* 0x000fe4000001088e */
[----:B------:R-:W-:Y:S01]  /*134f0*/  FFMA.FTZ R207, R222, c[0x0][0x23c], -R141 ;  /* 0x00008f00decf7a23 */ /* 0x000fe2000001088d */
[----:B------:R-:W-:Y:S01]  /*13500*/  STG.E.U16 [R172.64+0x40], R152 ;  /* 0x00004098ac007986 */ /* 0x000fe2000c101512 */
[----:B------:R2:W2:Y:S01]  /*13510*/  MUFU.EX2 R215, R104 ;  /* 0x0000006800d77308 */ /* 0x0004a20000000800 */
[----:B-1----:R-:W-:Y:S02]  /*13520*/  LOP3.LUT R126, R120, 0xffff, RZ, 0xc0, !PT ;  /* 0x0000ffff787e7812 */ /* 0x002fe400078ec0ff */
[----:B------:R-:W-:Y:S02]  /*13530*/  SHF.R.U32.HI R121, RZ, 0x10, R122 ;  /* 0x00000010ff797819 */ /* 0x000fe4000001167a */
[----:B--2---:R-:W-:Y:S02]  /*13540*/  SHF.R.U32.HI R124, RZ, 0x18, R120 ;  /* 0x00000018ff7c7819 */ /* 0x004fe40000011678 */
[----:B------:R-:W-:Y:S03]  /*13550*/  SHF.R.U32.HI R120, RZ, 0x8, R105 ;  /* 0x00000008ff787819 */ /* 0x000fe60000011669 */
[----:B------:R-:W-:Y:S01]  /*13560*/  MUFU.EX2 R207, R207 ;  /* 0x000000cf00cf7308 */ /* 0x000fe20000000800 */
[----:B------:R-:W-:Y:S02]  /*13570*/  PRMT R129, R103, 0x5410, R124 ;  /* 0x0000541067817816 */ /* 0x000fe4000000007c */
[----:B------:R-:W-:Y:S02]  /*13580*/  LOP3.LUT R103, R122, 0xffff, RZ, 0xc0, !PT ;  /* 0x0000ffff7a677812 */ /* 0x000fe400078ec0ff */
[----:B------:R-:W-:Y:S01]  /*13590*/  PRMT R128, R125, 0x5410, R120 ;  /* 0x000054107d807816 */ /* 0x000fe20000000078 */
[--C-:B------:R-:W-:Y:S01]  /*135a0*/  HSET2.LE.AND R115, R129, R134.reuse, PT ;  /* 0x0000008681737233 */ /* 0x100fe20003803000 */
[----:B------:R-:W-:Y:S02]  /*135b0*/  SHF.R.U32.HI R120, RZ, 0x8, R103 ;  /* 0x00000008ff787819 */ /* 0x000fe40000011667 */
[----:B------:R-:W-:Y:S02]  /*135c0*/  LOP3.LUT R112, R121, 0xff, RZ, 0xc0, !PT ;  /* 0x000000ff79707812 */ /* 0x000fe400078ec0ff */
[----:B------:R-:W-:Y:S01]  /*135d0*/  PRMT R114, R123, 0x5410, R120 ;  /* 0x000054107b727816 */ /* 0x000fe20000000078 */
[----:B------:R-:W1:Y:S01]  /*135e0*/  LDSM.16.MT88.4 R104, [R179+0x10800] ;  /* 0x01080000b368783b */ /* 0x000e620000004200 */
[----:B------:R-:W-:Y:S02]  /*135f0*/  SHF.R.U32.HI R103, RZ, 0x8, R126 ;  /* 0x00000008ff677819 */ /* 0x000fe4000001167e */
[----:B------:R-:W-:Y:S02]  /*13600*/  F2FP.BF16.PACK_AB R150, R214, R215 ;  /* 0x000000d7d696723e */ /* 0x000fe400000010ff */
[----:B------:R-:W-:Y:S02]  /*13610*/  LOP3.LUT R103, R103, 0xffff, RZ, 0xc0, !PT ;  /* 0x0000ffff67677812 */ /* 0x000fe400078ec0ff */
[----:B------:R-:W-:Y:S01]  /*13620*/  PRMT R113, R112, 0x5410, R113 ;  /* 0x0000541070717816 */ /* 0x000fe20000000071 */
[----:B------:R-:W2:Y:S01]  /*13630*/  LDSM.16.MT88.4 R120, [R177+0xd000] ;  /* 0x00d00000b178783b */ /* 0x000ea20000004200 */
[--C-:B------:R-:W-:Y:S01]  /*13640*/  HSET2.LE.AND R112, R114, R134.reuse, PT ;  /* 0x0000008672707233 */ /* 0x100fe20003803000 */
[----:B------:R-:W-:Y:S01]  /*13650*/  PRMT R149, R150, 0x7632, R149 ;  /* 0x0000763296957816 */ /* 0x000fe20000000095 */
[--C-:B------:R-:W-:Y:S02]  /*13660*/  HSET2.LE.AND R114, R128, R134.reuse, PT ;  /* 0x0000008680727233 */ /* 0x100fe40003803000 */
[--C-:B------:R-:W-:Y:S01]  /*13670*/  HSET2.LE.AND R113, R113, R134.reuse, PT ;  /* 0x0000008671717233 */ /* 0x100fe20003803000 */
[----:B------:R-:W-:Y:S04]  /*13680*/  LOP3.LUT R112, R112, R102, RZ, 0xc0, !PT ;  /* 0x0000006670707212 */ /* 0x000fe800078ec0ff */
[----:B------:R-:W-:Y:S01]  /*13690*/  LOP3.LUT R113, R113, R2, RZ, 0xc0, !PT ;  /* 0x0000000271717212 */ /* 0x000fe200078ec0ff */
[----:B------:R-:W-:Y:S01]  /*136a0*/  FFMA.FTZ R2, R236, c[0x0][0x23c], -R142 ;  /* 0x00008f00ec027a23 */ /* 0x000fe2000001088e */
[----:B-----5:R-:W-:Y:S03]  /*136b0*/  @!P6 HFMA2.BF16_V2 R131, -RZ.H0_H0, RZ.H0_H0, -R151.H0_H0 ;  /* 0x200000ffff83e231 */ /* 0x020fe60000340997 */
[----:B------:R5:W-:Y:S02]  /*136c0*/  MUFU.EX2 R208, R2 ;  /* 0x0000000200d07308 */ /* 0x000be40000000800 */
[----:B------:R2:W-:Y:S01]  /*136d0*/  @!P6 STL.S16 [R1+0x58], R131 ;  /* 0x000058830100e387 */ /* 0x0005e20000100600 */
[----:B------:R-:W-:Y:S03]  /*136e0*/  PRMT R124, R131, 0x7610, R124 ;  /* 0x00007610837c7816 */ /* 0x000fe6000000007c */
[----:B------:R3:W4:Y:S01]  /*136f0*/  LDL.S16 R137, [R1+0x30] ;  /* 0x0000300001897983 */ /* 0x0007220000100600 */
[----:B------:R-:W-:Y:S02]  /*13700*/  @!P6 PRMT R151, R124, 0x5410, RZ ;  /* 0x000054107c97e816 */ /* 0x000fe400000000ff */
[----:B------:R-:W-:Y:S01]  /*13710*/  ISETP.GE.U32.AND P6, PT, R133, R103, PT ;  /* 0x000000678500720c */ /* 0x000fe20003fc6070 */
[----:B------:R3:W4:Y:S01]  /*13720*/  LDL.S16 R136, [R1+0x38] ;  /* 0x0000380001887983 */ /* 0x0007220000100600 */
[--C-:B------:R-:W-:Y:S02]  /*13730*/  FFMA.FTZ R103, R224, c[0x0][0x23c], -R141.reuse ;  /* 0x00008f00e0677a23 */ /* 0x100fe4000001088d */
[----:B------:R-:W3:Y:S01]  /*13740*/  LDC.U8 R224, c[0x0][0x2d8] ;  /* 0x0000b600ffe07b82 */ /* 0x000ee20000000000 */
[----:B------:R3:W4:Y:S01]  /*13750*/  LDL.S16 R143, [R1+0x40] ;  /* 0x00004000018f7983 */ /* 0x0007220000100600 */
[----:B------:R2:W-:Y:S01]  /*13760*/  MUFU.EX2 R210, R103 ;  /* 0x0000006700d27308 */ /* 0x0005e20000000800 */
[C---:B-1----:R-:W-:Y:S02]  /*13770*/  HMMA.16816.F32.BF16 R92, R108.reuse, R104, R92 ;  /* 0x000000686c5c723c */ /* 0x042fe4000004185c */
[----:B------:R1:W4:Y:S04]  /*13780*/  LDL.S16 R135, [R1+0x2c] ;  /* 0x00002c0001877983 */ /* 0x0003280000100600 */
[----:B------:R-:W-:Y:S01]  /*13790*/  STG.E.U16 [R172.64+0x42], R151 ;  /* 0x00004297ac007986 */ /* 0x000fe2000c101512 */
[----:B-----5:R-:W-:Y:S01]  /*137a0*/  LOP3.LUT R2, R171, UR4, R130, 0x96, !PT ;  /* 0x00000004ab027c12 */ /* 0x020fe2000f8e9682 */
[----:B------:R-:W-:Y:S02]  /*137b0*/  HMMA.16816.F32.BF16 R96, R108, R106, R96 ;  /* 0x0000006a6c60723c */ /* 0x000fe40000041860 */
[----:B------:R-:W-:Y:S02]  /*137c0*/  LDSM.16.MT88.4 R104, [R179+0xd000] ;  /* 0x00d00000b368783b */ /* 0x000fe40000004200 */
[--C-:B--2---:R-:W-:Y:S02]  /*137d0*/  FFMA.FTZ R131, R223, c[0x0][0x23c], -R141.reuse ;  /* 0x00008f00df837a23 */ /* 0x104fe4000001088d */
[----:B------:R-:W-:Y:S04]  /*137e0*/  FFMA.FTZ R141, R213, c[0x0][0x23c], -R141 ;  /* 0x00008f00d58d7a23 */ /* 0x000fe8000001088d */
[----:B------:R-:W-:Y:S01]  /*137f0*/  LDSM.16.MT88.4 R108, [R177+0xf000] ;  /* 0x00f00000b16c783b */ /* 0x000fe20000004200 */
[----:B------:R-:W2:Y:S01]  /*13800*/  MUFU.EX2 R206, R141 ;  /* 0x0000008d00ce7308 */ /* 0x000ea20000000800 */
[----:B------:R-:W-:Y:S02]  /*13810*/  LOP3.LUT R103, R170, 0xff, RZ, 0xc0, !PT ;  /* 0x000000ffaa677812 */ /* 0x000fe400078ec0ff */
[----:B--2---:R-:W-:Y:S04]  /*13820*/  F2FP.BF16.PACK_AB R146, R206, R207 ;  /* 0x000000cfce92723e */ /* 0x004fe800000010ff */
[----:B------:R-:W-:Y:S01]  /*13830*/  PRMT R145, R146, 0x7632, R145 ;  /* 0x0000763292917816 */ /* 0x000fe20000000091 */
[----:B---3--:R-:W-:Y:S01]  /*13840*/  FFMA.FTZ R132, R3, R132, R211 ;  /* 0x0000008403847223 */ /* 0x008fe200000100d3 */
[----:B------:R-:W-:Y:S01]  /*13850*/  SHF.R.U32.HI R3, RZ, 0x10, R170 ;  /* 0x00000010ff037819 */ /* 0x000fe200000116aa */
[----:B------:R-:W-:Y:S01]  /*13860*/  MUFU.EX2 R211, R131 ;  /* 0x0000008300d37308 */ /* 0x000fe20000000800 */
[----:B----4-:R-:W-:Y:S01]  /*13870*/  FFMA.FTZ R133, R0, R127, R209 ;  /* 0x0000007f00857223 */ /* 0x010fe200000100d1 */
[----:B------:R-:W-:Y:S01]  /*13880*/  PRMT R0, R147, 0x5410, R148 ;  /* 0x0000541093007816 */ /* 0x000fe20000000094 */
[----:B------:R-:W2:Y:S03]  /*13890*/  LDSM.16.MT88.4 R124, [R178+0xd000] ;  /* 0x00d00000b27c783b */ /* 0x000ea60000004200 */
[----:B------:R-:W-:Y:S02]  /*138a0*/  LOP3.LUT R114, R114, R0, RZ, 0xc0, !PT ;  /* 0x0000000072727212 */ /* 0x000fe400078ec0ff */
[----:B------:R-:W-:Y:S04]  /*138b0*/  PRMT R0, R150, 0x5410, R149 ;  /* 0x0000541096007816 */ /* 0x000fe80000000095 */
[----:B------:R-:W-:Y:S01]  /*138c0*/  LOP3.LUT R115, R115, R0, RZ, 0xc0, !PT ;  /* 0x0000000073737212 */ /* 0x000fe200078ec0ff */
[----:B------:R-:W-:Y:S04]  /*138d0*/  FFMA.FTZ R0, R233, c[0x0][0x23c], -R142 ;  /* 0x00008f00e9007a23 */ /* 0x000fe8000001088e */
[----:B------:R-:W3:Y:S02]  /*138e0*/  MUFU.EX2 R209, R0 ;  /* 0x0000000000d17308 */ /* 0x000ee40000000800 */
[C---:B------:R-:W-:Y:S08]  /*138f0*/  HMMA.16816.F32.BF16 R4, R112.reuse, R120, R4 ;  /* 0x000000787004723c */ /* 0x040ff00000041804 */
[C---:B------:R-:W-:Y:S01]  /*13900*/  HMMA.16816.F32.BF16 R8, R112.reuse, R122, R8 ;  /* 0x0000007a7008723c */ /* 0x040fe20000041808 */
[----:B------:R-:W4:Y:S03]  /*13910*/  LDSM.16.MT88.4 R120, [R178+0xf000] ;  /* 0x00f00000b278783b */ /* 0x000f260000004200 */
[----:B---3--:R-:W-:Y:S04]  /*13920*/  F2FP.BF16.PACK_AB R144, R208, R209 ;  /* 0x000000d1d090723e */ /* 0x008fe800000010ff */
[C---:B--2---:R-:W-:Y:S01]  /*13930*/  HMMA.16816.F32.BF16 R12, R112.reuse, R124, R12 ;  /* 0x0000007c700c723c */ /* 0x044fe2000004180c */
[----:B------:R-:W-:Y:S04]  /*13940*/  LOP3.LUT R0, R170, 0xffff, RZ, 0xc0, !PT ;  /* 0x0000ffffaa007812 */ /* 0x000fe800078ec0ff */
[----:B------:R-:W-:Y:S02]  /*13950*/  SHF.R.U32.HI R102, RZ, 0x8, R0 ;  /* 0x00000008ff667819 */ /* 0x000fe40000011600 */
[----:B------:R-:W-:Y:S01]  /*13960*/  LOP3.LUT R0, R171, UR4, R130, 0x96, !PT ;  /* 0x00000004ab007c12 */ /* 0x000fe2000f8e9682 */
[C---:B------:R-:W-:Y:S01]  /*13970*/  HMMA.16816.F32.BF16 R16, R112.reuse, R126, R16 ;  /* 0x0000007e7010723c */ /* 0x040fe20000041810 */
[----:B------:R-:W2:Y:S03]  /*13980*/  LDSM.16.MT88.4 R124, [R180+0xf000] ;  /* 0x00f00000b47c783b */ /* 0x000ea60000004200 */
[----:B------:R-:W-:Y:S02]  /*13990*/  PRMT R138, R103, 0x5410, R102 ;  /* 0x00005410678a7816 */ /* 0x000fe40000000066 */
[----:B------:R-:W-:Y:S02]  /*139a0*/  LOP3.LUT R102, R3, 0xff, RZ, 0xc0, !PT ;  /* 0x000000ff03667812 */ /* 0x000fe400078ec0ff */
[C---:B------:R-:W-:Y:S01]  /*139b0*/  HMMA.16816.F32.BF16 R20, R112.reuse, R116, R20 ;  /* 0x000000747014723c */ /* 0x040fe20000041814 */
[----:B------:R-:W-:Y:S03]  /*139c0*/  @!P5 HFMA2.BF16_V2 R137, -RZ.H0_H0, RZ.H0_H0, -R147.H0_H0 ;  /* 0x200000ffff89d231 */ /* 0x000fe60000340993 */
[----:B------:R-:W-:Y:S01]  /*139d0*/  HSET2.LE.AND R138, R138, R134, PT ;  /* 0x000000868a8a7233 */ /* 0x000fe20003803000 */
[----:B------:R-:W-:Y:S01]  /*139e0*/  LOP3.LUT R3, R2, 0xff, RZ, 0xc0, !PT ;  /* 0x000000ff02037812 */ /* 0x000fe200078ec0ff */
[----:B------:R3:W-:Y:S01]  /*139f0*/  @!P5 STL.S16 [R1+0x30], R137 ;  /* 0x000030890100d387 */ /* 0x0007e20000100600 */
[----:B------:R-:W-:Y:S01]  /*13a00*/  @!P6 HFMA2.BF16_V2 R136, -RZ.H0_H0, RZ.H0_H0, -R148.H0_H0 ;  /* 0x200000ffff88e231 */ /* 0x000fe20000340994 */
[C---:B------:R-:W-:Y:S01]  /*13a10*/  HMMA.16816.F32.BF16 R24, R112.reuse, R118, R24 ;  /* 0x000000767018723c */ /* 0x040fe20000041818 */
[----:B------:R-:W-:Y:S01]  /*13a20*/  @!P0 HFMA2.BF16_V2 R143, -RZ.H0_H0, RZ.H0_H0, -R150.H0_H0 ;  /* 0x200000ffff8f8231 */ /* 0x000fe20000340996 */
[----:B------:R-:W2:Y:S02]  /*13a30*/  LDSM.16.MT88.4 R116, [R179+0xf000] ;  /* 0x00f00000b374783b */ /* 0x000ea40000004200 */
[----:B------:R-:W-:Y:S01]  /*13a40*/  SHF.R.U32.HI R103, RZ, 0x18, R170 ;  /* 0x00000018ff677819 */ /* 0x000fe200000116aa */
[----:B------:R-:W-:Y:S03]  /*13a50*/  @!P1 HFMA2.BF16_V2 R135, -RZ.H0_H0, RZ.H0_H0, -R149.H0_H0 ;  /* 0x200000ffff879231 */ /* 0x000fe60000340995 */
[C---:B------:R-:W-:Y:S01]  /*13a60*/  HMMA.16816.F32.BF16 R28, R112.reuse, R104, R28 ;  /* 0x00000068701c723c */ /* 0x040fe2000004181c */
[----:B------:R-:W-:Y:S01]  /*13a70*/  PRMT R139, R102, 0x5410, R103 ;  /* 0x00005410668b7816 */ /* 0x000fe20000000067 */
[----:B------:R-:W-:Y:S02]  /*13a80*/  @!P6 STL.S16 [R1+0x38], R136 ;  /* 0x000038880100e387 */ /* 0x000fe40000100600 */
[--C-:B------:R-:W-:Y:S02]  /*13a90*/  SHF.R.U32.HI R102, RZ, 0x10, R0.reuse ;  /* 0x00000010ff667819 */ /* 0x100fe40000011600 */
[----:B------:R-:W-:Y:S01]  /*13aa0*/  @!P0 STL.S16 [R1+0x40], R143 ;  /* 0x0000408f01008387 */ /* 0x000fe20000100600 */
[--C-:B------:R-:W-:Y:S01]  /*13ab0*/  HSET2.LE.AND R139, R139, R134.reuse, PT ;  /* 0x000000868b8b7233 */ /* 0x100fe20003803000 */
[C---:B------:R-:W-:Y:S01]  /*13ac0*/  HMMA.16816.F32.BF16 R32, R112.reuse, R106, R32 ;  /* 0x0000006a7020723c */ /* 0x040fe20000041820 */
[----:B------:R-:W-:Y:S01]  /*13ad0*/  SHF.R.U32.HI R103, RZ, 0x18, R0 ;  /* 0x00000018ff677819 */ /* 0x000fe20000011600 */
[----:B------:R-:W1:Y:S02]  /*13ae0*/  LDSM.16.MT88.4 R104, [R177+0x11000] ;  /* 0x01100000b168783b */ /* 0x000e640000004200 */
[----:B------:R-:W-:Y:S04]  /*13af0*/  LOP3.LUT R102, R102, 0xff, RZ, 0xc0, !PT ;  /* 0x000000ff66667812 */ /* 0x000fe800078ec0ff */
[C---:B------:R-:W-:Y:S02]  /*13b00*/  HMMA.16816.F32.BF16 R36, R112.reuse, R108, R36 ;  /* 0x0000006c7024723c */ /* 0x040fe40000041824 */
[----:B------:R-:W-:Y:S04]  /*13b10*/  @!P1 STL.S16 [R1+0x2c], R135 ;  /* 0x00002c8701009387 */ /* 0x000fe80000100600 */
[----:B------:R1:W5:Y:S02]  /*13b20*/  LDL.S16 R233, [R1+0x28] ;  /* 0x0000280001e97983 */ /* 0x0003640000100600 */
[C---:B------:R-:W-:Y:S02]  /*13b30*/  HMMA.16816.F32.BF16 R40, R112.reuse, R110, R40 ;  /* 0x0000006e7028723c */ /* 0x040fe40000041828 */
[----:B------:R1:W5:Y:S04]  /*13b40*/  LDL.S16 R223, [R1+0x24] ;  /* 0x0000240001df7983 */ /* 0x0003680000100600 */
[----:B------:R1:W5:Y:S02]  /*13b50*/  LDL.S16 R222, [R1+0x20] ;  /* 0x0000200001de7983 */ /* 0x0003640000100600 */
[C---:B----4-:R-:W-:Y:S02]  /*13b60*/  HMMA.16816.F32.BF16 R44, R112.reuse, R120, R44 ;  /* 0x00000078702c723c */ /* 0x050fe4000004182c */
[----:B------:R-:W4:Y:S05]  /*13b70*/  LDSM.16.MT88.4 R108, [R178+0x11000] ;  /* 0x01100000b26c783b */ /* 0x000f2a0000004200 */
[--C-:B------:R-:W-:Y:S01]  /*13b80*/  FFMA.FTZ R121, R235, c[0x0][0x23c], -R142.reuse ;  /* 0x00008f00eb797a23 */ /* 0x100fe2000001088e */
[C---:B------:R-:W-:Y:S01]  /*13b90*/  HMMA.16816.F32.BF16 R48, R112.reuse, R122, R48 ;  /* 0x0000007a7030723c */ /* 0x040fe20000041830 */
[----:B------:R-:W-:Y:S02]  /*13ba0*/  FFMA.FTZ R142, R234, c[0x0][0x23c], -R142 ;  /* 0x00008f00ea8e7a23 */ /* 0x000fe4000001088e */
[----:B------:R1:W5:Y:S01]  /*13bb0*/  LDL.S16 R234, [R1+0x34] ;  /* 0x0000340001ea7983 */ /* 0x0003620000100600 */
[----:B------:R-:W-:Y:S01]  /*13bc0*/  FADD.FTZ R120, R237, R132 ;  /* 0x00000084ed787221 */ /* 0x000fe20000010000 */
[----:B------:R-:W-:Y:S02]  /*13bd0*/  MUFU.EX2 R204, R142 ;  /* 0x0000008e00cc7308 */ /* 0x000fe40000000800 */
[----:B------:R-:W-:Y:S01]  /*13be0*/  PRMT R123, R137, 0x7610, R123 ;  /* 0x00007610897b7816 */ /* 0x000fe2000000007b */
[C---:B--2---:R-:W-:Y:S01]  /*13bf0*/  HMMA.16816.F32.BF16 R52, R112.reuse, R124, R52 ;  /* 0x0000007c7034723c */ /* 0x044fe20000041834 */
[----:B------:R-:W-:Y:S03]  /*13c00*/  PRMT R122, R136, 0x7610, R122 ;  /* 0x00007610887a7816 */ /* 0x000fe6000000007a */
[----:B------:R-:W-:Y:S02]  /*13c10*/  @!P5 PRMT R147, R123, 0x5410, RZ ;  /* 0x000054107b93d816 */ /* 0x000fe400000000ff */
[----:B------:R-:W-:Y:S01]  /*13c20*/  ISETP.GE.U32.AND P5, PT, R224, R3, PT ;  /* 0x00000003e000720c */ /* 0x000fe20003fa6070 */
[----:B------:R2:W1:Y:S01]  /*13c30*/  MUFU.EX2 R205, R121 ;  /* 0x0000007900cd7308 */ /* 0x0004620000000800 */
[C---:B------:R-:W-:Y:S01]  /*13c40*/  HMMA.16816.F32.BF16 R56, R112.reuse, R126, R56 ;  /* 0x0000007e7038723c */ /* 0x040fe20000041838 */
[----:B------:R-:W-:Y:S03]  /*13c50*/  LDSM.16.MT88.4 R124, [R180+0xd800] ;  /* 0x00d80000b47c783b */ /* 0x000fe60000004200 */
[----:B------:R-:W-:Y:S02]  /*13c60*/  @!P6 PRMT R148, R122, 0x5410, RZ ;  /* 0x000054107a94e816 */ /* 0x000fe400000000ff */
[--C-:B---3--:R-:W-:Y:S02]  /*13c70*/  PRMT R137, R102, 0x5410, R103.reuse ;  /* 0x0000541066897816 */ /* 0x108fe40000000067 */
[C---:B------:R-:W-:Y:S01]  /*13c80*/  HMMA.16816.F32.BF16 R60, R112.reuse, R116, R60 ;  /* 0x00000074703c723c */ /* 0x040fe2000004183c */
[----:B------:R-:W-:Y:S03]  /*13c90*/  STG.E.U16 [R174.64+0x50], R147 ;  /* 0x00005093ae007986 */ /* 0x000fe6000c101512 */
[--C-:B------:R-:W-:Y:S01]  /*13ca0*/  HSET2.LE.AND R137, R137, R134.reuse, PT ;  /* 0x0000008689897233 */ /* 0x100fe20003803000 */
[----:B------:R-:W-:Y:S01]  /*13cb0*/  STG.E.U16 [R174.64+0x52], R148 ;  /* 0x00005294ae007986 */ /* 0x000fe2000c101512 */
[----:B------:R-:W-:Y:S02]  /*13cc0*/  PRMT R103, R144, 0x7632, R103 ;  /* 0x0000763290677816 */ /* 0x000fe40000000067 */
[C---:B------:R-:W-:Y:S01]  /*13cd0*/  HMMA.16816.F32.BF16 R64, R112.reuse, R118, R64 ;  /* 0x000000767040723c */ /* 0x040fe20000041840 */
[----:B------:R-:W3:Y:S03]  /*13ce0*/  LDSM.16.MT88.4 R116, [R180+0x11000] ;  /* 0x01100000b474783b */ /* 0x000ee60000004200 */
[----:B------:R-:W-:Y:S02]  /*13cf0*/  F2FP.BF16.PACK_AB R102, R211, R210 ;  /* 0x000000d2d366723e */ /* 0x000fe400000010ff */
[C---:B------:R-:W-:Y:S02]  /*13d00*/  LOP3.LUT R3, R0.reuse, 0xffff, RZ, 0xc0, !PT ;  /* 0x0000ffff00037812 */ /* 0x040fe400078ec0ff */
[C---:B-1----:R-:W-:Y:S01]  /*13d10*/  HMMA.16816.F32.BF16 R68, R112.reuse, R104, R68 ;  /* 0x000000687044723c */ /* 0x042fe20000041844 */
[----:B--2---:R-:W-:Y:S02]  /*13d20*/  PRMT R121, R143, 0x7610, R121 ;  /* 0x000076108f797816 */ /* 0x004fe40000000079 */
[----:B------:R-:W-:Y:S01]  /*13d30*/  LDSM.16.MT88.4 R140, [R177+0xf800] ;  /* 0x00f80000b18c783b */ /* 0x000fe20000004200 */
[----:B------:R-:W-:Y:S02]  /*13d40*/  SHF.R.U32.HI R3, RZ, 0x8, R3 ;  /* 0x00000008ff037819 */ /* 0x000fe40000011603 */
[----:B------:R-:W-:Y:S02]  /*13d50*/  @!P0 PRMT R150, R121, 0x5410, RZ ;  /* 0x0000541079968816 */ /* 0x000fe400000000ff */
[C---:B------:R-:W-:Y:S01]  /*13d60*/  HMMA.16816.F32.BF16 R72, R112.reuse, R106, R72 ;  /* 0x0000006a7048723c */ /* 0x040fe20000041848 */
[----:B------:R-:W-:Y:S02]  /*13d70*/  LOP3.LUT R104, R0, 0xff, RZ, 0xc0, !PT ;  /* 0x000000ff00687812 */ /* 0x000fe400078ec0ff */
[----:B------:R-:W-:Y:S01]  /*13d80*/  STG.E.U16 [R172.64+0x50], R150 ;  /* 0x00005096ac007986 */ /* 0x000fe2000c101512 */
[--C-:B------:R-:W-:Y:S02]  /*13d90*/  SHF.R.U32.HI R0, RZ, 0x18, R2.reuse ;  /* 0x00000018ff007819 */ /* 0x100fe40000011602 */
[----:B------:R-:W-:Y:S01]  /*13da0*/  PRMT R136, R104, 0x5410, R3 ;  /* 0x0000541068887816 */ /* 0x000fe20000000003 */
[----:B------:R-:W-:Y:S01]  /*13db0*/  FADD.FTZ R3, R238, R133 ;  /* 0x00000085ee037221 */ /* 0x000fe20000010000 */
[C---:B----4-:R-:W-:Y:S01]  /*13dc0*/  HMMA.16816.F32.BF16 R76, R112.reuse, R108, R76 ;  /* 0x0000006c704c723c */ /* 0x050fe2000004184c */
[----:B------:R-:W1:Y:S01]  /*13dd0*/  LDSM.16.MT88.4 R104, [R179+0x11000] ;  /* 0x01100000b368783b */ /* 0x000e620000004200 */
[----:B------:R-:W-:Y:S02]  /*13de0*/  ISETP.GE.U32.AND P6, PT, R224, R0, PT ;  /* 0x00000000e000720c */ /* 0x000fe40003fc6070 */
[----:B------:R-:W-:Y:S01]  /*13df0*/  HSET2.LE.AND R136, R136, R134, PT ;  /* 0x0000008688887233 */ /* 0x000fe20003803000 */
[----:B------:R-:W-:Y:S02]  /*13e00*/  SHF.R.U32.HI R0, RZ, 0x10, R2 ;  /* 0x00000010ff007819 */ /* 0x000fe40000011602 */
[----:B------:R-:W-:Y:S01]  /*13e10*/  PRMT R108, R135, 0x7610, R108 ;  /* 0x00007610876c7816 */ /* 0x000fe2000000006c */
[C---:B------:R-:W-:Y:S01]  /*13e20*/  HMMA.16816.F32.BF16 R80, R112.reuse, R110, R80 ;  /* 0x0000006e7050723c */ /* 0x040fe20000041850 */
[----:B------:R-:W-:Y:S03]  /*13e30*/  LDSM.16.MT88.4 R132, [R179+0xd800] ;  /* 0x00d80000b384783b */ /* 0x000fe60000004200 */
[----:B------:R-:W-:Y:S02]  /*13e40*/  @!P1 PRMT R149, R108, 0x5410, RZ ;  /* 0x000054106c959816 */ /* 0x000fe400000000ff */
[----:B------:R-:W-:Y:S02]  /*13e50*/  LOP3.LUT R0, R0, 0xff, RZ, 0xc0, !PT ;  /* 0x000000ff00007812 */ /* 0x000fe400078ec0ff */
[----:B------:R-:W-:Y:S01]  /*13e60*/  LOP3.LUT R2, R2, 0xffff, RZ, 0xc0, !PT ;  /* 0x0000ffff02027812 */ /* 0x000fe200078ec0ff */
[C---:B---3--:R-:W-:Y:S01]  /*13e70*/  HMMA.16816.F32.BF16 R84, R112.reuse, R116, R84 ;  /* 0x000000747054723c */ /* 0x048fe20000041854 */
[----:B------:R-:W2:Y:S01]  /*13e80*/  LDSM.16.MT88.4 R108, [R177+0xd800] ;  /* 0x00d80000b16c783b */ /* 0x000ea20000004200 */
[----:B------:R-:W-:Y:S01]  /*13e90*/  ISETP.GE.U32.AND P0, PT, R224, R0, PT ;  /* 0x00000000e000720c */ /* 0x000fe20003f06070 */
[----:B------:R-:W-:Y:S01]  /*13ea0*/  FADD.FTZ R0, R241, R120 ;  /* 0x00000078f1007221 */ /* 0x000fe20000010000 */
[----:B------:R-:W-:Y:S03]  /*13eb0*/  SHF.R.U32.HI R2, RZ, 0x8, R2 ;  /* 0x00000008ff027819 */ /* 0x000fe60000011602 */
[----:B------:R-:W-:Y:S01]  /*13ec0*/  FADD.FTZ R213, R240, R0 ;  /* 0x00000000f0d57221 */ /* 0x000fe20000010000 */
[C---:B------:R-:W-:Y:S01]  /*13ed0*/  HMMA.16816.F32.BF16 R88, R112.reuse, R118, R88 ;  /* 0x000000767058723c */ /* 0x040fe20000041858 */
[----:B------:R-:W-:Y:S01]  /*13ee0*/  LOP3.LUT R2, R2, 0xffff, RZ, 0xc0, !PT ;  /* 0x0000ffff02027812 */ /* 0x000fe200078ec0ff */
[----:B------:R-:W3:Y:S03]  /*13ef0*/  LDSM.16.MT88.4 R116, [R178+0xd800] ;  /* 0x00d80000b274783b */ /* 0x000ee60000004200 */
[----:B------:R-:W-:Y:S01]  /*13f00*/  ISETP.GE.U32.AND P1, PT, R224, R2, PT ;  /* 0x00000002e000720c */ /* 0x000fe20003f26070 */
[--C-:B------:R-:W-:Y:S01]  /*13f10*/  FADD.FTZ R2, R239, R3.reuse ;  /* 0x00000003ef027221 */ /* 0x100fe20000010000 */
[----:B------:R-:W-:Y:S03]  /*13f20*/  PRMT R3, R102, 0x7632, R3 ;  /* 0x0000763266037816 */ /* 0x000fe60000000003 */
[----:B------:R-:W-:Y:S02]  /*13f30*/  STG.E.U16 [R172.64+0x52], R149 ;  /* 0x00005295ac007986 */ /* 0x000fe4000c101512 */
[----:B------:R-:W-:Y:S01]  /*13f40*/  FADD.FTZ R212, R242, R2 ;  /* 0x00000002f2d47221 */ /* 0x000fe20000010000 */
[----:B------:R-:W-:Y:S02]  /*13f50*/  F2FP.BF16.PACK_AB R2, R204, R205 ;  /* 0x000000cdcc02723e */ /* 0x000fe400000010ff */
[----:B------:R-:W-:Y:S01]  /*13f60*/  PRMT R120, R102, 0x5410, R3 ;  /* 0x0000541066787816 */ /* 0x000fe20000000003 */
[C---:B-1----:R-:W-:Y:S01]  /*13f70*/  HMMA.16816.F32.BF16 R92, R112.reuse, R104, R92 ;  /* 0x00000068705c723c */ /* 0x042fe2000004185c */
[----:B------:R-:W-:Y:S02]  /*13f80*/  PRMT R0, R2, 0x7632, R0 ;  /* 0x0000763202007816 */ /* 0x000fe40000000000 */
[----:B------:R-:W-:Y:S04]  /*13f90*/  LOP3.LUT R136, R136, R120, RZ, 0xc0, !PT ;  /* 0x0000007888887212 */ /* 0x000fe800078ec0ff */
[----:B------:R-:W-:Y:S01]  /*13fa0*/  PRMT R104, R144, 0x5410, R103 ;  /* 0x0000541090687816 */ /* 0x000fe20000000067 */
[----:B------:R-:W-:Y:S04]  /*13fb0*/  HMMA.16816.F32.BF16 R96, R112, R106, R96 ;  /* 0x0000006a7060723c */ /* 0x000fe80000041860 */
[----:B------:R-:W-:Y:S02]  /*13fc0*/  LOP3.LUT R137, R137, R104, RZ, 0xc0, !PT ;  /* 0x0000006889897212 */ /* 0x000fe400078ec0ff */
[----:B------:R-:W-:Y:S06]  /*13fd0*/  PRMT R104, R146, 0x5410, R145 ;  /* 0x0000541092687816 */ /* 0x000fec0000000091 */
[----:B------:R-:W-:Y:S02]  /*13fe0*/  LOP3.LUT R138, R138, R104, RZ, 0xc0, !PT ;  /* 0x000000688a8a7212 */ /* 0x000fe400078ec0ff */
[----:B------:R-:W-:Y:S04]  /*13ff0*/  PRMT R104, R2, 0x5410, R0 ;  /* 0x0000541002687816 */ /* 0x000fe80000000000 */
[----:B------:R-:W-:Y:S07]  /*14000*/  LOP3.LUT R139, R139, R104, RZ, 0xc0, !PT ;  /* 0x000000688b8b7212 */ /* 0x000fee00078ec0ff */
[C---:B--2---:R-:W-:Y:S01]  /*14010*/  HMMA.16816.F32.BF16 R104, R136.reuse, R108, R4 ;  /* 0x0000006c8868723c */ /* 0x044fe20000041804 */
[----:B------:R-:W1:Y:S07]  /*14020*/  LDSM.16.MT88.4 R4, [R178+0xf800] ;  /* 0x00f80000b204783b */ /* 0x000e6e0000004200 */
[C---:B------:R-:W-:Y:S01]  /*14030*/  HMMA.16816.F32.BF16 R108, R136.reuse, R110, R8 ;  /* 0x0000006e886c723c */ /* 0x040fe20000041808 */
[----:B------:R-:W2:Y:S07]  /*14040*/  LDSM.16.MT88.4 R8, [R180+0xf800] ;  /* 0x00f80000b408783b */ /* 0x000eae0000004200 */
[C---:B---3--:R-:W-:Y:S01]  /*14050*/  HMMA.16816.F32.BF16 R112, R136.reuse, R116, R12 ;  /* 0x000000748870723c */ /* 0x048fe2000004180c */
[----:B------:R-:W3:Y:S07]  /*14060*/  LDSM.16.MT88.4 R12, [R179+0xf800] ;  /* 0x00f80000b30c783b */ /* 0x000eee0000004200 */
[C---:B------:R-:W-:Y:S01]  /*14070*/  HMMA.16816.F32.BF16 R116, R136.reuse, R118, R16 ;  /* 0x000000768874723c */ /* 0x040fe20000041810 */
[----:B------:R-:W4:Y:S07]  /*14080*/  LDSM.16.MT88.4 R16, [R177+0x11800] ;  /* 0x01180000b110783b */ /* 0x000f2e0000004200 */
[C---:B------:R-:W-:Y:S08]  /*14090*/  HMMA.16816.F32.BF16 R120, R136.reuse, R124, R20 ;  /* 0x0000007c8878723c */ /* 0x040ff00000041814 */
[C---:B------:R-:W-:Y:S08]  /*140a0*/  HMMA.16816.F32.BF16 R124, R136.reuse, R126, R24 ;  /* 0x0000007e887c723c */ /* 0x040ff00000041818 */
[C---:B------:R-:W-:Y:S08]  /*140b0*/  HMMA.16816.F32.BF16 R128, R136.reuse, R132, R28 ;  /* 0x000000848880723c */ /* 0x040ff0000004181c */
[C---:B------:R-:W-:Y:S08]  /*140c0*/  HMMA.16816.F32.BF16 R132, R136.reuse, R134, R32 ;  /* 0x000000868884723c */ /* 0x040ff00000041820 */
[C---:B------:R-:W-:Y:S08]  /*140d0*/  HMMA.16816.F32.BF16 R36, R136.reuse, R140, R36 ;  /* 0x0000008c8824723c */ /* 0x040ff00000041824 */
[C---:B------:R-:W-:Y:S08]  /*140e0*/  HMMA.16816.F32.BF16 R40, R136.reuse, R142, R40 ;  /* 0x0000008e8828723c */ /* 0x040ff00000041828 */
[C---:B-1----:R-:W-:Y:S07]  /*140f0*/  HMMA.16816.F32.BF16 R44, R136.reuse, R4, R44 ;  /* 0x00000004882c723c */ /* 0x042fee000004182c */
[C---:B------:R-:W-:Y:S01]  /*14100*/  LOP3.LUT R5, R170.reuse, 0xff, RZ, 0xc0, !PT ;  /* 0x000000ffaa057812 */ /* 0x040fe200078ec0ff */
[C---:B------:R-:W-:Y:S01]  /*14110*/  HMMA.16816.F32.BF16 R48, R136.reuse, R6, R48 ;  /* 0x000000068830723c */ /* 0x040fe20000041830 */
[----:B------:R-:W-:Y:S06]  /*14120*/  LOP3.LUT R4, R170, 0xffff, RZ, 0xc0, !PT ;  /* 0x0000ffffaa047812 */ /* 0x000fec00078ec0ff */
[--C-:B------:R-:W-:Y:S01]  /*14130*/  SHF.R.U32.HI R6, RZ, 0x10, R170.reuse ;  /* 0x00000010ff067819 */ /* 0x100fe200000116aa */
[C---:B--2---:R-:W-:Y:S01]  /*14140*/  HMMA.16816.F32.BF16 R52, R136.reuse, R8, R52 ;  /* 0x000000088834723c */ /* 0x044fe20000041834 */
[----:B------:R-:W-:Y:S06]  /*14150*/  SHF.R.U32.HI R170, RZ, 0x18, R170 ;  /* 0x00000018ffaa7819 */ /* 0x000fec00000116aa */
[----:B------:R-:W-:Y:S01]  /*14160*/  LOP3.LUT R9, R6, 0xff, RZ, 0xc0, !PT ;  /* 0x000000ff06097812 */ /* 0x000fe200078ec0ff */
[C---:B------:R-:W-:Y:S08]  /*14170*/  HMMA.16816.F32.BF16 R56, R136.reuse, R10, R56 ;  /* 0x0000000a8838723c */ /* 0x040ff00000041838 */
[C---:B---3--:R-:W-:Y:S07]  /*14180*/  HMMA.16816.F32.BF16 R60, R136.reuse, R12, R60 ;  /* 0x0000000c883c723c */ /* 0x048fee000004183c */
[----:B------:R-:W-:Y:S01]  /*14190*/  FADD.FTZ R13, R232, R213 ;  /* 0x000000d5e80d7221 */ /* 0x000fe20000010000 */
[C---:B------:R-:W-:Y:S01]  /*141a0*/  HMMA.16816.F32.BF16 R64, R136.reuse, R14, R64 ;  /* 0x0000000e8840723c */ /* 0x040fe20000041840 */
[----:B------:R-:W-:Y:S07]  /*141b0*/  FADD.FTZ R12, R230, R212 ;  /* 0x000000d4e60c7221 */ /* 0x000fee0000010000 */
[C---:B----4-:R-:W-:Y:S07]  /*141c0*/  HMMA.16816.F32.BF16 R68, R136.reuse, R16, R68 ;  /* 0x000000108844723c */ /* 0x050fee0000041844 */
[----:B------:R-:W-:Y:S01]  /*141d0*/  FADD.FTZ R17, R231, R13 ;  /* 0x0000000de7117221 */ /* 0x000fe20000010000 */
[C---:B------:R-:W-:Y:S01]  /*141e0*/  HMMA.16816.F32.BF16 R72, R136.reuse, R18, R72 ;  /* 0x000000128848723c */ /* 0x040fe20000041848 */
[----:B------:R-:W-:Y:S02]  /*141f0*/  FADD.FTZ R16, R229, R12 ;  /* 0x0000000ce5107221 */ /* 0x000fe40000010000 */
[----:B------:R-:W-:Y:S01]  /*14200*/  LDSM.16.MT88.4 R12, [R179+0x11800] ;  /* 0x01180000b30c783b */ /* 0x000fe20000004200 */
[----:B------:R-:W-:Y:S02]  /*14210*/  FADD.FTZ R17, R228, R17 ;  /* 0x00000011e4117221 */ /* 0x000fe40000010000 */
[----:B------:R-:W-:Y:S02]  /*14220*/  FADD.FTZ R16, R226, R16 ;  /* 0x00000010e2107221 */ /* 0x000fe40000010000 */
[----:B------:R-:W-:Y:S04]  /*14230*/  FADD.FTZ R17, R227, R17 ;  /* 0x00000011e3117221 */ /* 0x000fe80000010000 */
[----:B------:R-:W-:Y:S01]  /*14240*/  FADD.FTZ R16, R225, R16 ;  /* 0x00000010e1107221 */ /* 0x000fe20000010000 */
[----:B-----5:R-:W-:Y:S02]  /*14250*/  @!P1 HFMA2.BF16_V2 R233, -RZ.H0_H0, RZ.H0_H0, -R3.H0_H0 ;  /* 0x200000ffffe99231 */ /* 0x020fe40000340903 */
[----:B------:R-:W-:Y:S03]  /*14260*/  @!P0 HFMA2.BF16_V2 R223, -RZ.H0_H0, RZ.H0_H0, -R144.H0_H0 ;  /* 0x200000ffffdf8231 */ /* 0x000fe60000340990 */
[----:B------:R-:W-:Y:S01]  /*14270*/  PRMT R23, R233, 0x7610, R23 ;  /* 0x00007610e9177816 */ /* 0x000fe20000000017 */
[----:B------:R-:W-:Y:S01]  /*14280*/  @!P6 HFMA2.BF16_V2 R222, -RZ.H0_H0, RZ.H0_H0, -R103.H0_H0 ;  /* 0x200000ffffdee231 */ /* 0x000fe20000340967 */
[----:B------:R-:W-:Y:S02]  /*14290*/  PRMT R22, R223, 0x7610, R22 ;  /* 0x00007610df167816 */ /* 0x000fe40000000016 */
[----:B------:R-:W-:Y:S02]  /*142a0*/  @!P1 PRMT R3, R23, 0x5410, RZ ;  /* 0x0000541017039816 */ /* 0x000fe400000000ff */
[----:B------:R-:W-:Y:S02]  /*142b0*/  @!P0 PRMT R144, R22, 0x5410, RZ ;  /* 0x0000541016908816 */ /* 0x000fe400000000ff */
[----:B------:R-:W-:Y:S01]  /*142c0*/  PRMT R21, R222, 0x7610, R21 ;  /* 0x00007610de157816 */ /* 0x000fe20000000015 */
[----:B------:R-:W-:Y:S03]  /*142d0*/  STG.E.U16 [R174.64+0x62], R3 ;  /* 0x00006203ae007986 */ /* 0x000fe6000c101512 */
[----:B------:R-:W-:Y:S01]  /*142e0*/  @!P6 PRMT R103, R21, 0x5410, RZ ;  /* 0x000054101567e816 */ /* 0x000fe200000000ff */
[----:B------:R-:W-:Y:S05]  /*142f0*/  @!P5 HFMA2.BF16_V2 R234, -RZ.H0_H0, RZ.H0_H0, -R102.H0_H0 ;  /* 0x200000ffffead231 */ /* 0x000fea0000340966 */
[----:B------:R-:W-:Y:S01]  /*14300*/  @!P5 STL.S16 [R1+0x34], R234 ;  /* 0x000034ea0100d387 */ /* 0x000fe20000100600 */
[----:B------:R-:W-:Y:S03]  /*14310*/  PRMT R20, R234, 0x7610, R20 ;  /* 0x00007610ea147816 */ /* 0x000fe60000000014 */
[----:B------:R-:W-:Y:S01]  /*14320*/  @!P1 STL.S16 [R1+0x28], R233 ;  /* 0x000028e901009387 */ /* 0x000fe20000100600 */
[----:B------:R-:W-:Y:S02]  /*14330*/  @!P5 PRMT R102, R20, 0x5410, RZ ;  /* 0x000054101466d816 */ /* 0x000fe400000000ff */
[C---:B------:R-:W-:Y:S01]  /*14340*/  ISETP.GE.U32.AND P5, PT, R224.reuse, R5, PT ;  /* 0x00000005e000720c */ /* 0x040fe20003fa6070 */
[----:B------:R-:W-:Y:S01]  /*14350*/  @!P0 STL.S16 [R1+0x24], R223 ;  /* 0x000024df01008387 */ /* 0x000fe20000100600 */
[----:B------:R-:W-:Y:S02]  /*14360*/  SHF.R.U32.HI R20, RZ, 0x8, R4 ;  /* 0x00000008ff147819 */ /* 0x000fe40000011604 */
[----:B------:R-:W-:Y:S01]  /*14370*/  ISETP.GE.U32.AND P1, PT, R224, R9, PT ;  /* 0x00000009e000720c */ /* 0x000fe20003f26070 */
[----:B------:R-:W1:Y:S01]  /*14380*/  LDSM.16.MT88.4 R4, [R178+0x11800] ;  /* 0x01180000b204783b */ /* 0x000e620000004200 */
[----:B------:R-:W-:Y:S04]  /*14390*/  LOP3.LUT R8, R20, 0xffff, RZ, 0xc0, !PT ;  /* 0x0000ffff14087812 */ /* 0x000fe800078ec0ff */
[C---:B------:R-:W-:Y:S03]  /*143a0*/  ISETP.GE.U32.AND P0, PT, R224.reuse, R8, PT ;  /* 0x00000008e000720c */ /* 0x040fe60003f06070 */
[----:B------:R-:W-:Y:S01]  /*143b0*/  @!P6 STL.S16 [R1+0x20], R222 ;  /* 0x000020de0100e387 */ /* 0x000fe20000100600 */
[----:B------:R-:W-:Y:S01]  /*143c0*/  ISETP.GE.U32.AND P6, PT, R224, R170, PT ;  /* 0x000000aae000720c */ /* 0x000fe20003fc6070 */
[----:B------:R-:W-:Y:S02]  /*143d0*/  @!P5 HFMA2.BF16_V2 R243, -RZ.H0_H0, RZ.H0_H0, -R146.H0_H0 ;  /* 0x200000fffff3d231 */ /* 0x000fe40000340992 */
[----:B------:R-:W2:Y:S01]  /*143e0*/  LDSM.16.MT88.4 R8, [R180+0x11800] ;  /* 0x01180000b408783b */ /* 0x000ea20000004200 */
[----:B------:R-:W-:Y:S02]  /*143f0*/  @!P1 HFMA2.BF16_V2 R251, -RZ.H0_H0, RZ.H0_H0, -R2.H0_H0 ;  /* 0x200000fffffb9231 */ /* 0x000fe40000340902 */
[----:B------:R-:W-:Y:S03]  /*14400*/  @!P5 PRMT R146, R243, 0x5410, RZ ;  /* 0x00005410f392d816 */ /* 0x000fe600000000ff */
[----:B------:R-:W-:Y:S01]  /*14410*/  @!P0 HFMA2.BF16_V2 R252, -RZ.H0_H0, RZ.H0_H0, -R145.H0_H0 ;  /* 0x200000fffffc8231 */ /* 0x000fe20000340991 */
[----:B------:R-:W-:Y:S01]  /*14420*/  @!P1 PRMT R2, R251, 0x5410, RZ ;  /* 0x00005410fb029816 */ /* 0x000fe200000000ff */
[----:B------:R3:W-:Y:S02]  /*14430*/  STG.E.U16 [R174.64+0x60], R102 ;  /* 0x00006066ae007986 */ /* 0x0007e4000c101512 */
[----:B------:R-:W-:Y:S01]  /*14440*/  @!P6 HFMA2.BF16_V2 R250, -RZ.H0_H0, RZ.H0_H0, -R0.H0_H0 ;  /* 0x200000fffffae231 */ /* 0x000fe20000340900 */
[----:B------:R-:W-:Y:S01]  /*14450*/  @!P0 PRMT R145, R252, 0x5410, RZ ;  /* 0x00005410fc918816 */ /* 0x000fe200000000ff */
[----:B------:R-:W-:Y:S01]  /*14460*/  STG.E.U16 [R172.64+0x60], R144 ;  /* 0x00006090ac007986 */ /* 0x000fe2000c101512 */
[----:B------:R-:W-:Y:S02]  /*14470*/  PLOP3.LUT P0, PT, PT, PT, UP0, 0x80, 0x0 ;  /* 0x000000000000781c */ /* 0x000fe40003f0f008 */
[----:B------:R-:W-:Y:S01]  /*14480*/  @!P6 PRMT R0, R250, 0x5410, RZ ;  /* 0x00005410fa00e816 */ /* 0x000fe200000000ff */
[----:B------:R-:W-:Y:S04]  /*14490*/  STG.E.U16 [R172.64+0x62], R103 ;  /* 0x00006267ac007986 */ /* 0x000fe8000c101512 */
[----:B------:R-:W-:Y:S04]  /*144a0*/  STG.E.U16 [R174.64+0x70], R146 ;  /* 0x00007092ae007986 */ /* 0x000fe8000c101512 */
[----:B------:R-:W-:Y:S01]  /*144b0*/  STG.E.U16 [R174.64+0x72], R145 ;  /* 0x00007291ae007986 */ /* 0x000fe2000c101512 */
[C---:B-1----:R-:W-:Y:S03]  /*144c0*/  HMMA.16816.F32.BF16 R76, R136.reuse, R4, R76 ;  /* 0x00000004884c723c */ /* 0x042fe6000004184c */
[----:B------:R1:W-:Y:S04]  /*144d0*/  STG.E.U16 [R172.64+0x70], R2 ;  /* 0x00007002ac007986 */ /* 0x0003e8000c101512 */
[----:B------:R4:W-:Y:S01]  /*144e0*/  STG.E.U16 [R172.64+0x72], R0 ;  /* 0x00007200ac007986 */ /* 0x0009e2000c101512 */
[----:B------:R-:W-:Y:S01]  /*144f0*/  FADD.FTZ R5, R221, R17 ;  /* 0x00000011dd057221 */ /* 0x000fe20000010000 */
[C---:B------:R-:W-:Y:S03]  /*14500*/  HMMA.16816.F32.BF16 R80, R136.reuse, R6, R80 ;  /* 0x000000068850723c */ /* 0x040fe60000041850 */
[----:B------:R-:W-:Y:S02]  /*14510*/  FADD.FTZ R4, R219, R16 ;  /* 0x00000010db047221 */ /* 0x000fe40000010000 */
[----:B------:R-:W-:Y:S02]  /*14520*/  FADD.FTZ R16, R220, R5 ;  /* 0x00000005dc107221 */ /* 0x000fe40000010000 */
[----:B------:R-:W-:Y:S01]  /*14530*/  FADD.FTZ R5, R218, R4 ;  /* 0x00000004da057221 */ /* 0x000fe20000010000 */
[C---:B--2---:R-:W-:Y:S01]  /*14540*/  HMMA.16816.F32.BF16 R84, R136.reuse, R8, R84 ;  /* 0x000000088854723c */ /* 0x044fe20000041854 */
[----:B------:R-:W-:Y:S03]  /*14550*/  FADD.FTZ R4, R217, R16 ;  /* 0x00000010d9047221 */ /* 0x000fe60000010000 */
[----:B------:R-:W-:Y:S02]  /*14560*/  FADD.FTZ R5, R215, R5 ;  /* 0x00000005d7057221 */ /* 0x000fe40000010000 */
[----:B------:R-:W-:Y:S02]  /*14570*/  FADD.FTZ R4, R216, R4 ;  /* 0x00000004d8047221 */ /* 0x000fe40000010000 */
[C---:B------:R-:W-:Y:S01]  /*14580*/  HMMA.16816.F32.BF16 R88, R136.reuse, R10, R88 ;  /* 0x0000000a8858723c */ /* 0x040fe20000041858 */
[----:B------:R-:W-:Y:S03]  /*14590*/  FADD.FTZ R5, R214, R5 ;  /* 0x00000005d6057221 */ /* 0x000fe60000010000 */
[----:B------:R-:W-:Y:S02]  /*145a0*/  FADD.FTZ R4, R210, R4 ;  /* 0x00000004d2047221 */ /* 0x000fe40000010000 */
[----:B---3--:R-:W-:Y:S02]  /*145b0*/  IMAD.MOV.U32 R102, RZ, RZ, R100 ;  /* 0x000000ffff667224 */ /* 0x008fe400078e0064 */
[C---:B------:R-:W-:Y:S01]  /*145c0*/  HMMA.16816.F32.BF16 R92, R136.reuse, R12, R92 ;  /* 0x0000000c885c723c */ /* 0x040fe2000004185c */
[----:B-1----:R-:W-:Y:S03]  /*145d0*/  FADD.FTZ R2, R211, R4 ;  /* 0x00000004d3027221 */ /* 0x002fe60000010000 */
[----:B----4-:R-:W-:Y:S02]  /*145e0*/  FADD.FTZ R0, R209, R5 ;  /* 0x00000005d1007221 */ /* 0x010fe40000010000 */
[----:B------:R-:W-:Y:S01]  /*145f0*/  FADD.FTZ R2, R207, R2 ;  /* 0x00000002cf027221 */ /* 0x000fe20000010000 */
[----:B------:R-:W-:Y:S01]  /*14600*/  IADD3 R207, P1, R174, -0x80, RZ ;  /* 0xffffff80aecf7810 */ /* 0x000fe20007f3e0ff */
[----:B------:R-:W-:Y:S01]  /*14610*/  FADD.FTZ R0, R208, R0 ;  /* 0x00000000d0007221 */ /* 0x000fe20000010000 */
[----:B------:R-:W-:Y:S03]  /*14620*/  HMMA.16816.F32.BF16 R96, R136, R14, R96 ;  /* 0x0000000e8860723c */ /* 0x000fe60000041860 */
[----:B------:R-:W-:Y:S01]  /*14630*/  FADD.FTZ R2, R206, R2 ;  /* 0x00000002ce027221 */ /* 0x000fe20000010000 */
[----:B------:R-:W-:Y:S01]  /*14640*/  IADD3.X R103, R175, -0x1, RZ, P1, !PT ;  /* 0xffffffffaf677810 */ /* 0x000fe20000ffe4ff */
[----:B------:R-:W-:Y:S03]  /*14650*/  FADD.FTZ R0, R205, R0 ;  /* 0x00000000cd007221 */ /* 0x000fe60000010000 */
[----:B------:R1:W-:Y:S01]  /*14660*/  STL [R1+0x68], R2 ;  /* 0x0000680201007387 */ /* 0x0003e20000100800 */
[----:B------:R-:W-:Y:S05]  /*14670*/  FADD.FTZ R0, R204, R0 ;  /* 0x00000000cc007221 */ /* 0x000fea0000010000 */
[----:B------:R2:W-:Y:S01]  /*14680*/  STL [R1+0x78], R0 ;  /* 0x0000780001007387 */ /* 0x0005e20000100800 */
[----:B-1----:R-:W-:Y:S01]  /*14690*/  IMAD.MOV.U32 R2, RZ, RZ, R101 ;  /* 0x000000ffff027224 */ /* 0x002fe200078e0065 */
[----:B--2---:R-:W-:-:S05]  /*146a0*/  @P0 BRA `(.L_x_1091) ;  /* 0xffffb14000000947 */ /* 0x004fca000383ffff */
.L_x_1090:
[----:B------:R-:W2:Y:S04]  /*146b0*/  LDL.LU R4, [R1+0x68] ;  /* 0x0000680001047983 */ /* 0x000ea80000300800 */
[----:B------:R-:W3:Y:S01]  /*146c0*/  S2R R140, SR_TID.X ;  /* 0x00000000008c7919 */ /* 0x000ee20000002100 */
[----:B------:R-:W4:Y:S01]  /*146d0*/  S2UR UR6, SR_CTAID.Y ;  /* 0x00000000000679c3 */ /* 0x000f220000002600 */
[----:B------:R-:W-:-:S02]  /*146e0*/  UISETP.NE.AND UP3, UPT, UR11, -0x1, UPT ;  /* 0xffffffff0b00788c */ /* 0x000fc4000bf65270 */
[----:B------:R-:W2:Y:S01]  /*146f0*/  LDL.LU R3, [R1+0x78] ;  /* 0x0000780001037983 */ /* 0x000ea20000300800 */
[----:B------:R-:W-:Y:S01]  /*14700*/  ULDC.64 UR4, c[0x0][0x1e8] ;  /* 0x00007a0000047ab9 */ /* 0x000fe20000000a00 */
[----:B------:R-:W-:Y:S01]  /*14710*/  BSSY B0, `(.L_x_1094) ;  /* 0x0000144000007945 */ /* 0x000fe20003800000 */
[----:B------:R-:W-:Y:S02]  /*14720*/  ULDC.U8 UR9, c[0x0][0x329] ;  /* 0x0000ca4000097ab9 */ /* 0x000fe40000000000 */
[----:B------:R-:W-:Y:S01]  /*14730*/  UISETP.NE.AND UP1, UPT, UR9, URZ, UPT ;  /* 0x0000003f0900728c */ /* 0x000fe2000bf25270 */
[----:B------:R-:W1:Y:S01]  /*14740*/  S2UR UR10, SR_CTAID.Z ;  /* 0x00000000000a79c3 */ /* 0x000e620000002700 */
[----:B------:R-:W-:Y:S02]  /*14750*/  ULDC UR8, c[0x0][0x214] ;  /* 0x0000850000087ab9 */ /* 0x000fe40000000800 */
[----:B------:R-:W-:Y:S02]  /*14760*/  @UP3 UIMAD.WIDE.U32 UR20, UR11, UR4, URZ ;  /* 0x000000040b1432a5 */ /* 0x000fe4000f8e003f */
[----:B------:R-:W-:-:S02]  /*14770*/  UMOV UR24, URZ ;  /* 0x0000003f00187c82 */ /* 0x000fc40008000000 */
[----:B------:R-:W-:Y:S02]  /*14780*/  @UP3 UIMAD UR7, UR11, UR5, UR21 ;  /* 0x000000050b0732a4 */ /* 0x000fe4000f8e0215 */
[----:B------:R-:W-:Y:S02]  /*14790*/  UMOV UR25, URZ ;  /* 0x0000003f00197c82 */ /* 0x000fe40008000000 */
[----:B------:R-:W-:Y:S02]  /*147a0*/  ULDC.64 UR4, c[0x0][0x1e0] ;  /* 0x0000780000047ab9 */ /* 0x000fe40000000a00 */
[----:B------:R-:W-:Y:S01]  /*147b0*/  @UP1 ULDC UR13, c[0x0][0x210] ;  /* 0x00008400000d1ab9 */ /* 0x000fe20000000800 */
[----:B---3--:R-:W-:Y:S01]  /*147c0*/  SHF.R.S32.HI R141, RZ, 0x1f, R140 ;  /* 0x0000001fff8d7819 */ /* 0x008fe2000001148c */
[----:B----4-:R-:W-:Y:S02]  /*147d0*/  @!UP3 USHF.R.S32.HI UR12, URZ, 0x1f, UR6 ;  /* 0x0000001f3f0cb899 */ /* 0x010fe40008011406 */
[----:B------:R-:W-:Y:S01]  /*147e0*/  @!UP3 UIMAD.WIDE.U32 UR22, UR6, UR4, URZ ;  /* 0x000000040616b2a5 */ /* 0x000fe2000f8e003f */
[CC--:B------:R-:W-:Y:S01]  /*147f0*/  LEA.HI R5, R141.reuse, R140.reuse, RZ, 0x2 ;  /* 0x0000008c8d057211 */ /* 0x0c0fe200078f10ff */
[----:B------:R-:W-:Y:S01]  /*14800*/  @!UP3 UIMAD UR12, UR12, UR4, URZ ;  /* 0x000000040c0cb2a4 */ /* 0x000fe2000f8e023f */
[----:B------:R-:W-:Y:S01]  /*14810*/  LEA.HI R139, R141, R140, RZ, 0x5 ;  /* 0x0000008c8d8b7211 */ /* 0x000fe200078f28ff */
[----:B------:R-:W-:-:S02]  /*14820*/  @UP1 UIMAD UR13, UR13, UR8, URZ ;  /* 0x000000080d0d12a4 */ /* 0x000fc4000f8e023f */
[----:B------:R-:W-:Y:S01]  /*14830*/  ULDC.U8 UR4, c[0x0][0x328] ;  /* 0x0000ca0000047ab9 */ /* 0x000fe20000000000 */
[----:B------:R-:W-:Y:S01]  /*14840*/  SHF.R.S32.HI R6, RZ, 0x5, R139 ;  /* 0x00000005ff067819 */ /* 0x000fe2000001148b */
        /* <DEDUP_REMOVED lines=8> */
[----:B------:R-:W-:Y:S02]  /*148d0*/  @UP1 UMOV UR5, 0x1 ;  /* 0x0000000100051882 */ /* 0x000fe40000000000 */
[----:B------:R-:W-:Y:S02]  /*148e0*/  @!UP1 UIMAD UR5, UR13, UR4, URZ ;  /* 0x000000040d0592a4 */ /* 0x000fe4000f8e023f */
[----:B------:R-:W-:Y:S02]  /*148f0*/  @UP1 ULDC UR15, c[0x0][0x210] ;  /* 0x00008400000f1ab9 */ /* 0x000fe40000000800 */
[----:B------:R-:W-:-:S02]  /*14900*/  UIMAD UR5, UR6, UR5, URZ ;  /* 0x00000005060572a4 */ /* 0x000fc4000f8e023f */
[----:B------:R-:W-:Y:S02]  /*14910*/  @!UP1 UMOV UR15, 0x1 ;  /* 0x00000001000f9882 */ /* 0x000fe40000000000 */
[----:B------:R-:W-:Y:S02]  /*14920*/  @!UP0 UIMAD UR11, UR6, UR8, URZ ;  /* 0x00000008060b82a4 */ /* 0x000fe4000f8e023f */
[----:B------:R-:W-:Y:S02]  /*14930*/  USEL UR5, UR5, URZ, UP4 ;  /* 0x0000003f05057287 */ /* 0x000fe4000a000000 */
[----:B------:R-:W-:Y:S02]  /*14940*/  @!UP4 USHF.R.S32.HI UR25, URZ, 0x1f, UR11 ;  /* 0x0000001f3f19c899 */ /* 0x000fe4000801140b */
[----:B---3--:R-:W-:Y:S02]  /*14950*/  UIMAD UR4, UR9, UR15, URZ ;  /* 0x0000000f090472a4 */ /* 0x008fe4000f8e023f */
[----:B-1----:R-:W-:-:S02]  /*14960*/  UIMAD UR13, UR10, UR13, UR5 ;  /* 0x0000000d0a0d72a4 */ /* 0x002fc4000f8e0205 */
[----:B------:R-:W-:Y:S02]  /*14970*/  USHF.L.U32 UR4, UR4, 0x6, URZ ;  /* 0x0000000604047899 */ /* 0x000fe4000800063f */
[----:B------:R-:W-:Y:S02]  /*14980*/  @!UP4 UMOV UR24, UR11 ;  /* 0x0000000b0018cc82 */ /* 0x000fe40008000000 */
[----:B------:R-:W-:Y:S02]  /*14990*/  USHF.R.S32.HI UR5, URZ, 0x1f, UR4 ;  /* 0x0000001f3f057899 */ /* 0x000fe40008011404 */
[----:B------:R-:W-:Y:S02]  /*149a0*/  USHF.R.S32.HI UR6, URZ, 0x1f, UR13 ;  /* 0x0000001f3f067899 */ /* 0x000fe4000801140d */
[----:B------:R-:W-:Y:S02]  /*149b0*/  UIADD3 UR4, UP1, UP0, UR4, UR24, UR13 ;  /* 0x0000001804047290 */ /* 0x000fe4000f83e00d */
[----:B------:R-:W-:-:S02]  /*149c0*/  @!UP3 UIADD3 UR7, UR23, UR12, URZ ;  /* 0x0000000c1707b290 */ /* 0x000fc4000fffe03f */
[----:B------:R-:W-:Y:S02]  /*149d0*/  UIADD3.X UR5, UR5, UR25, UR6, UP1, UP0 ;  /* 0x0000001905057290 */ /* 0x000fe40008fe0406 */
[----:B------:R-:W-:Y:S01]  /*149e0*/  @!UP3 UMOV UR20, UR22 ;  /* 0x000000160014bc82 */ /* 0x000fe20008000000 */
[----:B--2---:R-:W1:Y:S04]  /*149f0*/  SHFL.BFLY PT, R2, R4, 0x2, 0x1f ;  /* 0x0c401f0004027f89 */ /* 0x004e6800000e0000 */
[----:B------:R-:W2:Y:S01]  /*14a00*/  SHFL.BFLY PT, R0, R3, 0x2, 0x1f ;  /* 0x0c401f0003007f89 */ /* 0x000ea200000e0000 */
[----:B-1----:R-:W-:-:S05]  /*14a10*/  FADD.FTZ R2, R2, R4 ;  /* 0x0000000402027221 */ /* 0x002fca0000010000 */
[----:B------:R-:W1:Y:S01]  /*14a20*/  SHFL.BFLY PT, R4, R2, 0x1, 0x1f ;  /* 0x0c201f0002047f89 */ /* 0x000e6200000e0000 */
[----:B--2---:R-:W-:-:S05]  /*14a30*/  FADD.FTZ R0, R0, R3 ;  /* 0x0000000300007221 */ /* 0x004fca0000010000 */
[----:B------:R-:W2:Y:S01]  /*14a40*/  SHFL.BFLY PT, R3, R0, 0x1, 0x1f ;  /* 0x0c201f0000037f89 */ /* 0x000ea200000e0000 */
[----:B-1----:R-:W-:Y:S01]  /*14a50*/  FADD.FTZ R103, R2, R4 ;  /* 0x0000000402677221 */ /* 0x002fe20000010000 */
[----:B------:R-:W-:Y:S02]  /*14a60*/  MOV R2, 0x3f800000 ;  /* 0x3f80000000027802 */ /* 0x000fe40000000f00 */
[----:B------:R-:W-:Y:S02]  /*14a70*/  SHF.R.S32.HI R4, RZ, 0x1f, R5 ;  /* 0x0000001fff047819 */ /* 0x000fe40000011405 */
[----:B------:R-:W-:Y:S01]  /*14a80*/  FSETP.NE.FTZ.AND P4, PT, R103, RZ, PT ;  /* 0x000000ff6700720b */ /* 0x000fe20003f95000 */
[----:B--2---:R-:W-:Y:S01]  /*14a90*/  FADD.FTZ R102, R0, R3 ;  /* 0x0000000300667221 */ /* 0x004fe20000010000 */
[----:B------:R-:W-:Y:S02]  /*14aa0*/  MOV R3, 0x3f800000 ;  /* 0x3f80000000037802 */ /* 0x000fe40000000f00 */
[----:B------:R-:W-:-:S02]  /*14ab0*/  SHF.R.S32.HI R0, RZ, 0x2, R5 ;  /* 0x00000002ff007819 */ /* 0x000fc40000011405 */
[----:B------:R-:W-:Y:S02]  /*14ac0*/  FSETP.NE.FTZ.AND P3, PT, R102, RZ, PT ;  /* 0x000000ff6600720b */ /* 0x000fe40003f75000 */
[----:B------:R-:W-:Y:S02]  /*14ad0*/  LEA.HI R4, R4, R0, RZ, 0x3 ;  /* 0x0000000004047211 */ /* 0x000fe400078f18ff */
[----:B------:R-:W-:-:S03]  /*14ae0*/  LOP3.LUT R5, R5, 0x3ffffffc, RZ, 0xc0, !PT ;  /* 0x3ffffffc05057812 */ /* 0x000fc600078ec0ff */
[----:B------:R-:W1:Y:S01]  /*14af0*/  @P4 MUFU.RCP R2, R103 ;  /* 0x0000006700024308 */ /* 0x000e620000001000 */
[----:B------:R-:W-:Y:S02]  /*14b00*/  LOP3.LUT R4, R4, 0xfffffff8, RZ, 0xc0, !PT ;  /* 0xfffffff804047812 */ /* 0x000fe400078ec0ff */
[----:B------:R-:W-:Y:S02]  /*14b10*/  IADD3 R5, -R5, R140, RZ ;  /* 0x0000008c05057210 */ /* 0x000fe40007ffe1ff */
[----:B------:R-:W-:Y:S02]  /*14b20*/  IADD3 R17, R0, -R4, RZ ;  /* 0x8000000400117210 */ /* 0x000fe40007ffe0ff */
[----:B------:R-:W-:Y:S01]  /*14b30*/  LEA R138, R6, R5, 0x9 ;  /* 0x00000005068a7211 */ /* 0x000fe200078e48ff */
[----:B------:R-:W2:Y:S01]  /*14b40*/  @P3 MUFU.RCP R3, R102 ;  /* 0x0000006600033308 */ /* 0x000ea20000001000 */
[----:B------:R-:W-:Y:S01]  /*14b50*/  R2P PR, R17, 0x6 ;  /* 0x0000000611007804 */ /* 0x000fe20000000000 */
[----:B-1----:R-:W-:-:S04]  /*14b60*/  FMUL.FTZ R2, R2, c[0x0][0x2dc] ;  /* 0x0000b70002027a20 */ /* 0x002fc80000410000 */
[C---:B------:R-:W-:Y:S02]  /*14b70*/  FMUL.FTZ R137, R2.reuse, R104 ;  /* 0x0000006802897220 */ /* 0x040fe40000410000 */
[C---:B------:R-:W-:Y:S02]  /*14b80*/  FMUL.FTZ R4, R2.reuse, R105 ;  /* 0x0000006902047220 */ /* 0x040fe40000410000 */
[----:B--2---:R-:W-:Y:S02]  /*14b90*/  FMUL.FTZ R0, R3, c[0x0][0x2dc] ;  /* 0x0000b70003007a20 */ /* 0x004fe40000410000 */
[----:B------:R-:W-:Y:S01]  /*14ba0*/  FMUL.FTZ R136, R2, R108 ;  /* 0x0000006c02887220 */ /* 0x000fe20000410000 */
[----:B------:R-:W-:Y:S01]  /*14bb0*/  F2FP.BF16.PACK_AB R4, R4, R137 ;  /* 0x000000890404723e */ /* 0x000fe200000010ff */
[C---:B------:R-:W-:Y:S02]  /*14bc0*/  FMUL.FTZ R5, R2.reuse, R109 ;  /* 0x0000006d02057220 */ /* 0x040fe40000410000 */
[----:B------:R-:W-:-:S02]  /*14bd0*/  FMUL.FTZ R23, R2, R37 ;  /* 0x0000002502177220 */ /* 0x000fc40000410000 */
        /* <DEDUP_REMOVED lines=17> */
[C---:B------:R-:W-:Y:S02]  /*14cf0*/  FMUL.FTZ R133, R2.reuse, R133 ;  /* 0x0000008502857220 */ /* 0x040fe40000410000 */
        /* <DEDUP_REMOVED lines=12> */
[C---:B------:R-:W-:Y:S02]  /*14dc0*/  FMUL.FTZ R37, R2.reuse, R57 ;  /* 0x0000003902257220 */ /* 0x040fe40000410000 */
        /* <DEDUP_REMOVED lines=26> */
[----:B------:R-:W-:Y:S02]  /*14f70*/  FMUL.FTZ R97, R2, R97 ;  /* 0x0000006102617220 */ /* 0x000fe40000410000 */
        /* <DEDUP_REMOVED lines=8> */
[C---:B------:R-:W-:Y:S01]  /*15000*/  FMUL.FTZ R110, R0.reuse, R110 ;  /* 0x0000006e006e7220 */ /* 0x040fe20000410000 */
[----:B------:R-:W-:Y:S01]  /*15010*/  LOP3.LUT R2, R17, 0x1, RZ, 0xc0, !PT ;  /* 0x0000000111027812 */ /* 0x000fe200078ec0ff */
[C---:B------:R-:W-:Y:S01]  /*15020*/  FMUL.FTZ R9, R0.reuse, R111 ;  /* 0x0000006f00097220 */ /* 0x040fe20000410000 */
[----:B------:R-:W-:Y:S01]  /*15030*/  F2FP.BF16.PACK_AB R3, R3, R106 ;  /* 0x0000006a0303723e */ /* 0x000fe200000010ff */
[----:B------:R-:W-:Y:S01]  /*15040*/  FMUL.FTZ R114, R0, R114 ;  /* 0x0000007200727220 */ /* 0x000fe20000410000 */
[----:B------:R-:W-:Y:S01]  /*15050*/  ISETP.NE.U32.AND P0, PT, R2, 0x1, PT ;  /* 0x000000010200780c */ /* 0x000fe20003f05070 */
        /* <DEDUP_REMOVED lines=24> */
[C---:B------:R-:W-:Y:S01]  /*151e0*/  FMUL.FTZ R54, R0.reuse, R54 ;  /* 0x0000003600367220 */ /* 0x040fe20000410000 */
[----:B------:R-:W-:Y:S01]  /*151f0*/  MOV R8, 0x20 ;  /* 0x0000002000087802 */ /* 0x000fe20000000f00 */
[----:B------:R-:W-:Y:S01]  /*15200*/  FMUL.FTZ R38, R0, R55 ;  /* 0x0000003700267220 */ /* 0x000fe20000410000 */
[----:B------:R-:W-:Y:S01]  /*15210*/  F2FP.BF16.PACK_AB R42, R42, R6 ;  /* 0x000000062a2a723e */ /* 0x000fe200000010ff */
[----:B------:R-:W-:Y:S01]  /*15220*/  FMUL.FTZ R58, R0, R58 ;  /* 0x0000003a003a7220 */ /* 0x000fe20000410000 */
[----:B------:R-:W-:Y:S01]  /*15230*/  SEL R8, R8, 0xffffffe0, !P1 ;  /* 0xffffffe008087807 */ /* 0x000fe20004800000 */
[C---:B------:R-:W-:Y:S01]  /*15240*/  FMUL.FTZ R36, R0.reuse, R59 ;  /* 0x0000003b00247220 */ /* 0x040fe20000410000 */
[----:B------:R-:W-:Y:S01]  /*15250*/  MOV R6, 0x40 ;  /* 0x0000004000067802 */ /* 0x000fe20000000f00 */
[C---:B------:R-:W-:Y:S01]  /*15260*/  FMUL.FTZ R62, R0.reuse, R62 ;  /* 0x0000003e003e7220 */ /* 0x040fe20000410000 */
[----:B------:R-:W-:Y:S01]  /*15270*/  F2FP.BF16.PACK_AB R47, R23, R109 ;  /* 0x0000006d172f723e */ /* 0x000fe200000010ff */
[----:B------:R-:W-:Y:S01]  /*15280*/  FMUL.FTZ R34, R0, R63 ;  /* 0x0000003f00227220 */ /* 0x000fe20000410000 */
[----:B------:R-:W-:Y:S01]  /*15290*/  SEL R6, R6, 0xffffffc0, !P2 ;  /* 0xffffffc006067807 */ /* 0x000fe20005000000 */
        /* <DEDUP_REMOVED lines=33> */
[----:B------:R-:W-:Y:S02]  /*154b0*/  SHF.L.U32 R0, R17, 0x6, RZ ;  /* 0x0000000611007819 */ /* 0x000fe400000006ff */
[----:B------:R-:W-:Y:S02]  /*154c0*/  F2FP.BF16.PACK_AB R18, R18, R94 ;  /* 0x0000005e1212723e */ /* 0x000fe400000010ff */
[----:B------:R-:W-:Y:S02]  /*154d0*/  LOP3.LUT R0, R0, 0x1c0, RZ, 0xc0, !PT ;  /* 0x000001c000007812 */ /* 0x000fe400078ec0ff */
[----:B------:R-:W-:-:S02]  /*154e0*/  F2FP.BF16.PACK_AB R17, R97, R96 ;  /* 0x000000606111723e */ /* 0x000fc400000010ff */
[----:B------:R-:W-:Y:S02]  /*154f0*/  LEA.HI R0, R0, R0, RZ, 0x1d ;  /* 0x0000000000007211 */ /* 0x000fe400078fe8ff */
[----:B------:R-:W-:Y:S02]  /*15500*/  F2FP.BF16.PACK_AB R16, R99, R98 ;  /* 0x000000626310723e */ /* 0x000fe400000010ff */
[----:B------:R-:W-:-:S04]  /*15510*/  LEA R0, R138, R0, 0x1 ;  /* 0x000000008a007211 */ /* 0x000fc800078e08ff */
[----:B------:R-:W-:-:S04]  /*15520*/  SHF.L.U32 R0, R0, 0x1, RZ ;  /* 0x0000000100007819 */ /* 0x000fc800000006ff */
[C---:B------:R-:W-:Y:S01]  /*15530*/  IADD3 R2, R0.reuse, -0x10, RZ ;  /* 0xfffffff000027810 */ /* 0x040fe20007ffe0ff */
[----:B------:R1:W-:Y:S01]  /*15540*/  STS [R0+0x400], R3 ;  /* 0x0004000300007388 */ /* 0x0003e20000000800 */
[----:B------:R-:W-:-:S03]  /*15550*/  @P0 IADD3 R2, R0, 0x10, RZ ;  /* 0x0000001000020810 */ /* 0x000fc60007ffe0ff */
[----:B------:R2:W-:Y:S04]  /*15560*/  STS [R0], R4 ;  /* 0x0000000400007388 */ /* 0x0005e80000000800 */
[----:B------:R3:W-:Y:S04]  /*15570*/  STS [R2], R5 ;  /* 0x0000000502007388 */ /* 0x0007e80000000800 */
[----:B------:R-:W-:Y:S01]  /*15580*/  STS [R2+0x400], R9 ;  /* 0x0004000902007388 */ /* 0x000fe20000000800 */
[----:B-1----:R-:W-:Y:S02]  /*15590*/  IADD3 R3, R0, R8, RZ ;  /* 0x0000000800037210 */ /* 0x002fe40007ffe0ff */
[----:B------:R-:W-:-:S02]  /*155a0*/  IADD3 R8, R8, R2, RZ ;  /* 0x0000000208087210 */ /* 0x000fc40007ffe0ff */
[-C--:B--2---:R-:W-:Y:S01]  /*155b0*/  IADD3 R4, R3, R6.reuse, RZ ;  /* 0x0000000603047210 */ /* 0x084fe20007ffe0ff */
[----:B------:R1:W-:Y:S01]  /*155c0*/  STS [R3], R7 ;  /* 0x0000000703007388 */ /* 0x0003e20000000800 */
[----:B---3--:R-:W-:-:S03]  /*155d0*/  IADD3 R5, R0, R6, RZ ;  /* 0x0000000600057210 */ /* 0x008fc60007ffe0ff */
[----:B------:R-:W-:Y:S04]  /*155e0*/  STS [R3+0x400], R11 ;  /* 0x0004000b03007388 */ /* 0x000fe80000000800 */
[----:B------:R-:W-:Y:S04]  /*155f0*/  STS [R8], R10 ;  /* 0x0000000a08007388 */ /* 0x000fe80000000800 */
[----:B------:R-:W-:Y:S04]  /*15600*/  STS [R8+0x400], R13 ;  /* 0x0004000d08007388 */ /* 0x000fe80000000800 */
[----:B------:R-:W-:Y:S04]  /*15610*/  STS [R5], R12 ;  /* 0x0000000c05007388 */ /* 0x000fe80000000800 */
[----:B------:R-:W-:Y:S01]  /*15620*/  STS [R5+0x400], R15 ;  /* 0x0004000f05007388 */ /* 0x000fe20000000800 */
[----:B-1----:R-:W-:-:S02]  /*15630*/  IADD3 R7, R6, R2, RZ ;  /* 0x0000000206077210 */ /* 0x002fc40007ffe0ff */
[----:B------:R-:W-:-:S03]  /*15640*/  IADD3 R6, R8, R6, RZ ;  /* 0x0000000608067210 */ /* 0x000fc60007ffe0ff */
        /* <DEDUP_REMOVED lines=27> */
[----:B------:R3:W-:Y:S04]  /*15800*/  STS [R3+0x4400], R26 ;  /* 0x0044001a03007388 */ /* 0x0007e80000000800 */
[----:B------:R-:W-:Y:S04]  /*15810*/  STS [R8+0x4000], R25 ;  /* 0x0040001908007388 */ /* 0x000fe80000000800 */
[----:B------:R4:W-:Y:S01]  /*15820*/  STS [R8+0x4400], R24 ;  /* 0x0044001808007388 */ /* 0x0009e20000000800 */
[----:B-1----:R-:W-:-:S03]  /*15830*/  LOP3.LUT R0, R139, 0xffffffe0, RZ, 0xc0, !PT ;  /* 0xffffffe08b007812 */ /* 0x002fc600078ec0ff */
[----:B------:R-:W-:Y:S01]  /*15840*/  STS [R5+0x4000], R23 ;  /* 0x0040001705007388 */ /* 0x000fe20000000800 */
[----:B------:R-:W-:-:S03]  /*15850*/  IADD3 R0, R140, -R0, RZ ;  /* 0x800000008c007210 */ /* 0x000fc60007ffe0ff */
[----:B------:R-:W-:Y:S01]  /*15860*/  STS [R5+0x4400], R22 ;  /* 0x0044001605007388 */ /* 0x000fe20000000800 */
[----:B--2---:R-:W1:Y:S01]  /*15870*/  @P4 MUFU.LG2 R2, R103 ;  /* 0x0000006700024308 */ /* 0x004e620000000c00 */
[----:B------:R-:W-:Y:S02]  /*15880*/  LOP3.LUT P0, RZ, R0, 0x3, RZ, 0xc0, !PT ;  /* 0x0000000300ff7812 */ /* 0x000fe4000780c0ff */
[----:B------:R-:W-:Y:S04]  /*15890*/  STS [R7+0x4000], R21 ;  /* 0x0040001507007388 */ /* 0x000fe80000000800 */
[----:B------:R2:W-:Y:S01]  /*158a0*/  STS [R7+0x4400], R20 ;  /* 0x0044001407007388 */ /* 0x0005e20000000800 */
[----:B---3--:R-:W3:Y:S03]  /*158b0*/  @P3 MUFU.LG2 R3, R102 ;  /* 0x0000006600033308 */ /* 0x008ee60000000c00 */
[----:B------:R2:W-:Y:S04]  /*158c0*/  STS [R4+0x4000], R19 ;  /* 0x0040001304007388 */ /* 0x0005e80000000800 */
[----:B------:R2:W-:Y:S01]  /*158d0*/  STS [R4+0x4400], R18 ;  /* 0x0044001204007388 */ /* 0x0005e20000000800 */
[----:B-1----:R-:W-:Y:S01]  /*158e0*/  @P4 FMUL.FTZ R2, R2, 0.69314718246459960938 ;  /* 0x3f31721802024820 */ /* 0x002fe20000410000 */
[----:B----4-:R-:W-:-:S02]  /*158f0*/  MOV R8, 0x7f800000 ;  /* 0x7f80000000087802 */ /* 0x010fc40000000f00 */
[----:B------:R1:W-:Y:S04]  /*15900*/  STS [R6+0x4000], R17 ;  /* 0x0040001106007388 */ /* 0x0003e80000000800 */
[----:B------:R1:W-:Y:S01]  /*15910*/  STS [R6+0x4400], R16 ;  /* 0x0044001006007388 */ /* 0x0003e20000000800 */
[----:B---3--:R-:W-:-:S03]  /*15920*/  @P3 FMUL.FTZ R0, R3, 0.69314718246459960938 ;  /* 0x3f31721803003820 */ /* 0x008fc60000410000 */
[----:B------:R-:W-:Y:S01]  /*15930*/  BAR.SYNC.DEFER_BLOCKING 0x0 ;  /* 0x0000000000007b1d */ /* 0x000fe20000010000 */
[----:B------:R-:W-:Y:S01]  /*15940*/  @P3 FFMA.FTZ R8, R100, c[0x0][0x238], R0 ;  /* 0x00008e0064083a23 */ /* 0x000fe20000010000 */
[----:B--2---:R-:W-:Y:S01]  /*15950*/  MOV R7, 0x7f800000 ;  /* 0x7f80000000077802 */ /* 0x004fe20000000f00 */
[----:B------:R-:W-:-:S03]  /*15960*/  @P4 FFMA.FTZ R7, R101, c[0x0][0x238], R2 ;  /* 0x00008e0065074a23 */ /* 0x000fc60000010002 */
        /* <DEDUP_REMOVED lines=13> */
[----:B--23--:R-:W2:Y:S01]  /*15a40*/  LDL.LU R142, [R1+0xc4] ;  /* 0x0000c400018e7983 */ /* 0x00cea20000300800 */
[----:B------:R-:W-:Y:S01]  /*15a50*/  UIMAD UR6, UR9, -0x40, UR17 ;  /* 0xffffffc0090678a4 */ /* 0x000fe2000f8e0211 */
[----:B--2---:R-:W-:-:S05]  /*15a60*/  IADD3 R0, R142, 0x8, RZ ;  /* 0x000000088e007810 */ /* 0x004fca0007ffe0ff */
[----:B------:R-:W-:Y:S02]  /*15a70*/  ISETP.GE.AND P3, PT, R142, UR6, PT ;  /* 0x000000068e007c0c */ /* 0x000fe4000bf66270 */
[----:B------:R-:W-:-:S11]  /*15a80*/  ISETP.GE.AND P2, PT, R0, UR6, PT ;  /* 0x0000000600007c0c */ /* 0x000fd6000bf46270 */
[----:B------:R-:W-:Y:S02]  /*15a90*/  @!P3 IMAD R2, R142, UR15, RZ ;  /* 0x0000000f8e02bc24 */ /* 0x000fe4000f8e02ff */
[----:B------:R-:W-:-:S03]  /*15aa0*/  @!P2 IMAD R0, R0, UR15, RZ ;  /* 0x0000000f0000ac24 */ /* 0x000fc6000f8e02ff */
[----:B------:R-:W-:Y:S02]  /*15ab0*/  @!P3 IADD3 R3, P1, R2, UR4, RZ ;  /* 0x000000040203bc10 */ /* 0x000fe4000ff3e0ff */
[----:B-1----:R-:W-:Y:S02]  /*15ac0*/  @!P2 IADD3 R6, P0, R0, UR4, RZ ;  /* 0x000000040006ac10 */ /* 0x002fe4000ff1e0ff */
        /* <DEDUP_REMOVED lines=8> */
.L_x_1095:
[----:B--23--:R-:W-:Y:S05]  /*15b50*/  BSYNC B0 ;  /* 0x0000000000007941 */ /* 0x00cfea0003800000 */
.L_x_1094:
[----:B------:R-:W2:Y:S04]  /*15b60*/  LDL.64 R64, [R1+0x88] ;  /* 0x0000880001407983 */ /* 0x000ea80000100a00 */
[----:B------:R3:W5:Y:S04]  /*15b70*/  LDL R14, [R1+0x98] ;  /* 0x00009800010e7983 */ /* 0x0007680000100800 */
[----:B------:R3:W5:Y:S01]  /*15b80*/  LDL R13, [R1+0x9c] ;  /* 0x00009c00010d7983 */ /* 0x0007620000100800 */
[----:B------:R-:W-:Y:S01]  /*15b90*/  LEA.HI R12, R141, R140, RZ, 0x3 ;  /* 0x0000008c8d0c7211 */ /* 0x000fe200078f18ff */
[----:B------:R-:W-:Y:S01]  /*15ba0*/  UIMAD UR9, UR9, -0x40, UR17 ;  /* 0xffffffc0090978a4 */ /* 0x000fe2000f8e0211 */
[----:B------:R-:W-:Y:S01]  /*15bb0*/  BSSY B0, `(.L_x_1096) ;  /* 0x0000022000007945 */ /* 0x000fe20003800000 */
[----:B------:R-:W4:Y:S01]  /*15bc0*/  S2R R0, SR_TID.X ;  /* 0x0000000000007919 */ /* 0x000f220000002100 */
[----:B-1----:R-:W-:Y:S01]  /*15bd0*/  SHF.R.S32.HI R3, RZ, 0x3, R12 ;  /* 0x00000003ff037819 */ /* 0x002fe2000001140c */
[----:B------:R-:W-:-:S02]  /*15be0*/  USHF.R.S32.HI UR6, URZ, 0x1f, UR10 ;  /* 0x0000001f3f067899 */ /* 0x000fc4000801140a */
[----:B------:R-:W1:Y:S01]  /*15bf0*/  S2R R10, SR_CTAID.Z ;  /* 0x00000000000a7919 */ /* 0x000e620000002700 */
[----:B------:R-:W-:Y:S02]  /*15c00*/  ULDC.64 UR4, c[0x0][0x1f0] ;  /* 0x00007c0000047ab9 */ /* 0x000fe40000000a00 */
[----:B------:R-:W-:-:S04]  /*15c10*/  UIMAD UR4, UR6, UR4, URZ ;  /* 0x00000004060472a4 */ /* 0x000fc8000f8e023f */
[----:B------:R-:W-:Y:S01]  /*15c20*/  UIMAD UR4, UR10, UR5, UR4 ;  /* 0x000000050a0472a4 */ /* 0x000fe2000f8e0204 */
[----:B----4-:R-:W-:-:S04]  /*15c30*/  SHF.R.S32.HI R2, RZ, 0x1f, R0 ;  /* 0x0000001fff027819 */ /* 0x010fc80000011400 */
[----:B------:R-:W-:-:S04]  /*15c40*/  LEA.HI R2, R2, R0, RZ, 0x3 ;  /* 0x0000000002027211 */ /* 0x000fc800078f18ff */
[----:B------:R-:W-:Y:S02]  /*15c50*/  SHF.R.S32.HI R2, RZ, 0x3, R2 ;  /* 0x00000003ff027819 */ /* 0x000fe40000011402 */
[----:B--2---:R-:W-:Y:S02]  /*15c60*/  SHF.R.S32.HI R0, RZ, 0x1f, R64 ;  /* 0x0000001fff007819 */ /* 0x004fe40000011440 */
[----:B------:R-:W-:-:S04]  /*15c70*/  IADD3 R4, P0, R64, UR20, RZ ;  /* 0x0000001440047c10 */ /* 0x000fc8000ff1e0ff */
[----:B------:R-:W-:Y:S01]  /*15c80*/  IADD3.X R5, R0, UR7, RZ, P0, !PT ;  /* 0x0000000700057c10 */ /* 0x000fe200087fe4ff */
[----:B------:R-:W-:Y:S01]  /*15c90*/  IMAD.U32 R0, RZ, RZ, UR14 ;  /* 0x0000000eff007e24 */ /* 0x000fe2000f8e00ff */
[----:B------:R-:W-:Y:S02]  /*15ca0*/  ISETP.GE.AND P0, PT, R3, UR9, PT ;  /* 0x0000000903007c0c */ /* 0x000fe4000bf06270 */
[----:B------:R-:W-:Y:S01]  /*15cb0*/  SHF.R.S32.HI R3, RZ, 0x1f, R2 ;  /* 0x0000001fff037819 */ /* 0x000fe20000011402 */
[----:B-1----:R-:W-:-:S04]  /*15cc0*/  IMAD.WIDE.U32 R10, R10, c[0x0][0x1f0], R4 ;  /* 0x00007c000a0a7a25 */ /* 0x002fc800078e0004 */
[----:B------:R-:W-:Y:S01]  /*15cd0*/  IMAD.WIDE R2, R0, 0x40, R2 ;  /* 0x0000004000027825 */ /* 0x000fe200078e0202 */
[----:B------:R-:W-:-:S05]  /*15ce0*/  IADD3 R9, R11, UR4, RZ ;  /* 0x000000040b097c10 */ /* 0x000fca000fffe0ff */
[----:B------:R-:W-:Y:S05]  /*15cf0*/  @P0 BRA `(.L_x_1097) ;  /* 0x000000d000000947 */ /* 0x000fea0003800000 */
[----:B---3--:R-:W-:Y:S01]  /*15d00*/  IMAD R0, R3, c[0x0][0x1e8], RZ ;  /* 0x00007a0003007a24 */ /* 0x008fe200078e02ff */
        /* <DEDUP_REMOVED lines=12> */
.L_x_1097:
[----:B---3--:R-:W-:Y:S05]  /*15dd0*/  BSYNC B0 ;  /* 0x0000000000007941 */ /* 0x008fea0003800000 */
.L_x_1096:
        /* <DEDUP_REMOVED lines=20> */
.L_x_1099:
[----:B------:R-:W-:Y:S05]  /*15f20*/  BSYNC B0 ;  /* 0x0000000000007941 */ /* 0x000fea0003800000 */
.L_x_1098:
        /* <DEDUP_REMOVED lines=20> */
.L_x_1101:
[----:B------:R-:W-:Y:S05]  /*16070*/  BSYNC B0 ;  /* 0x0000000000007941 */ /* 0x000fea0003800000 */
.L_x_1100:
        /* <DEDUP_REMOVED lines=21> */
.L_x_1102:
        /* <DEDUP_REMOVED lines=11> */
.L_x_1298:


//--------------------- .text._ZN5flash16flash_fwd_kernelI23Flash_fwd_kernel_traitsILi192ELi64ELi64ELi4ELb0ELb0EN7cutlass10bfloat16_tE19Flash_kernel_traitsILi192ELi64ELi64ELi4ES3_EELb0ELb0ELb1ELb0ELb0ELb0ELb1ELb0EEEvNS_16Flash_fwd_paramsE --------------------------
	.section	.text._ZN5flash16flash_fwd_kernelI23Flash_fwd_kernel_traitsILi192ELi64ELi64ELi4ELb0ELb0EN7cutlass10bfloat16_tE19Flash_kernel_traitsILi192ELi64ELi64ELi4ES3_EELb0ELb0ELb1ELb0ELb0ELb0ELb1ELb0EEEvNS_16Flash_fwd_paramsE,"ax",@progbits
	.sectioninfo	@"SHI_REGISTERS=254"
	.align	128
        .global         _ZN5flash16flash_fwd_kernelI23Flash_fwd_kernel_traitsILi192ELi64ELi64ELi4ELb0ELb0EN7cutlass10bfloat16_tE19Flash_kernel_traitsILi192ELi64ELi64ELi4ES3_EELb0ELb0ELb1ELb0ELb0ELb0ELb1ELb0EEEvNS_16Flash_fwd_paramsE
        .type           _ZN5flash16flash_fwd_kernelI23Flash_fwd_kernel_traitsILi192ELi64ELi64ELi4ELb0ELb0EN7cutlass10bfloat16_tE19Flash_kernel_traitsILi192ELi64ELi64ELi4ES3_EELb0ELb0ELb1ELb0ELb0ELb0ELb1ELb0EEEvNS_16Flash_fwd_paramsE,@function
        .size           _ZN5flash16flash_fwd_kernelI23Flash_fwd_kernel_traitsILi192ELi64ELi64ELi4ELb0ELb0EN7cutlass10bfloat16_tE19Flash_kernel_traitsILi192ELi64ELi64ELi4ES3_EELb0ELb0ELb1ELb0ELb0ELb0ELb1ELb0EEEvNS_16Flash_fwd_paramsE,(.L_x_1299 - _ZN5flash16flash_fwd_kernelI23Flash_fwd_kernel_traitsILi192ELi64ELi64ELi4ELb0ELb0EN7cutlass10bfloat16_tE19Flash_kernel_traitsILi192ELi64ELi64ELi4ES3_EELb0ELb0ELb1ELb0ELb0ELb0ELb1ELb0EEEvNS_16Flash_fwd_paramsE)
        .other          _ZN5flash16flash_fwd_kernelI23Flash_fwd_kernel_traitsILi192ELi64ELi64ELi4ELb0ELb0EN7cutlass10bfloat16_tE19Flash_kernel_traitsILi192ELi64ELi64ELi4ES3_EELb0ELb0ELb1ELb0ELb0ELb0ELb1ELb0EEEvNS_16Flash_fwd_paramsE,@"STO_CUDA_ENTRY STV_DEFAULT"
_ZN5flash16flash_fwd_kernelI23Flash_fwd_kernel_traitsILi192ELi64ELi64ELi4ELb0ELb0EN7cutlass10bfloat16_tE19Flash_kernel_traitsILi192ELi64ELi64ELi4ES3_EELb0ELb0ELb1ELb0ELb0ELb0ELb1ELb0EEEvNS_16Flash_fwd_paramsE:
.text._ZN5flash16flash_fwd_kernelI23Flash_fwd_kernel_traitsILi192ELi64ELi64ELi4ELb0ELb0EN7cutlass10bfloat16_tE19Flash_kernel_traitsILi192ELi64ELi64ELi4ES3_EELb0ELb0ELb1ELb0ELb0ELb0ELb1ELb0EEEvNS_16Flash_fwd_paramsE:
        /* <DEDUP_REMOVED lines=56> */
.L_x_1103:
[----:B------:R-:W-:Y:S02]  /*0380*/  ULDC UR6, c[0x0][0x218] ;  /* 0x0000860000067ab9 */ /* 0x000fe40000000800 */
.L_x_1104:
        /* <DEDUP_REMOVED lines=64> */
[----:B------:R-:W-:-:S02]  /*0790*/  @!UP0 UIMAD UR21, UR21, UR4, URZ ;  /* 0x00000004151582a4 */ /* 0x000fc4000f8e023f */
[----:B------:R-:W-:Y:S01]  /*07a0*/  @UP0 UIMAD UR7, UR11, UR7, UR9 ;  /* 0x000000070b0702a4 */ /* 0x000fe2000f8e0209 */
[----:B------:R-:W-:Y:S01]  /*07b0*/  IMAD.WIDE R16, R17, 0x40, R14 ;  /* 0x0000004011107825 */ /* 0x000fe200078e020e */
[----:B------:R-:W-:Y:S01]  /*07c0*/  ULDC UR10, c[0x0][0x214] ;  /* 0x00008500000a7ab9 */ /* 0x000fe20000000800 */
[C---:B------:R-:W-:Y:S01]  /*07d0*/  IADD3 R7, R8.reuse, 0x40, RZ ;  /* 0x0000004008077810 */ /* 0x040fe20007ffe0ff */
[----:B------:R-:W-:Y:S01]  /*07e0*/  @UP1 ULDC UR16, c[0x0][0x210] ;  /* 0x0000840000101ab9 */ /* 0x000fe20000000800 */
[----:B------:R-:W-:Y:S01]  /*07f0*/  IADD3 R6, R8, 0x80, RZ ;  /* 0x0000008008067810 */ /* 0x000fe20007ffe0ff */
[----:B------:R-:W-:Y:S02]  /*0800*/  @!UP0 UIMAD.WIDE.U32 UR24, UR12, UR4, URZ ;  /* 0x000000040c1882a5 */ /* 0x000fe4000f8e003f */
[----:B------:R-:W-:Y:S02]  /*0810*/  ULDC UR9, c[0x0][0x234] ;  /* 0x00008d0000097ab9 */ /* 0x000fe40000000800 */
[----:B------:R-:W-:-:S02]  /*0820*/  @UP1 UIMAD UR16, UR16, UR10, URZ ;  /* 0x0000000a101012a4 */ /* 0x000fc4000f8e023f */
[----:B------:R-:W-:Y:S02]  /*0830*/  @!UP1 USEL UR16, UR10, UR9, !UP2 ;  /* 0x000000090a109287 */ /* 0x000fe4000d000000 */
[----:B------:R-:W-:Y:S02]  /*0840*/  @!UP0 UIMAD UR21, UR12, UR5, UR21 ;  /* 0x000000050c1582a4 */ /* 0x000fe4000f8e0215 */
[----:B------:R-:W-:Y:S02]  /*0850*/  ULDC UR6, c[0x0][0x1c0] ;  /* 0x0000700000067ab9 */ /* 0x000fe40000000800 */
[----:B------:R-:W-:Y:S02]  /*0860*/  @UP1 UMOV UR20, 0x1 ;  /* 0x0000000100141882 */ /* 0x000fe40000000000 */
[----:B------:R-:W-:Y:S02]  /*0870*/  @!UP1 UIMAD UR20, UR16, UR6, URZ ;  /* 0x00000006101492a4 */ /* 0x000fe4000f8e023f */
[----:B------:R-:W-:-:S02]  /*0880*/  USHF.R.S32.HI UR22, URZ, 0x1f, UR13 ;  /* 0x0000001f3f167899 */ /* 0x000fc4000801140d */
[----:B------:R-:W-:Y:S02]  /*0890*/  @!UP0 UMOV UR8, UR24 ;  /* 0x0000001800088c82 */ /* 0x000fe40008000000 */
[----:B------:R-:W-:Y:S01]  /*08a0*/  @!UP0 UIADD3 UR7, UR25, UR21, URZ ;  /* 0x0000001519078290 */ /* 0x000fe2000fffe03f */
[C---:B------:R-:W-:Y:S01]  /*08b0*/  IADD3 R2, P0, R8.reuse, UR8, RZ ;  /* 0x0000000808027c10 */ /* 0x040fe2000ff1e0ff */
[----:B------:R-:W-:Y:S02]  /*08c0*/  UIADD3 UR17, -UR15, UR17, URZ ;  /* 0x000000110f117290 */ /* 0x000fe4000fffe13f */
[----:B------:R-:W-:Y:S02]  /*08d0*/  @!UP3 UIMAD UR23, UR12, UR10, URZ ;  /* 0x0000000a0c17b2a4 */ /* 0x000fe4000f8e023f */
[----:B------:R-:W-:Y:S01]  /*08e0*/  UIMAD UR20, UR12, UR20, URZ ;  /* 0x000000140c1472a4 */ /* 0x000fe2000f8e023f */
[----:B------:R-:W-:Y:S01]  /*08f0*/  LEA.HI.X.SX32 R3, R8, UR7, 0x1, P0 ;  /* 0x0000000708037c11 */ /* 0x000fe200080f0eff */
[----:B------:R-:W-:Y:S01]  /*0900*/  ULDC.64 UR4, c[0x0][0x1f0] ;  /* 0x00007c0000047ab9 */ /* 0x000fe20000000a00 */
[----:B------:R-:W-:Y:S01]  /*0910*/  ISETP.GE.AND P0, PT, R14, UR17, PT ;  /* 0x000000110e007c0c */ /* 0x000fe2000bf06270 */
[----:B------:R-:W-:-:S02]  /*0920*/  UIMAD UR4, UR22, UR4, URZ ;  /* 0x00000004160472a4 */ /* 0x000fc4000f8e023f */
[----:B------:R-:W-:Y:S01]  /*0930*/  @!UP3 USEL UR23, UR23, UR11, !UP0 ;  /* 0x0000000b1717b287 */ /* 0x000fe2000c000000 */
[----:B-1----:R-:W-:Y:S01]  /*0940*/  IMAD.WIDE.U32 R10, R10, c[0x0][0x1f0], R2 ;  /* 0x00007c000a0a7a25 */ /* 0x002fe200078e0002 */
[----:B------:R-:W-:Y:S02]  /*0950*/  @UP1 ULDC UR22, c[0x0][0x210] ;  /* 0x0000840000161ab9 */ /* 0x000fe40000000800 */
[----:B------:R-:W-:Y:S02]  /*0960*/  USEL UR20, UR20, URZ, UP3 ;  /* 0x0000003f14147287 */ /* 0x000fe40009800000 */
[----:B------:R-:W-:Y:S02]  /*0970*/  @!UP1 UMOV UR22, 0x1 ;  /* 0x0000000100169882 */ /* 0x000fe40000000000 */
[----:B------:R-:W-:Y:S02]  /*0980*/  UIMAD UR15, UR15, UR22, URZ ;  /* 0x000000160f0f72a4 */ /* 0x000fe4000f8e023f */
[----:B------:R-:W-:-:S02]  /*0990*/  UIMAD UR16, UR13, UR16, UR20 ;  /* 0x000000100d1072a4 */ /* 0x000fc4000f8e0214 */
[----:B------:R-:W-:Y:S02]  /*09a0*/  UMOV UR26, URZ ;  /* 0x0000003f001a7c82 */ /* 0x000fe40008000000 */
        /* <DEDUP_REMOVED lines=23> */
.L_x_1107:
[----:B------:R-:W-:Y:S05]  /*0b20*/  BSYNC B0 ;  /* 0x0000000000007941 */ /* 0x000fea0003800000 */
.L_x_1106:
        /* <DEDUP_REMOVED lines=20> */
.L_x_1109:
[----:B------:R-:W-:Y:S05]  /*0c70*/  BSYNC B0 ;  /* 0x0000000000007941 */ /* 0x000fea0003800000 */
.L_x_1108:
        /* <DEDUP_REMOVED lines=20> */
.L_x_1111:
[----:B------:R-:W-:Y:S05]  /*0dc0*/  BSYNC B0 ;  /* 0x0000000000007941 */ /* 0x000fea0003800000 */
.L_x_1110:
        /* <DEDUP_REMOVED lines=19> */
.L_x_1113:
[----:B------:R-:W-:Y:S05]  /*0f00*/  BSYNC B0 ;  /* 0x0000000000007941 */ /* 0x000fea0003800000 */
.L_x_1112:
        /* <DEDUP_REMOVED lines=35> */
.L_x_1105:
        /* <DEDUP_REMOVED lines=32> */
.L_x_1114:
        /* <DEDUP_REMOVED lines=44> */
.L_x_1115:
        /* <DEDUP_REMOVED lines=33> */
[----:B------:R-:W-:Y:S01]  /*1810*/  IADD3 R10, P0, R214, UR6, RZ ;  /* 0x00000006d60a7c10 */ /* 0x000fe2000ff1e0ff */
[----:B------:R-:W-:Y:S01]  /*1820*/  UIADD3 UR6, -UR15, UR17, URZ ;  /* 0x000000110f067290 */ /* 0x000fe2000fffe13f */
[----:B------:R-:W-:Y:S01]  /*1830*/  LEA.HI R5, R0, R7, RZ, 0x3 ;  /* 0x0000000700057211 */ /* 0x000fe200078f18ff */
[----:B------:R-:W-:Y:S01]  /*1840*/  IMAD.SHL.U32 R9, R201, 0x8, RZ ;  /* 0x00000008c9097824 */ /* 0x000fe200078e00ff */
[----:B------:R-:W-:-:S02]  /*1850*/  LEA.HI R6, R3, R4, RZ, 0x6 ;  /* 0x0000000403067211 */ /* 0x000fc400078f30ff */
[C---:B------:R-:W-:Y:S01]  /*1860*/  LOP3.LUT R0, R5.reuse, 0xfffffff8, RZ, 0xc0, !PT ;  /* 0xfffffff805007812 */ /* 0x040fe200078ec0ff */
[----:B------:R-:W-:Y:S01]  /*1870*/  IMAD.SHL.U32 R5, R5, 0x40, RZ ;  /* 0x0000004005057824 */ /* 0x000fe200078e00ff */
[----:B------:R-:W-:Y:S01]  /*1880*/  IADD3.X R11, R215, UR20, RZ, P0, !PT ;  /* 0x00000014d70b7c10 */ /* 0x000fe200087fe4ff */
[----:B------:R-:W-:Y:S01]  /*1890*/  IMAD.SHL.U32 R6, R6, 0x8, RZ ;  /* 0x0000000806067824 */ /* 0x000fe200078e00ff */
[----:B------:R-:W-:Y:S01]  /*18a0*/  IADD3 R206, P1, R12, UR24, RZ ;  /* 0x000000180cce7c10 */ /* 0x000fe2000ff3e0ff */
[----:B------:R-:W-:Y:S01]  /*18b0*/  IMAD.IADD R0, R7, 0x1, -R0 ;  /* 0x0000000107007824 */ /* 0x000fe200078e0a00 */
[----:B------:R-:W-:Y:S01]  /*18c0*/  IADD3 R204, R214, 0x40, RZ ;  /* 0x00000040d6cc7810 */ /* 0x000fe20007ffe0ff */
[----:B-1----:R-:W-:Y:S01]  /*18d0*/  IMAD.WIDE.U32 R16, R16, c[0x0][0x1a8], R10 ;  /* 0x00006a0010107a25 */ /* 0x002fe200078e000a */
[----:B------:R-:W-:Y:S02]  /*18e0*/  LOP3.LUT R205, R205, 0xfffffe00, R6, 0xf8, !PT ;  /* 0xfffffe00cdcd7812 */ /* 0x000fe400078ef806 */
[C---:B------:R-:W-:Y:S01]  /*18f0*/  LOP3.LUT P3, RZ, R0.reuse, 0x4, RZ, 0xc0, !PT ;  /* 0x0000000400ff7812 */ /* 0x040fe2000786c0ff */
[----:B------:R-:W-:Y:S01]  /*1900*/  IMAD R7, R15, c[0x0][0x1a0], RZ ;  /* 0x000068000f077a24 */ /* 0x000fe200078e02ff */
[----:B------:R-:W-:Y:S01]  /*1910*/  LOP3.LUT P2, RZ, R0, 0x2, RZ, 0xc0, !PT ;  /* 0x0000000200ff7812 */ /* 0x000fe2000784c0ff */
[----:B------:R-:W-:Y:S01]  /*1920*/  IMAD.WIDE.U32 R10, R14, c[0x0][0x1a0], R214 ;  /* 0x000068000e0a7a25 */ /* 0x000fe200078e00d6 */
[----:B------:R-:W-:-:S02]  /*1930*/  IADD3.X R207, R13, UR7, R8, P1, !PT ;  /* 0x000000070dcf7c10 */ /* 0x000fc40008ffe408 */
[----:B------:R-:W-:Y:S01]  /*1940*/  IADD3 R203, R214, 0x80, RZ ;  /* 0x00000080d6cb7810 */ /* 0x000fe20007ffe0ff */
[----:B------:R-:W-:Y:S01]  /*1950*/  IMAD.SHL.U32 R0, R0, 0x40, RZ ;  /* 0x0000004000007824 */ /* 0x000fe200078e00ff */
[----:B------:R-:W-:Y:S01]  /*1960*/  IADD3 R6, P0, R10, UR26, RZ ;  /* 0x0000001a0a067c10 */ /* 0x000fe2000ff1e0ff */
[----:B------:R-:W-:Y:S02]  /*1970*/  IMAD R7, R14, c[0x0][0x1a4], R7 ;  /* 0x000069000e077a24 */ /* 0x000fe400078e0207 */
[----:B------:R-:W-:Y:S01]  /*1980*/  IMAD.WIDE.U32 R206, R134, c[0x0][0x1b0], R206 ;  /* 0x00006c0086ce7a25 */ /* 0x000fe200078e00ce */
[----:B------:R-:W-:Y:S02]  /*1990*/  LOP3.LUT R0, R0, 0x1c0, RZ, 0xc0, !PT ;  /* 0x000001c000007812 */ /* 0x000fe400078ec0ff */
        /* <DEDUP_REMOVED lines=8> */
[----:B------:R-:W-:Y:S01]  /*1a20*/  LEA.HI R6, R3, R4, RZ, 0x5 ;  /* 0x0000000403067211 */ /* 0x000fe200078f28ff */
[----:B------:R-:W-:Y:S01]  /*1a30*/  IMAD.MOV.U32 R7, RZ, RZ, 0x10 ;  /* 0x00000010ff077424 */ /* 0x000fe200078e00ff */
[----:B------:R-:W-:Y:S01]  /*1a40*/  LOP3.LUT R0, R9, R0, RZ, 0x3c, !PT ;  /* 0x0000000009007212 */ /* 0x000fe200078e3cff */
[----:B------:R-:W-:Y:S01]  /*1a50*/  IMAD.SHL.U32 R205, R205, 0x2, RZ ;  /* 0x00000002cdcd7824 */ /* 0x000fe200078e00ff */
[----:B------:R-:W-:Y:S01]  /*1a60*/  SHF.R.S32.HI R89, RZ, 0x5, R6 ;  /* 0x00000005ff597819 */ /* 0x000fe20000011406 */
[----:B------:R-:W-:Y:S01]  /*1a70*/  IMAD.IADD R209, R207, 0x1, R209 ;  /* 0x00000001cfd17824 */ /* 0x000fe200078e02d1 */
[----:B------:R-:W-:Y:S01]  /*1a80*/  LOP3.LUT R0, R0, 0xfffffe00, R5, 0xf8, !PT ;  /* 0xfffffe0000007812 */ /* 0x000fe200078ef805 */
[----:B------:R-:W-:Y:S01]  /*1a90*/  IMAD.MOV.U32 R5, RZ, RZ, 0x20 ;  /* 0x00000020ff057424 */ /* 0x000fe200078e00ff */
[----:B------:R-:W-:Y:S01]  /*1aa0*/  IADD3 R13, R17, UR4, RZ ;  /* 0x00000004110d7c10 */ /* 0x000fe2000fffe0ff */
[----:B------:R-:W-:Y:S01]  /*1ab0*/  IMAD.IADD R219, R135, 0x1, R219 ;  /* 0x0000000187db7824 */ /* 0x000fe200078e02db */
[----:B------:R-:W-:-:S02]  /*1ac0*/  SEL R7, R7, 0xfffffff0, !P2 ;  /* 0xfffffff007077807 */ /* 0x000fc40005000000 */
[----:B------:R-:W-:Y:S01]  /*1ad0*/  SEL R5, R5, 0xffffffe0, !P3 ;  /* 0xffffffe005057807 */ /* 0x000fe20005800000 */
        /* <DEDUP_REMOVED lines=31> */
.L_x_1117:
[----:B------:R-:W-:Y:S05]  /*1cd0*/  BSYNC B0 ;  /* 0x0000000000007941 */ /* 0x000fea0003800000 */
.L_x_1116:
        /* <DEDUP_REMOVED lines=37> */
.L_x_1119:
[----:B------:R-:W-:Y:S05]  /*1f30*/  BSYNC B0 ;  /* 0x0000000000007941 */ /* 0x000fea0003800000 */
.L_x_1118:
        /* <DEDUP_REMOVED lines=37> */
.L_x_1121:
[----:B------:R-:W-:Y:S05]  /*2190*/  BSYNC B0 ;  /* 0x0000000000007941 */ /* 0x000fea0003800000 */
.L_x_1120:
        /* <DEDUP_REMOVED lines=40> */
.L_x_1123:
[----:B------:R-:W-:Y:S05]  /*2420*/  BSYNC B0 ;  /* 0x0000000000007941 */ /* 0x000fea0003800000 */
.L_x_1122:
        /* <DEDUP_REMOVED lines=37> */
.L_x_1125:
[----:B------:R-:W-:Y:S05]  /*2680*/  BSYNC B0 ;  /* 0x0000000000007941 */ /* 0x000fea0003800000 */
.L_x_1124:
        /* <DEDUP_REMOVED lines=33> */
.L_x_1127:
[----:B------:R-:W-:Y:S05]  /*28a0*/  BSYNC B0 ;  /* 0x0000000000007941 */ /* 0x000fea0003800000 */
.L_x_1126:
[----:B------:R-:W-:Y:S01]  /*28b0*/  ISETP.GE.AND P0, PT, R9, UR12, PT ;  /* 0x0000000c09007c0c */ /* 0x000fe2000bf06270 */
[----:B------:R-:W-:-:S12]  /*28c0*/  BSSY B0, `(.L_x_1128) ;  /* 0x000001f000007945 */ /* 0x000fd80003800000 */
        /* <DEDUP_REMOVED lines=30> */
.L_x_1129:
[----:B------:R-:W-:Y:S05]  /*2ab0*/  BSYNC B0 ;  /* 0x0000000000007941 */ /* 0x000fea0003800000 */
.L_x_1128:
[----:B------:R-:W-:Y:S01]  /*2ac0*/  ISETP.GE.AND P0, PT, R8, UR12, PT ;  /* 0x0000000c08007c0c */ /* 0x000fe2000bf06270 */
[----:B------:R-:W-:Y:S01]  /*2ad0*/  ULDC.64 UR4, c[0x0][0x1a0] ;  /* 0x0000680000047ab9 */ /* 0x000fe20000000a00 */
[----:B------:R-:W-:Y:S01]  /*2ae0*/  LOP3.LUT R11, R6, 0xffffffe0, RZ, 0xc0, !PT ;  /* 0xffffffe0060b7812 */ /* 0x000fe200078ec0ff */
[----:B------:R-:W-:Y:S01]  /*2af0*/  USHF.L.U64.HI UR22, UR4, UR22, UR5 ;  /* 0x0000001604167299 */ /* 0x000fe20008010205 */
[----:B------:R-:W-:Y:S01]  /*2b00*/  BSSY B0, `(.L_x_1130) ;  /* 0x0000023000007945 */ /* 0x000fe20003800000 */
[----:B------:R-:W-:Y:S02]  /*2b10*/  USHF.L.U32 UR23, UR4, 0x6, URZ ;  /* 0x0000000604177899 */ /* 0x000fe4000800063f */
[----:B------:R-:W-:-:S06]  /*2b20*/  IMAD.IADD R11, R4, 0x1, -R11 ;  /* 0x00000001040b7824 */ /* 0x000fcc00078e0a0b */
        /* <DEDUP_REMOVED lines=11> */
[C---:B-12---:R-:W-:Y:S02]  /*2be0*/  @!P3 LEA R16, P4, R20.reuse, c[0x0][0x168], 0x1 ;  /* 0x00005a001410ba11 */ /* 0x046fe400078808ff */
        /* <DEDUP_REMOVED lines=20> */
.L_x_1131:
[----:B------:R-:W-:Y:S05]  /*2d30*/  BSYNC B0 ;  /* 0x0000000000007941 */ /* 0x000fea0003800000 */
.L_x_1130:
[----:B------:R-:W0:Y:S01]  /*2d40*/  LDGDEPBAR ;  /* 0x00000000000079af */ /* 0x000e220000000000 */
[----:B------:R-:W-:Y:S01]  /*2d50*/  ISETP.GE.AND P0, PT, R14, UR12, PT ;  /* 0x0000000c0e007c0c */ /* 0x000fe2000bf06270 */
[----:B------:R-:W-:Y:S01]  /*2d60*/  UIMAD UR5, UR22, UR13, URZ ;  /* 0x0000000d160572a4 */ /* 0x000fe2000f8e023f */
[----:B-123--:R-:W-:Y:S01]  /*2d70*/  IMAD.U32 R17, RZ, RZ, UR13 ;  /* 0x0000000dff117e24 */ /* 0x00efe2000f8e00ff */
[----:B------:R-:W-:Y:S01]  /*2d80*/  SHF.R.S32.HI R6, RZ, 0x1f, R11 ;  /* 0x0000001fff067819 */ /* 0x000fe2000001140b */
[----:B------:R-:W-:Y:S01]  /*2d90*/  IMAD.MOV.U32 R218, RZ, RZ, R134 ;  /* 0x000000ffffda7224 */ /* 0x000fe200078e0086 */
[----:B------:R-:W-:Y:S01]  /*2da0*/  UIMAD UR5, UR24, UR23, UR5 ;  /* 0x00000017180572a4 */ /* 0x000fe2000f8e0205 */
[----:B------:R-:W-:Y:S01]  /*2db0*/  BSSY B0, `(.L_x_1132) ;  /* 0x0000024000007945 */ /* 0x000fe20003800000 */
[----:B------:R-:W-:Y:S01]  /*2dc0*/  LEA.HI R6, R6, R11, RZ, 0x2 ;  /* 0x0000000b06067211 */ /* 0x000fe200078f10ff */
[----:B------:R-:W-:-:S03]  /*2dd0*/  IMAD.WIDE.U32 R16, R17, UR23, R218 ;  /* 0x0000001711107c25 */ /* 0x000fc6000f8e00da */
[----:B------:R-:W-:Y:S02]  /*2de0*/  SHF.R.S32.HI R6, RZ, 0x2, R6 ;  /* 0x00000002ff067819 */ /* 0x000fe40000011406 */
        /* <DEDUP_REMOVED lines=32> */
.L_x_1133:
[----:B------:R-:W-:Y:S05]  /*2ff0*/  BSYNC B0 ;  /* 0x0000000000007941 */ /* 0x000fea0003800000 */
.L_x_1132:
        /* <DEDUP_REMOVED lines=36> */
.L_x_1135:
[----:B------:R-:W-:Y:S05]  /*3240*/  BSYNC B0 ;  /* 0x0000000000007941 */ /* 0x000fea0003800000 */
.L_x_1134:
        /* <DEDUP_REMOVED lines=35> */
.L_x_1137:
[----:B------:R-:W-:Y:S05]  /*3480*/  BSYNC B0 ;  /* 0x0000000000007941 */ /* 0x000fea0003800000 */
.L_x_1136:
        /* <DEDUP_REMOVED lines=37> */
.L_x_1139:
[----:B------:R-:W-:Y:S05]  /*36e0*/  BSYNC B0 ;  /* 0x0000000000007941 */ /* 0x000fea0003800000 */
.L_x_1138:
[C---:B------:R-:W-:Y:S01]  /*36f0*/  IMAD.SHL.U32 R8, R2.reuse, 0x40, RZ ;  /* 0x0000004002087824 */ /* 0x040fe200078e00ff */
[----:B------:R-:W-:Y:S01]  /*3700*/  R2P PR, R2, 0x6 ;  /* 0x0000000602007804 */ /* 0x000fe20000000000 */
[----:B------:R-:W-:Y:S01]  /*3710*/  IMAD.SHL.U32 R14, R14, 0x8, RZ ;  /* 0x000000080e0e7824 */ /* 0x000fe200078e00ff */
[----:B------:R-:W-:Y:S01]  /*3720*/  UIADD3 UR12, UR16, 0x1, -UR17 ;  /* 0x00000001100c7890 */ /* 0x000fe2000fffe811 */
[C---:B------:R-:W-:Y:S01]  /*3730*/  IMAD R202, R89.reuse, 0x400, R0 ;  /* 0x0000040059ca7824 */ /* 0x040fe200078e0200 */
[----:B------:R-:W-:Y:S01]  /*3740*/  LOP3.LUT R9, R8, 0x1c0, RZ, 0xc0, !PT ;  /* 0x000001c008097812 */ /* 0x000fe200078ec0ff */
[----:B------:R-:W-:Y:S01]  /*3750*/  IMAD.SHL.U32 R216, R4, 0x2, RZ ;  /* 0x0000000204d87824 */ /* 0x000fe200078e00ff */
[----:B------:R-:W-:Y:S01]  /*3760*/  LEA R89, R89, UR15, 0x4 ;  /* 0x0000000f59597c11 */ /* 0x000fe2000f8e20ff */
[----:B------:R-:W-:Y:S01]  /*3770*/  IMAD.SHL.U32 R202, R202, 0x2, RZ ;  /* 0x00000002caca7824 */ /* 0x000fe200078e00ff */
[----:B------:R-:W-:Y:S01]  /*3780*/  LOP3.LUT R8, R9, 0x8, R14, 0xf8, !PT ;  /* 0x0000000809087812 */ /* 0x000fe200078ef80e */
[----:B------:R-:W-:Y:S01]  /*3790*/  ULDC UR5, c[0x0][0x2e4] ;  /* 0x0000b90000057ab9 */ /* 0x000fe20000000800 */
[----:B------:R-:W-:Y:S01]  /*37a0*/  SHF.R.U32.HI R9, RZ, 0x3, R9 ;  /* 0x00000003ff097819 */ /* 0x000fe20000011609 */
[--C-:B------:R-:W-:Y:S01]  /*37b0*/  IMAD R200, R7, 0x2, R202.reuse ;  /* 0x0000000207c87824 */ /* 0x100fe200078e02ca */
[----:B------:R-:W-:Y:S01]  /*37c0*/  LDSM.16.M88.4 R68, [R202] ;  /* 0x00000000ca44783b */ /* 0x000fe20000000200 */
[C---:B------:R-:W-:Y:S01]  /*37d0*/  IMAD R198, R5.reuse, 0x2, R202 ;  /* 0x0000000205c67824 */ /* 0x040fe200078e02ca */
[----:B------:R-:W-:Y:S01]  /*37e0*/  LOP3.LUT R8, R8, R9, RZ, 0x3c, !PT ;  /* 0x0000000908087212 */ /* 0x000fe200078e3cff */
[----:B------:R-:W-:Y:S01]  /*37f0*/  IMAD R197, R5, 0x2, R200 ;  /* 0x0000000205c57824 */ /* 0x000fe200078e02c8 */
[----:B--2---:R-:W-:Y:S01]  /*3800*/  LDSM.16.M88.4 R20, [R200] ;  /* 0x00000000c814783b */ /* 0x004fe20000000200 */
[----:B------:R-:W-:Y:S01]  /*3810*/  LOP3.LUT R216, R216, 0x6, RZ, 0xc0, !PT ;  /* 0x00000006d8d87812 */ /* 0x000fe200078ec0ff */
[----:B------:R-:W-:Y:S01]  /*3820*/  ULDC UR4, c[0x0][0x2e8] ;  /* 0x0000ba0000047ab9 */ /* 0x000fe20000000800 */
[----:B------:R-:W-:Y:S01]  /*3830*/  IMAD R201, R201, 0x200, R8 ;  /* 0x00000200c9c97824 */ /* 0x000fe200078e0208 */
[----:B------:R-:W-:Y:S01]  /*3840*/  LDSM.16.M88.4 R64, [R197] ;  /* 0x00000000c540783b */ /* 0x000fe20000000200 */
[----:B------:R-:W-:Y:S01]  /*3850*/  UIADD3 UR5, UR16, -UR5, -UR17 ;  /* 0x8000000510057290 */ /* 0x000fe2000fffe811 */
[----:B------:R-:W-:Y:S01]  /*3860*/  IMAD.IADD R6, R6, 0x1, R89 ;  /* 0x0000000106067824 */ /* 0x000fe200078e0259 */
[----:B------:R-:W-:Y:S01]  /*3870*/  UIADD3 UR4, UR12, UR4, URZ ;  /* 0x000000040c047290 */ /* 0x000fe2000fffe03f */
[----:B------:R-:W-:Y:S01]  /*3880*/  IMAD.SHL.U32 R201, R201, 0x2, RZ ;  /* 0x00000002c9c97824 */ /* 0x000fe200078e00ff */
[----:B-1----:R-:W-:Y:S01]  /*3890*/  LDSM.16.M88.4 R8, [R198] ;  /* 0x00000000c608783b */ /* 0x002fe20000000200 */
[----:B------:R-:W-:Y:S01]  /*38a0*/  UISETP.GT.AND UP0, UPT, UR13, UR9, UPT ;  /* 0x000000090d00728c */ /* 0x000fe2000bf04270 */
[----:B------:R-:W-:-:S02]  /*38b0*/  IADD3 R213, R6, UR5, RZ ;  /* 0x0000000506d57c10 */ /* 0x000fc4000fffe0ff */
[----:B------:R-:W1:Y:S01]  /*38c0*/  LDSM.16.M88.4 R40, [R201+0x6000] ;  /* 0x00600000c928783b */ /* 0x000e620000000200 */
[C---:B------:R-:W-:Y:S02]  /*38d0*/  IADD3 R2, R201.reuse, 0x6000, RZ ;  /* 0x00006000c9027810 */ /* 0x040fe40007ffe0ff */
[----:B------:R-:W-:Y:S01]  /*38e0*/  IADD3 R199, R201, 0x6020, RZ ;  /* 0x00006020c9c77810 */ /* 0x000fe20007ffe0ff */
[----:B------:R-:W2:Y:S01]  /*38f0*/  LDSM.16.M88.4 R32, [R201+0x6800] ;  /* 0x00680000c920783b */ /* 0x000ea20000000200 */
[----:B------:R-:W-:Y:S01]  /*3900*/  @P1 IADD3 R199, R2, -0x20, RZ ;  /* 0xffffffe002c71810 */ /* 0x000fe20007ffe0ff */
[----:B------:R-:W-:Y:S01]  /*3910*/  IMAD.MOV.U32 R2, RZ, RZ, 0x40 ;  /* 0x00000040ff027424 */ /* 0x000fe200078e00ff */
[C---:B------:R-:W-:Y:S01]  /*3920*/  IADD3 R212, R6.reuse, UR4, RZ ;  /* 0x0000000406d47c10 */ /* 0x040fe2000fffe0ff */
[----:B------:R-:W5:Y:S01]  /*3930*/  LDSM.16.M88.4 R76, [R201+0x7000] ;  /* 0x00700000c94c783b */ /* 0x000f620000000200 */
[----:B------:R-:W-:Y:S02]  /*3940*/  IADD3 R6, R6, 0x8, RZ ;  /* 0x0000000806067810 */ /* 0x000fe40007ffe0ff */
[----:B------:R-:W-:Y:S01]  /*3950*/  SEL R2, R2, 0xffffffc0, !P2 ;  /* 0xffffffc002027807 */ /* 0x000fe20005000000 */
[----:B------:R-:W3:Y:S01]  /*3960*/  LDSM.16.M88.4 R60, [R201+0x7800] ;  /* 0x00780000c93c783b */ /* 0x000ee20000000200 */
[----:B------:R-:W-:-:S02]  /*3970*/  IADD3 R210, R6, UR4, RZ ;  /* 0x0000000406d27c10 */ /* 0x000fc4000fffe0ff */
[----:B------:R-:W-:Y:S01]  /*3980*/  IMNMX R212, R212, UR16, PT ;  /* 0x00000010d4d47c17 */ /* 0x000fe2000b800200 */
[----:B------:R-:W4:Y:S01]  /*3990*/  LDSM.16.M88.4 R56, [R199] ;  /* 0x00000000c738783b */ /* 0x000f220000000200 */
[----:B------:R-:W-:Y:S01]  /*39a0*/  IMAD.IADD R195, R201, 0x1, R2 ;  /* 0x00000001c9c37824 */ /* 0x000fe200078e0202 */
[----:B------:R-:W-:Y:S01]  /*39b0*/  IADD3 R211, R6, UR5, RZ ;  /* 0x0000000506d37c10 */ /* 0x000fe2000fffe0ff */
[----:B------:R-:W-:Y:S01]  /*39c0*/  IMAD.IADD R188, R2, 0x1, R199 ;  /* 0x0000000102bc7824 */ /* 0x000fe200078e02c7 */
[----:B------:R-:W3:Y:S01]  /*39d0*/  LDSM.16.M88.4 R52, [R199+0x800] ;  /* 0x00080000c734783b */ /* 0x000ee20000000200 */
[----:B------:R-:W-:Y:S02]  /*39e0*/  IMNMX R210, R210, UR16, PT ;  /* 0x00000010d2d27c17 */ /* 0x000fe4000b800200 */
[----:B------:R-:W-:Y:S01]  /*39f0*/  IMNMX R213, RZ, R213, !PT ;  /* 0x000000d5ffd57217 */ /* 0x000fe20007800200 */
[----:B------:R-:W3:Y:S01]  /*3a00*/  LDSM.16.M88.4 R48, [R199+0x1000] ;  /* 0x00100000c730783b */ /* 0x000ee20000000200 */
[----:B------:R-:W-:-:S02]  /*3a10*/  IMNMX R211, RZ, R211, !PT ;  /* 0x000000d3ffd37217 */ /* 0x000fc40007800200 */
[C---:B------:R-:W-:Y:S01]  /*3a20*/  IADD3 R191, R199.reuse, 0x800, RZ ;  /* 0x00000800c7bf7810 */ /* 0x040fe20007ffe0ff */
[----:B------:R-:W3:Y:S01]  /*3a30*/  LDSM.16.M88.4 R16, [R195+0x6000] ;  /* 0x00600000c310783b */ /* 0x000ee20000000200 */
[C---:B------:R-:W-:Y:S02]  /*3a40*/  IADD3 R190, R199.reuse, 0x1000, RZ ;  /* 0x00001000c7be7810 */ /* 0x040fe40007ffe0ff */
[C---:B------:R-:W-:Y:S01]  /*3a50*/  IADD3 R189, R199.reuse, 0x1800, RZ ;  /* 0x00001800c7bd7810 */ /* 0x040fe20007ffe0ff */
[----:B------:R-:W3:Y:S01]  /*3a60*/  LDSM.16.M88.4 R24, [R199+0x1800] ;  /* 0x00180000c718783b */ /* 0x000ee20000000200 */
[C---:B------:R-:W-:Y:S02]  /*3a70*/  IADD3 R187, R199.reuse, 0x2000, RZ ;  /* 0x00002000c7bb7810 */ /* 0x040fe40007ffe0ff */
[C---:B------:R-:W-:Y:S01]  /*3a80*/  IADD3 R186, R199.reuse, 0x2800, RZ ;  /* 0x00002800c7ba7810 */ /* 0x040fe20007ffe0ff */
[----:B------:R-:W3:Y:S01]  /*3a90*/  LDSM.16.M88.4 R12, [R195+0x6800] ;  /* 0x00680000c30c783b */ /* 0x000ee20000000200 */
[----:B------:R-:W-:-:S02]  /*3aa0*/  IADD3 R185, R199, 0x3000, RZ ;  /* 0x00003000c7b97810 */ /* 0x000fc40007ffe0ff */
[C---:B------:R-:W-:Y:S01]  /*3ab0*/  IADD3 R184, R199.reuse, 0x3800, RZ ;  /* 0x00003800c7b87810 */ /* 0x040fe20007ffe0ff */
[C---:B-1----:R-:W-:Y:S01]  /*3ac0*/  HMMA.16816.F32.BF16 R44, R68.reuse, R40, RZ ;  /* 0x00000028442c723c */ /* 0x042fe200000418ff */
[----:B------:R-:W1:Y:S01]  /*3ad0*/  LDSM.16.M88.4 R84, [R195+0x7000] ;  /* 0x00700000c354783b */ /* 0x000e620000000200 */
[C---:B------:R-:W-:Y:S02]  /*3ae0*/  IADD3 R183, R199.reuse, 0x4000, RZ ;  /* 0x00004000c7b77810 */ /* 0x040fe40007ffe0ff */
[C---:B------:R-:W-:Y:S01]  /*3af0*/  IADD3 R182, R199.reuse, 0x4800, RZ ;  /* 0x00004800c7b67810 */ /* 0x040fe20007ffe0ff */
[----:B------:R-:W-:Y:S01]  /*3b00*/  LDSM.16.M88.4 R80, [R195+0x7800] ;  /* 0x00780000c350783b */ /* 0x000fe20000000200 */
[C---:B------:R-:W-:Y:S02]  /*3b10*/  IADD3 R181, R199.reuse, 0x5000, RZ ;  /* 0x00005000c7b57810 */ /* 0x040fe40007ffe0ff */
[----:B------:R-:W-:Y:S01]  /*3b20*/  HMMA.16816.F32.BF16 R40, R68, R42, RZ ;  /* 0x0000002a4428723c */ /* 0x000fe200000418ff */
[----:B------:R-:W0:Y:S01]  /*3b30*/  LDGDEPBAR ;  /* 0x00000000000079af */ /* 0x000e220000000000 */
[----:B------:R-:W-:-:S06]  /*3b40*/  IADD3 R180, R199, 0x5800, RZ ;  /* 0x00005800c7b47810 */ /* 0x000fcc0007ffe0ff */
[C---:B--2---:R-:W-:Y:S08]  /*3b50*/  HMMA.16816.F32.BF16 R36, R68.reuse, R32, RZ ;  /* 0x000000204424723c */ /* 0x044ff000000418ff */
[C---:B------:R-:W-:Y:S08]  /*3b60*/  HMMA.16816.F32.BF16 R32, R68.reuse, R34, RZ ;  /* 0x000000224420723c */ /* 0x040ff000000418ff */
[C---:B-----5:R-:W-:Y:S08]  /*3b70*/  HMMA.16816.F32.BF16 R28, R68.reuse, R76, RZ ;  /* 0x0000004c441c723c */ /* 0x060ff000000418ff */
[C---:B------:R-:W-:Y:S08]  /*3b80*/  HMMA.16816.F32.BF16 R76, R68.reuse, R78, RZ ;  /* 0x0000004e444c723c */ /* 0x040ff000000418ff */
[----:B---3--:R-:W-:Y:S08]  /*3b90*/  HMMA.16816.F32.BF16 R72, R68, R60, RZ ;  /* 0x0000003c4448723c */ /* 0x008ff000000418ff */
[C---:B----4-:R-:W-:Y:S08]  /*3ba0*/  HMMA.16816.F32.BF16 R44, R20.reuse, R56, R44 ;  /* 0x00000038142c723c */ /* 0x050ff0000004182c */
[----:B------:R-:W-:Y:S01]  /*3bb0*/  HMMA.16816.F32.BF16 R40, R20, R58, R40 ;  /* 0x0000003a1428723c */ /* 0x000fe20000041828 */
[----:B------:R-:W-:Y:S07]  /*3bc0*/  LDSM.16.M88.4 R56, [R188+0x800] ;  /* 0x00080000bc38783b */ /* 0x000fee0000000200 */
[----:B------:R-:W-:Y:S01]  /*3bd0*/  HMMA.16816.F32.BF16 R68, R68, R62, RZ ;  /* 0x0000003e4444723c */ /* 0x000fe200000418ff */
[----:B------:R-:W2:Y:S07]  /*3be0*/  LDSM.16.M88.4 R60, [R188] ;  /* 0x00000000bc3c783b */ /* 0x000eae0000000200 */
[C---:B------:R-:W-:Y:S08]  /*3bf0*/  HMMA.16816.F32.BF16 R36, R20.reuse, R52, R36 ;  /* 0x000000341424723c */ /* 0x040ff00000041824 */
[C---:B------:R-:W-:Y:S01]  /*3c00*/  HMMA.16816.F32.BF16 R32, R20.reuse, R54, R32 ;  /* 0x000000361420723c */ /* 0x040fe20000041820 */
[----:B------:R-:W3:Y:S07]  /*3c10*/  LDSM.16.M88.4 R52, [R188+0x1000] ;  /* 0x00100000bc34783b */ /* 0x000eee0000000200 */
[C---:B------:R-:W-:Y:S08]  /*3c20*/  HMMA.16816.F32.BF16 R28, R20.reuse, R48, R28 ;  /* 0x00000030141c723c */ /* 0x040ff0000004181c */
[----:B------:R-:W-:Y:S01]  /*3c30*/  HMMA.16816.F32.BF16 R76, R20, R50, R76 ;  /* 0x00000032144c723c */ /* 0x000fe2000004184c */
[----:B------:R-:W-:Y:S07]  /*3c40*/  LDSM.16.M88.4 R48, [R188+0x1800] ;  /* 0x00180000bc30783b */ /* 0x000fee0000000200 */
[C---:B------:R-:W-:Y:S08]  /*3c50*/  HMMA.16816.F32.BF16 R44, R8.reuse, R16, R44 ;  /* 0x00000010082c723c */ /* 0x040ff0000004182c */
[----:B------:R-:W-:Y:S01]  /*3c60*/  HMMA.16816.F32.BF16 R40, R8, R18, R40 ;  /* 0x000000120828723c */ /* 0x000fe20000041828 */
[----:B------:R-:W-:Y:S07]  /*3c70*/  LDSM.16.M88.4 R16, [R201+0x8800] ;  /* 0x00880000c910783b */ /* 0x000fee0000000200 */
[C---:B------:R-:W-:Y:S08]  /*3c80*/  HMMA.16816.F32.BF16 R72, R20.reuse, R24, R72 ;  /* 0x000000181448723c */ /* 0x040ff00000041848 */
[----:B------:R-:W-:Y:S01]  /*3c90*/  HMMA.16816.F32.BF16 R68, R20, R26, R68 ;  /* 0x0000001a1444723c */ /* 0x000fe20000041844 */
[----:B------:R-:W-:Y:S04]  /*3ca0*/  LDSM.16.M88.4 R24, [R202+0x2000] ;  /* 0x00200000ca18783b */ /* 0x000fe80000000200 */
[----:B------:R-:W4:Y:S03]  /*3cb0*/  LDSM.16.M88.4 R20, [R201+0x8000] ;  /* 0x00800000c914783b */ /* 0x000f260000000200 */
[C---:B------:R-:W-:Y:S08]  /*3cc0*/  HMMA.16816.F32.BF16 R36, R8.reuse, R12, R36 ;  /* 0x0000000c0824723c */ /* 0x040ff00000041824 */
[C---:B------:R-:W-:Y:S01]  /*3cd0*/  HMMA.16816.F32.BF16 R32, R8.reuse, R14, R32 ;  /* 0x0000000e0820723c */ /* 0x040fe20000041820 */
[----:B------:R-:W5:Y:S07]  /*3ce0*/  LDSM.16.M88.4 R12, [R201+0x9000] ;  /* 0x00900000c90c783b */ /* 0x000f6e0000000200 */
[C---:B-1----:R-:W-:Y:S08]  /*3cf0*/  HMMA.16816.F32.BF16 R28, R8.reuse, R84, R28 ;  /* 0x00000054081c723c */ /* 0x042ff0000004181c */
[----:B------:R-:W-:Y:S01]  /*3d00*/  HMMA.16816.F32.BF16 R76, R8, R86, R76 ;  /* 0x00000056084c723c */ /* 0x000fe2000004184c */
[----:B------:R-:W-:Y:S07]  /*3d10*/  LDSM.16.M88.4 R84, [R201+0xb000] ;  /* 0x00b00000c954783b */ /* 0x000fee0000000200 */
[C---:B--2---:R-:W-:Y:S08]  /*3d20*/  HMMA.16816.F32.BF16 R44, R64.reuse, R60, R44 ;  /* 0x0000003c402c723c */ /* 0x044ff0000004182c */
[----:B------:R-:W-:Y:S01]  /*3d30*/  HMMA.16816.F32.BF16 R40, R64, R62, R40 ;  /* 0x0000003e4028723c */ /* 0x000fe20000041828 */
[----:B------:R-:W-:Y:S07]  /*3d40*/  LDSM.16.M88.4 R60, [R201+0x9800] ;  /* 0x00980000c93c783b */ /* 0x000fee0000000200 */
[C---:B------:R-:W-:Y:S08]  /*3d50*/  HMMA.16816.F32.BF16 R72, R8.reuse, R80, R72 ;  /* 0x000000500848723c */ /* 0x040ff00000041848 */
[----:B------:R-:W-:Y:S01]  /*3d60*/  HMMA.16816.F32.BF16 R68, R8, R82, R68 ;  /* 0x000000520844723c */ /* 0x000fe20000041844 */
[----:B------:R-:W-:Y:S07]  /*3d70*/  LDSM.16.M88.4 R8, [R199+0x2000] ;  /* 0x00200000c708783b */ /* 0x000fee0000000200 */
[C---:B------:R-:W-:Y:S08]  /*3d80*/  HMMA.16816.F32.BF16 R36, R64.reuse, R56, R36 ;  /* 0x000000384024723c */ /* 0x040ff00000041824 */
[C---:B------:R-:W-:Y:S08]  /*3d90*/  HMMA.16816.F32.BF16 R32, R64.reuse, R58, R32 ;  /* 0x0000003a4020723c */ /* 0x040ff00000041820 */
[C---:B---3--:R-:W-:Y:S01]  /*3da0*/  HMMA.16816.F32.BF16 R56, R64.reuse, R52, R28 ;  /* 0x000000344038723c */ /* 0x048fe2000004181c */
[----:B------:R-:W1:Y:S07]  /*3db0*/  LDSM.16.M88.4 R28, [R200+0x2000] ;  /* 0x00200000c81c783b */ /* 0x000e6e0000000200 */
[----:B------:R-:W-:Y:S01]  /*3dc0*/  HMMA.16816.F32.BF16 R76, R64, R54, R76 ;  /* 0x00000036404c723c */ /* 0x000fe2000004184c */
[----:B------:R-:W-:Y:S07]  /*3dd0*/  LDSM.16.M88.4 R52, [R199+0x3000] ;  /* 0x00300000c734783b */ /* 0x000fee0000000200 */
[C---:B----4-:R-:W-:Y:S08]  /*3de0*/  HMMA.16816.F32.BF16 R44, R24.reuse, R20, R44 ;  /* 0x00000014182c723c */ /* 0x050ff0000004182c */
[----:B------:R-:W-:Y:S01]  /*3df0*/  HMMA.16816.F32.BF16 R40, R24, R22, R40 ;  /* 0x000000161828723c */ /* 0x000fe20000041828 */
[----:B------:R-:W-:Y:S07]  /*3e00*/  LDSM.16.M88.4 R20, [R195+0x8000] ;  /* 0x00800000c314783b */ /* 0x000fee0000000200 */
[C---:B------:R-:W-:Y:S08]  /*3e10*/  HMMA.16816.F32.BF16 R72, R64.reuse, R48, R72 ;  /* 0x000000304048723c */ /* 0x040ff00000041848 */
[----:B------:R-:W-:Y:S01]  /*3e20*/  HMMA.16816.F32.BF16 R68, R64, R50, R68 ;  /* 0x000000324044723c */ /* 0x000fe20000041844 */
[----:B------:R-:W-:Y:S04]  /*3e30*/  LDSM.16.M88.4 R48, [R198+0x2000] ;  /* 0x00200000c630783b */ /* 0x000fe80000000200 */
[----:B------:R-:W-:Y:S03]  /*3e40*/  LDSM.16.M88.4 R64, [R195+0x9000] ;  /* 0x00900000c340783b */ /* 0x000fe60000000200 */
[C---:B------:R-:W-:Y:S08]  /*3e50*/  HMMA.16816.F32.BF16 R36, R24.reuse, R16, R36 ;  /* 0x000000101824723c */ /* 0x040ff00000041824 */
[C---:B------:R-:W-:Y:S01]  /*3e60*/  HMMA.16816.F32.BF16 R32, R24.reuse, R18, R32 ;  /* 0x000000121820723c */ /* 0x040fe20000041820 */
[----:B------:R-:W2:Y:S07]  /*3e70*/  LDSM.16.M88.4 R16, [R199+0x2800] ;  /* 0x00280000c710783b */ /* 0x000eae0000000200 */
[C---:B-----5:R-:W-:Y:S08]  /*3e80*/  HMMA.16816.F32.BF16 R56, R24.reuse, R12, R56 ;  /* 0x0000000c1838723c */ /* 0x060ff00000041838 */
[----:B------:R-:W-:Y:S01]  /*3e90*/  HMMA.16816.F32.BF16 R76, R24, R14, R76 ;  /* 0x0000000e184c723c */ /* 0x000fe2000004184c */
[----:B------:R-:W3:Y:S07]  /*3ea0*/  LDSM.16.M88.4 R12, [R199+0x3800] ;  /* 0x00380000c70c783b */ /* 0x000eee0000000200 */
[C---:B-1----:R-:W-:Y:S08]  /*3eb0*/  HMMA.16816.F32.BF16 R44, R28.reuse, R8, R44 ;  /* 0x000000081c2c723c */ /* 0x042ff0000004182c */
[----:B------:R-:W-:Y:S01]  /*3ec0*/  HMMA.16816.F32.BF16 R40, R28, R10, R40 ;  /* 0x0000000a1c28723c */ /* 0x000fe20000041828 */
[----:B------:R-:W-:Y:S07]  /*3ed0*/  LDSM.16.M88.4 R8, [R195+0x9800] ;  /* 0x00980000c308783b */ /* 0x000fee0000000200 */
[C---:B------:R-:W-:Y:S01]  /*3ee0*/  HMMA.16816.F32.BF16 R80, R24.reuse, R60, R72 ;  /* 0x0000003c1850723c */ /* 0x040fe20000041848 */
[----:B------:R-:W1:Y:S07]  /*3ef0*/  LDSM.16.M88.4 R72, [R195+0x8800] ;  /* 0x00880000c348783b */ /* 0x000e6e0000000200 */
[----:B------:R-:W-:Y:S01]  /*3f00*/  HMMA.16816.F32.BF16 R68, R24, R62, R68 ;  /* 0x0000003e1844723c */ /* 0x000fe20000041844 */
[----:B------:R-:W-:Y:S04]  /*3f10*/  LDSM.16.M88.4 R60, [R197+0x2000] ;  /* 0x00200000c53c783b */ /* 0x000fe80000000200 */
[----:B------:R-:W4:Y:S03]  /*3f20*/  LDSM.16.M88.4 R24, [R188+0x2000] ;  /* 0x00200000bc18783b */ /* 0x000f260000000200 */
[C---:B--2---:R-:W-:Y:S08]  /*3f30*/  HMMA.16816.F32.BF16 R36, R28.reuse, R16, R36 ;  /* 0x000000101c24723c */ /* 0x044ff00000041824 */
[----:B------:R-:W-:Y:S01]  /*3f40*/  HMMA.16816.F32.BF16 R32, R28, R18, R32 ;  /* 0x000000121c20723c */ /* 0x000fe20000041820 */
[----:B------:R-:W-:Y:S07]  /*3f50*/  LDSM.16.M88.4 R16, [R201+0xa000] ;  /* 0x00a00000c910783b */ /* 0x000fee0000000200 */
[C---:B------:R-:W-:Y:S08]  /*3f60*/  HMMA.16816.F32.BF16 R44, R48.reuse, R20, R44 ;  /* 0x00000014302c723c */ /* 0x040ff0000004182c */
[----:B------:R-:W-:Y:S01]  /*3f70*/  HMMA.16816.F32.BF16 R40, R48, R22, R40 ;  /* 0x000000163028723c */ /* 0x000fe20000041828 */
[----:B------:R-:W-:Y:S07]  /*3f80*/  LDSM.16.M88.4 R20, [R188+0x3000] ;  /* 0x00300000bc14783b */ /* 0x000fee0000000200 */
[C---:B---3--:R-:W-:Y:S08]  /*3f90*/  HMMA.16816.F32.BF16 R80, R28.reuse, R12, R80 ;  /* 0x0000000c1c50723c */ /* 0x048ff00000041850 */
[C---:B------:R-:W-:Y:S01]  /*3fa0*/  HMMA.16816.F32.BF16 R68, R28.reuse, R14, R68 ;  /* 0x0000000e1c44723c */ /* 0x040fe20000041844 */
[----:B------:R-:W2:Y:S07]  /*3fb0*/  LDSM.16.M88.4 R12, [R188+0x2800] ;  /* 0x00280000bc0c783b */ /* 0x000eae0000000200 */
[C---:B------:R-:W-:Y:S08]  /*3fc0*/  HMMA.16816.F32.BF16 R56, R28.reuse, R52, R56 ;  /* 0x000000341c38723c */ /* 0x040ff00000041838 */
[----:B------:R-:W-:Y:S01]  /*3fd0*/  HMMA.16816.F32.BF16 R76, R28, R54, R76 ;  /* 0x000000361c4c723c */ /* 0x000fe2000004184c */
[----:B------:R-:W3:Y:S04]  /*3fe0*/  LDSM.16.M88.4 R52, [R202+0x4000] ;  /* 0x00400000ca34783b */ /* 0x000ee80000000200 */
[----:B------:R-:W-:Y:S03]  /*3ff0*/  LDSM.16.M88.4 R28, [R199+0x4000] ;  /* 0x00400000c71c783b */ /* 0x000fe60000000200 */
[C---:B-1----:R-:W-:Y:S08]  /*4000*/  HMMA.16816.F32.BF16 R36, R48.reuse, R72, R36 ;  /* 0x000000483024723c */ /* 0x042ff00000041824 */
[----:B------:R-:W-:Y:S01]  /*4010*/  HMMA.16816.F32.BF16 R32, R48, R74, R32 ;  /* 0x0000004a3020723c */ /* 0x000fe20000041820 */
[----:B------:R-:W-:Y:S07]  /*4020*/  LDSM.16.M88.4 R72, [R188+0x3800] ;  /* 0x00380000bc48783b */ /* 0x000fee0000000200 */
[C---:B----4-:R-:W-:Y:S08]  /*4030*/  HMMA.16816.F32.BF16 R44, R60.reuse, R24, R44 ;  /* 0x000000183c2c723c */ /* 0x050ff0000004182c */
[----:B------:R-:W-:Y:S01]  /*4040*/  HMMA.16816.F32.BF16 R40, R60, R26, R40 ;  /* 0x0000001a3c28723c */ /* 0x000fe20000041828 */
[----:B------:R-:W1:Y:S07]  /*4050*/  LDSM.16.M88.4 R24, [R201+0xa800] ;  /* 0x00a80000c918783b */ /* 0x000e6e0000000200 */
[C---:B------:R-:W-:Y:S08]  /*4060*/  HMMA.16816.F32.BF16 R56, R48.reuse, R64, R56 ;  /* 0x000000403038723c */ /* 0x040ff00000041838 */
[----:B------:R-:W-:Y:S01]  /*4070*/  HMMA.16816.F32.BF16 R76, R48, R66, R76 ;  /* 0x00000042304c723c */ /* 0x000fe2000004184c */
[----:B------:R-:W4:Y:S07]  /*4080*/  LDSM.16.M88.4 R64, [R200+0x4000] ;  /* 0x00400000c840783b */ /* 0x000f2e0000000200 */
[----:B--2---:R-:W-:Y:S08]  /*4090*/  HMMA.16816.F32.BF16 R36, R60, R12, R36 ;  /* 0x0000000c3c24723c */ /* 0x004ff00000041824 */
[----:B---3--:R-:W-:Y:S08]  /*40a0*/  HMMA.16816.F32.BF16 R44, R52, R16, R44 ;  /* 0x00000010342c723c */ /* 0x008ff0000004182c */
[----:B------:R-:W-:Y:S01]  /*40b0*/  HMMA.16816.F32.BF16 R32, R60, R14, R32 ;  /* 0x0000000e3c20723c */ /* 0x000fe20000041820 */
[----:B------:R-:W2:Y:S07]  /*40c0*/  LDSM.16.M88.4 R12, [R199+0x4800] ;  /* 0x00480000c70c783b */ /* 0x000eae0000000200 */
[----:B------:R-:W-:Y:S01]  /*40d0*/  HMMA.16816.F32.BF16 R40, R52, R18, R40 ;  /* 0x000000123428723c */ /* 0x000fe20000041828 */
[----:B------:R-:W-:Y:S07]  /*40e0*/  LDSM.16.M88.4 R16, [R197+0x4000] ;  /* 0x00400000c510783b */ /* 0x000fee0000000200 */
[C---:B------:R-:W-:Y:S08]  /*40f0*/  HMMA.16816.F32.BF16 R80, R48.reuse, R8, R80 ;  /* 0x000000083050723c */ /* 0x040ff00000041850 */
[----:B------:R-:W-:Y:S01]  /*4100*/  HMMA.16816.F32.BF16 R68, R48, R10, R68 ;  /* 0x0000000a3044723c */ /* 0x000fe20000041844 */
[----:B------:R-:W-:Y:S04]  /*4110*/  LDSM.16.M88.4 R8, [R198+0x4000] ;  /* 0x00400000c608783b */ /* 0x000fe80000000200 */
[----:B------:R-:W3:Y:S03]  /*4120*/  LDSM.16.M88.4 R48, [R195+0xa000] ;  /* 0x00a00000c330783b */ /* 0x000ee60000000200 */
[----:B------:R-:W-:Y:S08]  /*4130*/  HMMA.16816.F32.BF16 R56, R60, R20, R56 ;  /* 0x000000143c38723c */ /* 0x000ff00000041838 */
[----:B-1----:R-:W-:Y:S08]  /*4140*/  HMMA.16816.F32.BF16 R36, R52, R24, R36 ;  /* 0x000000183424723c */ /* 0x002ff00000041824 */
[----:B------:R-:W-:Y:S01]  /*4150*/  HMMA.16816.F32.BF16 R76, R60, R22, R76 ;  /* 0x000000163c4c723c */ /* 0x000fe2000004184c */
[----:B------:R-:W-:Y:S07]  /*4160*/  LDSM.16.M88.4 R20, [R188+0x4000] ;  /* 0x00400000bc14783b */ /* 0x000fee0000000200 */
[C---:B----4-:R-:W-:Y:S08]  /*4170*/  HMMA.16816.F32.BF16 R44, R64.reuse, R28, R44 ;  /* 0x0000001c402c723c */ /* 0x050ff0000004182c */
[----:B------:R-:W-:Y:S01]  /*4180*/  HMMA.16816.F32.BF16 R40, R64, R30, R40 ;  /* 0x0000001e4028723c */ /* 0x000fe20000041828 */
[----:B------:R-:W-:Y:S07]  /*4190*/  LDSM.16.M88.4 R28, [R201+0xb800] ;  /* 0x00b80000c91c783b */ /* 0x000fee0000000200 */
[----:B------:R-:W-:Y:S01]  /*41a0*/  HMMA.16816.F32.BF16 R32, R52, R26, R32 ;  /* 0x0000001a3420723c */ /* 0x000fe20000041820 */
[----:B------:R-:W1:Y:S07]  /*41b0*/  LDSM.16.M88.4 R24, [R199+0x5000] ;  /* 0x00500000c718783b */ /* 0x000e6e0000000200 */
[C---:B------:R-:W-:Y:S08]  /*41c0*/  HMMA.16816.F32.BF16 R80, R60.reuse, R72, R80 ;  /* 0x000000483c50723c */ /* 0x040ff00000041850 */
[----:B------:R-:W-:Y:S01]  /*41d0*/  HMMA.16816.F32.BF16 R68, R60, R74, R68 ;  /* 0x0000004a3c44723c */ /* 0x000fe20000041844 */
[----:B------:R-:W4:Y:S07]  /*41e0*/  LDSM.16.M88.4 R60, [R195+0xa800] ;  /* 0x00a80000c33c783b */ /* 0x000f2e0000000200 */
[----:B------:R-:W-:Y:S01]  /*41f0*/  HMMA.16816.F32.BF16 R72, R52, R84, R56 ;  /* 0x000000543448723c */ /* 0x000fe20000041838 */
[----:B------:R-:W-:Y:S07]  /*4200*/  LDSM.16.M88.4 R56, [R188+0x4800] ;  /* 0x00480000bc38783b */ /* 0x000fee0000000200 */
[----:B--2---:R-:W-:Y:S08]  /*4210*/  HMMA.16816.F32.BF16 R36, R64, R12, R36 ;  /* 0x0000000c4024723c */ /* 0x004ff00000041824 */
[----:B------:R-:W-:Y:S08]  /*4220*/  HMMA.16816.F32.BF16 R76, R52, R86, R76 ;  /* 0x00000056344c723c */ /* 0x000ff0000004184c */
[C---:B---3--:R-:W-:Y:S08]  /*4230*/  HMMA.16816.F32.BF16 R44, R8.reuse, R48, R44 ;  /* 0x00000030082c723c */ /* 0x048ff0000004182c */
[----:B------:R-:W-:Y:S01]  /*4240*/  HMMA.16816.F32.BF16 R40, R8, R50, R40 ;  /* 0x000000320828723c */ /* 0x000fe20000041828 */
[----:B------:R-:W-:Y:S07]  /*4250*/  LDSM.16.M88.4 R48, [R199+0x5800] ;  /* 0x00580000c730783b */ /* 0x000fee0000000200 */
[C---:B------:R-:W-:Y:S01]  /*4260*/  HMMA.16816.F32.BF16 R32, R64.reuse, R14, R32 ;  /* 0x0000000e4020723c */ /* 0x040fe20000041820 */
[----:B------:R-:W2:Y:S07]  /*4270*/  LDSM.16.M88.4 R12, [R195+0xb000] ;  /* 0x00b00000c30c783b */ /* 0x000eae0000000200 */
[----:B-1----:R-:W-:Y:S08]  /*4280*/  HMMA.16816.F32.BF16 R72, R64, R24, R72 ;  /* 0x000000184048723c */ /* 0x002ff00000041848 */
[----:B----4-:R-:W-:Y:S08]  /*4290*/  HMMA.16816.F32.BF16 R36, R8, R60, R36 ;  /* 0x0000003c0824723c */ /* 0x010ff00000041824 */
[----:B------:R-:W-:Y:S08]  /*42a0*/  HMMA.16816.F32.BF16 R76, R64, R26, R76 ;  /* 0x0000001a404c723c */ /* 0x000ff0000004184c */
[C---:B------:R-:W-:Y:S08]  /*42b0*/  HMMA.16816.F32.BF16 R44, R16.reuse, R20, R44 ;  /* 0x00000014102c723c */ /* 0x040ff0000004182c */
[----:B------:R-:W-:Y:S01]  /*42c0*/  HMMA.16816.F32.BF16 R40, R16, R22, R40 ;  /* 0x000000161028723c */ /* 0x000fe20000041828 */
[----:B------:R-:W1:Y:S07]  /*42d0*/  LDSM.16.M88.4 R20, [R188+0x5000] ;  /* 0x00500000bc14783b */ /* 0x000e6e0000000200 */
[----:B------:R-:W-:Y:S08]  /*42e0*/  HMMA.16816.F32.BF16 R80, R52, R28, R80 ;  /* 0x0000001c3450723c */ /* 0x000ff00000041850 */
[----:B--2---:R-:W-:Y:S01]  /*42f0*/  HMMA.16816.F32.BF16 R72, R8, R12, R72 ;  /* 0x0000000c0848723c */ /* 0x004fe20000041848 */
[----:B------:R-:W-:-:S02]  /*4300*/  FMUL.FTZ R28, R44, c[0x0][0x2ec] ;  /* 0x0000bb002c1c7a20 */ /* 0x000fc40000410000 */
[----:B------:R-:W-:Y:S02]  /*4310*/  FMUL.FTZ R25, R47, c[0x0][0x2ec] ;  /* 0x0000bb002f197a20 */ /* 0x000fe40000410000 */
[----:B------:R-:W-:Y:S02]  /*4320*/  FMUL.FTZ R2, R45, c[0x0][0x2ec] ;  /* 0x0000bb002d027a20 */ /* 0x000fe40000410000 */
[----:B------:R-:W2:Y:S01]  /*4330*/  MUFU.TANH R28, R28 ;  /* 0x0000001c001c7308 */ /* 0x000ea20000002400 */
[----:B------:R-:W-:Y:S01]  /*4340*/  HMMA.16816.F32.BF16 R36, R16, R56, R36 ;  /* 0x000000381024723c */ /* 0x000fe20000041824 */
[----:B------:R-:W-:Y:S02]  /*4350*/  FMUL.FTZ R26, R40, c[0x0][0x2ec] ;  /* 0x0000bb00281a7a20 */ /* 0x000fe40000410000 */
[----:B------:R-:W-:Y:S02]  /*4360*/  FMUL.FTZ R24, R46, c[0x0][0x2ec] ;  /* 0x0000bb002e187a20 */ /* 0x000fe40000410000 */
[----:B------:R-:W-:-:S02]  /*4370*/  FMUL.FTZ R27, R41, c[0x0][0x2ec] ;  /* 0x0000bb00291b7a20 */ /* 0x000fc40000410000 */
[----:B------:R-:W3:Y:S01]  /*4380*/  MUFU.TANH R25, R25 ;  /* 0x0000001900197308 */ /* 0x000ee20000002400 */
[----:B------:R-:W-:Y:S01]  /*4390*/  HMMA.16816.F32.BF16 R76, R8, R14, R76 ;  /* 0x0000000e084c723c */ /* 0x000fe2000004184c */
[----:B------:R-:W4:Y:S01]  /*43a0*/  LDSM.16.M88.4 R12, [R195+0xb800] ;  /* 0x00b80000c30c783b */ /* 0x000f220000000200 */
[----:B------:R-:W-:-:S05]  /*43b0*/  FMUL.FTZ R29, R42, c[0x0][0x2ec] ;  /* 0x0000bb002a1d7a20 */ /* 0x000fca0000410000 */
[----:B------:R-:W-:Y:S01]  /*43c0*/  MUFU.TANH R2, R2 ;  /* 0x0000000200027308 */ /* 0x000fe20000002400 */
[----:B------:R-:W-:Y:S07]  /*43d0*/  HMMA.16816.F32.BF16 R68, R52, R30, R68 ;  /* 0x0000001e3444723c */ /* 0x000fee0000041844 */
[----:B------:R-:W5:Y:S01]  /*43e0*/  MUFU.TANH R24, R24 ;  /* 0x0000001800187308 */ /* 0x000f620000002400 */
[----:B------:R-:W-:Y:S01]  /*43f0*/  HMMA.16816.F32.BF16 R80, R64, R48, R80 ;  /* 0x000000304050723c */ /* 0x000fe20000041850 */
[----:B------:R-:W-:-:S02]  /*4400*/  FMUL.FTZ R36, R36, c[0x0][0x2ec] ;  /* 0x0000bb0024247a20 */ /* 0x000fc40000410000 */
[----:B------:R-:W-:Y:S02]  /*4410*/  FMUL.FTZ R30, R43, c[0x0][0x2ec] ;  /* 0x0000bb002b1e7a20 */ /* 0x000fe40000410000 */
[----:B------:R-:W-:Y:S02]  /*4420*/  FMUL.FTZ R38, R38, c[0x0][0x2ec] ;  /* 0x0000bb0026267a20 */ /* 0x000fe40000410000 */
[----:B------:R2:W-:Y:S01]  /*4430*/  MUFU.TANH R40, R36 ;  /* 0x0000002400287308 */ /* 0x0005e20000002400 */
[----:B-1----:R-:W-:Y:S01]  /*4440*/  HMMA.16816.F32.BF16 R72, R16, R20, R72 ;  /* 0x000000141048723c */ /* 0x002fe20000041848 */
[----:B------:R-:W-:Y:S02]  /*4450*/  FMUL.FTZ R39, R39, c[0x0][0x2ec] ;  /* 0x0000bb0027277a20 */ /* 0x000fe40000410000 */
[----:B------:R-:W-:-:S04]  /*4460*/  FMUL.FTZ R37, R37, c[0x0][0x2ec] ;  /* 0x0000bb0025257a20 */ /* 0x000fc80000410000 */
[----:B------:R-:W-:Y:S01]  /*4470*/  IMAD.U32 R21, RZ, RZ, UR13 ;  /* 0x0000000dff157e24 */ /* 0x000fe2000f8e00ff */
[----:B------:R-:W-:Y:S01]  /*4480*/  HMMA.16816.F32.BF16 R32, R8, R62, R32 ;  /* 0x0000003e0820723c */ /* 0x000fe20000041820 */
[----:B------:R-:W1:Y:S02]  /*4490*/  MUFU.TANH R26, R26 ;  /* 0x0000001a001a7308 */ /* 0x000e640000002400 */
[----:B--2---:R-:W-:-:S05]  /*44a0*/  IMAD R36, R21, 0x40, R216 ;  /* 0x0000004015247824 */ /* 0x004fca00078e02d8 */
[----:B------:R-:W-:Y:S01]  /*44b0*/  HMMA.16816.F32.BF16 R76, R16, R22, R76 ;  /* 0x00000016104c723c */ /* 0x000fe2000004184c */
[----:B------:R-:W2:Y:S01]  /*44c0*/  LDSM.16.M88.4 R20, [R188+0x5800] ;  /* 0x00580000bc14783b */ /* 0x000ea20000000200 */
[----:B------:R-:W-:Y:S01]  /*44d0*/  MUFU.TANH R27, R27 ;  /* 0x0000001b001b7308 */ /* 0x000fe20000002400 */
[----:B------:R-:W-:-:S04]  /*44e0*/  DEPBAR.LE SB0, 0x0 ;  /* 0x000080000000791a */ /* 0x000fc80000000000 */
[C---:B------:R-:W-:Y:S01]  /*44f0*/  IADD3 R4, R36.reuse, 0x8, RZ ;  /* 0x0000000824047810 */ /* 0x040fe20007ffe0ff */
[----:B------:R-:W-:Y:S01]  /*4500*/  HMMA.16816.F32.BF16 R68, R64, R50, R68 ;  /* 0x000000324044723c */ /* 0x000fe20000041844 */
[-C--:B------:R-:W-:Y:S01]  /*4510*/  ISETP.GE.AND P5, PT, R36, R212.reuse, PT ;  /* 0x000000d42400720c */ /* 0x080fe20003fa6270 */
[----:B------:R-:W1:Y:S01]  /*4520*/  MUFU.TANH R29, R29 ;  /* 0x0000001d001d7308 */ /* 0x000e620000002400 */
[----:B------:R-:W-:Y:S01]  /*4530*/  ISETP.GE.AND P1, PT, R4, R212, PT ;  /* 0x000000d40400720c */ /* 0x000fe20003f26270 */
[----:B------:R-:W-:Y:S01]  /*4540*/  FMUL.FTZ R72, R72, c[0x0][0x2ec] ;  /* 0x0000bb0048487a20 */ /* 0x000fe20000410000 */
[-C--:B------:R-:W-:Y:S01]  /*4550*/  ISETP.GE.AND P0, PT, R4, R210.reuse, PT ;  /* 0x000000d20400720c */ /* 0x080fe20003f06270 */
[----:B------:R-:W-:Y:S01]  /*4560*/  FMUL.FTZ R75, R75, c[0x0][0x2ec] ;  /* 0x0000bb004b4b7a20 */ /* 0x000fe20000410000 */
[----:B------:R-:W-:Y:S01]  /*4570*/  IADD3 R6, R36, 0x1, RZ ;  /* 0x0000000124067810 */ /* 0x000fe20007ffe0ff */
[----:B----4-:R-:W-:Y:S01]  /*4580*/  HMMA.16816.F32.BF16 R80, R8, R12, R80 ;  /* 0x0000000c0850723c */ /* 0x010fe20000041850 */
[C---:B------:R-:W-:Y:S01]  /*4590*/  ISETP.LT.OR P1, PT, R4.reuse, R213, P1 ;  /* 0x000000d50400720c */ /* 0x040fe20000f21670 */
[----:B------:R-:W4:Y:S01]  /*45a0*/  MUFU.TANH R30, R30 ;  /* 0x0000001e001e7308 */ /* 0x000f220000002400 */
[----:B------:R-:W-:Y:S01]  /*45b0*/  ISETP.LT.OR P0, PT, R4, R211, P0 ;  /* 0x000000d30400720c */ /* 0x000fe20000701670 */
[----:B------:R-:W-:Y:S01]  /*45c0*/  FMUL.FTZ R74, R74, c[0x0][0x2ec] ;  /* 0x0000bb004a4a7a20 */ /* 0x000fe20000410000 */
[C---:B------:R-:W-:Y:S01]  /*45d0*/  ISETP.LT.OR P5, PT, R36.reuse, R213, P5 ;  /* 0x000000d52400720c */ /* 0x040fe20002fa1670 */
[----:B------:R-:W-:Y:S01]  /*45e0*/  FMUL.FTZ R73, R73, c[0x0][0x2ec] ;  /* 0x0000bb0049497a20 */ /* 0x000fe20000410000 */
[----:B------:R-:W-:Y:S01]  /*45f0*/  IADD3 R4, R36, 0x9, RZ ;  /* 0x0000000924047810 */ /* 0x000fe20007ffe0ff */
[----:B------:R-:W-:Y:S01]  /*4600*/  HMMA.16816.F32.BF16 R32, R16, R58, R32 ;  /* 0x0000003a1020723c */ /* 0x000fe20000041820 */
[----:B------:R-:W-:Y:S01]  /*4610*/  ISETP.GE.AND P4, PT, R6, R210, PT ;  /* 0x000000d20600720c */ /* 0x000fe20003f86270 */
[----:B------:R1:W1:Y:S01]  /*4620*/  MUFU.TANH R41, R38 ;  /* 0x0000002600297308 */ /* 0x0002620000002400 */
[----:B------:R-:W-:Y:S01]  /*4630*/  FSEL R31, R28, -INF , !P5 ;  /* 0xff8000001c1f7808 */ /* 0x000fe20006800000 */
[----:B------:R-:W-:Y:S01]  /*4640*/  FMUL.FTZ R76, R76, c[0x0][0x2ec] ;  /* 0x0000bb004c4c7a20 */ /* 0x000fe20000410000 */
[-C--:B------:R-:W-:Y:S01]  /*4650*/  ISETP.GE.AND P6, PT, R6, R212.reuse, PT ;  /* 0x000000d40600720c */ /* 0x080fe20003fc6270 */
[----:B------:R-:W-:Y:S01]  /*4660*/  FMUL.FTZ R77, R77, c[0x0][0x2ec] ;  /* 0x0000bb004d4d7a20 */ /* 0x000fe20000410000 */
[C---:B------:R-:W-:Y:S01]  /*4670*/  ISETP.GE.AND P2, PT, R4.reuse, R212, PT ;  /* 0x000000d40400720c */ /* 0x040fe20003f46270 */
[----:B------:R-:W-:Y:S01]  /*4680*/  HMMA.16816.F32.BF16 R68, R8, R14, R68 ;  /* 0x0000000e0844723c */ /* 0x000fe20000041844 */
[-C--:B------:R-:W-:Y:S01]  /*4690*/  ISETP.GE.AND P3, PT, R4, R210.reuse, PT ;  /* 0x000000d20400720c */ /* 0x080fe20003f66270 */
[----:B------:R-:W-:Y:S01]  /*46a0*/  MUFU.TANH R167, R72 ;  /* 0x0000004800a77308 */ /* 0x000fe20000002400 */
[----:B------:R-:W-:Y:S01]  /*46b0*/  ISETP.GE.AND P5, PT, R36, R210, PT ;  /* 0x000000d22400720c */ /* 0x000fe20003fa6270 */
[----:B------:R-:W-:Y:S01]  /*46c0*/  FMUL.FTZ R78, R78, c[0x0][0x2ec] ;  /* 0x0000bb004e4e7a20 */ /* 0x000fe20000410000 */
[----:B------:R-:W-:Y:S01]  /*46d0*/  ISETP.LT.OR P4, PT, R6, R211, P4 ;  /* 0x000000d30600720c */ /* 0x000fe20002781670 */
[----:B------:R-:W-:Y:S01]  /*46e0*/  FMUL.FTZ R79, R79, c[0x0][0x2ec] ;  /* 0x0000bb004f4f7a20 */ /* 0x000fe20000410000 */
[----:B------:R-:W-:Y:S01]  /*46f0*/  IADD3 R12, R36, 0x10, RZ ;  /* 0x00000010240c7810 */ /* 0x000fe20007ffe0ff */
[----:B--2---:R-:W-:Y:S01]  /*4700*/  HMMA.16816.F32.BF16 R80, R16, R20, R80 ;  /* 0x000000141050723c */ /* 0x004fe20000041850 */
[-C--:B------:R-:W-:Y:S01]  /*4710*/  ISETP.LT.OR P6, PT, R6, R213.reuse, P6 ;  /* 0x000000d50600720c */ /* 0x080fe200037c1670 */
[----:B------:R-:W-:Y:S01]  /*4720*/  MUFU.TANH R39, R39 ;  /* 0x0000002700277308 */ /* 0x000fe20000002400 */
[----:B------:R-:W-:-:S02]  /*4730*/  ISETP.LT.OR P2, PT, R4, R213, P2 ;  /* 0x000000d50400720c */ /* 0x000fc40001741670 */
[----:B------:R-:W-:-:S03]  /*4740*/  ISETP.LT.OR P3, PT, R4, R211, P3 ;  /* 0x000000d30400720c */ /* 0x000fc60001f61670 */
[----:B-1----:R-:W-:Y:S01]  /*4750*/  FMUL.FTZ R38, R32, c[0x0][0x2ec] ;  /* 0x0000bb0020267a20 */ /* 0x002fe20000410000 */
[C---:B------:R-:W-:Y:S01]  /*4760*/  ISETP.LT.OR P5, PT, R36.reuse, R211, P5 ;  /* 0x000000d32400720c */ /* 0x040fe20002fa1670 */
[----:B------:R-:W-:Y:S01]  /*4770*/  FMUL.FTZ R32, R33, c[0x0][0x2ec] ;  /* 0x0000bb0021207a20 */ /* 0x000fe20000410000 */
[----:B------:R-:W-:Y:S01]  /*4780*/  IADD3 R4, R36, 0x11, RZ ;  /* 0x0000001124047810 */ /* 0x000fe20007ffe0ff */
[----:B------:R-:W-:Y:S01]  /*4790*/  FMUL.FTZ R33, R34, c[0x0][0x2ec] ;  /* 0x0000bb0022217a20 */ /* 0x000fe20000410000 */
[----:B---3--:R-:W-:Y:S01]  /*47a0*/  FSEL R6, R25, -INF , !P4 ;  /* 0xff80000019067808 */ /* 0x008fe20006000000 */
[----:B------:R-:W1:Y:S01]  /*47b0*/  MUFU.TANH R38, R38 ;  /* 0x0000002600267308 */ /* 0x000e620000002400 */
[----:B------:R-:W-:Y:S01]  /*47c0*/  ISETP.GE.AND P4, PT, R12, R210, PT ;  /* 0x000000d20c00720c */ /* 0x000fe20003f86270 */
[----:B------:R-:W-:Y:S01]  /*47d0*/  HMMA.16816.F32.BF16 R68, R16, R22, R68 ;  /* 0x000000161044723c */ /* 0x000fe20000041844 */
[----:B-----5:R-:W-:Y:S01]  /*47e0*/  FSEL R24, R24, -INF , !P5 ;  /* 0xff80000018187808 */ /* 0x020fe20006800000 */
[----:B------:R-:W-:Y:S01]  /*47f0*/  FMUL.FTZ R34, R35, c[0x0][0x2ec] ;  /* 0x0000bb0023227a20 */ /* 0x000fe20000410000 */
[----:B------:R-:W-:-:S02]  /*4800*/  FSEL R28, R2, -INF , !P6 ;  /* 0xff800000021c7808 */ /* 0x000fc40007000000 */
[----:B------:R-:W-:Y:S01]  /*4810*/  FSEL R25, R26, -INF , !P1 ;  /* 0xff8000001a197808 */ /* 0x000fe20004800000 */
[----:B------:R-:W2:Y:S01]  /*4820*/  MUFU.TANH R32, R32 ;  /* 0x0000002000207308 */ /* 0x000ea20000002400 */
[-C--:B------:R-:W-:Y:S02]  /*4830*/  ISETP.GE.AND P5, PT, R12, R212.reuse, PT ;  /* 0x000000d40c00720c */ /* 0x080fe40003fa6270 */
[----:B------:R-:W-:Y:S01]  /*4840*/  ISETP.GE.AND P6, PT, R4, R212, PT ;  /* 0x000000d40400720c */ /* 0x000fe20003fc6270 */
[----:B------:R-:W-:Y:S01]  /*4850*/  FMUL.FTZ R82, R82, c[0x0][0x2ec] ;  /* 0x0000bb0052527a20 */ /* 0x000fe20000410000 */
[----:B------:R-:W-:Y:S01]  /*4860*/  ISETP.GE.AND P1, PT, R4, R210, PT ;  /* 0x000000d20400720c */ /* 0x000fe20003f26270 */
[----:B------:R-:W-:Y:S01]  /*4870*/  FMUL.FTZ R80, R80, c[0x0][0x2ec] ;  /* 0x0000bb0050507a20 */ /* 0x000fe20000410000 */
[----:B------:R-:W-:Y:S01]  /*4880*/  ISETP.LT.OR P4, PT, R12, R211, P4 ;  /* 0x000000d30c00720c */ /* 0x000fe20002781670 */
[----:B------:R-:W3:Y:S01]  /*4890*/  MUFU.TANH R37, R37 ;  /* 0x0000002500257308 */ /* 0x000ee20000002400 */
[C---:B------:R-:W-:Y:S01]  /*48a0*/  IADD3 R8, R36.reuse, 0x18, RZ ;  /* 0x0000001824087810 */ /* 0x040fe20007ffe0ff */
[----:B------:R-:W-:Y:S01]  /*48b0*/  FMUL.FTZ R81, R81, c[0x0][0x2ec] ;  /* 0x0000bb0051517a20 */ /* 0x000fe20000410000 */
[C---:B------:R-:W-:Y:S01]  /*48c0*/  IADD3 R9, R36.reuse, 0x19, RZ ;  /* 0x0000001924097810 */ /* 0x040fe20007ffe0ff */
[----:B------:R-:W-:Y:S01]  /*48d0*/  FMUL.FTZ R83, R83, c[0x0][0x2ec] ;  /* 0x0000bb0053537a20 */ /* 0x000fe20000410000 */
[----:B------:R-:W-:-:S02]  /*48e0*/  IADD3 R10, R36, 0x20, RZ ;  /* 0x00000020240a7810 */ /* 0x000fc40007ffe0ff */
[-C--:B------:R-:W-:Y:S01]  /*48f0*/  ISETP.LT.OR P5, PT, R12, R213.reuse, P5 ;  /* 0x000000d50c00720c */ /* 0x080fe20002fa1670 */
[----:B------:R-:W5:Y:S01]  /*4900*/  MUFU.TANH R172, R75 ;  /* 0x0000004b00ac7308 */ /* 0x000f620000002400 */
[----:B------:R-:W-:Y:S01]  /*4910*/  ISETP.LT.OR P6, PT, R4, R213, P6 ;  /* 0x000000d50400720c */ /* 0x000fe200037c1670 */
[----:B------:R-:W-:Y:S01]  /*4920*/  FMUL.FTZ R68, R68, c[0x0][0x2ec] ;  /* 0x0000bb0044447a20 */ /* 0x000fe20000410000 */
[----:B------:R-:W-:Y:S01]  /*4930*/  ISETP.LT.OR P1, PT, R4, R211, P1 ;  /* 0x000000d30400720c */ /* 0x000fe20000f21670 */
[----:B------:R-:W-:Y:S01]  /*4940*/  FMUL.FTZ R69, R69, c[0x0][0x2ec] ;  /* 0x0000bb0045457a20 */ /* 0x000fe20000410000 */
[----:B------:R-:W-:Y:S01]  /*4950*/  FSEL R4, R29, -INF , !P0 ;  /* 0xff8000001d047808 */ /* 0x000fe20004000000 */
[----:B------:R-:W-:Y:S01]  /*4960*/  FMUL.FTZ R70, R70, c[0x0][0x2ec] ;  /* 0x0000bb0046467a20 */ /* 0x000fe20000410000 */
[----:B------:R-:W-:Y:S01]  /*4970*/  FSEL R27, R27, -INF , !P2 ;  /* 0xff8000001b1b7808 */ /* 0x000fe20005000000 */
[----:B------:R-:W1:Y:S01]  /*4980*/  MUFU.TANH R33, R33 ;  /* 0x0000002100217308 */ /* 0x000e620000002400 */
[----:B----4-:R-:W-:Y:S01]  /*4990*/  FSEL R2, R30, -INF , !P3 ;  /* 0xff8000001e027808 */ /* 0x010fe20005800000 */
[----:B------:R-:W-:Y:S01]  /*49a0*/  FMUL.FTZ R71, R71, c[0x0][0x2ec] ;  /* 0x0000bb0047477a20 */ /* 0x000fe20000410000 */
[----:B------:R-:W-:-:S02]  /*49b0*/  FSEL R14, R41, -INF , !P4 ;  /* 0xff800000290e7808 */ /* 0x000fc40006000000 */
[CC--:B------:R-:W-:Y:S02]  /*49c0*/  ISETP.GE.AND P0, PT, R8.reuse, R212.reuse, PT ;  /* 0x000000d40800720c */ /* 0x0c0fe40003f06270 */
[C---:B------:R-:W-:Y:S01]  /*49d0*/  ISETP.GE.AND P2, PT, R9.reuse, R212, PT ;  /* 0x000000d40900720c */ /* 0x040fe20003f46270 */
[----:B------:R-:W4:Y:S01]  /*49e0*/  MUFU.TANH R34, R34 ;  /* 0x0000002200227308 */ /* 0x000f220000002400 */
[----:B------:R-:W-:Y:S02]  /*49f0*/  ISETP.GE.AND P3, PT, R8, R210, PT ;  /* 0x000000d20800720c */ /* 0x000fe40003f66270 */
[----:B------:R-:W-:Y:S02]  /*4a00*/  ISETP.GE.AND P4, PT, R10, R212, PT ;  /* 0x000000d40a00720c */ /* 0x000fe40003f86270 */
[----:B------:R-:W-:Y:S02]  /*4a10*/  FSEL R11, R40, -INF , !P5 ;  /* 0xff800000280b7808 */ /* 0x000fe40006800000 */
[----:B------:R-:W-:Y:S01]  /*4a20*/  ISETP.GE.AND P5, PT, R9, R210, PT ;  /* 0x000000d20900720c */ /* 0x000fe20003fa6270 */
[----:B------:R-:W2:Y:S01]  /*4a30*/  MUFU.TANH R162, R74 ;  /* 0x0000004a00a27308 */ /* 0x000ea20000002400 */
[----:B------:R-:W-:-:S02]  /*4a40*/  ISETP.LT.OR P0, PT, R8, R213, P0 ;  /* 0x000000d50800720c */ /* 0x000fc40000701670 */
[----:B------:R-:W-:Y:S02]  /*4a50*/  ISETP.LT.OR P3, PT, R8, R211, P3 ;  /* 0x000000d30800720c */ /* 0x000fe40001f61670 */
[CC--:B------:R-:W-:Y:S02]  /*4a60*/  ISETP.LT.OR P2, PT, R9.reuse, R213.reuse, P2 ;  /* 0x000000d50900720c */ /* 0x0c0fe40001741670 */
[----:B------:R-:W-:Y:S01]  /*4a70*/  ISETP.LT.OR P4, PT, R10, R213, P4 ;  /* 0x000000d50a00720c */ /* 0x000fe20002781670 */
[----:B------:R-:W3:Y:S01]  /*4a80*/  MUFU.TANH R166, R82 ;  /* 0x0000005200a67308 */ /* 0x000ee20000002400 */
[C---:B------:R-:W-:Y:S02]  /*4a90*/  IADD3 R8, R36.reuse, 0x21, RZ ;  /* 0x0000002124087810 */ /* 0x040fe40007ffe0ff */
[----:B------:R-:W-:Y:S02]  /*4aa0*/  IADD3 R16, R36, 0x29, RZ ;  /* 0x0000002924107810 */ /* 0x000fe40007ffe0ff */
[----:B------:R-:W-:-:S02]  /*4ab0*/  ISETP.LT.OR P5, PT, R9, R211, P5 ;  /* 0x000000d30900720c */ /* 0x000fc40002fa1670 */
[----:B-1----:R-:W-:Y:S01]  /*4ac0*/  FSEL R9, R38, -INF , !P0 ;  /* 0xff80000026097808 */ /* 0x002fe20004000000 */
[----:B------:R-:W1:Y:S01]  /*4ad0*/  MUFU.TANH R159, R73 ;  /* 0x00000049009f7308 */ /* 0x000e620000002400 */
[----:B--2---:R-:W-:Y:S02]  /*4ae0*/  FSEL R13, R32, -INF , !P2 ;  /* 0xff800000200d7808 */ /* 0x004fe40005000000 */
[----:B------:R-:W-:Y:S02]  /*4af0*/  FSEL R167, R167, -INF , !P4 ;  /* 0xff800000a7a77808 */ /* 0x000fe40006000000 */
[----:B------:R-:W-:Y:S02]  /*4b00*/  ISETP.GE.AND P0, PT, R8, R210, PT ;  /* 0x000000d20800720c */ /* 0x000fe40003f06270 */
[C---:B------:R-:W-:Y:S01]  /*4b10*/  ISETP.GE.AND P2, PT, R16.reuse, R212, PT ;  /* 0x000000d41000720c */ /* 0x040fe20003f46270 */
[----:B------:R-:W2:Y:S01]  /*4b20*/  MUFU.TANH R165, R76 ;  /* 0x0000004c00a57308 */ /* 0x000ea20000002400 */
[----:B------:R-:W-:-:S02]  /*4b30*/  ISETP.GE.AND P4, PT, R16, R210, PT ;  /* 0x000000d21000720c */ /* 0x000fc40003f86270 */
[----:B------:R-:W-:Y:S02]  /*4b40*/  ISETP.LT.OR P0, PT, R8, R211, P0 ;  /* 0x000000d30800720c */ /* 0x000fe40000701670 */
[C---:B------:R-:W-:Y:S02]  /*4b50*/  ISETP.LT.OR P2, PT, R16.reuse, R213, P2 ;  /* 0x000000d51000720c */ /* 0x040fe40001741670 */
[----:B------:R-:W-:Y:S01]  /*4b60*/  ISETP.LT.OR P4, PT, R16, R211, P4 ;  /* 0x000000d31000720c */ /* 0x000fe20002781670 */
[----:B------:R-:W-:Y:S01]  /*4b70*/  MUFU.TANH R161, R77 ;  /* 0x0000004d00a17308 */ /* 0x000fe20000002400 */
[----:B------:R-:W-:Y:S02]  /*4b80*/  FSEL R12, R39, -INF , !P1 ;  /* 0xff800000270c7808 */ /* 0x000fe40004800000 */
[----:B------:R-:W-:Y:S02]  /*4b90*/  IADD3 R16, R36, 0x30, RZ ;  /* 0x0000003024107810 */ /* 0x000fe40007ffe0ff */
[----:B------:R-:W-:-:S02]  /*4ba0*/  ISETP.GE.AND P1, PT, R10, R210, PT ;  /* 0x000000d20a00720c */ /* 0x000fc40003f26270 */
[----:B---3--:R-:W-:Y:S01]  /*4bb0*/  FSEL R15, R37, -INF , !P6 ;  /* 0xff800000250f7808 */ /* 0x008fe20007000000 */
[----:B------:R-:W3:Y:S01]  /*4bc0*/  MUFU.TANH R164, R78 ;  /* 0x0000004e00a47308 */ /* 0x000ee20000002400 */
[----:B-----5:R-:W-:Y:S02]  /*4bd0*/  FSEL R172, R172, -INF , !P0 ;  /* 0xff800000acac7808 */ /* 0x020fe40004000000 */
[----:B------:R-:W-:Y:S02]  /*4be0*/  ISETP.GE.AND P6, PT, R8, R212, PT ;  /* 0x000000d40800720c */ /* 0x000fe40003fc6270 */
[----:B------:R-:W-:Y:S02]  /*4bf0*/  ISETP.GE.AND P0, PT, R16, R210, PT ;  /* 0x000000d21000720c */ /* 0x000fe40003f06270 */
[----:B------:R-:W-:Y:S01]  /*4c00*/  ISETP.LT.OR P1, PT, R10, R211, P1 ;  /* 0x000000d30a00720c */ /* 0x000fe20000f21670 */
[----:B------:R-:W5:Y:S01]  /*4c10*/  MUFU.TANH R170, R79 ;  /* 0x0000004f00aa7308 */ /* 0x000f620000002400 */
[----:B------:R-:W-:-:S02]  /*4c20*/  IADD3 R17, R36, 0x28, RZ ;  /* 0x0000002824117810 */ /* 0x000fc40007ffe0ff */
[----:B------:R-:W-:Y:S02]  /*4c30*/  ISETP.LT.OR P6, PT, R8, R213, P6 ;  /* 0x000000d50800720c */ /* 0x000fe400037c1670 */
[----:B------:R-:W-:Y:S02]  /*4c40*/  ISETP.LT.OR P0, PT, R16, R211, P0 ;  /* 0x000000d31000720c */ /* 0x000fe40000701670 */
[----:B------:R-:W-:Y:S01]  /*4c50*/  FSEL R10, R33, -INF , !P3 ;  /* 0xff800000210a7808 */ /* 0x000fe20005800000 */
[----:B------:R-:W1:Y:S01]  /*4c60*/  MUFU.TANH R171, R80 ;  /* 0x0000005000ab7308 */ /* 0x000e620000002400 */
[----:B----4-:R-:W-:Y:S02]  /*4c70*/  FSEL R8, R34, -INF , !P5 ;  /* 0xff80000022087808 */ /* 0x010fe40006800000 */
[----:B------:R-:W-:Y:S02]  /*4c80*/  FSEL R162, R162, -INF , !P1 ;  /* 0xff800000a2a27808 */ /* 0x000fe40004800000 */
[----:B------:R-:W-:-:S02]  /*4c90*/  ISETP.GE.AND P3, PT, R17, R212, PT ;  /* 0x000000d41100720c */ /* 0x000fc40003f66270 */
[C---:B------:R-:W-:Y:S01]  /*4ca0*/  ISETP.GE.AND P5, PT, R17.reuse, R210, PT ;  /* 0x000000d21100720c */ /* 0x040fe20003fa6270 */
[----:B------:R-:W4:Y:S01]  /*4cb0*/  MUFU.TANH R169, R81 ;  /* 0x0000005100a97308 */ /* 0x000f220000002400 */
[----:B------:R-:W-:Y:S02]  /*4cc0*/  ISETP.GE.AND P1, PT, R16, R212, PT ;  /* 0x000000d41000720c */ /* 0x000fe40003f26270 */
[----:B------:R-:W-:Y:S02]  /*4cd0*/  FSEL R166, R166, -INF , !P0 ;  /* 0xff800000a6a67808 */ /* 0x000fe40004000000 */
[----:B------:R-:W-:Y:S02]  /*4ce0*/  PLOP3.LUT P0, PT, PT, PT, UP0, 0x80, 0x0 ;  /* 0x000000000000781c */ /* 0x000fe40003f0f008 */
[C---:B------:R-:W-:Y:S01]  /*4cf0*/  ISETP.LT.OR P3, PT, R17.reuse, R213, P3 ;  /* 0x000000d51100720c */ /* 0x040fe20001f61670 */
[----:B------:R-:W4:Y:S01]  /*4d00*/  MUFU.TANH R142, R83 ;  /* 0x00000053008e7308 */ /* 0x000f220000002400 */
[----:B------:R-:W-:-:S02]  /*4d10*/  ISETP.LT.OR P5, PT, R17, R211, P5 ;  /* 0x000000d31100720c */ /* 0x000fc40002fa1670 */
[----:B------:R-:W-:Y:S02]  /*4d20*/  ISETP.LT.OR P1, PT, R16, R213, P1 ;  /* 0x000000d51000720c */ /* 0x000fe40000f21670 */
[C---:B------:R-:W-:Y:S02]  /*4d30*/  IADD3 R17, R36.reuse, 0x31, RZ ;  /* 0x0000003124117810 */ /* 0x040fe40007ffe0ff */
[C---:B------:R-:W-:Y:S01]  /*4d40*/  IADD3 R16, R36.reuse, 0x38, RZ ;  /* 0x0000003824107810 */ /* 0x040fe20007ffe0ff */
[----:B------:R-:W4:Y:S01]  /*4d50*/  MUFU.TANH R143, R68 ;  /* 0x00000044008f7308 */ /* 0x000f220000002400 */
[----:B------:R-:W-:Y:S02]  /*4d60*/  IADD3 R36, R36, 0x39, RZ ;  /* 0x0000003924247810 */ /* 0x000fe40007ffe0ff */
[----:B-1----:R-:W-:Y:S02]  /*4d70*/  FSEL R159, R159, -INF , !P6 ;  /* 0xff8000009f9f7808 */ /* 0x002fe40007000000 */
[----:B--2---:R-:W-:-:S02]  /*4d80*/  FSEL R165, R165, -INF , !P3 ;  /* 0xff800000a5a57808 */ /* 0x004fc40005800000 */
[----:B---3--:R-:W-:Y:S01]  /*4d90*/  FSEL R164, R164, -INF , !P5 ;  /* 0xff800000a4a47808 */ /* 0x008fe20006800000 */
[----:B------:R-:W-:Y:S01]  /*4da0*/  MUFU.TANH R141, R69 ;  /* 0x00000045008d7308 */ /* 0x000fe20000002400 */
[----:B------:R-:W-:Y:S02]  /*4db0*/  FSEL R161, R161, -INF , !P2 ;  /* 0xff800000a1a17808 */ /* 0x000fe40005000000 */
[----:B-----5:R-:W-:Y:S02]  /*4dc0*/  FSEL R170, R170, -INF , !P4 ;  /* 0xff800000aaaa7808 */ /* 0x020fe40006000000 */
[----:B------:R-:W-:Y:S02]  /*4dd0*/  FSEL R171, R171, -INF , !P1 ;  /* 0xff800000abab7808 */ /* 0x000fe40004800000 */
[C---:B------:R-:W-:Y:S01]  /*4de0*/  ISETP.GE.AND P6, PT, R17.reuse, R212, PT ;  /* 0x000000d41100720c */ /* 0x040fe20003fc6270 */
[----:B------:R-:W1:Y:S01]  /*4df0*/  MUFU.TANH R140, R70 ;  /* 0x00000046008c7308 */ /* 0x000e620000002400 */
[----:B------:R-:W-:Y:S01]  /*4e00*/  BAR.SYNC.DEFER_BLOCKING 0x0 ;  /* 0x0000000000007b1d */ /* 0x000fe20000010000 */
[----:B------:R-:W-:-:S02]  /*4e10*/  ISETP.GE.AND P3, PT, R17, R210, PT ;  /* 0x000000d21100720c */ /* 0x000fc40003f66270 */
[C---:B------:R-:W-:Y:S02]  /*4e20*/  ISETP.GE.AND P5, PT, R16.reuse, R212, PT ;  /* 0x000000d41000720c */ /* 0x040fe40003fa6270 */
[----:B------:R-:W-:Y:S02]  /*4e30*/  ISETP.GE.AND P2, PT, R16, R210, PT ;  /* 0x000000d21000720c */ /* 0x000fe40003f46270 */
[----:B------:R-:W2:Y:S01]  /*4e40*/  MUFU.TANH R160, R71 ;  /* 0x0000004700a07308 */ /* 0x000ea20000002400 */
        /* <DEDUP_REMOVED lines=8> */
[----:B----4-:R-:W-:Y:S02]  /*4ed0*/  FSEL R169, R169, -INF , !P6 ;  /* 0xff800000a9a97808 */ /* 0x010fe40007000000 */
[----:B------:R-:W-:-:S02]  /*4ee0*/  FSEL R142, R142, -INF , !P3 ;  /* 0xff8000008e8e7808 */ /* 0x000fc40005800000 */
[----:B------:R-:W-:Y:S02]  /*4ef0*/  FSEL R143, R143, -INF , !P5 ;  /* 0xff8000008f8f7808 */ /* 0x000fe40006800000 */
[----:B-1----:R-:W-:Y:S02]  /*4f00*/  FSEL R140, R140, -INF , !P2 ;  /* 0xff8000008c8c7808 */ /* 0x002fe40005000000 */
[----:B------:R-:W-:Y:S02]  /*4f10*/  FSEL R141, R141, -INF , !P4 ;  /* 0xff8000008d8d7808 */ /* 0x000fe40006000000 */
[----:B--2---:R-:W-:Y:S01]  /*4f20*/  FSEL R160, R160, -INF , !P1 ;  /* 0xff800000a0a07808 */ /* 0x004fe20004800000 */
        /* <DEDUP_REMOVED lines=102> */
.L_x_1142:
[----:B------:R-:W-:Y:S05]  /*5590*/  BSYNC B0 ;  /* 0x0000000000007941 */ /* 0x000fea0003800000 */
.L_x_1141:
[----:B------:R-:W0:Y:S02]  /*55a0*/  LDGDEPBAR ;  /* 0x00000000000079af */ /* 0x000e240000000000 */
.L_x_1140:
        /* <DEDUP_REMOVED lines=311> */
[----:B------:R-:W-:Y:S01]  /*6920*/  MOV R4, R134 ;  /* 0x0000008600047202 */ /* 0x000fe20000000f00 */
[----:B------:R-:W-:Y:S01]  /*6930*/  IMAD.U32 R0, RZ, RZ, UR13 ;  /* 0x0000000dff007e24 */ /* 0x000fe2000f8e00ff */
[----:B------:R-:W-:Y:S01]  /*6940*/  UISETP.GT.AND UP0, UPT, UR13, UR9, UPT ;  /* 0x000000090d00728c */ /* 0x000fe2000bf04270 */
[----:B------:R-:W-:Y:S01]  /*6950*/  IMAD.MOV.U32 R5, RZ, RZ, R219 ;  /* 0x000000ffff057224 */ /* 0x000fe200078e00db */
[----:B------:R-:W-:-:S03]  /*6960*/  UIMAD UR4, UR5, UR23, UR4 ;  /* 0x00000017050472a4 */ /* 0x000fc6000f8e0204 */
        /* <DEDUP_REMOVED lines=94> */
[----:B----4-:R-:W3:Y:S04]  /*6f50*/  LDSM.16.M88.4 R4, [R201+0x6000] ;  /* 0x00600000c904783b */ /* 0x010ee80000000200 */
[----:B------:R-:W5:Y:S04]  /*6f60*/  LDSM.16.M88.4 R32, [R201+0x6800] ;  /* 0x00680000c920783b */ /* 0x000f680000000200 */
[----:B------:R-:W-:Y:S04]  /*6f70*/  LDSM.16.M88.4 R164, [R200] ;  /* 0x00000000c8a4783b */ /* 0x000fe80000000200 */
[----:B------:R-:W4:Y:S04]  /*6f80*/  LDSM.16.M88.4 R136, [R199] ;  /* 0x00000000c788783b */ /* 0x000f280000000200 */
[----:B------:R-:W4:Y:S04]  /*6f90*/  LDSM.16.M88.4 R148, [R201+0x7000] ;  /* 0x00700000c994783b */ /* 0x000f280000000200 */
[----:B------:R-:W4:Y:S04]  /*6fa0*/  LDSM.16.M88.4 R140, [R201+0x7800] ;  /* 0x00780000c98c783b */ /* 0x000f280000000200 */
[----:B------:R-:W4:Y:S04]  /*6fb0*/  LDSM.16.M88.4 R28, [R191] ;  /* 0x00000000bf1c783b */ /* 0x000f280000000200 */
[----:B------:R-:W-:Y:S04]  /*6fc0*/  LDSM.16.M88.4 R160, [R198] ;  /* 0x00000000c6a0783b */ /* 0x000fe80000000200 */
[----:B-1----:R-:W1:Y:S04]  /*6fd0*/  LDSM.16.M88.4 R16, [R195+0x6000] ;  /* 0x00600000c310783b */ /* 0x002e680000000200 */
[----:B------:R-:W1:Y:S01]  /*6fe0*/  LDSM.16.M88.4 R24, [R190] ;  /* 0x00000000be18783b */ /* 0x000e620000000200 */
[C---:B---3--:R-:W-:Y:S03]  /*6ff0*/  HMMA.16816.F32.BF16 R8, R168.reuse, R4, RZ ;  /* 0x00000004a808723c */ /* 0x048fe600000418ff */
[----:B------:R-:W3:Y:S04]  /*7000*/  LDSM.16.M88.4 R172, [R189] ;  /* 0x00000000bdac783b */ /* 0x000ee80000000200 */
[----:B--2---:R-:W2:Y:S01]  /*7010*/  LDSM.16.M88.4 R12, [R195+0x6800] ;  /* 0x00680000c30c783b */ /* 0x004ea20000000200 */
[C---:B------:R-:W-:Y:S03]  /*7020*/  HMMA.16816.F32.BF16 R4, R168.reuse, R6, RZ ;  /* 0x00000006a804723c */ /* 0x040fe600000418ff */
[----:B------:R-:W-:Y:S04]  /*7030*/  LDSM.16.M88.4 R156, [R195+0x7000] ;  /* 0x00700000c39c783b */ /* 0x000fe80000000200 */
[----:B------:R-:W-:Y:S01]  /*7040*/  LDSM.16.M88.4 R176, [R195+0x7800] ;  /* 0x00780000c3b0783b */ /* 0x000fe20000000200 */
[C---:B-----5:R-:W-:Y:S03]  /*7050*/  HMMA.16816.F32.BF16 R20, R168.reuse, R32, RZ ;  /* 0x00000020a814723c */ /* 0x060fe600000418ff */
[----:B------:R-:W-:Y:S04]  /*7060*/  LDSM.16.M88.4 R224, [R188+0x3800] ;  /* 0x00380000bce0783b */ /* 0x000fe80000000200 */
[----:B------:R-:W0:Y:S01]  /*7070*/  LDGDEPBAR ;  /* 0x00000000000079af */ /* 0x000e220000000000 */
[----:B------:R-:W-:Y:S08]  /*7080*/  HMMA.16816.F32.BF16 R32, R168, R34, RZ ;  /* 0x00000022a820723c */ /* 0x000ff000000418ff */
[----:B----4-:R-:W-:Y:S08]  /*7090*/  HMMA.16816.F32.BF16 R8, R164, R136, R8 ;  /* 0x00000088a408723c */ /* 0x010ff00000041808 */
[C---:B------:R-:W-:Y:S08]  /*70a0*/  HMMA.16816.F32.BF16 R152, R168.reuse, R148, RZ ;  /* 0x00000094a898723c */ /* 0x040ff000000418ff */
[C---:B------:R-:W-:Y:S08]  /*70b0*/  HMMA.16816.F32.BF16 R148, R168.reuse, R150, RZ ;  /* 0x00000096a894723c */ /* 0x040ff000000418ff */
[----:B------:R-:W-:Y:S08]  /*70c0*/  HMMA.16816.F32.BF16 R144, R168, R140, RZ ;  /* 0x0000008ca890723c */ /* 0x000ff000000418ff */
[----:B------:R-:W-:Y:S01]  /*70d0*/  HMMA.16816.F32.BF16 R4, R164, R138, R4 ;  /* 0x0000008aa404723c */ /* 0x000fe20000041804 */
[----:B------:R-:W-:Y:S07]  /*70e0*/  LDSM.16.M88.4 R136, [R197] ;  /* 0x00000000c588783b */ /* 0x000fee0000000200 */
[----:B------:R-:W-:Y:S01]  /*70f0*/  HMMA.16816.F32.BF16 R168, R168, R142, RZ ;  /* 0x0000008ea8a8723c */ /* 0x000fe200000418ff */
[----:B------:R-:W4:Y:S07]  /*7100*/  LDSM.16.M88.4 R140, [R188] ;  /* 0x00000000bc8c783b */ /* 0x000f2e0000000200 */
[C---:B------:R-:W-:Y:S08]  /*7110*/  HMMA.16816.F32.BF16 R20, R164.reuse, R28, R20 ;  /* 0x0000001ca414723c */ /* 0x040ff00000041814 */
[----:B------:R-:W-:Y:S01]  /*7120*/  HMMA.16816.F32.BF16 R32, R164, R30, R32 ;  /* 0x0000001ea420723c */ /* 0x000fe20000041820 */
[----:B------:R-:W5:Y:S07]  /*7130*/  LDSM.16.M88.4 R28, [R188+0x800] ;  /* 0x00080000bc1c783b */ /* 0x000f6e0000000200 */
[C---:B-1----:R-:W-:Y:S08]  /*7140*/  HMMA.16816.F32.BF16 R8, R160.reuse, R16, R8 ;  /* 0x00000010a008723c */ /* 0x042ff00000041808 */
[----:B------:R-:W-:Y:S01]  /*7150*/  HMMA.16816.F32.BF16 R4, R160, R18, R4 ;  /* 0x00000012a004723c */ /* 0x000fe20000041804 */
        /* <DEDUP_REMOVED lines=9> */
[----:B------:R-:W-:Y:S01]  /*71f0*/  HMMA.16816.F32.BF16 R32, R160, R14, R32 ;  /* 0x0000000ea020723c */ /* 0x000fe20000041820 */
[----:B------:R-:W2:Y:S07]  /*7200*/  LDSM.16.M88.4 R12, [R201+0x8800] ;  /* 0x00880000c90c783b */ /* 0x000eae0000000200 */
[C---:B----4-:R-:W-:Y:S08]  /*7210*/  HMMA.16816.F32.BF16 R8, R136.reuse, R140, R8 ;  /* 0x0000008c8808723c */ /* 0x050ff00000041808 */
[----:B------:R-:W-:Y:S01]  /*7220*/  HMMA.16816.F32.BF16 R4, R136, R142, R4 ;  /* 0x0000008e8804723c */ /* 0x000fe20000041804 */
[----:B------:R-:W-:Y:S07]  /*7230*/  LDSM.16.M88.4 R140, [R187] ;  /* 0x00000000bb8c783b */ /* 0x000fee0000000200 */
[C---:B------:R-:W-:Y:S08]  /*7240*/  HMMA.16816.F32.BF16 R152, R160.reuse, R156, R152 ;  /* 0x0000009ca098723c */ /* 0x040ff00000041898 */
[C---:B------:R-:W-:Y:S01]  /*7250*/  HMMA.16816.F32.BF16 R148, R160.reuse, R158, R148 ;  /* 0x0000009ea094723c */ /* 0x040fe20000041894 */
[----:B------:R-:W-:Y:S07]  /*7260*/  LDSM.16.M88.4 R156, [R201+0x9000] ;  /* 0x00900000c99c783b */ /* 0x000fee0000000200 */
[C---:B------:R-:W-:Y:S08]  /*7270*/  HMMA.16816.F32.BF16 R144, R160.reuse, R176, R144 ;  /* 0x000000b0a090723c */ /* 0x040ff00000041890 */
[----:B------:R-:W-:Y:S01]  /*7280*/  HMMA.16816.F32.BF16 R168, R160, R178, R168 ;  /* 0x000000b2a0a8723c */ /* 0x000fe200000418a8 */
[----:B------:R-:W4:Y:S04]  /*7290*/  LDSM.16.M88.4 R160, [R200+0x2000] ;  /* 0x00200000c8a0783b */ /* 0x000f280000000200 */
[----:B------:R-:W2:Y:S03]  /*72a0*/  LDSM.16.M88.4 R176, [R201+0x9800] ;  /* 0x00980000c9b0783b */ /* 0x000ea60000000200 */
[C---:B-----5:R-:W-:Y:S08]  /*72b0*/  HMMA.16816.F32.BF16 R20, R136.reuse, R28, R20 ;  /* 0x0000001c8814723c */ /* 0x060ff00000041814 */
[----:B------:R-:W-:Y:S01]  /*72c0*/  HMMA.16816.F32.BF16 R32, R136, R30, R32 ;  /* 0x0000001e8820723c */ /* 0x000fe20000041820 */
[----:B------:R-:W5:Y:S07]  /*72d0*/  LDSM.16.M88.4 R28, [R186] ;  /* 0x00000000ba1c783b */ /* 0x000f6e0000000200 */
[C---:B-1----:R-:W-:Y:S08]  /*72e0*/  HMMA.16816.F32.BF16 R8, R172.reuse, R16, R8 ;  /* 0x00000010ac08723c */ /* 0x042ff00000041808 */
[----:B------:R-:W-:Y:S01]  /*72f0*/  HMMA.16816.F32.BF16 R4, R172, R18, R4 ;  /* 0x00000012ac04723c */ /* 0x000fe20000041804 */
[----:B------:R-:W-:Y:S07]  /*7300*/  LDSM.16.M88.4 R16, [R195+0x8000] ;  /* 0x00800000c310783b */ /* 0x000fee0000000200 */
        /* <DEDUP_REMOVED lines=8> */
[----:B------:R-:W-:Y:S01]  /*7390*/  HMMA.16816.F32.BF16 R32, R172, R14, R32 ;  /* 0x0000000eac20723c */ /* 0x000fe20000041820 */
[----:B------:R-:W2:Y:S07]  /*73a0*/  LDSM.16.M88.4 R12, [R195+0x8800] ;  /* 0x00880000c30c783b */ /* 0x000eae0000000200 */
[C---:B----4-:R-:W-:Y:S08]  /*73b0*/  HMMA.16816.F32.BF16 R8, R160.reuse, R140, R8 ;  /* 0x0000008ca008723c */ /* 0x050ff00000041808 */
        /* <DEDUP_REMOVED lines=11> */
[----:B------:R-:W4:Y:S07]  /*7470*/  LDSM.16.M88.4 R28, [R188+0x2000] ;  /* 0x00200000bc1c783b */ /* 0x000f2e0000000200 */
        /* <DEDUP_REMOVED lines=8> */
[----:B------:R-:W-:Y:S04]  /*7500*/  LDSM.16.M88.4 R164, [R202+0x4000] ;  /* 0x00400000caa4783b */ /* 0x000fe80000000200 */
[----:B------:R-:W-:Y:S03]  /*7510*/  LDSM.16.M88.4 R160, [R201+0xb000] ;  /* 0x00b00000c9a0783b */ /* 0x000fe60000000200 */
[C---:B--2---:R-:W-:Y:S08]  /*7520*/  HMMA.16816.F32.BF16 R20, R136.reuse, R12, R20 ;  /* 0x0000000c8814723c */ /* 0x044ff00000041814 */
[----:B------:R-:W-:Y:S01]  /*7530*/  HMMA.16816.F32.BF16 R32, R136, R14, R32 ;  /* 0x0000000e8820723c */ /* 0x000fe20000041820 */
[----:B------:R-:W1:Y:S07]  /*7540*/  LDSM.16.M88.4 R12, [R201+0xa000] ;  /* 0x00a00000c90c783b */ /* 0x000e6e0000000200 */
[C---:B----4-:R-:W-:Y:S08]  /*7550*/  HMMA.16816.F32.BF16 R8, R172.reuse, R28, R8 ;  /* 0x0000001cac08723c */ /* 0x050ff00000041808 */
        /* <DEDUP_REMOVED lines=106> */
[----:B------:R-:W1:Y:S01]  /*7c00*/  MUFU.TANH R4, R4 ;  /* 0x0000000400047308 */ /* 0x000e620000002400 */
[----:B------:R-:W-:-:S02]  /*7c10*/  FMUL.FTZ R157, R169, c[0x0][0x2ec] ;  /* 0x0000bb00a99d7a20 */ /* 0x000fc40000410000 */
[----:B------:R-:W-:Y:S02]  /*7c20*/  FMUL.FTZ R141, R170, c[0x0][0x2ec] ;  /* 0x0000bb00aa8d7a20 */ /* 0x000fe40000410000 */
[----:B-----5:R-:W-:-:S03]  /*7c30*/  FMUL.FTZ R153, R171, c[0x0][0x2ec] ;  /* 0x0000bb00ab997a20 */ /* 0x020fc60000410000 */
[----:B------:R1:W1:Y:S08]  /*7c40*/  MUFU.TANH R227, R152 ;  /* 0x0000009800e37308 */ /* 0x0002700000002400 */
[----:B------:R1:W1:Y:S08]  /*7c50*/  MUFU.TANH R177, R154 ;  /* 0x0000009a00b17308 */ /* 0x0002700000002400 */
[----:B------:R1:W1:Y:S08]  /*7c60*/  MUFU.TANH R223, R160 ;  /* 0x000000a000df7308 */ /* 0x0002700000002400 */
[----:B------:R-:W1:Y:S08]  /*7c70*/  MUFU.TANH R179, R179 ;  /* 0x000000b300b37308 */ /* 0x000e700000002400 */
[----:B------:R1:W1:Y:S08]  /*7c80*/  MUFU.TANH R173, R162 ;  /* 0x000000a200ad7308 */ /* 0x0002700000002400 */
[----:B------:R-:W1:Y:S08]  /*7c90*/  MUFU.TANH R5, R5 ;  /* 0x0000000500057308 */ /* 0x000e700000002400 */
        /* <DEDUP_REMOVED lines=10> */
[----:B--234-:R-:W-:Y:S01]  /*7d40*/  UIADD3 UR12, UR8, -0x3, URZ ;  /* 0xfffffffd080c7890 */ /* 0x01cfe2000fffe03f */
        /* <DEDUP_REMOVED lines=25> */
[----:B------:R-:W-:Y:S02]  /*7ee0*/  @!P4 LEA R16, P0, R6, c[0x0][0x168], 0x1 ;  /* 0x00005a000610ca11 */ /* 0x000fe400078008ff */
[----:B------:R-:W-:Y:S01]  /*7ef0*/  IADD3.X R7, R12, UR7, RZ, P5, !PT ;  /* 0x000000070c077c10 */ /* 0x000fe2000affe4ff */
[----:B------:R-:W-:Y:S01]  /*7f00*/  @!PT LDS RZ, [RZ] ;  /* 0x00000000fffff984 */ /* 0x000fe20000000800 */
[----:B------:R-:W-:Y:S01]  /*7f10*/  @!PT LDS RZ, [RZ] ;  /* 0x00000000fffff984 */ /* 0x000fe20000000800 */
[----:B------:R-:W-:Y:S01]  /*7f20*/  @!PT LDS RZ, [RZ] ;  /* 0x00000000fffff984 */ /* 0x000fe20000000800 */
[----:B------:R4:W-:Y:S01]  /*7f30*/  @!P3 LDGSTS.E.BYPASS.LTC128B.128 [R205+0x8000], [R24.64+0x80] ;  /* 0x0800008018cdbfae */ /* 0x0009e2000b901d52 */
[C---:B------:R-:W-:Y:S02]  /*7f40*/  @!P3 LEA R30, P5, R6.reuse, c[0x0][0x168], 0x1 ;  /* 0x00005a00061eba11 */ /* 0x040fe400078a08ff */
[C---:B------:R-:W-:Y:S01]  /*7f50*/  @!P4 LEA.HI.X R17, R6.reuse, c[0x0][0x16c], R7, 0x1, P0 ;  /* 0x00005b000611ca11 */ /* 0x040fe200000f0c07 */
[----:B------:R2:W-:Y:S01]  /*7f60*/  @P2 STS.128 [R205+0xa000], RZ ;  /* 0x00a000ffcd002388 */ /* 0x0005e20000000c00 */
[----:B------:R-:W-:-:S02]  /*7f70*/  @!P2 LEA R28, P0, R6, c[0x0][0x168], 0x1 ;  /* 0x00005a00061caa11 */ /* 0x000fc400078008ff */
[C---:B------:R-:W-:Y:S01]  /*7f80*/  IADD3 R12, P1, R6.reuse, UR6, RZ ;  /* 0x00000006060c7c10 */ /* 0x040fe2000ff3e0ff */
[----:B------:R-:W-:Y:S01]  /*7f90*/  @!PT LDS RZ, [RZ] ;  /* 0x00000000fffff984 */ /* 0x000fe20000000800 */
[----:B------:R-:W-:Y:S01]  /*7fa0*/  @!PT LDS RZ, [RZ] ;  /* 0x00000000fffff984 */ /* 0x000fe20000000800 */
[----:B------:R-:W-:Y:S01]  /*7fb0*/  @!PT LDS RZ, [RZ] ;  /* 0x00000000fffff984 */ /* 0x000fe20000000800 */
[----:B------:R5:W-:Y:S01]  /*7fc0*/  @!P2 LDGSTS.E.BYPASS.LTC128B.128 [R205+0xa000], [R18.64+0x100] ;  /* 0x0a00010012cdafae */ /* 0x000be2000b901d52 */
[C-C-:B------:R-:W-:Y:S02]  /*7fd0*/  @!P3 LEA.HI.X R31, R6.reuse, c[0x0][0x16c], R7.reuse, 0x1, P5 ;  /* 0x00005b00061fba11 */ /* 0x140fe400028f0c07 */
[----:B------:R-:W-:Y:S01]  /*7fe0*/  @!P2 LEA.HI.X R29, R6, c[0x0][0x16c], R7, 0x1, P0 ;  /* 0x00005b00061daa11 */ /* 0x000fe200000f0c07 */
[----:B------:R2:W-:Y:S01]  /*7ff0*/  @P4 STS.128 [R205+0x6800], RZ ;  /* 0x006800ffcd004388 */ /* 0x0005e20000000c00 */
[----:B------:R-:W-:Y:S02]  /*8000*/  IADD3.X R7, R7, UR7, RZ, P1, !PT ;  /* 0x0000000707077c10 */ /* 0x000fe40008ffe4ff */
[C---:B------:R-:W-:Y:S01]  /*8010*/  IADD3 R6, P6, R12.reuse, UR6, RZ ;  /* 0x000000060c067c10 */ /* 0x040fe2000ffde0ff */
[----:B------:R-:W-:Y:S01]  /*8020*/  @!PT LDS RZ, [RZ] ;  /* 0x00000000fffff984 */ /* 0x000fe20000000800 */
[----:B------:R-:W-:Y:S01]  /*8030*/  @!PT LDS RZ, [RZ] ;  /* 0x00000000fffff984 */ /* 0x000fe20000000800 */
[----:B------:R-:W-:Y:S01]  /*8040*/  @!PT LDS RZ, [RZ] ;  /* 0x00000000fffff984 */ /* 0x000fe20000000800 */
[----:B------:R1:W-:Y:S01]  /*8050*/  @!P4 LDGSTS.E.BYPASS.LTC128B.128 [R205+0x6800], [R16.64] ;  /* 0x0680000010cdcfae */ /* 0x0003e2000b901d52 */
[----:B---3--:R-:W-:-:S03]  /*8060*/  @!P4 LEA R14, P5, R12, c[0x0][0x168], 0x1 ;  /* 0x00005a000c0eca11 */ /* 0x008fc600078a08ff */
[----:B------:R2:W-:Y:S01]  /*8070*/  @P3 STS.128 [R205+0x8800], RZ ;  /* 0x008800ffcd003388 */ /* 0x0005e20000000c00 */
[----:B------:R-:W-:-:S03]  /*8080*/  @!P4 LEA.HI.X R15, R12, c[0x0][0x16c], R7, 0x1, P5 ;  /* 0x00005b000c0fca11 */ /* 0x000fc600028f0c07 */
[----:B------:R-:W-:Y:S01]  /*8090*/  @!PT LDS RZ, [RZ] ;  /* 0x00000000fffff984 */ /* 0x000fe20000000800 */
[----:B------:R-:W-:Y:S01]  /*80a0*/  @!PT LDS RZ, [RZ] ;  /* 0x00000000fffff984 */ /* 0x000fe20000000800 */
[----:B------:R-:W-:Y:S01]  /*80b0*/  @!PT LDS RZ, [RZ] ;  /* 0x00000000fffff984 */ /* 0x000fe20000000800 */
[----:B------:R2:W-:Y:S01]  /*80c0*/  @!P3 LDGSTS.E.BYPASS.LTC128B.128 [R205+0x8800], [R30.64+0x80] ;  /* 0x088000801ecdbfae */ /* 0x0005e2000b901d52 */
[----:B------:R-:W-:Y:S02]  /*80d0*/  @!P4 LEA R26, P5, R6, c[0x0][0x168], 0x1 ;  /* 0x00005a00061aca11 */ /* 0x000fe400078a08ff */
[C---:B----4-:R-:W-:Y:S01]  /*80e0*/  @!P3 LEA R24, P0, R12.reuse, c[0x0][0x168], 0x1 ;  /* 0x00005a000c18ba11 */ /* 0x050fe200078008ff */
[----:B------:R2:W-:Y:S03]  /*80f0*/  @P2 STS.128 [R205+0xa800], RZ ;  /* 0x00a800ffcd002388 */ /* 0x0005e60000000c00 */
[C---:B------:R-:W-:Y:S01]  /*8100*/  @!P3 LEA.HI.X R25, R12.reuse, c[0x0][0x16c], R7, 0x1, P0 ;  /* 0x00005b000c19ba11 */ /* 0x040fe200000f0c07 */
[----:B------:R-:W-:Y:S01]  /*8110*/  @!PT LDS RZ, [RZ] ;  /* 0x00000000fffff984 */ /* 0x000fe20000000800 */
[----:B------:R-:W-:Y:S01]  /*8120*/  @!PT LDS RZ, [RZ] ;  /* 0x00000000fffff984 */ /* 0x000fe20000000800 */
[----:B------:R-:W-:Y:S01]  /*8130*/  @!PT LDS RZ, [RZ] ;  /* 0x00000000fffff984 */ /* 0x000fe20000000800 */
[----:B------:R2:W-:Y:S01]  /*8140*/  @!P2 LDGSTS.E.BYPASS.LTC128B.128 [R205+0xa800], [R28.64+0x100] ;  /* 0x0a8001001ccdafae */ /* 0x0005e2000b901d52 */
[----:B-----5:R-:W-:-:S03]  /*8150*/  @!P2 LEA R18, P1, R12, c[0x0][0x168], 0x1 ;  /* 0x00005a000c12aa11 */ /* 0x020fc600078208ff */
[----:B------:R2:W-:Y:S01]  /*8160*/  @P4 STS.128 [R205+0x7000], RZ ;  /* 0x007000ffcd004388 */ /* 0x0005e20000000c00 */
[----:B------:R-:W-:-:S03]  /*8170*/  @!P2 LEA.HI.X R19, R12, c[0x0][0x16c], R7, 0x1, P1 ;  /* 0x00005b000c13aa11 */ /* 0x000fc600008f0c07 */
[----:B------:R-:W-:Y:S01]  /*8180*/  @!PT LDS RZ, [RZ] ;  /* 0x00000000fffff984 */ /* 0x000fe20000000800 */
[----:B------:R-:W-:Y:S01]  /*8190*/  @!PT LDS RZ, [RZ] ;  /* 0x00000000fffff984 */ /* 0x000fe20000000800 */
[----:B------:R-:W-:Y:S01]  /*81a0*/  @!PT LDS RZ, [RZ] ;  /* 0x00000000fffff984 */ /* 0x000fe20000000800 */
[----:B------:R2:W-:Y:S01]  /*81b0*/  @!P4 LDGSTS.E.BYPASS.LTC128B.128 [R205+0x7000], [R14.64] ;  /* 0x070000000ecdcfae */ /* 0x0005e2000b901d52 */
[----:B------:R-:W-:Y:S02]  /*81c0*/  IADD3.X R7, R7, UR7, RZ, P6, !PT ;  /* 0x0000000707077c10 */ /* 0x000fe4000b7fe4ff */
[C---:B-1----:R-:W-:Y:S01]  /*81d0*/  @!P3 LEA R16, P0, R6.reuse, c[0x0][0x168], 0x1 ;  /* 0x00005a000610ba11 */ /* 0x042fe200078008ff */
        /* <DEDUP_REMOVED lines=30> */
.L_x_1146:
[----:B------:R-:W-:Y:S05]  /*83c0*/  BSYNC B0 ;  /* 0x0000000000007941 */ /* 0x000fea0003800000 */
.L_x_1145:
[----:B------:R-:W0:Y:S02]  /*83d0*/  LDGDEPBAR ;  /* 0x00000000000079af */ /* 0x000e240000000000 */
.L_x_1144:
[----:B--234-:R-:W-:-:S04]  /*83e0*/  IMAD.U32 R7, RZ, RZ, UR13 ;  /* 0x0000000dff077e24 */ /* 0x01cfc8000f8e00ff */
[----:B------:R-:W-:-:S05]  /*83f0*/  IMAD R6, R7, 0x40, R216 ;  /* 0x0000004007067824 */ /* 0x000fca00078e02d8 */
[C---:B------:R-:W-:Y:S02]  /*8400*/  IADD3 R11, R6.reuse, 0x1, RZ ;  /* 0x00000001060b7810 */ /* 0x040fe40007ffe0ff */
[CC--:B------:R-:W-:Y:S02]  /*8410*/  ISETP.GE.AND P3, PT, R6.reuse, R212.reuse, PT ;  /* 0x000000d40600720c */ /* 0x0c0fe40003f66270 */
[C---:B------:R-:W-:Y:S02]  /*8420*/  ISETP.GE.AND P2, PT, R11.reuse, R212, PT ;  /* 0x000000d40b00720c */ /* 0x040fe40003f46270 */
[C---:B------:R-:W-:Y:S02]  /*8430*/  ISETP.GE.AND P5, PT, R11.reuse, R210, PT ;  /* 0x000000d20b00720c */ /* 0x040fe40003fa6270 */
[----:B------:R-:W-:Y:S02]  /*8440*/  IADD3 R7, R6, 0x8, RZ ;  /* 0x0000000806077810 */ /* 0x000fe40007ffe0ff */
[----:B------:R-:W-:-:S02]  /*8450*/  ISETP.LT.OR P2, PT, R11, R213, P2 ;  /* 0x000000d50b00720c */ /* 0x000fc40001741670 */
[----:B------:R-:W-:Y:S02]  /*8460*/  ISETP.LT.OR P5, PT, R11, R211, P5 ;  /* 0x000000d30b00720c */ /* 0x000fe40002fa1670 */
[C---:B------:R-:W-:Y:S02]  /*8470*/  ISETP.LT.OR P3, PT, R6.reuse, R213, P3 ;  /* 0x000000d50600720c */ /* 0x040fe40001f61670 */
[C---:B------:R-:W-:Y:S02]  /*8480*/  IADD3 R11, R6.reuse, 0x9, RZ ;  /* 0x00000009060b7810 */ /* 0x040fe40007ffe0ff */
[C---:B------:R-:W-:Y:S02]  /*8490*/  ISETP.GE.AND P1, PT, R7.reuse, R212, PT ;  /* 0x000000d40700720c */ /* 0x040fe40003f26270 */
[-C--:B------:R-:W-:Y:S02]  /*84a0*/  ISETP.GE.AND P4, PT, R7, R210.reuse, PT ;  /* 0x000000d20700720c */ /* 0x080fe40003f86270 */
[----:B------:R-:W-:-:S02]  /*84b0*/  ISETP.GE.AND P6, PT, R6, R210, PT ;  /* 0x000000d20600720c */ /* 0x000fc40003fc6270 */
[----:B------:R-:W-:Y:S02]  /*84c0*/  FSEL R15, R0, -INF , !P3 ;  /* 0xff800000000f7808 */ /* 0x000fe40005800000 */
[C---:B------:R-:W-:Y:S02]  /*84d0*/  ISETP.GE.AND P0, PT, R11.reuse, R212, PT ;  /* 0x000000d40b00720c */ /* 0x040fe40003f06270 */
[----:B------:R-:W-:Y:S02]  /*84e0*/  ISETP.GE.AND P3, PT, R11, R210, PT ;  /* 0x000000d20b00720c */ /* 0x000fe40003f66270 */
[C---:B------:R-:W-:Y:S02]  /*84f0*/  ISETP.LT.OR P1, PT, R7.reuse, R213, P1 ;  /* 0x000000d50700720c */ /* 0x040fe40000f21670 */
[-C--:B------:R-:W-:Y:S02]  /*8500*/  ISETP.LT.OR P4, PT, R7, R211.reuse, P4 ;  /* 0x000000d30700720c */ /* 0x080fe40002781670 */
[----:B------:R-:W-:-:S02]  /*8510*/  ISETP.LT.OR P6, PT, R6, R211, P6 ;  /* 0x000000d30600720c */ /* 0x000fc400037c1670 */
[----:B-1----:R-:W-:Y:S02]  /*8520*/  FSEL R13, R2, -INF , !P2 ;  /* 0xff800000020d7808 */ /* 0x002fe40005000000 */
[C---:B------:R-:W-:Y:S02]  /*8530*/  IADD3 R7, R6.reuse, 0x10, RZ ;  /* 0x0000001006077810 */ /* 0x040fe40007ffe0ff */
[----:B------:R-:W-:Y:S02]  /*8540*/  IADD3 R2, R6, 0x11, RZ ;  /* 0x0000001106027810 */ /* 0x000fe40007ffe0ff */
[C---:B------:R-:W-:Y:S02]  /*8550*/  ISETP.LT.OR P0, PT, R11.reuse, R213, P0 ;  /* 0x000000d50b00720c */ /* 0x040fe40000701670 */
[----:B------:R-:W-:Y:S02]  /*8560*/  ISETP.LT.OR P3, PT, R11, R211, P3 ;  /* 0x000000d30b00720c */ /* 0x000fe40001f61670 */
[----:B------:R-:W-:-:S02]  /*8570*/  FSEL R133, R133, -INF , !P6 ;  /* 0xff80000085857808 */ /* 0x000fc40007000000 */
[----:B------:R-:W-:Y:S02]  /*8580*/  FSEL R11, R136, -INF , !P5 ;  /* 0xff800000880b7808 */ /* 0x000fe40006800000 */
[----:B------:R-:W-:Y:S02]  /*8590*/  FSEL R137, R137, -INF , !P1 ;  /* 0xff80000089897808 */ /* 0x000fe40004800000 */
[CC--:B------:R-:W-:Y:S02]  /*85a0*/  ISETP.GE.AND P6, PT, R7.reuse, R212.reuse, PT ;  /* 0x000000d40700720c */ /* 0x0c0fe40003fc6270 */
[C---:B------:R-:W-:Y:S02]  /*85b0*/  ISETP.GE.AND P5, PT, R2.reuse, R212, PT ;  /* 0x000000d40200720c */ /* 0x040fe40003fa6270 */
[----:B------:R-:W-:Y:S02]  /*85c0*/  ISETP.GE.AND P1, PT, R2, R210, PT ;  /* 0x000000d20200720c */ /* 0x000fe40003f26270 */
[----:B------:R-:W-:-:S02]  /*85d0*/  ISETP.LT.OR P6, PT, R7, R213, P6 ;  /* 0x000000d50700720c */ /* 0x000fc400037c1670 */
[C---:B------:R-:W-:Y:S02]  /*85e0*/  ISETP.LT.OR P5, PT, R2.reuse, R213, P5 ;  /* 0x000000d50200720c */ /* 0x040fe40002fa1670 */
[-C--:B------:R-:W-:Y:S02]  /*85f0*/  ISETP.LT.OR P1, PT, R2, R211.reuse, P1 ;  /* 0x000000d30200720c */ /* 0x080fe40000f21670 */
[C---:B------:R-:W-:Y:S02]  /*8600*/  ISETP.GE.AND P2, PT, R7.reuse, R210, PT ;  /* 0x000000d20700720c */ /* 0x040fe40003f46270 */
[----:B------:R-:W-:Y:S02]  /*8610*/  IADD3 R2, R6, 0x19, RZ ;  /* 0x0000001906027810 */ /* 0x000fe40007ffe0ff */
[----:B------:R-:W-:Y:S02]  /*8620*/  FSEL R35, R20, -INF , !P6 ;  /* 0xff80000014237808 */ /* 0x000fe40007000000 */
[----:B------:R-:W-:-:S02]  /*8630*/  ISETP.LT.OR P2, PT, R7, R211, P2 ;  /* 0x000000d30700720c */ /* 0x000fc40001741670 */
[----:B------:R-:W-:Y:S02]  /*8640*/  ISETP.GE.AND P6, PT, R2, R210, PT ;  /* 0x000000d20200720c */ /* 0x000fe40003fc6270 */
[----:B------:R-:W-:Y:S02]  /*8650*/  FSEL R27, R8, -INF , !P2 ;  /* 0xff800000081b7808 */ /* 0x000fe40005000000 */
[----:B------:R-:W-:Y:S02]  /*8660*/  ISETP.LT.OR P6, PT, R2, R211, P6 ;  /* 0x000000d30200720c */ /* 0x000fe400037c1670 */
[----:B------:R-:W-:Y:S02]  /*8670*/  FMNMX.FTZ R8, R132, R15, !PT ;  /* 0x0000000f84087209 */ /* 0x000fe40007810000 */
[----:B------:R-:W-:Y:S02]  /*8680*/  FSEL R33, R21, -INF , !P5 ;  /* 0xff80000015217808 */ /* 0x000fe40006800000 */
[----:B------:R-:W-:-:S02]  /*8690*/  FSEL R21, R4, -INF , !P6 ;  /* 0xff80000004157808 */ /* 0x000fc40007000000 */
[----:B------:R-:W-:Y:S02]  /*86a0*/  IADD3 R0, R6, 0x18, RZ ;  /* 0x0000001806007810 */ /* 0x000fe40007ffe0ff */
[----:B------:R-:W-:Y:S02]  /*86b0*/  FMNMX.FTZ R4, R13, R8, !PT ;  /* 0x000000080d047209 */ /* 0x000fe40007810000 */
[----:B------:R-:W-:Y:S02]  /*86c0*/  FSEL R139, R139, -INF , !P4 ;  /* 0xff8000008b8b7808 */ /* 0x000fe40006000000 */
[----:B------:R-:W-:Y:S02]  /*86d0*/  FSEL R17, R138, -INF , !P0 ;  /* 0xff8000008a117808 */ /* 0x000fe40004000000 */
[C---:B------:R-:W-:Y:S02]  /*86e0*/  ISETP.GE.AND P4, PT, R0.reuse, R212, PT ;  /* 0x000000d40000720c */ /* 0x040fe40003f86270 */
[----:B------:R-:W-:-:S02]  /*86f0*/  ISETP.GE.AND P0, PT, R0, R210, PT ;  /* 0x000000d20000720c */ /* 0x000fc40003f06270 */
[----:B------:R-:W-:Y:S02]  /*8700*/  FMNMX.FTZ R4, R137, R4, !PT ;  /* 0x0000000489047209 */ /* 0x000fe40007810000 */
[C---:B------:R-:W-:Y:S02]  /*8710*/  ISETP.LT.OR P4, PT, R0.reuse, R213, P4 ;  /* 0x000000d50000720c */ /* 0x040fe40002781670 */
[----:B------:R-:W-:Y:S02]  /*8720*/  ISETP.LT.OR P0, PT, R0, R211, P0 ;  /* 0x000000d30000720c */ /* 0x000fe40000701670 */
[----:B------:R-:W-:Y:S02]  /*8730*/  FSEL R7, R148, -INF , !P3 ;  /* 0xff80000094077808 */ /* 0x000fe40005800000 */
[----:B------:R-:W-:Y:S02]  /*8740*/  FMNMX.FTZ R4, R17, R4, !PT ;  /* 0x0000000411047209 */ /* 0x000fe40007810000 */
[----:B------:R-:W-:-:S02]  /*8750*/  IADD3 R0, R6, 0x20, RZ ;  /* 0x0000002006007810 */ /* 0x000fc40007ffe0ff */
[----:B------:R-:W-:Y:S02]  /*8760*/  ISETP.GE.AND P3, PT, R2, R212, PT ;  /* 0x000000d40200720c */ /* 0x000fe40003f66270 */
[----:B------:R-:W-:Y:S02]  /*8770*/  FMNMX.FTZ R8, R35, R4, !PT ;  /* 0x0000000423087209 */ /* 0x000fe40007810000 */
[C---:B------:R-:W-:Y:S02]  /*8780*/  ISETP.GE.AND P2, PT, R0.reuse, R212, PT ;  /* 0x000000d40000720c */ /* 0x040fe40003f46270 */
[----:B------:R-:W-:Y:S02]  /*8790*/  ISETP.GE.AND P5, PT, R0, R210, PT ;  /* 0x000000d20000720c */ /* 0x000fe40003fa6270 */
[----:B------:R-:W-:Y:S02]  /*87a0*/  ISETP.LT.OR P3, PT, R2, R213, P3 ;  /* 0x000000d50200720c */ /* 0x000fe40001f61670 */
[----:B------:R-:W-:-:S02]  /*87b0*/  FMNMX.FTZ R4, R3, R133, !PT ;  /* 0x0000008503047209 */ /* 0x000fc40007810000 */
[----:B------:R-:W-:Y:S02]  /*87c0*/  IADD3 R2, R6, 0x21, RZ ;  /* 0x0000002106027810 */ /* 0x000fe40007ffe0ff */
[----:B------:R-:W-:Y:S02]  /*87d0*/  FSEL R31, R23, -INF , !P4 ;  /* 0xff800000171f7808 */ /* 0x000fe40006000000 */
[----:B------:R-:W-:Y:S02]  /*87e0*/  FMNMX.FTZ R8, R33, R8, !PT ;  /* 0x0000000821087209 */ /* 0x000fe40007810000 */
[C---:B------:R-:W-:Y:S02]  /*87f0*/  ISETP.LT.OR P2, PT, R0.reuse, R213, P2 ;  /* 0x000000d50000720c */ /* 0x040fe40001741670 */
[----:B------:R-:W-:Y:S02]  /*8800*/  ISETP.LT.OR P5, PT, R0, R211, P5 ;  /* 0x000000d30000720c */ /* 0x000fe40002fa1670 */
[----:B------:R-:W-:-:S02]  /*8810*/  FSEL R25, R9, -INF , !P1 ;  /* 0xff80000009197808 */ /* 0x000fc40004800000 */
[----:B------:R-:W-:Y:S02]  /*8820*/  FMNMX.FTZ R4, R11, R4, !PT ;  /* 0x000000040b047209 */ /* 0x000fe40007810000 */
[----:B------:R-:W-:Y:S02]  /*8830*/  IADD3 R0, R6, 0x28, RZ ;  /* 0x0000002806007810 */ /* 0x000fe40007ffe0ff */
[C---:B------:R-:W-:Y:S02]  /*8840*/  ISETP.GE.AND P1, PT, R2.reuse, R212, PT ;  /* 0x000000d40200720c */ /* 0x040fe40003f26270 */
[----:B------:R-:W-:Y:S02]  /*8850*/  ISETP.GE.AND P4, PT, R2, R210, PT ;  /* 0x000000d20200720c */ /* 0x000fe40003f86270 */
[----:B------:R-:W-:Y:S02]  /*8860*/  FSEL R29, R22, -INF , !P3 ;  /* 0xff800000161d7808 */ /* 0x000fe40005800000 */
[----:B------:R-:W-:-:S02]  /*8870*/  FMNMX.FTZ R8, R31, R8, !PT ;  /* 0x000000081f087209 */ /* 0x000fc40007810000 */
[----:B------:R-:W-:Y:S02]  /*8880*/  FSEL R23, R10, -INF , !P0 ;  /* 0xff8000000a177808 */ /* 0x000fe40004000000 */
[----:B------:R-:W-:Y:S02]  /*8890*/  FMNMX.FTZ R4, R139, R4, !PT ;  /* 0x000000048b047209 */ /* 0x000fe40007810000 */
[C---:B------:R-:W-:Y:S02]  /*88a0*/  ISETP.GE.AND P0, PT, R0.reuse, R212, PT ;  /* 0x000000d40000720c */ /* 0x040fe40003f06270 */
[----:B------:R-:W-:Y:S02]  /*88b0*/  ISETP.GE.AND P3, PT, R0, R210, PT ;  /* 0x000000d20000720c */ /* 0x000fe40003f66270 */
[C---:B------:R-:W-:Y:S02]  /*88c0*/  ISETP.LT.OR P1, PT, R2.reuse, R213, P1 ;  /* 0x000000d50200720c */ /* 0x040fe40000f21670 */
[----:B------:R-:W-:-:S02]  /*88d0*/  ISETP.LT.OR P4, PT, R2, R211, P4 ;  /* 0x000000d30200720c */ /* 0x000fc40002781670 */
[----:B------:R-:W-:Y:S02]  /*88e0*/  IADD3 R2, R6, 0x29, RZ ;  /* 0x0000002906027810 */ /* 0x000fe40007ffe0ff */
[----:B------:R-:W-:Y:S02]  /*88f0*/  FSEL R227, R227, -INF , !P2 ;  /* 0xff800000e3e37808 */ /* 0x000fe40005000000 */
[----:B------:R-:W-:Y:S02]  /*8900*/  FMNMX.FTZ R8, R29, R8, !PT ;  /* 0x000000081d087209 */ /* 0x000fe40007810000 */
[----:B------:R-:W-:Y:S02]  /*8910*/  FMNMX.FTZ R4, R7, R4, !PT ;  /* 0x0000000407047209 */ /* 0x000fe40007810000 */
[C---:B------:R-:W-:Y:S02]  /*8920*/  ISETP.LT.OR P0, PT, R0.reuse, R213, P0 ;  /* 0x000000d50000720c */ /* 0x040fe40000701670 */
[----:B------:R-:W-:-:S02]  /*8930*/  ISETP.LT.OR P3, PT, R0, R211, P3 ;  /* 0x000000d30000720c */ /* 0x000fc40001f61670 */
[----:B------:R-:W-:Y:S02]  /*8940*/  IADD3 R0, R6, 0x30, RZ ;  /* 0x0000003006007810 */ /* 0x000fe40007ffe0ff */
[C---:B------:R-:W-:Y:S02]  /*8950*/  ISETP.GE.AND P6, PT, R2.reuse, R212, PT ;  /* 0x000000d40200720c */ /* 0x040fe40003fc6270 */
[----:B------:R-:W-:Y:S02]  /*8960*/  ISETP.GE.AND P2, PT, R2, R210, PT ;  /* 0x000000d20200720c */ /* 0x000fe40003f46270 */
[----:B------:R-:W-:Y:S02]  /*8970*/  FSEL R225, R225, -INF , !P1 ;  /* 0xff800000e1e17808 */ /* 0x000fe40004800000 */
[----:B------:R-:W-:Y:S02]  /*8980*/  FMNMX.FTZ R8, R227, R8, !PT ;  /* 0x00000008e3087209 */ /* 0x000fe40007810000 */
[----:B------:R-:W-:-:S02]  /*8990*/  FMNMX.FTZ R4, R27, R4, !PT ;  /* 0x000000041b047209 */ /* 0x000fc40007810000 */
[----:B------:R-:W-:Y:S02]  /*89a0*/  FSEL R177, R177, -INF , !P5 ;  /* 0xff800000b1b17808 */ /* 0x000fe40006800000 */
[C---:B------:R-:W-:Y:S02]  /*89b0*/  ISETP.GE.AND P5, PT, R0.reuse, R212, PT ;  /* 0x000000d40000720c */ /* 0x040fe40003fa6270 */
[----:B------:R-:W-:Y:S02]  /*89c0*/  ISETP.GE.AND P1, PT, R0, R210, PT ;  /* 0x000000d20000720c */ /* 0x000fe40003f26270 */
[C---:B------:R-:W-:Y:S02]  /*89d0*/  ISETP.LT.OR P6, PT, R2.reuse, R213, P6 ;  /* 0x000000d50200720c */ /* 0x040fe400037c1670 */
[----:B------:R-:W-:Y:S02]  /*89e0*/  ISETP.LT.OR P2, PT, R2, R211, P2 ;  /* 0x000000d30200720c */ /* 0x000fe40001741670 */
[----:B------:R-:W-:-:S02]  /*89f0*/  IADD3 R2, R6, 0x31, RZ ;  /* 0x0000003106027810 */ /* 0x000fc40007ffe0ff */
[----:B------:R-:W-:Y:S02]  /*8a00*/  FSEL R223, R223, -INF , !P0 ;  /* 0xff800000dfdf7808 */ /* 0x000fe40004000000 */
[----:B------:R-:W-:Y:S02]  /*8a10*/  FMNMX.FTZ R8, R225, R8, !PT ;  /* 0x00000008e1087209 */ /* 0x000fe40007810000 */
[----:B------:R-:W-:Y:S02]  /*8a20*/  FMNMX.FTZ R4, R25, R4, !PT ;  /* 0x0000000419047209 */ /* 0x000fe40007810000 */
[C---:B------:R-:W-:Y:S02]  /*8a30*/  ISETP.LT.OR P5, PT, R0.reuse, R213, P5 ;  /* 0x000000d50000720c */ /* 0x040fe40002fa1670 */
[----:B------:R-:W-:Y:S02]  /*8a40*/  ISETP.LT.OR P1, PT, R0, R211, P1 ;  /* 0x000000d30000720c */ /* 0x000fe40000f21670 */
[----:B------:R-:W-:-:S02]  /*8a50*/  FSEL R175, R175, -INF , !P4 ;  /* 0xff800000afaf7808 */ /* 0x000fc40006000000 */
[----:B------:R-:W-:Y:S02]  /*8a60*/  IADD3 R0, R6, 0x38, RZ ;  /* 0x0000003806007810 */ /* 0x000fe40007ffe0ff */
[----:B------:R-:W-:Y:S02]  /*8a70*/  ISETP.GE.AND P4, PT, R2, R212, PT ;  /* 0x000000d40200720c */ /* 0x000fe40003f86270 */
[----:B------:R-:W-:Y:S02]  /*8a80*/  FSEL R179, R179, -INF , !P6 ;  /* 0xff800000b3b37808 */ /* 0x000fe40007000000 */
[----:B------:R-:W-:Y:S02]  /*8a90*/  FMNMX.FTZ R8, R223, R8, !PT ;  /* 0x00000008df087209 */ /* 0x000fe40007810000 */
[----:B------:R-:W-:Y:S02]  /*8aa0*/  FMNMX.FTZ R4, R23, R4, !PT ;  /* 0x0000000417047209 */ /* 0x000fe40007810000 */
[----:B------:R-:W-:-:S02]  /*8ab0*/  ISETP.GE.AND P6, PT, R0, R212, PT ;  /* 0x000000d40000720c */ /* 0x000fc40003fc6270 */
[----:B------:R-:W-:Y:S02]  /*8ac0*/  FSEL R163, R163, -INF , !P5 ;  /* 0xff800000a3a37808 */ /* 0x000fe40006800000 */
[-C--:B------:R-:W-:Y:S02]  /*8ad0*/  ISETP.LT.OR P4, PT, R2, R213.reuse, P4 ;  /* 0x000000d50200720c */ /* 0x080fe40002781670 */
[----:B------:R-:W-:Y:S02]  /*8ae0*/  FMNMX.FTZ R8, R179, R8, !PT ;  /* 0x00000008b3087209 */ /* 0x000fe40007810000 */
[----:B------:R-:W-:Y:S02]  /*8af0*/  FMNMX.FTZ R4, R21, R4, !PT ;  /* 0x0000000415047209 */ /* 0x000fe40007810000 */
[----:B------:R-:W-:Y:S02]  /*8b00*/  ISETP.LT.OR P6, PT, R0, R213, P6 ;  /* 0x000000d50000720c */ /* 0x000fe400037c1670 */
[----:B------:R-:W-:-:S02]  /*8b10*/  FSEL R161, R161, -INF , !P4 ;  /* 0xff800000a1a17808 */ /* 0x000fc40006000000 */
[----:B------:R-:W-:Y:S02]  /*8b20*/  FMNMX.FTZ R8, R163, R8, !PT ;  /* 0x00000008a3087209 */ /* 0x000fe40007810000 */
[----:B------:R-:W-:Y:S02]  /*8b30*/  FMNMX.FTZ R4, R177, R4, !PT ;  /* 0x00000004b1047209 */ /* 0x000fe40007810000 */
[----:B------:R-:W-:Y:S02]  /*8b40*/  IADD3 R6, R6, 0x39, RZ ;  /* 0x0000003906067810 */ /* 0x000fe40007ffe0ff */
[----:B------:R-:W-:Y:S02]  /*8b50*/  FSEL R159, R159, -INF , !P6 ;  /* 0xff8000009f9f7808 */ /* 0x000fe40007000000 */
[----:B------:R-:W-:Y:S02]  /*8b60*/  FMNMX.FTZ R8, R161, R8, !PT ;  /* 0x00000008a1087209 */ /* 0x000fe40007810000 */
[----:B------:R-:W-:-:S02]  /*8b70*/  FSEL R173, R173, -INF , !P3 ;  /* 0xff800000adad7808 */ /* 0x000fc40005800000 */
[----:B------:R-:W-:Y:S02]  /*8b80*/  FMNMX.FTZ R4, R175, R4, !PT ;  /* 0x00000004af047209 */ /* 0x000fe40007810000 */
[----:B------:R-:W-:Y:S02]  /*8b90*/  ISETP.GE.AND P5, PT, R6, R212, PT ;  /* 0x000000d40600720c */ /* 0x000fe40003fa6270 */
[----:B------:R-:W-:Y:S02]  /*8ba0*/  FMNMX.FTZ R10, R159, R8, !PT ;  /* 0x000000089f0a7209 */ /* 0x000fe40007810000 */
[-C--:B------:R-:W-:Y:S02]  /*8bb0*/  ISETP.GE.AND P3, PT, R0, R210.reuse, PT ;  /* 0x000000d20000720c */ /* 0x080fe40003f66270 */
[----:B------:R-:W-:Y:S02]  /*8bc0*/  ISETP.GE.AND P0, PT, R2, R210, PT ;  /* 0x000000d20200720c */ /* 0x000fe40003f06270 */
[----:B------:R-:W-:-:S02]  /*8bd0*/  FSEL R171, R5, -INF , !P2 ;  /* 0xff80000005ab7808 */ /* 0x000fc40005000000 */
[----:B------:R-:W-:Y:S02]  /*8be0*/  FMNMX.FTZ R8, R173, R4, !PT ;  /* 0x00000004ad087209 */ /* 0x000fe40007810000 */
[----:B------:R-:W-:Y:S02]  /*8bf0*/  ISETP.LT.OR P5, PT, R6, R213, P5 ;  /* 0x000000d50600720c */ /* 0x000fe40002fa1670 */
[-C--:B------:R-:W-:Y:S02]  /*8c00*/  ISETP.LT.OR P3, PT, R0, R211.reuse, P3 ;  /* 0x000000d30000720c */ /* 0x080fe40001f61670 */
[----:B------:R-:W-:Y:S02]  /*8c10*/  ISETP.LT.OR P0, PT, R2, R211, P0 ;  /* 0x000000d30200720c */ /* 0x000fe40000701670 */
[----:B------:R-:W-:Y:S02]  /*8c20*/  FSEL R155, R155, -INF , !P1 ;  /* 0xff8000009b9b7808 */ /* 0x000fe40004800000 */
[----:B------:R-:W-:-:S02]  /*8c30*/  FMNMX.FTZ R0, R171, R8, !PT ;  /* 0x00000008ab007209 */ /* 0x000fc40007810000 */
[----:B------:R-:W-:Y:S02]  /*8c40*/  FSEL R157, R157, -INF , !P5 ;  /* 0xff8000009d9d7808 */ /* 0x000fe40006800000 */
[C---:B------:R-:W-:Y:S02]  /*8c50*/  ISETP.GE.AND P1, PT, R6.reuse, R210, PT ;  /* 0x000000d20600720c */ /* 0x040fe40003f26270 */
[----:B------:R-:W-:Y:S02]  /*8c60*/  FSEL R143, R143, -INF , !P0 ;  /* 0xff8000008f8f7808 */ /* 0x000fe40004000000 */
[----:B------:R-:W-:Y:S02]  /*8c70*/  FMNMX.FTZ R0, R155, R0, !PT ;  /* 0x000000009b007209 */ /* 0x000fe40007810000 */
[----:B------:R-:W-:Y:S02]  /*8c80*/  FMNMX.FTZ R4, R157, R10, !PT ;  /* 0x0000000a9d047209 */ /* 0x000fe40007810000 */
[----:B------:R-:W-:-:S02]  /*8c90*/  ISETP.LT.OR P1, PT, R6, R211, P1 ;  /* 0x000000d30600720c */ /* 0x000fc40000f21670 */
[----:B------:R-:W-:Y:S01]  /*8ca0*/  FSEL R141, R141, -INF , !P3 ;  /* 0xff8000008d8d7808 */ /* 0x000fe20005800000 */
[----:B------:R-:W1:Y:S01]  /*8cb0*/  SHFL.BFLY PT, R5, R4, 0x2, 0x1f ;  /* 0x0c401f0004057f89 */ /* 0x000e6200000e0000 */
        /* <DEDUP_REMOVED lines=9> */
[----:B-1----:R-:W-:-:S04]  /*8d50*/  FMNMX.FTZ R149, R4, R149, !PT ;  /* 0x0000009504957209 */ /* 0x002fc80007810000 */
[C---:B------:R-:W-:Y:S01]  /*8d60*/  FSETP.NEU.FTZ.AND P1, PT, R149.reuse, -INF , PT ;  /* 0xff8000009500780b */ /* 0x040fe20003f3d000 */
[----:B------:R-:W-:-:S05]  /*8d70*/  FMUL.FTZ R140, R149, c[0x0][0x23c] ;  /* 0x00008f00958c7a20 */ /* 0x000fca0000410000 */
[----:B------:R-:W-:Y:S02]  /*8d80*/  FSEL R140, R140, RZ, P1 ;  /* 0x000000ff8c8c7208 */ /* 0x000fe40000800000 */
[----:B--2---:R-:W-:-:S03]  /*8d90*/  FMNMX.FTZ R148, R5, R148, !PT ;  /* 0x0000009405947209 */ /* 0x004fc60007810000 */
[--C-:B------:R-:W-:Y:S01]  /*8da0*/  FFMA.FTZ R147, R15, c[0x0][0x23c], -R140.reuse ;  /* 0x00008f000f937a23 */ /* 0x100fe2000001088c */
[----:B------:R-:W-:Y:S01]  /*8db0*/  FSEL R5, R149, RZ, P1 ;  /* 0x000000ff95057208 */ /* 0x000fe20000800000 */
[--C-:B------:R-:W-:Y:S01]  /*8dc0*/  FFMA.FTZ R146, R13, c[0x0][0x23c], -R140.reuse ;  /* 0x00008f000d927a23 */ /* 0x100fe2000001088c */
[C---:B------:R-:W-:Y:S01]  /*8dd0*/  FSETP.NEU.FTZ.AND P0, PT, R148.reuse, -INF , PT ;  /* 0xff8000009400780b */ /* 0x040fe20003f1d000 */
[----:B------:R-:W1:Y:S01]  /*8de0*/  LDSM.16.MT88.4 R12, [R194+0xc000] ;  /* 0x00c00000c20c783b */ /* 0x000e620000004200 */
[C---:B------:R-:W-:Y:S01]  /*8df0*/  FMUL.FTZ R152, R148.reuse, c[0x0][0x23c] ;  /* 0x00008f0094987a20 */ /* 0x040fe20000410000 */
[----:B------:R-:W-:Y:S01]  /*8e00*/  MUFU.EX2 R147, R147 ;  /* 0x0000009300937308 */ /* 0x000fe20000000800 */
[----:B------:R-:W-:Y:S01]  /*8e10*/  FSEL R6, R148, RZ, P0 ;  /* 0x000000ff94067208 */ /* 0x000fe20000000000 */
[----:B------:R-:W-:Y:S02]  /*8e20*/  FADD.FTZ R4, R132, -R5 ;  /* 0x8000000584047221 */ /* 0x000fe40000010000 */
[----:B------:R-:W-:Y:S01]  /*8e30*/  FSEL R152, R152, RZ, P0 ;  /* 0x000000ff98987208 */ /* 0x000fe20000000000 */
[----:B------:R-:W-:-:S02]  /*8e40*/  FFMA.FTZ R145, R137, c[0x0][0x23c], -R140 ;  /* 0x00008f0089917a23 */ /* 0x000fc4000001088c */
[----:B------:R-:W-:Y:S01]  /*8e50*/  FADD.FTZ R6, R3, -R6 ;  /* 0x8000000603067221 */ /* 0x000fe20000010000 */
[----:B------:R-:W2:Y:S01]  /*8e60*/  MUFU.EX2 R146, R146 ;  /* 0x0000009200927308 */ /* 0x000ea20000000800 */
[----:B------:R-:W-:Y:S02]  /*8e70*/  FFMA.FTZ R144, R17, c[0x0][0x23c], -R140 ;  /* 0x00008f0011907a23 */ /* 0x000fe4000001088c */
[--C-:B------:R-:W-:Y:S01]  /*8e80*/  FFMA.FTZ R133, R133, c[0x0][0x23c], -R152.reuse ;  /* 0x00008f0085857a23 */ /* 0x100fe20000010898 */
[----:B------:R-:W3:Y:S01]  /*8e90*/  LDSM.16.MT88.4 R16, [R196+0xc000] ;  /* 0x00c00000c410783b */ /* 0x000ee20000004200 */
[--C-:B------:R-:W-:Y:S02]  /*8ea0*/  FFMA.FTZ R2, R11, c[0x0][0x23c], -R152.reuse ;  /* 0x00008f000b027a23 */ /* 0x100fe40000010898 */
[--C-:B------:R-:W-:Y:S01]  /*8eb0*/  FFMA.FTZ R0, R139, c[0x0][0x23c], -R152.reuse ;  /* 0x00008f008b007a23 */ /* 0x100fe20000010898 */
[----:B------:R-:W-:Y:S01]  /*8ec0*/  MUFU.EX2 R145, R145 ;  /* 0x0000009100917308 */ /* 0x000fe20000000800 */
[----:B------:R-:W-:Y:S01]  /*8ed0*/  FFMA.FTZ R151, R7, c[0x0][0x23c], -R152 ;  /* 0x00008f0007977a23 */ /* 0x000fe20000010898 */
[----:B------:R-:W4:Y:S01]  /*8ee0*/  LDSM.16.MT88.4 R8, [R193+0xc000] ;  /* 0x00c00000c108783b */ /* 0x000f220000004200 */
[----:B------:R-:W-:-:S02]  /*8ef0*/  FMUL.FTZ R150, R4, c[0x0][0x23c] ;  /* 0x00008f0004967a20 */ /* 0x000fc40000410000 */
[----:B------:R-:W-:Y:S01]  /*8f00*/  FMUL.FTZ R132, R6, c[0x0][0x23c] ;  /* 0x00008f0006847a20 */ /* 0x000fe20000410000 */
[----:B------:R-:W-:Y:S01]  /*8f10*/  LDSM.16.MT88.4 R136, [R194+0xc800] ;  /* 0x00c80000c288783b */ /* 0x000fe20000004200 */
[--C-:B------:R-:W-:Y:S01]  /*8f20*/  FFMA.FTZ R3, R35, c[0x0][0x23c], -R140.reuse ;  /* 0x00008f0023037a23 */ /* 0x100fe2000001088c */
[----:B------:R-:W5:Y:S01]  /*8f30*/  MUFU.EX2 R144, R144 ;  /* 0x0000009000907308 */ /* 0x000f620000000800 */
[----:B--2---:R-:W-:Y:S01]  /*8f40*/  F2FP.BF16.PACK_AB R4, R146, R147 ;  /* 0x000000939204723e */ /* 0x004fe200000010ff */
[--C-:B------:R-:W-:Y:S02]  /*8f50*/  FFMA.FTZ R154, R33, c[0x0][0x23c], -R140.reuse ;  /* 0x00008f00219a7a23 */ /* 0x100fe4000001088c */
[--C-:B------:R-:W-:Y:S01]  /*8f60*/  FFMA.FTZ R156, R31, c[0x0][0x23c], -R140.reuse ;  /* 0x00008f001f9c7a23 */ /* 0x100fe2000001088c */
[----:B------:R-:W-:Y:S01]  /*8f70*/  LDSM.16.MT88.4 R32, [R193+0xc800] ;  /* 0x00c80000c120783b */ /* 0x000fe20000004200 */
[----:B------:R-:W-:Y:S02]  /*8f80*/  FFMA.FTZ R165, R29, c[0x0][0x23c], -R140 ;  /* 0x00008f001da57a23 */ /* 0x000fe4000001088c */
[----:B------:R-:W-:Y:S01]  /*8f90*/  MUFU.EX2 R133, R133 ;  /* 0x0000008500857308 */ /* 0x000fe20000000800 */
[--C-:B------:R-:W-:Y:S01]  /*8fa0*/  FFMA.FTZ R158, R27, c[0x0][0x23c], -R152.reuse ;  /* 0x00008f001b9e7a23 */ /* 0x100fe20000010898 */
[----:B------:R-:W-:Y:S01]  /*8fb0*/  LDSM.16.MT88.4 R28, [R192+0xc800] ;  /* 0x00c80000c01c783b */ /* 0x000fe20000004200 */
[----:B------:R-:W-:-:S02]  /*8fc0*/  FFMA.FTZ R167, R25, c[0x0][0x23c], -R152 ;  /* 0x00008f0019a77a23 */ /* 0x000fc40000010898 */
[--C-:B------:R-:W-:Y:S01]  /*8fd0*/  FFMA.FTZ R160, R23, c[0x0][0x23c], -R152.reuse ;  /* 0x00008f0017a07a23 */ /* 0x100fe20000010898 */
[----:B------:R-:W-:Y:S01]  /*8fe0*/  LDSM.16.MT88.4 R24, [R196+0xe800] ;  /* 0x00e80000c418783b */ /* 0x000fe20000004200 */
[----:B------:R-:W-:Y:S01]  /*8ff0*/  FFMA.FTZ R169, R21, c[0x0][0x23c], -R152 ;  /* 0x00008f0015a97a23 */ /* 0x000fe20000010898 */
[----:B------:R-:W2:Y:S01]  /*9000*/  MUFU.EX2 R2, R2 ;  /* 0x0000000200027308 */ /* 0x000ea20000000800 */
[----:B-----5:R-:W-:Y:S01]  /*9010*/  F2FP.BF16.PACK_AB R6, R144, R145 ;  /* 0x000000919006723e */ /* 0x020fe200000010ff */
[----:B------:R-:W-:Y:S01]  /*9020*/  LDSM.16.MT88.4 R20, [R194+0xe800] ;  /* 0x00e80000c214783b */ /* 0x000fe20000004200 */
        /* <DEDUP_REMOVED lines=8> */
[----:B------:R-:W5:Y:S01]  /*90b0*/  MUFU.EX2 R151, R151 ;  /* 0x0000009700977308 */ /* 0x000f620000000800 */
[----:B--2---:R-:W-:Y:S01]  /*90c0*/  F2FP.BF16.PACK_AB R5, R2, R133 ;  /* 0x000000850205723e */ /* 0x004fe200000010ff */
[----:B------:R-:W-:Y:S02]  /*90d0*/  FFMA.FTZ R171, R171, c[0x0][0x23c], -R152 ;  /* 0x00008f00abab7a23 */ /* 0x000fe40000010898 */
[----:B------:R-:W-:Y:S02]  /*90e0*/  FFMA.FTZ R172, R157, c[0x0][0x23c], -R140 ;  /* 0x00008f009dac7a23 */ /* 0x000fe4000001088c */
[----:B------:R-:W-:-:S02]  /*90f0*/  FFMA.FTZ R155, R155, c[0x0][0x23c], -R152 ;  /* 0x00008f009b9b7a23 */ /* 0x000fc40000010898 */
[----:B------:R-:W2:Y:S01]  /*9100*/  MUFU.EX2 R150, R150 ;  /* 0x0000009600967308 */ /* 0x000ea20000000800 */
[--C-:B------:R-:W-:Y:S02]  /*9110*/  FFMA.FTZ R174, R143, c[0x0][0x23c], -R152.reuse ;  /* 0x00008f008fae7a23 */ /* 0x100fe40000010898 */
[----:B------:R-:W-:Y:S02]  /*9120*/  FFMA.FTZ R157, R141, c[0x0][0x23c], -R152 ;  /* 0x00008f008d9d7a23 */ /* 0x000fe40000010898 */
[--C-:B------:R-:W-:Y:S02]  /*9130*/  FFMA.FTZ R163, R163, c[0x0][0x23c], -R140.reuse ;  /* 0x00008f00a3a37a23 */ /* 0x100fe4000001088c */
[--C-:B------:R-:W-:Y:S01]  /*9140*/  FFMA.FTZ R170, R161, c[0x0][0x23c], -R140.reuse ;  /* 0x00008f00a1aa7a23 */ /* 0x100fe2000001088c */
[----:B------:R-:W1:Y:S01]  /*9150*/  MUFU.EX2 R132, R132 ;  /* 0x0000008400847308 */ /* 0x000e620000000800 */
[----:B-----5:R-:W-:Y:S01]  /*9160*/  F2FP.BF16.PACK_AB R7, R151, R0 ;  /* 0x000000009707723e */ /* 0x020fe200000010ff */
[----:B------:R-:W-:-:S02]  /*9170*/  FFMA.FTZ R159, R159, c[0x0][0x23c], -R140 ;  /* 0x00008f009f9f7a23 */ /* 0x000fc4000001088c */
[----:B------:R-:W-:Y:S01]  /*9180*/  FFMA.FTZ R152, R153, c[0x0][0x23c], -R152 ;  /* 0x00008f0099987a23 */ /* 0x000fe20000010898 */
[----:B------:R-:W-:Y:S01]  /*9190*/  LDSM.16.MT88.4 R140, [R194+0xd800] ;  /* 0x00d80000c28c783b */ /* 0x000fe20000004200 */
[-C--:B--2---:R-:W-:Y:S02]  /*91a0*/  FMUL.FTZ R120, R120, R150.reuse ;  /* 0x0000009678787220 */ /* 0x084fe40000410000 */
[----:B------:R-:W-:Y:S01]  /*91b0*/  MUFU.EX2 R3, R3 ;  /* 0x0000000300037308 */ /* 0x000fe20000000800 */
[-C--:B------:R-:W-:Y:S02]  /*91c0*/  FMUL.FTZ R121, R121, R150.reuse ;  /* 0x0000009679797220 */ /* 0x080fe40000410000 */
[-C--:B------:R-:W-:Y:S02]  /*91d0*/  FMUL.FTZ R116, R116, R150.reuse ;  /* 0x0000009674747220 */ /* 0x080fe40000410000 */
[----:B------:R-:W-:Y:S02]  /*91e0*/  FMUL.FTZ R117, R117, R150 ;  /* 0x0000009675757220 */ /* 0x000fe40000410000 */
[-C--:B-1----:R-:W-:Y:S01]  /*91f0*/  FMUL.FTZ R122, R122, R132.reuse ;  /* 0x000000847a7a7220 */ /* 0x082fe20000410000 */
[----:B------:R-:W1:Y:S01]  /*9200*/  MUFU.EX2 R154, R154 ;  /* 0x0000009a009a7308 */ /* 0x000e620000000800 */
[----:B------:R-:W-:-:S02]  /*9210*/  FMUL.FTZ R123, R123, R132 ;  /* 0x000000847b7b7220 */ /* 0x000fc40000410000 */
[-C--:B------:R-:W-:Y:S02]  /*9220*/  FMUL.FTZ R118, R118, R132.reuse ;  /* 0x0000008476767220 */ /* 0x080fe40000410000 */
[----:B------:R-:W-:Y:S02]  /*9230*/  FMUL.FTZ R119, R119, R132 ;  /* 0x0000008477777220 */ /* 0x000fe40000410000 */
[-C--:B------:R-:W-:Y:S01]  /*9240*/  FMUL.FTZ R128, R128, R150.reuse ;  /* 0x0000009680807220 */ /* 0x080fe20000410000 */
[----:B------:R-:W-:Y:S01]  /*9250*/  HMMA.16816.F32.BF16 R120, R4, R12, R120 ;  /* 0x0000000c0478723c */ /* 0x000fe20000041878 */
[----:B------:R-:W-:Y:S01]  /*9260*/  FMUL.FTZ R129, R129, R150 ;  /* 0x0000009681817220 */ /* 0x000fe20000410000 */
[----:B------:R-:W-:Y:S01]  /*9270*/  MUFU.EX2 R156, R156 ;  /* 0x0000009c009c7308 */ /* 0x000fe20000000800 */
[-C--:B------:R-:W-:Y:S02]  /*9280*/  FMUL.FTZ R130, R130, R132.reuse ;  /* 0x0000008482827220 */ /* 0x080fe40000410000 */
[----:B------:R-:W-:-:S02]  /*9290*/  FMUL.FTZ R131, R131, R132 ;  /* 0x0000008483837220 */ /* 0x000fc40000410000 */
[-C--:B------:R-:W-:Y:S01]  /*92a0*/  FMUL.FTZ R124, R124, R150.reuse ;  /* 0x000000967c7c7220 */ /* 0x080fe20000410000 */
[C---:B------:R-:W-:Y:S01]  /*92b0*/  HMMA.16816.F32.BF16 R116, R4.reuse, R14, R116 ;  /* 0x0000000e0474723c */ /* 0x040fe20000041874 */
[----:B------:R-:W2:Y:S01]  /*92c0*/  LDSM.16.MT88.4 R12, [R196+0xe000] ;  /* 0x00e00000c40c783b */ /* 0x000ea20000004200 */
[----:B------:R-:W-:Y:S01]  /*92d0*/  FMUL.FTZ R125, R125, R150 ;  /* 0x000000967d7d7220 */ /* 0x000fe20000410000 */
[----:B------:R-:W5:Y:S01]  /*92e0*/  MUFU.EX2 R165, R165 ;  /* 0x000000a500a57308 */ /* 0x000f620000000800 */
[-C--:B------:R-:W-:Y:S02]  /*92f0*/  FMUL.FTZ R126, R126, R132.reuse ;  /* 0x000000847e7e7220 */ /* 0x080fe40000410000 */
[----:B------:R-:W-:Y:S02]  /*9300*/  FMUL.FTZ R127, R127, R132 ;  /* 0x000000847f7f7220 */ /* 0x000fe40000410000 */
[-C--:B------:R-:W-:Y:S01]  /*9310*/  FMUL.FTZ R112, R112, R150.reuse ;  /* 0x0000009670707220 */ /* 0x080fe20000410000 */
[----:B---3--:R-:W-:Y:S01]  /*9320*/  HMMA.16816.F32.BF16 R128, R4, R16, R128 ;  /* 0x000000100480723c */ /* 0x008fe20000041880 */
[----:B------:R-:W-:Y:S01]  /*9330*/  FMUL.FTZ R113, R113, R150 ;  /* 0x0000009671717220 */ /* 0x000fe20000410000 */
[----:B------:R-:W-:Y:S01]  /*9340*/  MUFU.EX2 R158, R158 ;  /* 0x0000009e009e7308 */ /* 0x000fe20000000800 */
[----:B------:R-:W-:-:S02]  /*9350*/  FMUL.FTZ R114, R114, R132 ;  /* 0x0000008472727220 */ /* 0x000fc40000410000 */
[----:B------:R-:W-:Y:S02]  /*9360*/  FMUL.FTZ R115, R115, R132 ;  /* 0x0000008473737220 */ /* 0x000fe40000410000 */
        /* <DEDUP_REMOVED lines=8> */
[----:B----4-:R-:W-:Y:S01]  /*93f0*/  HMMA.16816.F32.BF16 R112, R4, R8, R112 ;  /* 0x000000080470723c */ /* 0x010fe20000041870 */
[----:B------:R-:W-:-:S02]  /*9400*/  FMUL.FTZ R37, R37, R150 ;  /* 0x0000009625257220 */ /* 0x000fc40000410000 */
[-C--:B------:R-:W-:Y:S01]  /*9410*/  FMUL.FTZ R38, R38, R132.reuse ;  /* 0x0000008426267220 */ /* 0x080fe20000410000 */
[----:B------:R-:W-:Y:S01]  /*9420*/  MUFU.EX2 R160, R160 ;  /* 0x000000a000a07308 */ /* 0x000fe20000000800 */
[----:B------:R-:W-:Y:S02]  /*9430*/  FMUL.FTZ R39, R39, R132 ;  /* 0x0000008427277220 */ /* 0x000fe40000410000 */
[-C--:B------:R-:W-:Y:S01]  /*9440*/  FMUL.FTZ R40, R40, R150.reuse ;  /* 0x0000009628287220 */ /* 0x080fe20000410000 */
[----:B------:R-:W-:Y:S01]  /*9450*/  HMMA.16816.F32.BF16 R108, R4, R10, R108 ;  /* 0x0000000a046c723c */ /* 0x000fe2000004186c */
[----:B------:R-:W4:Y:S01]  /*9460*/  LDSM.16.MT88.4 R8, [R194+0xe000] ;  /* 0x00e00000c208783b */ /* 0x000f220000004200 */
        /* <DEDUP_REMOVED lines=109> */
[----:B----4-:R-:W-:Y:S03]  /*9b40*/  HMMA.16816.F32.BF16 R92, R4, R8, R92 ;  /* 0x00000008045c723c */ /* 0x010fe6000004185c */
[----:B------:R-:W-:-:S04]  /*9b50*/  FADD.FTZ R146, R146, R147 ;  /* 0x0000009392927221 */ /* 0x000fc80000010000 */
[----:B------:R-:W-:Y:S01]  /*9b60*/  FADD.FTZ R145, R145, R146 ;  /* 0x0000009291917221 */ /* 0x000fe20000010000 */
[----:B------:R-:W-:Y:S01]  /*9b70*/  HMMA.16816.F32.BF16 R96, R4, R10, R96 ;  /* 0x0000000a0460723c */ /* 0x000fe20000041860 */
[----:B------:R-:W-:Y:S02]  /*9b80*/  LDSM.16.MT88.4 R8, [R192+0xe800] ;  /* 0x00e80000c008783b */ /* 0x000fe40000004200 */
[----:B------:R-:W-:-:S04]  /*9b90*/  FADD.FTZ R144, R144, R145 ;  /* 0x0000009190907221 */ /* 0x000fc80000010000 */
[C---:B-1----:R-:W-:Y:S01]  /*9ba0*/  F2FP.BF16.PACK_AB R4, R154.reuse, R3 ;  /* 0x000000039a04723e */ /* 0x042fe200000010ff */
[----:B------:R-:W-:Y:S01]  /*9bb0*/  FADD.FTZ R3, R3, R144 ;  /* 0x0000009003037221 */ /* 0x000fe20000010000 */
[----:B-----5:R-:W-:Y:S02]  /*9bc0*/  F2FP.BF16.PACK_AB R6, R165, R156 ;  /* 0x0000009ca506723e */ /* 0x020fe400000010ff */
[----:B------:R-:W-:Y:S01]  /*9bd0*/  F2FP.BF16.PACK_AB R5, R167, R158 ;  /* 0x0000009ea705723e */ /* 0x000fe200000010ff */
[----:B------:R-:W-:Y:S01]  /*9be0*/  FADD.FTZ R3, R154, R3 ;  /* 0x000000039a037221 */ /* 0x000fe20000010000 */
[----:B------:R-:W-:-:S03]  /*9bf0*/  F2FP.BF16.PACK_AB R7, R169, R160 ;  /* 0x000000a0a907723e */ /* 0x000fc600000010ff */
[----:B------:R-:W-:Y:S01]  /*9c00*/  FADD.FTZ R156, R156, R3 ;  /* 0x000000039c9c7221 */ /* 0x000fe20000010000 */
[----:B------:R-:W-:-:S03]  /*9c10*/  MOV R3, R148 ;  /* 0x0000009400037202 */ /* 0x000fc60000000f00 */
[----:B--2---:R-:W-:Y:S01]  /*9c20*/  HMMA.16816.F32.BF16 R128, R4, R12, R128 ;  /* 0x0000000c0480723c */ /* 0x004fe20000041880 */
        /* <DEDUP_REMOVED lines=41> */
[----:B------:R-:W-:-:S07]  /*9ec0*/  F2FP.BF16.PACK_AB R7, R171, R168 ;  /* 0x000000a8ab07723e */ /* 0x000fce00000010ff */
[C---:B-1----:R-:W-:Y:S08]  /*9ed0*/  HMMA.16816.F32.BF16 R128, R4.reuse, R12, R128 ;  /* 0x0000000c0480723c */ /* 0x042ff00000041880 */
        /* <DEDUP_REMOVED lines=35> */
[----:B------:R-:W-:-:S02]  /*a110*/  F2FP.BF16.PACK_AB R4, R170, R163 ;  /* 0x000000a3aa04723e */ /* 0x000fc400000010ff */
[----:B------:R-:W-:Y:S02]  /*a120*/  F2FP.BF16.PACK_AB R6, R172, R159 ;  /* 0x0000009fac06723e */ /* 0x000fe400000010ff */
[----:B------:R-:W-:Y:S02]  /*a130*/  F2FP.BF16.PACK_AB R5, R174, R155 ;  /* 0x0000009bae05723e */ /* 0x000fe400000010ff */
[----:B------:R-:W-:-:S07]  /*a140*/  F2FP.BF16.PACK_AB R7, R152, R157 ;  /* 0x0000009d9807723e */ /* 0x000fce00000010ff */
[C---:B--2---:R-:W-:Y:S07]  /*a150*/  HMMA.16816.F32.BF16 R60, R4.reuse, R16, R60 ;  /* 0x00000010043c723c */ /* 0x044fee000004183c */
[----:B------:R-:W-:Y:S01]  /*a160*/  FFMA.FTZ R17, R217, R132, R133 ;  /* 0x00000084d9117223 */ /* 0x000fe20000010085 */
[----:B---3--:R-:W-:Y:S01]  /*a170*/  HMMA.16816.F32.BF16 R128, R4, R8, R128 ;  /* 0x000000080480723c */ /* 0x008fe20000041880 */
[----:B------:R-:W-:Y:S02]  /*a180*/  IMAD.MOV.U32 R132, RZ, RZ, R149 ;  /* 0x000000ffff847224 */ /* 0x000fe400078e0095 */
[----:B------:R-:W-:-:S04]  /*a190*/  FADD.FTZ R17, R2, R17 ;  /* 0x0000001102117221 */ /* 0x000fc80000010000 */
[----:B------:R-:W-:Y:S01]  /*a1a0*/  FADD.FTZ R0, R0, R17 ;  /* 0x0000001100007221 */ /* 0x000fe20000010000 */
[C---:B------:R-:W-:Y:S01]  /*a1b0*/  HMMA.16816.F32.BF16 R124, R4.reuse, R10, R124 ;  /* 0x0000000a047c723c */ /* 0x040fe2000004187c */
[----:B------:R-:W2:Y:S02]  /*a1c0*/  LDSM.16.MT88.4 R8, [R194+0x11800] ;  /* 0x01180000c208783b */ /* 0x000ea40000004200 */
[----:B------:R-:W-:Y:S02]  /*a1d0*/  FADD.FTZ R151, R151, R0 ;  /* 0x0000000097977221 */ /* 0x000fe40000010000 */
[----:B------:R-:W-:Y:S02]  /*a1e0*/  FADD.FTZ R0, R164, R225 ;  /* 0x000000e1a4007221 */ /* 0x000fe40000010000 */
[----:B------:R-:W-:Y:S01]  /*a1f0*/  FADD.FTZ R158, R158, R151 ;  /* 0x000000979e9e7221 */ /* 0x000fe20000010000 */
[----:B----4-:R-:W-:Y:S01]  /*a200*/  HMMA.16816.F32.BF16 R36, R4, R24, R36 ;  /* 0x000000180424723c */ /* 0x010fe20000041824 */
[----:B------:R-:W-:-:S02]  /*a210*/  FADD.FTZ R0, R179, R0 ;  /* 0x00000000b3007221 */ /* 0x000fc40000010000 */
[----:B------:R-:W-:Y:S02]  /*a220*/  FADD.FTZ R167, R167, R158 ;  /* 0x0000009ea7a77221 */ /* 0x000fe40000010000 */
[----:B------:R-:W-:Y:S02]  /*a230*/  FADD.FTZ R163, R163, R0 ;  /* 0x00000000a3a37221 */ /* 0x000fe40000010000 */
[----:B------:R-:W-:Y:S01]  /*a240*/  FADD.FTZ R160, R160, R167 ;  /* 0x000000a7a0a07221 */ /* 0x000fe20000010000 */
[----:B------:R-:W-:Y:S01]  /*a250*/  HMMA.16816.F32.BF16 R40, R4, R26, R40 ;  /* 0x0000001a0428723c */ /* 0x000fe20000041828 */
[----:B------:R-:W3:Y:S01]  /*a260*/  LDSM.16.MT88.4 R24, [R193+0x11800] ;  /* 0x01180000c118783b */ /* 0x000ee20000004200 */
[----:B------:R-:W-:Y:S02]  /*a270*/  FADD.FTZ R170, R170, R163 ;  /* 0x000000a3aaaa7221 */ /* 0x000fe40000010000 */
[----:B------:R-:W-:Y:S02]  /*a280*/  FADD.FTZ R169, R169, R160 ;  /* 0x000000a0a9a97221 */ /* 0x000fe40000010000 */
[----:B------:R-:W-:-:S02]  /*a290*/  FADD.FTZ R159, R159, R170 ;  /* 0x000000aa9f9f7221 */ /* 0x000fc40000010000 */
[----:B-1----:R-:W-:Y:S01]  /*a2a0*/  HMMA.16816.F32.BF16 R68, R4, R12, R68 ;  /* 0x0000000c0444723c */ /* 0x002fe20000041844 */
[----:B------:R-:W-:Y:S02]  /*a2b0*/  FADD.FTZ R166, R166, R169 ;  /* 0x000000a9a6a67221 */ /* 0x000fe40000010000 */
[----:B------:R-:W-:Y:S02]  /*a2c0*/  FADD.FTZ R221, R172, R159 ;  /* 0x0000009facdd7221 */ /* 0x000fe40000010000 */
[----:B------:R-:W-:-:S03]  /*a2d0*/  FADD.FTZ R175, R175, R166 ;  /* 0x000000a6afaf7221 */ /* 0x000fc60000010000 */
[----:B------:R-:W-:Y:S01]  /*a2e0*/  HMMA.16816.F32.BF16 R72, R4, R14, R72 ;  /* 0x0000000e0448723c */ /* 0x000fe20000041848 */
[----:B------:R-:W1:Y:S01]  /*a2f0*/  LDSM.16.MT88.4 R12, [R192+0x11800] ;  /* 0x01180000c00c783b */ /* 0x000e620000004200 */
[----:B------:R-:W-:-:S04]  /*a300*/  FADD.FTZ R2, R168, R175 ;  /* 0x000000afa8027221 */ /* 0x000fc80000010000 */
[----:B------:R-:W-:Y:S02]  /*a310*/  FADD.FTZ R2, R171, R2 ;  /* 0x00000002ab027221 */ /* 0x000fe40000010000 */
[----:B------:R-:W-:Y:S02]  /*a320*/  HMMA.16816.F32.BF16 R120, R4, R140, R120 ;  /* 0x0000008c0478723c */ /* 0x000fe40000041878 */
[----:B------:R-:W-:-:S04]  /*a330*/  FADD.FTZ R155, R155, R2 ;  /* 0x000000029b9b7221 */ /* 0x000fc80000010000 */
[----:B------:R-:W-:Y:S02]  /*a340*/  FADD.FTZ R174, R174, R155 ;  /* 0x0000009baeae7221 */ /* 0x000fe40000010000 */
[----:B------:R-:W-:Y:S02]  /*a350*/  HMMA.16816.F32.BF16 R116, R4, R142, R116 ;  /* 0x0000008e0474723c */ /* 0x000fe40000041874 */
[----:B------:R-:W-:-:S04]  /*a360*/  FADD.FTZ R157, R157, R174 ;  /* 0x000000ae9d9d7221 */ /* 0x000fc80000010000 */
[----:B------:R-:W-:Y:S02]  /*a370*/  FADD.FTZ R217, R152, R157 ;  /* 0x0000009d98d97221 */ /* 0x000fe40000010000 */
        /* <DEDUP_REMOVED lines=15> */
.L_x_1143:
        /* <DEDUP_REMOVED lines=8> */
[----:B------:R-:W-:Y:S01]  /*a4f0*/  ISETP.GE.AND P2, PT, R203, c[0x0][0x220], PT ;  /* 0x00008800cb007a0c */ /* 0x000fe20003f46270 */
[----:B------:R-:W-:Y:S01]  /*a500*/  ULDC.64 UR18, c[0x0][0x118] ;  /* 0x0000460000127ab9 */ /* 0x000fe20000000a00 */
[----:B------:R-:W-:Y:S05]  /*a510*/  BRA `(.L_x_1148) ;  /* 0x0000068000007947 */ /* 0x000fea0003800000 */
.L_x_1150:
        /* <DEDUP_REMOVED lines=61> */
[C---:B------:R-:W-:Y:S02]  /*a8f0*/  @!P3 LEA R20, P1, R5.reuse, c[0x0][0x168], 0x1 ;  /* 0x00005a000514ba11 */ /* 0x040fe400078208ff */
[C---:B--2---:R-:W-:Y:S01]  /*a900*/  @!P2 LEA R18, P0, R5.reuse, c[0x0][0x168], 0x1 ;  /* 0x00005a000512aa11 */ /* 0x044fe200078008ff */
        /* <DEDUP_REMOVED lines=41> */
.L_x_1148:
[----:B------:R-:W-:Y:S04]  /*aba0*/  DEPBAR.LE SB0, 0x0 ;  /* 0x000080000000791a */ /* 0x000fe80000000000 */
[----:B------:R-:W-:Y:S01]  /*abb0*/  BAR.SYNC.DEFER_BLOCKING 0x0 ;  /* 0x0000000000007b1d */ /* 0x000fe20000010000 */
[----:B------:R-:W-:Y:S04]  /*abc0*/  UIADD3 UR8, UR13, -0x1, URZ ;  /* 0xffffffff0d087890 */ /* 0x000fe8000fffe03f */
[----:B------:R-:W-:Y:S02]  /*abd0*/  USHF.R.S32.HI UR5, URZ, 0x1f, UR8 ;  /* 0x0000001f3f057899 */ /* 0x000fe40008011408 */
[----:B------:R-:W-:Y:S01]  /*abe0*/  MOV R225, UR8 ;  /* 0x0000000800e17c02 */ /* 0x000fe20008000f00 */
[----:B------:R-:W-:Y:S02]  /*abf0*/  UIMAD UR4, UR22, UR8, URZ ;  /* 0x00000008160472a4 */ /* 0x000fe4000f8e023f */
[----:B------:R-:W-:Y:S02]  /*ac00*/  UISETP.GT.AND UP0, UPT, UR8, UR9, UPT ;  /* 0x000000090800728c */ /* 0x000fe4000bf04270 */
[----:B------:R-:W-:Y:S01]  /*ac10*/  UIMAD UR4, UR5, UR23, UR4 ;  /* 0x00000017050472a4 */ /* 0x000fe2000f8e0204 */
[----:B------:R-:W-:Y:S05]  /*ac20*/  IMAD.WIDE.U32 R224, R225, UR23, R218 ;  /* 0x00000017e1e07c25 */ /* 0x000fea000f8e00da */
[C---:B------:R-:W-:Y:S02]  /*ac30*/  @!P4 LEA R234, P6, R224.reuse, c[0x0][0x170], 0x1 ;  /* 0x00005c00e0eaca11 */ /* 0x040fe400078c08ff */
[----:B------:R-:W-:Y:S02]  /*ac40*/  IADD3 R222, R225, UR4, RZ ;  /* 0x00000004e1de7c10 */ /* 0x000fe4000fffe0ff */
        /* <DEDUP_REMOVED lines=25> */
[C---:B------:R-:W-:Y:S02]  /*ade0*/  @!P4 LEA R244, P1, R223.reuse, c[0x0][0x170], 0x1 ;  /* 0x00005c00dff4ca11 */ /* 0x040fe400078208ff */
[----:B------:R-:W-:Y:S01]  /*adf0*/  IADD3.X R222, R222, UR10, RZ, P5, !PT ;  /* 0x0000000adede7c10 */ /* 0x000fe2000affe4ff */
[----:B------:R-:W-:Y:S01]  /*ae00*/  @!PT LDS RZ, [RZ] ;  /* 0x00000000fffff984 */ /* 0x000fe20000000800 */
[----:B------:R-:W-:Y:S01]  /*ae10*/  @!PT LDS RZ, [RZ] ;  /* 0x00000000fffff984 */ /* 0x000fe20000000800 */
[----:B------:R-:W-:Y:S01]  /*ae20*/  @!PT LDS RZ, [RZ] ;  /* 0x00000000fffff984 */ /* 0x000fe20000000800 */
[----:B------:R3:W-:Y:S01]  /*ae30*/  @!P2 LDGSTS.E.BYPASS.LTC128B.128 [R205+0x10000], [R228.64+0x100] ;  /* 0x10000100e4cdafae */ /* 0x0007e2000b901d52 */
[C---:B------:R-:W-:Y:S02]  /*ae40*/  @!P3 LEA R240, P0, R223.reuse, c[0x0][0x170], 0x1 ;  /* 0x00005c00dff0ba11 */ /* 0x040fe400078008ff */
[C-C-:B------:R-:W-:Y:S02]  /*ae50*/  @!P4 LEA.HI.X R245, R223.reuse, c[0x0][0x174], R222.reuse, 0x1, P1 ;  /* 0x00005d00dff5ca11 */ /* 0x140fe400008f0cde */
[C-C-:B------:R-:W-:Y:S01]  /*ae60*/  @!P3 LEA.HI.X R241, R223.reuse, c[0x0][0x174], R222.reuse, 0x1, P0 ;  /* 0x00005d00dff1ba11 */ /* 0x140fe200000f0cde */
[----:B------:R-:W-:Y:S01]  /*ae70*/  @P4 STS.128 [R205+0xc800], RZ ;  /* 0x00c800ffcd004388 */ /* 0x000fe20000000c00 */
[C---:B------:R-:W-:Y:S02]  /*ae80*/  @!P2 LEA R238, P5, R223.reuse, c[0x0][0x170], 0x1 ;  /* 0x00005c00dfeeaa11 */ /* 0x040fe400078a08ff */
[C---:B------:R-:W-:Y:S02]  /*ae90*/  IADD3 R220, P6, R223.reuse, UR24, RZ ;  /* 0x00000018dfdc7c10 */ /* 0x040fe4000ffde0ff */
[----:B------:R-:W-:Y:S01]  /*aea0*/  @!P2 LEA.HI.X R239, R223, c[0x0][0x174], R222, 0x1, P5 ;  /* 0x00005d00dfefaa11 */ /* 0x000fe200028f0cde */
        /* <DEDUP_REMOVED lines=10> */
[C---:B-1----:R-:W-:Y:S01]  /*af50*/  @!P2 LEA R234, P0, R220.reuse, c[0x0][0x170], 0x1 ;  /* 0x00005c00dceaaa11 */ /* 0x042fe200078008ff */
        /* <DEDUP_REMOVED lines=204> */
[----:B-----5:R-:W-:Y:S03]  /*bc20*/  FMUL.FTZ R224, R8, c[0x0][0x2ec] ;  /* 0x0000bb0008e07a20 */ /* 0x020fe60000410000 */
[----:B------:R-:W-:Y:S02]  /*bc30*/  FMUL.FTZ R227, R9, c[0x0][0x2ec] ;  /* 0x0000bb0009e37a20 */ /* 0x000fe40000410000 */
        /* <DEDUP_REMOVED lines=13> */
[----:B----4-:R-:W-:Y:S02]  /*bd10*/  FMUL.FTZ R233, R18, c[0x0][0x2ec] ;  /* 0x0000bb0012e97a20 */ /* 0x010fe40000410000 */
[----:B------:R-:W-:Y:S02]  /*bd20*/  FMUL.FTZ R232, R19, c[0x0][0x2ec] ;  /* 0x0000bb0013e87a20 */ /* 0x000fe40000410000 */
[----:B------:R-:W-:Y:S03]  /*bd30*/  FMUL.FTZ R238, R20, c[0x0][0x2ec] ;  /* 0x0000bb0014ee7a20 */ /* 0x000fe60000410000 */
[----:B------:R-:W-:Y:S02]  /*bd40*/  FMUL.FTZ R241, R21, c[0x0][0x2ec] ;  /* 0x0000bb0015f17a20 */ /* 0x000fe40000410000 */
        /* <DEDUP_REMOVED lines=42> */
.L_x_1149:
[----:B------:R-:W-:Y:S01]  /*bff0*/  IMAD.U32 R5, RZ, RZ, UR8 ;  /* 0x00000008ff057e24 */ /* 0x000fe2000f8e00ff */
[----:B-1----:R-:W-:Y:S01]  /*c000*/  LDSM.16.MT88.4 R20, [R194+0xc000] ;  /* 0x00c00000c214783b */ /* 0x002fe20000004200 */
[----:B------:R-:W-:Y:S02]  /*c010*/  UISETP.GT.AND UP0, UPT, UR8, UR9, UPT ;  /* 0x000000090800728c */ /* 0x000fe4000bf04270 */
[----:B------:R-:W-:Y:S01]  /*c020*/  IMAD R4, R5, 0x40, R216 ;  /* 0x0000004005047824 */ /* 0x000fe200078e02d8 */
[----:B------:R-:W-:Y:S04]  /*c030*/  UMOV UR13, UR8 ;  /* 0x00000008000d7c82 */ /* 0x000fe80008000000 */
[CC--:B------:R-:W-:Y:S01]  /*c040*/  ISETP.GE.AND P5, PT, R4.reuse, R213.reuse, PT ;  /* 0x000000d50400720c */ /* 0x0c0fe20003fa6270 */
[----:B------:R-:W-:Y:S01]  /*c050*/  LDSM.16.MT88.4 R28, [R193+0xc000] ;  /* 0x00c00000c11c783b */ /* 0x000fe20000004200 */
[C---:B------:R-:W-:Y:S02]  /*c060*/  IADD3 R7, R4.reuse, 0x8, RZ ;  /* 0x0000000804077810 */ /* 0x040fe40007ffe0ff */
[CC--:B------:R-:W-:Y:S02]  /*c070*/  ISETP.GE.OR P5, PT, R4.reuse, R212.reuse, !P5 ;  /* 0x000000d40400720c */ /* 0x0c0fe40006fa6670 */
[----:B------:R-:W-:Y:S02]  /*c080*/  IADD3 R5, R4, 0x1, RZ ;  /* 0x0000000104057810 */ /* 0x000fe40007ffe0ff */
[----:B------:R-:W-:Y:S02]  /*c090*/  FSEL R220, R220, -INF , !P5 ;  /* 0xff800000dcdc7808 */ /* 0x000fe40006800000 */
[-C--:B------:R-:W-:Y:S02]  /*c0a0*/  ISETP.GE.AND P5, PT, R7, R213.reuse, PT ;  /* 0x000000d50700720c */ /* 0x080fe40003fa6270 */
[C---:B------:R-:W-:Y:S02]  /*c0b0*/  ISETP.GE.AND P6, PT, R5.reuse, R213, PT ;  /* 0x000000d50500720c */ /* 0x040fe40003fc6270 */
[CC--:B------:R-:W-:Y:S02]  /*c0c0*/  ISETP.GE.AND P0, PT, R5.reuse, R211.reuse, PT ;  /* 0x000000d30500720c */ /* 0x0c0fe40003f06270 */
[C---:B------:R-:W-:Y:S02]  /*c0d0*/  ISETP.GE.AND P1, PT, R4.reuse, R211, PT ;  /* 0x000000d30400720c */ /* 0x040fe40003f26270 */
[C---:B------:R-:W-:Y:S02]  /*c0e0*/  ISETP.GE.OR P6, PT, R5.reuse, R212, !P6 ;  /* 0x000000d40500720c */ /* 0x040fe400077c6670 */
[-C--:B------:R-:W-:Y:S02]  /*c0f0*/  ISETP.GE.OR P0, PT, R5, R210.reuse, !P0 ;  /* 0x000000d20500720c */ /* 0x080fe40004706670 */
[C---:B------:R-:W-:Y:S02]  /*c100*/  IADD3 R9, R4.reuse, 0x11, RZ ;  /* 0x0000001104097810 */ /* 0x040fe40007ffe0ff */
[C---:B------:R-:W-:Y:S02]  /*c110*/  ISETP.GE.OR P1, PT, R4.reuse, R210, !P1 ;  /* 0x000000d20400720c */ /* 0x040fe40004f26670 */
[-C--:B------:R-:W-:Y:S02]  /*c120*/  ISETP.GE.OR P5, PT, R7, R212.reuse, !P5 ;  /* 0x000000d40700720c */ /* 0x080fe40006fa6670 */
[----:B------:R-:W-:Y:S02]  /*c130*/  IADD3 R5, R4, 0x9, RZ ;  /* 0x0000000904057810 */ /* 0x000fe40007ffe0ff */
[----:B------:R-:W-:Y:S02]  /*c140*/  FSEL R223, R223, -INF , !P1 ;  /* 0xff800000dfdf7808 */ /* 0x000fe40004800000 */
[----:B------:R-:W-:Y:S02]  /*c150*/  FSEL R224, R224, -INF , !P5 ;  /* 0xff800000e0e07808 */ /* 0x000fe40006800000 */
[-C--:B------:R-:W-:Y:S02]  /*c160*/  ISETP.GE.AND P5, PT, R9, R213.reuse, PT ;  /* 0x000000d50900720c */ /* 0x080fe40003fa6270 */
[-C--:B------:R-:W-:Y:S02]  /*c170*/  ISETP.GE.AND P1, PT, R5, R213.reuse, PT ;  /* 0x000000d50500720c */ /* 0x080fe40003f26270 */
[-C--:B------:R-:W-:Y:S02]  /*c180*/  ISETP.GE.OR P5, PT, R9, R212.reuse, !P5 ;  /* 0x000000d40900720c */ /* 0x080fe40006fa6670 */
[----:B------:R-:W-:Y:S02]  /*c190*/  IADD3 R8, R4, 0x18, RZ ;  /* 0x0000001804087810 */ /* 0x000fe40007ffe0ff */
[-C--:B------:R-:W-:Y:S02]  /*c1a0*/  ISETP.GE.OR P1, PT, R5, R212.reuse, !P1 ;  /* 0x000000d40500720c */ /* 0x080fe40004f26670 */
[----:B------:R-:W-:Y:S02]  /*c1b0*/  FSEL R162, R230, -INF , !P5 ;  /* 0xff800000e6a27808 */ /* 0x000fe40006800000 */
[----:B------:R-:W-:Y:S02]  /*c1c0*/  FSEL R10, R227, -INF , !P1 ;  /* 0xff800000e30a7808 */ /* 0x000fe40004800000 */
[----:B------:R-:W-:Y:S02]  /*c1d0*/  ISETP.GE.AND P1, PT, R8, R213, PT ;  /* 0x000000d50800720c */ /* 0x000fe40003f26270 */
[C---:B------:R-:W-:Y:S02]  /*c1e0*/  ISETP.GE.AND P5, PT, R5.reuse, R211, PT ;  /* 0x000000d30500720c */ /* 0x040fe40003fa6270 */
[----:B------:R-:W-:Y:S02]  /*c1f0*/  IADD3 R11, R4, 0x10, RZ ;  /* 0x00000010040b7810 */ /* 0x000fe40007ffe0ff */
[----:B------:R-:W-:Y:S02]  /*c200*/  ISETP.GE.OR P1, PT, R8, R212, !P1 ;  /* 0x000000d40800720c */ /* 0x000fe40004f26670 */
[----:B------:R-:W-:Y:S02]  /*c210*/  IADD3 R6, R4, 0x19, RZ ;  /* 0x0000001904067810 */ /* 0x000fe40007ffe0ff */
[----:B------:R-:W-:Y:S02]  /*c220*/  ISETP.GE.OR P5, PT, R5, R210, !P5 ;  /* 0x000000d20500720c */ /* 0x000fe40006fa6670 */
[----:B------:R-:W-:Y:S02]  /*c230*/  FSEL R142, R234, -INF , !P1 ;  /* 0xff800000ea8e7808 */ /* 0x000fe40004800000 */
[----:B------:R-:W-:Y:S02]  /*c240*/  FSEL R222, R222, -INF , !P6 ;  /* 0xff800000dede7808 */ /* 0x000fe40007000000 */
[-C--:B------:R-:W-:Y:S02]  /*c250*/  ISETP.GE.AND P6, PT, R11, R213.reuse, PT ;  /* 0x000000d50b00720c */ /* 0x080fe40003fc6270 */
[----:B------:R-:W-:Y:S02]  /*c260*/  FSEL R225, R225, -INF , !P5 ;  /* 0xff800000e1e17808 */ /* 0x000fe40006800000 */
[----:B------:R-:W-:Y:S02]  /*c270*/  ISETP.GE.AND P1, PT, R6, R213, PT ;  /* 0x000000d50600720c */ /* 0x000fe40003f26270 */
[----:B------:R-:W-:Y:S02]  /*c280*/  ISETP.GE.AND P5, PT, R8, R211, PT ;  /* 0x000000d30800720c */ /* 0x000fe40003fa6270 */
[----:B------:R-:W-:Y:S02]  /*c290*/  IADD3 R13, R4, 0x20, RZ ;  /* 0x00000020040d7810 */ /* 0x000fe40007ffe0ff */
[-C--:B------:R-:W-:Y:S02]  /*c2a0*/  ISETP.GE.OR P6, PT, R11, R212.reuse, !P6 ;  /* 0x000000d40b00720c */ /* 0x080fe400077c6670 */
[----:B------:R-:W-:Y:S02]  /*c2b0*/  ISETP.GE.OR P1, PT, R6, R212, !P1 ;  /* 0x000000d40600720c */ /* 0x000fe40004f26670 */
[----:B------:R-:W-:Y:S02]  /*c2c0*/  ISETP.GE.OR P5, PT, R8, R210, !P5 ;  /* 0x000000d20800720c */ /* 0x000fe40006fa6670 */
[----:B------:R-:W-:Y:S02]  /*c2d0*/  IADD3 R12, R4, 0x21, RZ ;  /* 0x00000021040c7810 */ /* 0x000fe40007ffe0ff */
[----:B------:R-:W-:Y:S02]  /*c2e0*/  FSEL R5, R3, -INF , !P0 ;  /* 0xff80000003057808 */ /* 0x000fe40004000000 */
[----:B------:R-:W-:Y:S02]  /*c2f0*/  ISETP.GE.AND P0, PT, R13, R213, PT ;  /* 0x000000d50d00720c */ /* 0x000fe40003f06270 */
[----:B------:R-:W-:Y:S02]  /*c300*/  FSEL R164, R231, -INF , !P6 ;  /* 0xff800000e7a47808 */ /* 0x000fe40007000000 */
[----:B------:R-:W-:Y:S02]  /*c310*/  FSEL R140, R237, -INF , !P1 ;  /* 0xff800000ed8c7808 */ /* 0x000fe40004800000 */
[----:B------:R-:W-:Y:S02]  /*c320*/  FSEL R143, R233, -INF , !P5 ;  /* 0xff800000e98f7808 */ /* 0x000fe40006800000 */
[----:B------:R-:W-:Y:S02]  /*c330*/  ISETP.GE.AND P6, PT, R7, R211, PT ;  /* 0x000000d30700720c */ /* 0x000fe40003fc6270 */
[C---:B------:R-:W-:Y:S02]  /*c340*/  ISETP.GE.AND P1, PT, R12.reuse, R213, PT ;  /* 0x000000d50c00720c */ /* 0x040fe40003f26270 */
[CC--:B------:R-:W-:Y:S02]  /*c350*/  ISETP.GE.AND P5, PT, R12.reuse, R211.reuse, PT ;  /* 0x000000d30c00720c */ /* 0x0c0fe40003fa6270 */
[-C--:B------:R-:W-:Y:S02]  /*c360*/  ISETP.GE.OR P0, PT, R13, R212.reuse, !P0 ;  /* 0x000000d40d00720c */ /* 0x080fe40004706670 */
[C---:B------:R-:W-:Y:S02]  /*c370*/  ISETP.GE.OR P1, PT, R12.reuse, R212, !P1 ;  /* 0x000000d40c00720c */ /* 0x040fe40004f26670 */
[----:B------:R-:W-:Y:S02]  /*c380*/  ISETP.GE.OR P5, PT, R12, R210, !P5 ;  /* 0x000000d20c00720c */ /* 0x000fe40006fa6670 */
[----:B------:R-:W-:Y:S02]  /*c390*/  FMNMX.FTZ R12, R223, R0, !PT ;  /* 0x00000000df0c7209 */ /* 0x000fe40007810000 */
[----:B------:R-:W-:Y:S02]  /*c3a0*/  ISETP.GE.OR P6, PT, R7, R210, !P6 ;  /* 0x000000d20700720c */ /* 0x000fe400077c6670 */
[----:B------:R-:W-:Y:S02]  /*c3b0*/  IADD3 R3, R4, 0x28, RZ ;  /* 0x0000002804037810 */ /* 0x000fe40007ffe0ff */
[----:B------:R-:W-:Y:S02]  /*c3c0*/  FSEL R160, R238, -INF , !P0 ;  /* 0xff800000eea07808 */ /* 0x000fe40004000000 */
[-C--:B------:R-:W-:Y:S02]  /*c3d0*/  ISETP.GE.AND P0, PT, R9, R211.reuse, PT ;  /* 0x000000d30900720c */ /* 0x080fe40003f06270 */
[----:B------:R-:W-:Y:S02]  /*c3e0*/  FSEL R158, R241, -INF , !P1 ;  /* 0xff800000f19e7808 */ /* 0x000fe40004800000 */
[----:B------:R-:W-:Y:S02]  /*c3f0*/  FSEL R7, R226, -INF , !P6 ;  /* 0xff800000e2077808 */ /* 0x000fe40007000000 */
[----:B------:R-:W-:Y:S02]  /*c400*/  ISETP.GE.AND P6, PT, R11, R211, PT ;  /* 0x000000d30b00720c */ /* 0x000fe40003fc6270 */
[----:B------:R-:W-:Y:S02]  /*c410*/  ISETP.GE.AND P1, PT, R3, R213, PT ;  /* 0x000000d50300720c */ /* 0x000fe40003f26270 */
[----:B------:R-:W-:Y:S02]  /*c420*/  FMNMX.FTZ R12, R5, R12, !PT ;  /* 0x0000000c050c7209 */ /* 0x000fe40007810000 */
[----:B------:R-:W-:Y:S02]  /*c430*/  ISETP.GE.OR P0, PT, R9, R210, !P0 ;  /* 0x000000d20900720c */ /* 0x000fe40004706670 */
[----:B------:R-:W-:Y:S02]  /*c440*/  FMNMX.FTZ R9, R220, R2, !PT ;  /* 0x00000002dc097209 */ /* 0x000fe40007810000 */
[----:B------:R-:W-:Y:S02]  /*c450*/  ISETP.GE.OR P6, PT, R11, R210, !P6 ;  /* 0x000000d20b00720c */ /* 0x000fe400077c6670 */
[----:B------:R-:W-:Y:S02]  /*c460*/  ISETP.GE.OR P1, PT, R3, R212, !P1 ;  /* 0x000000d40300720c */ /* 0x000fe40004f26670 */
[----:B------:R-:W-:Y:S02]  /*c470*/  IADD3 R8, R4, 0x29, RZ ;  /* 0x0000002904087810 */ /* 0x000fe40007ffe0ff */
[----:B------:R-:W-:Y:S02]  /*c480*/  FMNMX.FTZ R12, R7, R12, !PT ;  /* 0x0000000c070c7209 */ /* 0x000fe40007810000 */
[----:B------:R-:W-:Y:S02]  /*c490*/  FMNMX.FTZ R9, R222, R9, !PT ;  /* 0x00000009de097209 */ /* 0x000fe40007810000 */
[----:B------:R-:W-:Y:S02]  /*c4a0*/  FSEL R163, R229, -INF , !P6 ;  /* 0xff800000e5a37808 */ /* 0x000fe40007000000 */
[----:B------:R-:W-:Y:S02]  /*c4b0*/  FSEL R156, R244, -INF , !P1 ;  /* 0xff800000f49c7808 */ /* 0x000fe40004800000 */
        /* <DEDUP_REMOVED lines=40> */
[C---:B------:R-:W-:Y:S02]  /*c740*/  ISETP.GE.AND P1, PT, R9.reuse, R211, PT ;  /* 0x000000d30900720c */ /* 0x040fe40003f26270 */
[----:B------:R-:W-:Y:S02]  /*c750*/  IADD3 R3, R4, 0x38, RZ ;  /* 0x0000003804037810 */ /* 0x000fe40007ffe0ff */
[----:B------:R-:W-:Y:S02]  /*c760*/  FMNMX.FTZ R11, R158, R11, !PT ;  /* 0x0000000b9e0b7209 */ /* 0x000fe40007810000 */
[----:B------:R-:W-:Y:S02]  /*c770*/  ISETP.GE.OR P6, PT, R9, R212, !P6 ;  /* 0x000000d40900720c */ /* 0x000fe400077c6670 */
        /* <DEDUP_REMOVED lines=404> */
.L_x_1147:
        /* <DEDUP_REMOVED lines=11> */
[----:B------:R-:W-:Y:S02]  /*e170*/  UMOV UR22, URZ ;  /* 0x0000003f00167c82 */ /* 0x000fe40008000000 */
[----:B------:R-:W-:Y:S02]  /*e180*/  UMOV UR23, URZ ;  /* 0x0000003f00177c82 */ /* 0x000fe40008000000 */
[----:B------:R-:W-:-:S04]  /*e190*/  @UP4 UIMAD.WIDE.U32 UR8, UR11, UR4, URZ ;  /* 0x000000040b0842a5 */ /* 0x000fc8000f8e003f */
        /* <DEDUP_REMOVED lines=10> */
[----:B------:R-:W-:-:S02]  /*e240*/  ULDC UR9, c[0x0][0x214] ;  /* 0x0000850000097ab9 */ /* 0x000fc40000000800 */
        /* <DEDUP_REMOVED lines=11> */
[----:B------:R-:W-:Y:S02]  /*e300*/  @UP1 UMOV UR16, 0x1 ;  /* 0x0000000100101882 */ /* 0x000fe40000000000 */
[----:B------:R-:W-:Y:S01]  /*e310*/  @!UP1 UIMAD UR16, UR13, UR4, URZ ;  /* 0x000000040d1092a4 */ /* 0x000fe2000f8e023f */
[----:B--2---:R-:W-:Y:S01]  /*e320*/  FADD.FTZ R0, R7, R0 ;  /* 0x0000000007007221 */ /* 0x004fe20000010000 */
[----:B------:R-:W-:Y:S01]  /*e330*/  FSETP.NE.FTZ.AND P4, PT, R2, RZ, PT ;  /* 0x000000ff0200720b */ /* 0x000fe20003f95000 */
[----:B------:R-:W-:-:S02]  /*e340*/  @UP1 ULDC UR18, c[0x0][0x210] ;  /* 0x0000840000121ab9 */ /* 0x000fc40000000800 */
[----:B------:R-:W-:Y:S01]  /*e350*/  UIMAD UR4, UR6, UR16, URZ ;  /* 0x00000010060472a4 */ /* 0x000fe2000f8e023f */
[----:B------:R-:W-:Y:S01]  /*e360*/  FSETP.NE.FTZ.AND P3, PT, R0, RZ, PT ;  /* 0x000000ff0000720b */ /* 0x000fe20003f75000 */
[----:B------:R-:W-:Y:S02]  /*e370*/  @!UP1 UMOV UR18, 0x1 ;  /* 0x0000000100129882 */ /* 0x000fe40000000000 */
[----:B------:R-:W-:Y:S02]  /*e380*/  @!UP0 UIMAD UR11, UR6, UR9, URZ ;  /* 0x00000009060b82a4 */ /* 0x000fe4000f8e023f */
[----:B---3--:R-:W-:Y:S02]  /*e390*/  UIMAD UR5, UR10, UR18, URZ ;  /* 0x000000120a0572a4 */ /* 0x008fe4000f8e023f */
[----:B------:R-:W-:Y:S02]  /*e3a0*/  USEL UR4, UR4, URZ, UP2 ;  /* 0x0000003f04047287 */ /* 0x000fe40009000000 */
[----:B------:R-:W1:Y:S01]  /*e3b0*/  @P4 MUFU.RCP R4, R2 ;  /* 0x0000000200044308 */ /* 0x000e620000001000 */
[----:B------:R-:W-:-:S02]  /*e3c0*/  USHF.L.U32 UR5, UR5, 0x6, URZ ;  /* 0x0000000605057899 */ /* 0x000fc4000800063f */
[----:B----4-:R-:W-:Y:S02]  /*e3d0*/  UIMAD UR13, UR12, UR13, UR4 ;  /* 0x0000000d0c0d72a4 */ /* 0x010fe4000f8e0204 */
[----:B------:R-:W-:Y:S02]  /*e3e0*/  @!UP2 USHF.R.S32.HI UR23, URZ, 0x1f, UR11 ;  /* 0x0000001f3f17a899 */ /* 0x000fe4000801140b */
[----:B------:R-:W-:Y:S01]  /*e3f0*/  @!UP2 UMOV UR22, UR11 ;  /* 0x0000000b0016ac82 */ /* 0x000fe20008000000 */
[----:B------:R-:W2:Y:S01]  /*e400*/  @P3 MUFU.RCP R5, R0 ;  /* 0x0000000000053308 */ /* 0x000ea20000001000 */
[----:B------:R-:W-:Y:S02]  /*e410*/  USHF.R.S32.HI UR4, URZ, 0x1f, UR5 ;  /* 0x0000001f3f047899 */ /* 0x000fe40008011405 */
[----:B------:R-:W-:Y:S02]  /*e420*/  USHF.R.S32.HI UR6, URZ, 0x1f, UR13 ;  /* 0x0000001f3f067899 */ /* 0x000fe4000801140d */
[----:B------:R-:W-:-:S02]  /*e430*/  UIADD3 UR5, UP1, UP0, UR5, UR22, UR13 ;  /* 0x0000001605057290 */ /* 0x000fc4000f83e00d */
[----:B------:R-:W-:Y:S01]  /*e440*/  @!UP4 UIADD3 UR7, UR21, UR15, URZ ;  /* 0x0000000f1507c290 */ /* 0x000fe2000fffe03f */
[C---:B-1----:R-:W-:Y:S01]  /*e450*/  FMUL.FTZ R128, R4.reuse, R128 ;  /* 0x0000008004807220 */ /* 0x042fe20000410000 */
[----:B------:R-:W1:Y:S01]  /*e460*/  @P4 MUFU.LG2 R2, R2 ;  /* 0x0000000200024308 */ /* 0x000e620000000c00 */
[C---:B------:R-:W-:Y:S01]  /*e470*/  FMUL.FTZ R129, R4.reuse, R129 ;  /* 0x0000008104817220 */ /* 0x040fe20000410000 */
[----:B------:R-:W-:Y:S01]  /*e480*/  UIADD3.X UR4, UR4, UR23, UR6, UP1, UP0 ;  /* 0x0000001704047290 */ /* 0x000fe20008fe0406 */
[C---:B------:R-:W-:Y:S01]  /*e490*/  FMUL.FTZ R124, R4.reuse, R124 ;  /* 0x0000007c047c7220 */ /* 0x040fe20000410000 */
[----:B------:R-:W-:Y:S01]  /*e4a0*/  @!UP4 UMOV UR8, UR20 ;  /* 0x000000140008cc82 */ /* 0x000fe20008000000 */
[C---:B------:R-:W-:Y:S01]  /*e4b0*/  FMUL.FTZ R125, R4.reuse, R125 ;  /* 0x0000007d047d7220 */ /* 0x040fe20000410000 */
[----:B------:R-:W-:Y:S01]  /*e4c0*/  F2FP.BF16.PACK_AB R128, R129, R128 ;  /* 0x000000808180723e */ /* 0x000fe200000010ff */
[C---:B------:R-:W-:Y:S01]  /*e4d0*/  FMUL.FTZ R120, R4.reuse, R120 ;  /* 0x0000007804787220 */ /* 0x040fe20000410000 */
[----:B------:R-:W3:Y:S01]  /*e4e0*/  @P3 MUFU.LG2 R0, R0 ;  /* 0x0000000000003308 */ /* 0x000ee20000000c00 */
[C---:B------:R-:W-:Y:S01]  /*e4f0*/  FMUL.FTZ R121, R4.reuse, R121 ;  /* 0x0000007904797220 */ /* 0x040fe20000410000 */
[----:B------:R-:W-:Y:S01]  /*e500*/  F2FP.BF16.PACK_AB R124, R125, R124 ;  /* 0x0000007c7d7c723e */ /* 0x000fe200000010ff */
[C---:B------:R-:W-:Y:S01]  /*e510*/  FMUL.FTZ R116, R4.reuse, R116 ;  /* 0x0000007404747220 */ /* 0x040fe20000410000 */
[----:B------:R-:W-:Y:S01]  /*e520*/  ULDC.64 UR22, c[0x0][0x118] ;  /* 0x0000460000167ab9 */ /* 0x000fe20000000a00 */
        /* <DEDUP_REMOVED lines=61> */
[----:B------:R-:W-:Y:S01]  /*e900*/  F2FP.BF16.PACK_AB R92, R93, R92 ;  /* 0x0000005c5d5c723e */ /* 0x000fe200000010ff */
[----:B------:R-:W4:Y:S01]  /*e910*/  S2R R4, SR_TID.X ;  /* 0x0000000000047919 */ /* 0x000f220000002100 */
[C---:B--2---:R-:W-:Y:S02]  /*e920*/  FMUL.FTZ R131, R5.reuse, R131 ;  /* 0x0000008305837220 */ /* 0x044fe40000410000 */
        /* <DEDUP_REMOVED lines=154> */
[----:B------:R-:W-:-:S03]  /*f2d0*/  IADD3 R58, R4, -R9, RZ ;  /* 0x80000009043a7210 */ /* 0x000fc60007ffe0ff */
        /* <DEDUP_REMOVED lines=18> */
[----:B------:R-:W-:-:S03]  /*f400*/  IADD3 R5, R56, -R5, RZ ;  /* 0x8000000538057210 */ /* 0x000fc60007ffe0ff */
        /* <DEDUP_REMOVED lines=30> */
.L_x_1152:
[----:B---34-:R-:W-:Y:S05]  /*f5f0*/  BSYNC B0 ;  /* 0x0000000000007941 */ /* 0x018fea0003800000 */
.L_x_1151:
        /* <DEDUP_REMOVED lines=34> */
.L_x_1154:
[----:B------:R-:W-:Y:S05]  /*f820*/  BSYNC B0 ;  /* 0x0000000000007941 */ /* 0x000fea0003800000 */
.L_x_1153:
[----:B------:R-:W-:Y:S01]  /*f830*/  LEA.HI.SX32 R0, R4, 0x10, 0x1d ;  /* 0x0000001004007811 */ /* 0x000fe200078feaff */
        /* <DEDUP_REMOVED lines=19> */
.L_x_1156:
[----:B------:R-:W-:Y:S05]  /*f970*/  BSYNC B0 ;  /* 0x0000000000007941 */ /* 0x000fea0003800000 */
.L_x_1155:
[----:B------:R-:W-:Y:S01]  /*f980*/  LEA.HI.SX32 R0, R4, 0x20, 0x1d ;  /* 0x0000002004007811 */ /* 0x000fe200078feaff */
        /* <DEDUP_REMOVED lines=19> */
.L_x_1158:
[----:B------:R-:W-:Y:S05]  /*fac0*/  BSYNC B0 ;  /* 0x0000000000007941 */ /* 0x000fea0003800000 */
.L_x_1157:
        /* <DEDUP_REMOVED lines=21> */
.L_x_1159:
        /* <DEDUP_REMOVED lines=14> */
.L_x_1299:


//--------------------- .text._ZN5flash16flash_fwd_kernelI23Flash_fwd_kernel_traitsILi192ELi64ELi64ELi4ELb0ELb0EN7cutlass10bfloat16_tE19Flash_kernel_traitsILi192ELi64ELi64ELi4ES3_EELb1ELb0ELb1ELb1ELb0ELb0ELb0ELb1EEEvNS_16Flash_fwd_paramsE --------------------------
	.section	.text._ZN5flash16flash_fwd_kernelI23Flash_fwd_kernel_traitsILi192ELi64ELi64ELi4ELb0ELb0EN7cutlass10bfloat16_tE19Flash_kernel_traitsILi192ELi64ELi64ELi4ES3_EELb1ELb0ELb1ELb1ELb0ELb0ELb0ELb1EEEvNS_16Flash_fwd_paramsE,"ax",@progbits
	.sectioninfo	@"SHI_REGISTERS=255"
	.align	128
        .global         _ZN5flash16flash_fwd_kernelI23Flash_fwd_kernel_traitsILi192ELi64ELi64ELi4ELb0ELb0EN7cutlass10bfloat16_tE19Flash_kernel_traitsILi192ELi64ELi64ELi4ES3_EELb1ELb0ELb1ELb1ELb0ELb0ELb0ELb1EEEvNS_16Flash_fwd_paramsE
        .type           _ZN5flash16flash_fwd_kernelI23Flash_fwd_kernel_traitsILi192ELi64ELi64ELi4ELb0ELb0EN7cutlass10bfloat16_tE19Flash_kernel_traitsILi192ELi64ELi64ELi4ES3_EELb1ELb0ELb1ELb1ELb0ELb0ELb0ELb1EEEvNS_16Flash_fwd_paramsE,@function
        .size           _ZN5flash16flash_fwd_kernelI23Flash_fwd_kernel_traitsILi192ELi64ELi64ELi4ELb0ELb0EN7cutlass10bfloat16_tE19Flash_kernel_traitsILi192ELi64ELi64ELi4ES3_EELb1ELb0ELb1ELb1ELb0ELb0ELb0ELb1EEEvNS_16Flash_fwd_paramsE,(.L_x_1300 - _ZN5flash16flash_fwd_kernelI23Flash_fwd_kernel_traitsILi192ELi64ELi64ELi4ELb0ELb0EN7cutlass10bfloat16_tE19Flash_kernel_traitsILi192ELi64ELi64ELi4ES3_EELb1ELb0ELb1ELb1ELb0ELb0ELb0ELb1EEEvNS_16Flash_fwd_paramsE)
        .other          _ZN5flash16flash_fwd_kernelI23Flash_fwd_kernel_traitsILi192ELi64ELi64ELi4ELb0ELb0EN7cutlass10bfloat16_tE19Flash_kernel_traitsILi192ELi64ELi64ELi4ES3_EELb1ELb0ELb1ELb1ELb0ELb0ELb0ELb1EEEvNS_16Flash_fwd_paramsE,@"STO_CUDA_ENTRY STV_DEFAULT"
_ZN5flash16flash_fwd_kernelI23Flash_fwd_kernel_traitsILi192ELi64ELi64ELi4ELb0ELb0EN7cutlass10bfloat16_tE19Flash_kernel_traitsILi192ELi64ELi64ELi4ES3_EELb1ELb0ELb1ELb1ELb0ELb0ELb0ELb1EEEvNS_16Flash_fwd_paramsE:
.text._ZN5flash16flash_fwd_kernelI23Flash_fwd_kernel_traitsILi192ELi64ELi64ELi4ELb0ELb0EN7cutlass10bfloat16_tE19Flash_kernel_traitsILi192ELi64ELi64ELi4ES3_EELb1ELb0ELb1ELb1ELb0ELb0ELb0ELb1EEEvNS_16Flash_fwd_paramsE:
        /* <DEDUP_REMOVED lines=85> */
.L_x_1160:
[----:B-1----:R-:W-:Y:S02]  /*0550*/  ULDC UR6, c[0x0][0x218] ;  /* 0x0000860000067ab9 */ /* 0x002fe40000000800 */
.L_x_1161:
        /* <DEDUP_REMOVED lines=123> */
.L_x_1164:
[----:B------:R-:W-:Y:S05]  /*0d10*/  BSYNC B0 ;  /* 0x0000000000007941 */ /* 0x000fea0003800000 */
.L_x_1163:
        /* <DEDUP_REMOVED lines=20> */
.L_x_1166:
[----:B------:R-:W-:Y:S05]  /*0e60*/  BSYNC B0 ;  /* 0x0000000000007941 */ /* 0x000fea0003800000 */
.L_x_1165:
        /* <DEDUP_REMOVED lines=20> */
.L_x_1168:
[----:B------:R-:W-:Y:S05]  /*0fb0*/  BSYNC B0 ;  /* 0x0000000000007941 */ /* 0x000fea0003800000 */
.L_x_1167:
        /* <DEDUP_REMOVED lines=19> */
.L_x_1170:
[----:B------:R-:W-:Y:S05]  /*10f0*/  BSYNC B0 ;  /* 0x0000000000007941 */ /* 0x000fea0003800000 */
.L_x_1169:
        /* <DEDUP_REMOVED lines=35> */
.L_x_1162:
[----:B------:R-:W-:Y:S01]  /*1330*/  UISETP.NE.AND UP0, UPT, UR11, -0x1, UPT ;  /* 0xffffffff0b00788c */ /* 0x000fe2000bf05270 */
[----:B------:R-:W-:Y:S01]  /*1340*/  SHF.R.S32.HI R0, RZ, 0x1f, R20 ;  /* 0x0000001fff007819 */ /* 0x000fe20000011414 */
[----:B------:R-:W-:Y:S02]  /*1350*/  UISETP.NE.AND UP1, UPT, UR25, -0x1, UPT ;  /* 0xffffffff1900788c */ /* 0x000fe4000bf25270 */
[----:B------:R-:W-:Y:S02]  /*1360*/  ULDC.64 UR4, c[0x0][0x190] ;  /* 0x0000640000047ab9 */ /* 0x000fe40000000a00 */
[----:B------:R-:W-:Y:S02]  /*1370*/  ULDC.64 UR6, c[0x0][0x178] ;  /* 0x00005e0000067ab9 */ /* 0x000fe40000000a00 */
[----:B------:R-:W-:-:S03]  /*1380*/  PLOP3.LUT P0, PT, PT, PT, UP1, 0x80, 0x0 ;  /* 0x000000000000781c */ /* 0x000fc60003f0f018 */
[----:B------:R-:W-:Y:S02]  /*1390*/  @!UP0 USHF.R.S32.HI UR24, URZ, 0x1f, UR13 ;  /* 0x0000001f3f188899 */ /* 0x000fe4000801140d */
        /* <DEDUP_REMOVED lines=34> */
[----:B------:R-:W-:Y:S02]  /*15c0*/  UIMAD.WIDE.U32 UR30, UR13, UR4, UR28 ;  /* 0x000000040d1e72a5 */ /* 0x000fe4000f8e001c */
[----:B------:R-:W-:-:S04]  /*15d0*/  UIMAD UR26, UR13, UR5, UR26 ;  /* 0x000000050d1a72a4 */ /* 0x000fc8000f8e021a */
[----:B------:R-:W-:Y:S02]  /*15e0*/  UIADD3 UR26, UR31, UR26, URZ ;  /* 0x0000001a1f1a7290 */ /* 0x000fe4000fffe03f */
.L_x_1171:
        /* <DEDUP_REMOVED lines=44> */
.L_x_1172:
[CC--:B------:R-:W-:Y:S01]  /*18b0*/  LEA.HI R3, R10.reuse, R25.reuse, RZ, 0x4 ;  /* 0x000000190a037211 */ /* 0x0c0fe200078f20ff */
[----:B------:R-:W2:Y:S01]  /*18c0*/  S2R R18, SR_CTAID.Z ;  /* 0x0000000000127919 */ /* 0x000ea20000002700 */
[----:B------:R-:W-:Y:S01]  /*18d0*/  LEA.HI R2, R10, R25, RZ, 0x3 ;  /* 0x000000190a027211 */ /* 0x000fe200078f18ff */
[----:B------:R-:W-:Y:S01]  /*18e0*/  IMAD.U32 R14, RZ, RZ, UR14 ;  /* 0x0000000eff0e7e24 */ /* 0x000fe2000f8e00ff */
[----:B------:R-:W-:Y:S01]  /*18f0*/  SHF.R.S32.HI R4, RZ, 0x4, R3 ;  /* 0x00000004ff047819 */ /* 0x000fe20000011403 */
[----:B------:R-:W-:Y:S01]  /*1900*/  BSSY B0, `(.L_x_1173) ;  /* 0x0000076000007945 */ /* 0x000fe20003800000 */
[----:B------:R-:W-:Y:S02]  /*1910*/  LOP3.LUT R0, R2, 0xfffffff8, RZ, 0xc0, !PT ;  /* 0xfffffff802007812 */ /* 0x000fe400078ec0ff */
[----:B------:R-:W-:Y:S02]  /*1920*/  LEA.HI R5, R3, R4, RZ, 0x1 ;  /* 0x0000000403057211 */ /* 0x000fe400078f08ff */
[----:B------:R-:W-:Y:S01]  /*1930*/  SHF.R.S32.HI R16, RZ, 0x3, R2 ;  /* 0x00000003ff107819 */ /* 0x000fe20000011402 */
[----:B------:R-:W-:Y:S01]  /*1940*/  IMAD.IADD R24, R25, 0x1, -R0 ;  /* 0x0000000119187824 */ /* 0x000fe200078e0a00 */
[----:B------:R-:W-:-:S02]  /*1950*/  LOP3.LUT R2, R5, 0xfffffffe, RZ, 0xc0, !PT ;  /* 0xfffffffe05027812 */ /* 0x000fc400078ec0ff */
[----:B------:R-:W-:Y:S01]  /*1960*/  SHF.R.S32.HI R17, RZ, 0x1f, R16 ;  /* 0x0000001fff117819 */ /* 0x000fe20000011410 */
[----:B------:R-:W-:Y:S01]  /*1970*/  IMAD.SHL.U32 R0, R16, 0x40, RZ ;  /* 0x0000004010007824 */ /* 0x000fe200078e00ff */
[----:B------:R-:W-:Y:S01]  /*1980*/  LEA.HI R10, R10, R25, RZ, 0x6 ;  /* 0x000000190a0a7211 */ /* 0x000fe200078f30ff */
[----:B------:R-:W-:Y:S01]  /*1990*/  IMAD.IADD R23, R4, 0x1, -R2 ;  /* 0x0000000104177824 */ /* 0x000fe200078e0a02 */
[----:B------:R-:W-:Y:S01]  /*19a0*/  LOP3.LUT R2, R3, 0xfffffff0, RZ, 0xc0, !PT ;  /* 0xfffffff003027812 */ /* 0x000fe200078ec0ff */
[----:B------:R-:W-:Y:S01]  /*19b0*/  IMAD.SHL.U32 R128, R24, 0x8, RZ ;  /* 0x0000000818807824 */ /* 0x000fe200078e00ff */
[----:B------:R-:W-:Y:S01]  /*19c0*/  LOP3.LUT R0, R0, 0x1c0, RZ, 0xc0, !PT ;  /* 0x000001c000007812 */ /* 0x000fe200078ec0ff */
[----:B------:R-:W-:Y:S01]  /*19d0*/  IMAD R8, R17, c[0x0][0x198], RZ ;  /* 0x0000660011087a24 */ /* 0x000fe200078e02ff */
[----:B------:R-:W-:Y:S01]  /*19e0*/  SHF.R.S32.HI R100, RZ, 0x5, R12 ;  /* 0x00000005ff647819 */ /* 0x000fe2000001140c */
[----:B------:R-:W-:Y:S01]  /*19f0*/  IMAD.IADD R6, R25, 0x1, -R2 ;  /* 0x0000000119067824 */ /* 0x000fe200078e0a02 */
[----:B------:R-:W-:Y:S01]  /*1a00*/  LOP3.LUT R2, R0, 0x38, R128, 0xf8, !PT ;  /* 0x0000003800027812 */ /* 0x000fe200078ef880 */
[----:B------:R-:W-:Y:S01]  /*1a10*/  IMAD.SHL.U32 R10, R10, 0x8, RZ ;  /* 0x000000080a0a7824 */ /* 0x000fe200078e00ff */
[----:B------:R-:W-:Y:S01]  /*1a20*/  SHF.R.U32.HI R0, RZ, 0x3, R0 ;  /* 0x00000003ff007819 */ /* 0x000fe20000011600 */
[----:B------:R-:W-:Y:S01]  /*1a30*/  IMAD.WIDE R14, R14, 0x40, R16 ;  /* 0x000000400e0e7825 */ /* 0x000fe200078e0210 */
[----:B------:R-:W-:-:S02]  /*1a40*/  SHF.R.S32.HI R3, RZ, 0x1f, R6 ;  /* 0x0000001fff037819 */ /* 0x000fc40000011406 */
[----:B------:R-:W-:Y:S02]  /*1a50*/  LOP3.LUT R9, R2, R0, RZ, 0x3c, !PT ;  /* 0x0000000002097212 */ /* 0x000fe400078e3cff */
[----:B------:R-:W-:Y:S02]  /*1a60*/  LEA.HI R11, R3, R6, RZ, 0x3 ;  /* 0x00000006030b7211 */ /* 0x000fe400078f18ff */
[--C-:B------:R-:W-:Y:S02]  /*1a70*/  SHF.R.S32.HI R129, RZ, 0x1f, R128.reuse ;  /* 0x0000001fff817819 */ /* 0x100fe40000011480 */
[----:B------:R-:W-:Y:S02]  /*1a80*/  LOP3.LUT R0, R11, 0xfffffff8, RZ, 0xc0, !PT ;  /* 0xfffffff80b007812 */ /* 0x000fe400078ec0ff */
[----:B------:R-:W-:Y:S01]  /*1a90*/  IADD3 R2, P0, R128, UR24, RZ ;  /* 0x0000001880027c10 */ /* 0x000fe2000ff1e0ff */
[----:B------:R-:W-:Y:S01]  /*1aa0*/  IMAD.WIDE.U32 R4, R16, c[0x0][0x198], R128 ;  /* 0x0000660010047a25 */ /* 0x000fe200078e0080 */
[----:B------:R-:W-:Y:S01]  /*1ab0*/  LOP3.LUT R199, R9, 0xfffffe00, R10, 0xf8, !PT ;  /* 0xfffffe0009c77812 */ /* 0x000fe200078ef80a */
[----:B------:R3:W-:Y:S01]  /*1ac0*/  STL.64 [R1+0x78], R128 ;  /* 0x0000788001007387 */ /* 0x0007e20000100a00 */
[----:B------:R-:W-:Y:S01]  /*1ad0*/  IADD3.X R3, R129, UR22, RZ, P0, !PT ;  /* 0x0000001681037c10 */ /* 0x000fe200087fe4ff */
[----:B------:R-:W-:Y:S01]  /*1ae0*/  IMAD.IADD R6, R6, 0x1, -R0 ;  /* 0x0000000106067824 */ /* 0x000fe200078e0a00 */
[----:B------:R-:W-:Y:S01]  /*1af0*/  IADD3 R4, P0, R4, UR30, RZ ;  /* 0x0000001e04047c10 */ /* 0x000fe2000ff1e0ff */
[----:B------:R-:W-:Y:S01]  /*1b00*/  IMAD R0, R16, c[0x0][0x19c], R8 ;  /* 0x0000670010007a24 */ /* 0x000fe200078e0208 */
[----:B------:R-:W-:Y:S01]  /*1b10*/  IADD3 R125, R128, 0x40, RZ ;  /* 0x00000040807d7810 */ /* 0x000fe20007ffe0ff */
[----:B--2---:R-:W-:Y:S01]  /*1b20*/  IMAD.WIDE.U32 R18, R18, c[0x0][0x1a8], R2 ;  /* 0x00006a0012127a25 */ /* 0x004fe200078e0002 */
[C---:B------:R-:W-:Y:S01]  /*1b30*/  LOP3.LUT P2, RZ, R6.reuse, 0x4, RZ, 0xc0, !PT ;  /* 0x0000000406ff7812 */ /* 0x040fe2000784c0ff */
[----:B------:R-:W-:Y:S01]  /*1b40*/  UIADD3 UR22, -UR15, UR17, URZ ;  /* 0x000000110f167290 */ /* 0x000fe2000fffe13f */
[C---:B------:R-:W-:Y:S01]  /*1b50*/  LOP3.LUT P1, RZ, R6.reuse, 0x2, RZ, 0xc0, !PT ;  /* 0x0000000206ff7812 */ /* 0x040fe2000782c0ff */
[----:B------:R-:W-:Y:S01]  /*1b60*/  IMAD.SHL.U32 R6, R6, 0x40, RZ ;  /* 0x0000004006067824 */ /* 0x000fe200078e00ff */
[----:B------:R-:W-:Y:S01]  /*1b70*/  IADD3.X R5, R5, UR26, R0, P0, !PT ;  /* 0x0000001a05057c10 */ /* 0x000fe200087fe400 */
        /* <DEDUP_REMOVED lines=13> */
[----:B------:R3:W-:Y:S01]  /*1c50*/  STL.64 [R1+0x98], R30 ;  /* 0x0000981e01007387 */ /* 0x0007e20000100a00 */
[----:B------:R-:W-:Y:S01]  /*1c60*/  IMAD R0, R0, c[0x0][0x1b8], RZ ;  /* 0x00006e0000007a24 */ /* 0x000fe200078e02ff */
[----:B------:R-:W-:Y:S01]  /*1c70*/  ULDC.64 UR4, c[0x0][0x1a8] ;  /* 0x00006a0000047ab9 */ /* 0x000fe20000000a00 */
[C---:B------:R-:W-:Y:S01]  /*1c80*/  IMAD R10, R7.reuse, c[0x0][0x1b4], R6 ;  /* 0x00006d00070a7a24 */ /* 0x040fe200078e0206 */
[----:B------:R-:W-:Y:S01]  /*1c90*/  ISETP.GE.AND P0, PT, R16, UR22, PT ;  /* 0x0000001610007c0c */ /* 0x000fe2000bf06270 */
[C---:B------:R-:W-:Y:S01]  /*1ca0*/  IMAD R6, R7.reuse, c[0x0][0x1bc], R0 ;  /* 0x00006f0007067a24 */ /* 0x040fe200078e0200 */
[----:B------:R-:W-:Y:S01]  /*1cb0*/  SHF.R.S32.HI R0, RZ, 0x1f, R12 ;  /* 0x0000001fff007819 */ /* 0x000fe2000001140c */
[----:B------:R-:W-:Y:S01]  /*1cc0*/  IMAD.WIDE.U32 R26, R7, c[0x0][0x1b8], R2 ;  /* 0x00006e00071a7a25 */ /* 0x000fe200078e0002 */
[----:B------:R-:W-:Y:S01]  /*1cd0*/  SHF.R.S32.HI R3, RZ, 0x1f, R20 ;  /* 0x0000001fff037819 */ /* 0x000fe20000011414 */
[----:B------:R-:W-:Y:S01]  /*1ce0*/  UIMAD UR4, UR7, UR4, URZ ;  /* 0x00000004070472a4 */ /* 0x000fe2000f8e023f */
[----:B------:R-:W-:Y:S01]  /*1cf0*/  LEA.HI R0, R0, R100, RZ, 0x2 ;  /* 0x0000006400007211 */ /* 0x000fe200078f10ff */
[----:B------:R-:W-:Y:S01]  /*1d00*/  IMAD.IADD R29, R27, 0x1, R6 ;  /* 0x000000011b1d7824 */ /* 0x000fe200078e0206 */
[----:B------:R-:W-:Y:S01]  /*1d10*/  LEA.HI R3, R3, R20, RZ, 0x2 ;  /* 0x0000001403037211 */ /* 0x000fe200078f10ff */
[----:B------:R3:W-:Y:S01]  /*1d20*/  STL.64 [R1+0xb8], R26 ;  /* 0x0000b81a01007387 */ /* 0x0007e20000100a00 */
[----:B------:R-:W-:Y:S01]  /*1d30*/  LOP3.LUT R0, R0, 0xffffffc, RZ, 0xc0, !PT ;  /* 0x0ffffffc00007812 */ /* 0x000fe200078ec0ff */
[----:B------:R-:W-:Y:S01]  /*1d40*/  IMAD.IADD R33, R31, 0x1, R10 ;  /* 0x000000011f217824 */ /* 0x000fe200078e020a */
[----:B------:R-:W-:Y:S01]  /*1d50*/  SHF.R.S32.HI R101, RZ, 0x2, R3 ;  /* 0x00000002ff657819 */ /* 0x000fe20000011403 */
[----:B------:R-:W-:Y:S01]  /*1d60*/  UIMAD UR4, UR12, UR5, UR4 ;  /* 0x000000050c0472a4 */ /* 0x000fe2000f8e0204 */
[----:B------:R-:W-:Y:S01]  /*1d70*/  IMAD.SHL.U32 R5, R11, 0x40, RZ ;  /* 0x000000400b057824 */ /* 0x000fe200078e00ff */
[----:B------:R-:W-:Y:S01]  /*1d80*/  LOP3.LUT R8, R9, R8, RZ, 0x3c, !PT ;  /* 0x0000000809087212 */ /* 0x000fe200078e3cff */
[----:B------:R-:W-:-:S02]  /*1d90*/  IMAD.IADD R0, R100, 0x1, -R0 ;  /* 0x0000000164007824 */ /* 0x000fc400078e0a00 */
[----:B------:R-:W-:Y:S01]  /*1da0*/  IMAD.MOV.U32 R4, RZ, RZ, 0x10 ;  /* 0x00000010ff047424 */ /* 0x000fe200078e00ff */
[----:B------:R-:W-:Y:S01]  /*1db0*/  IADD3 R9, R19, UR4, RZ ;  /* 0x0000000413097c10 */ /* 0x000fe2000fffe0ff */
[----:B------:R-:W-:Y:S01]  /*1dc0*/  IMAD R21, R0, 0x10, R101 ;  /* 0x0000001000157824 */ /* 0x000fe200078e0265 */
[----:B------:R-:W-:Y:S01]  /*1dd0*/  LOP3.LUT R5, R8, 0xfffffe00, R5, 0xf8, !PT ;  /* 0xfffffe0008057812 */ /* 0x000fe200078ef805 */
[----:B------:R-:W-:Y:S01]  /*1de0*/  IMAD.MOV.U32 R2, RZ, RZ, 0x20 ;  /* 0x00000020ff027424 */ /* 0x000fe200078e00ff */
[----:B------:R-:W-:Y:S01]  /*1df0*/  SEL R4, R4, 0xfffffff0, !P1 ;  /* 0xfffffff004047807 */ /* 0x000fe20004800000 */
[----:B------:R-:W-:Y:S01]  /*1e00*/  IMAD.SHL.U32 R199, R199, 0x2, RZ ;  /* 0x00000002c7c77824 */ /* 0x000fe200078e00ff */
[----:B------:R3:W-:Y:S02]  /*1e10*/  STL [R1+0xc4], R21 ;  /* 0x0000c41501007387 */ /* 0x0007e40000100800 */
[----:B------:R-:W-:Y:S02]  /*1e20*/  SEL R2, R2, 0xffffffe0, !P2 ;  /* 0xffffffe002027807 */ /* 0x000fe40005000000 */
        /* <DEDUP_REMOVED lines=35> */
.L_x_1174:
[----:B------:R-:W-:Y:S05]  /*2060*/  BSYNC B0 ;  /* 0x0000000000007941 */ /* 0x000fea0003800000 */
.L_x_1173:
        /* <DEDUP_REMOVED lines=47> */
.L_x_1176:
[----:B------:R-:W-:Y:S05]  /*2360*/  BSYNC B0 ;  /* 0x0000000000007941 */ /* 0x000fea0003800000 */
.L_x_1175:
        /* <DEDUP_REMOVED lines=37> */
.L_x_1178:
[----:B------:R-:W-:Y:S05]  /*25c0*/  BSYNC B0 ;  /* 0x0000000000007941 */ /* 0x000fea0003800000 */
.L_x_1177:
        /* <DEDUP_REMOVED lines=14> */
[----:B--2---:R-:W-:-:S04]  /*26b0*/  IMAD.WIDE.U32 R10, R3, c[0x0][0x190], R8 ;  /* 0x00006400030a7a25 */ /* 0x004fc800078e0008 */
        /* <DEDUP_REMOVED lines=25> */
.L_x_1180:
[----:B------:R-:W-:Y:S05]  /*2850*/  BSYNC B0 ;  /* 0x0000000000007941 */ /* 0x000fea0003800000 */
.L_x_1179:
        /* <DEDUP_REMOVED lines=40> */
.L_x_1182:
[----:B------:R-:W-:Y:S05]  /*2ae0*/  BSYNC B0 ;  /* 0x0000000000007941 */ /* 0x000fea0003800000 */
.L_x_1181:
        /* <DEDUP_REMOVED lines=33> */
.L_x_1184:
[----:B------:R-:W-:Y:S05]  /*2d00*/  BSYNC B0 ;  /* 0x0000000000007941 */ /* 0x000fea0003800000 */
.L_x_1183:
        /* <DEDUP_REMOVED lines=32> */
.L_x_1186:
[----:B------:R-:W-:Y:S05]  /*2f10*/  BSYNC B0 ;  /* 0x0000000000007941 */ /* 0x000fea0003800000 */
.L_x_1185:
        /* <DEDUP_REMOVED lines=34> */
.L_x_1188:
[----:B------:R-:W-:Y:S05]  /*3140*/  BSYNC B0 ;  /* 0x0000000000007941 */ /* 0x000fea0003800000 */
.L_x_1187:
[----:B------:R-:W-:Y:S01]  /*3150*/  ULDC.64 UR4, c[0x0][0x318] ;  /* 0x0000c60000047ab9 */ /* 0x000fe20000000a00 */
[----:B------:R-:W0:Y:S01]  /*3160*/  LDGDEPBAR ;  /* 0x00000000000079af */ /* 0x000e220000000000 */
[----:B------:R-:W-:Y:S01]  /*3170*/  UISETP.NE.U32.AND UP1, UPT, URZ, UR4, UPT ;  /* 0x000000043f00728c */ /* 0x000fe2000bf25070 */
[----:B--2---:R-:W-:Y:S01]  /*3180*/  IMAD.MOV.U32 R10, RZ, RZ, R28 ;  /* 0x000000ffff0a7224 */ /* 0x004fe200078e001c */
[----:B------:R-:W-:Y:S02]  /*3190*/  MOV R11, R29 ;  /* 0x0000001d000b7202 */ /* 0x000fe40000000f00 */
        /* <DEDUP_REMOVED lines=15> */
[----:B------:R-:W-:Y:S01]  /*3290*/  IMAD.U32 R6, RZ, RZ, UR12 ;  /* 0x0000000cff067e24 */ /* 0x000fe2000f8e00ff */
[----:B------:R-:W2:Y:S01]  /*32a0*/  @P0 MUFU.RCP R3, c[0x0][0x238] ;  /* 0x00008e0000030b08 */ /* 0x000ea20000001000 */
[----:B------:R-:W-:Y:S01]  /*32b0*/  ISETP.GE.AND P1, PT, R16, UR22, PT ;  /* 0x0000001610007c0c */ /* 0x000fe2000bf26270 */
[----:B------:R-:W-:-:S02]  /*32c0*/  ULDC.64 UR4, c[0x0][0x1a0] ;  /* 0x0000680000047ab9 */ /* 0x000fc40000000a00 */
[----:B------:R-:W-:-:S05]  /*32d0*/  MOV R7, UR13 ;  /* 0x0000000d00077c02 */ /* 0x000fca0008000f00 */
[----:B------:R4:W2:Y:S01]  /*32e0*/  @P0 LDG.E R0, [R6.64] ;  /* 0x0000001206000981 */ /* 0x0008a2000c1e1900 */
[----:B------:R-:W-:Y:S01]  /*32f0*/  MOV R10, R26 ;  /* 0x0000001a000a7202 */ /* 0x000fe20000000f00 */
[----:B------:R-:W-:Y:S01]  /*3300*/  USHF.L.U64.HI UR6, UR4, UR6, UR5 ;  /* 0x0000000604067299 */ /* 0x000fe20008010205 */
[----:B------:R-:W-:Y:S01]  /*3310*/  IMAD.SHL.U32 R25, R25, 0x2, RZ ;  /* 0x0000000219197824 */ /* 0x000fe200078e00ff */
[----:B------:R-:W-:Y:S01]  /*3320*/  BAR.SYNC.DEFER_BLOCKING 0x0 ;  /* 0x0000000000007b1d */ /* 0x000fe20000010000 */
[----:B------:R-:W-:Y:S02]  /*3330*/  USHF.L.U32 UR7, UR4, 0x6, URZ ;  /* 0x0000000604077899 */ /* 0x000fe4000800063f */
[----:B------:R-:W-:Y:S01]  /*3340*/  UIMAD UR5, UR6, UR24, URZ ;  /* 0x00000018060572a4 */ /* 0x000fe2000f8e023f */
[----:B------:R-:W-:Y:S02]  /*3350*/  LOP3.LUT R102, R25, 0x6, RZ, 0xc0, !PT ;  /* 0x0000000619667812 */ /* 0x000fe400078ec0ff */
[----:B------:R1:W-:Y:S01]  /*3360*/  STL.64 [R1+0xa8], R10 ;  /* 0x0000a80a01007387 */ /* 0x0003e20000100a00 */
[----:B------:R-:W-:Y:S01]  /*3370*/  UIMAD UR23, UR23, UR7, UR5 ;  /* 0x00000007171772a4 */ /* 0x000fe2000f8e0205 */
[----:B------:R-:W-:Y:S01]  /*3380*/  BSSY B0, `(.L_x_1189) ;  /* 0x0000028000007945 */ /* 0x000fe20003800000 */
[----:B------:R-:W-:Y:S01]  /*3390*/  UMOV UR13, URZ ;  /* 0x0000003f000d7c82 */ /* 0x000fe20008000000 */
[----:B----4-:R-:W-:Y:S01]  /*33a0*/  IMAD.U32 R6, RZ, RZ, UR24 ;  /* 0x00000018ff067e24 */ /* 0x010fe2000f8e00ff */
[----:B------:R1:W-:Y:S03]  /*33b0*/  @P1 STS.128 [R199+0xc000], RZ ;  /* 0x00c000ffc7001388 */ /* 0x0003e60000000c00 */
[----:B------:R-:W-:Y:S01]  /*33c0*/  IMAD.WIDE.U32 R6, R6, UR7, R10 ;  /* 0x0000000706067c25 */ /* 0x000fe2000f8e000a */
[----:B------:R1:W-:Y:S04]  /*33d0*/  @P1 STS.128 [R199+0xe000], RZ ;  /* 0x00e000ffc7001388 */ /* 0x0003e80000000c00 */
[----:B------:R-:W-:Y:S01]  /*33e0*/  IADD3 R9, R7, UR23, RZ ;  /* 0x0000001707097c10 */ /* 0x000fe2000fffe0ff */
[----:B------:R1:W-:Y:S01]  /*33f0*/  @P1 STS.128 [R199+0x10000], RZ ;  /* 0x010000ffc7001388 */ /* 0x0003e20000000c00 */
[----:B--2---:R-:W-:-:S04]  /*3400*/  @P0 FMUL.FTZ R0, R0, R3 ;  /* 0x0000000300000220 */ /* 0x004fc80000410000 */
[----:B------:R2:W4:Y:S02]  /*3410*/  @P0 R2UR UR12, R0 ;  /* 0x00000000000c03c2 */ /* 0x00052400000e0000 */
[----:B--2---:R-:W-:Y:S01]  /*3420*/  MOV R0, UR14 ;  /* 0x0000000e00007c02 */ /* 0x004fe20008000f00 */
[----:B----4-:R-:W-:-:S04]  /*3430*/  @UP1 UMOV UR13, UR12 ;  /* 0x0000000c000d1c82 */ /* 0x010fc80008000000 */
[----:B------:R-:W-:-:S05]  /*3440*/  IMAD R121, R0, 0x4, R100 ;  /* 0x0000000400797824 */ /* 0x000fca00078e0264 */
[----:B------:R1:W-:Y:S01]  /*3450*/  STL [R1+0xa0], R121 ;  /* 0x0000a07901007387 */ /* 0x0003e20000100800 */
[----:B------:R-:W-:Y:S05]  /*3460*/  @P1 BRA `(.L_x_1190) ;  /* 0x0000019000001947 */ /* 0x000fea0003800000 */
[----:B------:R-:W-:Y:S02]  /*3470*/  ISETP.GE.AND P3, PT, R128, c[0x0][0x220], PT ;  /* 0x0000880080007a0c */ /* 0x000fe40003f66270 */
[----:B------:R-:W-:Y:S02]  /*3480*/  ISETP.GE.AND P2, PT, R125, c[0x0][0x220], PT ;  /* 0x000088007d007a0c */ /* 0x000fe40003f46270 */
[----:B------:R-:W-:-:S09]  /*3490*/  ISETP.GE.AND P0, PT, R124, c[0x0][0x220], PT ;  /* 0x000088007c007a0c */ /* 0x000fd20003f06270 */
        /* <DEDUP_REMOVED lines=22> */
.L_x_1190:
[----:B------:R-:W-:Y:S05]  /*3600*/  BSYNC B0 ;  /* 0x0000000000007941 */ /* 0x000fea0003800000 */
.L_x_1189:
        /* <DEDUP_REMOVED lines=36> */
.L_x_1192:
[----:B------:R-:W-:Y:S05]  /*3850*/  BSYNC B0 ;  /* 0x0000000000007941 */ /* 0x000fea0003800000 */
.L_x_1191:
        /* <DEDUP_REMOVED lines=35> */
.L_x_1194:
[----:B------:R-:W-:Y:S05]  /*3a90*/  BSYNC B0 ;  /* 0x0000000000007941 */ /* 0x000fea0003800000 */
.L_x_1193:
[----:B------:R-:W-:Y:S01]  /*3aa0*/  ISETP.GE.AND P0, PT, R20, UR22, PT ;  /* 0x0000001614007c0c */ /* 0x000fe2000bf06270 */
[----:B------:R-:W-:-:S12]  /*3ab0*/  BSSY B0, `(.L_x_1195) ;  /* 0x0000024000007945 */ /* 0x000fd80003800000 */
        /* <DEDUP_REMOVED lines=35> */
.L_x_1196:
[----:B------:R-:W-:Y:S05]  /*3cf0*/  BSYNC B0 ;  /* 0x0000000000007941 */ /* 0x000fea0003800000 */
.L_x_1195:
[C---:B------:R-:W-:Y:S01]  /*3d00*/  IMAD.SHL.U32 R0, R24.reuse, 0x40, RZ ;  /* 0x0000004018007824 */ /* 0x040fe200078e00ff */
[----:B------:R-:W-:Y:S01]  /*3d10*/  R2P PR, R24, 0x6 ;  /* 0x0000000618007804 */ /* 0x000fe20000000000 */
[----:B------:R-:W-:Y:S01]  /*3d20*/  IMAD.SHL.U32 R3, R16, 0x8, RZ ;  /* 0x0000000810037824 */ /* 0x000fe200078e00ff */
[----:B------:R-:W-:Y:S01]  /*3d30*/  UIADD3 UR4, UR16, -UR17, URZ ;  /* 0x8000001110047290 */ /* 0x000fe2000fffe03f */
[----:B------:R-:W0:Y:S01]  /*3d40*/  LDGDEPBAR ;  /* 0x00000000000079af */ /* 0x000e220000000000 */
[----:B------:R-:W-:Y:S01]  /*3d50*/  LOP3.LUT R0, R0, 0x1c0, RZ, 0xc0, !PT ;  /* 0x000001c000007812 */ /* 0x000fe200078ec0ff */
[----:B------:R-:W-:Y:S02]  /*3d60*/  UIADD3 UR5, UR16, 0x1, -UR17 ;  /* 0x0000000110057890 */ /* 0x000fe4000fffe811 */
[----:B------:R-:W-:Y:S01]  /*3d70*/  UISETP.GT.AND UP0, UPT, UR24, UR9, UPT ;  /* 0x000000091800728c */ /* 0x000fe2000bf04270 */
[----:B------:R-:W-:Y:S02]  /*3d80*/  LOP3.LUT R3, R0, 0x8, R3, 0xf8, !PT ;  /* 0x0000000800037812 */ /* 0x000fe400078ef803 */
[----:B------:R-:W-:-:S04]  /*3d90*/  SHF.R.U32.HI R0, RZ, 0x3, R0 ;  /* 0x00000003ff007819 */ /* 0x000fc80000011600 */
[----:B------:R-:W-:Y:S01]  /*3da0*/  LOP3.LUT R0, R3, R0, RZ, 0x3c, !PT ;  /* 0x0000000003007212 */ /* 0x000fe200078e3cff */
[----:B------:R-:W-:-:S04]  /*3db0*/  IMAD R3, R100, 0x400, R5 ;  /* 0x0000040064037824 */ /* 0x000fc800078e0205 */
[----:B------:R-:W-:Y:S02]  /*3dc0*/  IMAD R0, R23, 0x200, R0 ;  /* 0x0000020017007824 */ /* 0x000fe400078e0200 */
[----:B------:R-:W-:Y:S01]  /*3dd0*/  IMAD.SHL.U32 R183, R3, 0x2, RZ ;  /* 0x0000000203b77824 */ /* 0x000fe200078e00ff */
[----:B------:R-:W-:Y:S01]  /*3de0*/  LEA R3, R100, UR15, 0x4 ;  /* 0x0000000f64037c11 */ /* 0x000fe2000f8e20ff */
[----:B------:R-:W-:Y:S02]  /*3df0*/  IMAD.SHL.U32 R176, R0, 0x2, RZ ;  /* 0x0000000200b07824 */ /* 0x000fe400078e00ff */
[--C-:B------:R-:W-:Y:S01]  /*3e00*/  IMAD R184, R4, 0x2, R183.reuse ;  /* 0x0000000204b87824 */ /* 0x100fe200078e02b7 */
[----:B-12---:R-:W-:Y:S01]  /*3e10*/  LDSM.16.M88.4 R12, [R183] ;  /* 0x00000000b70c783b */ /* 0x006fe20000000200 */
[----:B------:R-:W-:Y:S01]  /*3e20*/  IMAD R186, R2, 0x2, R183 ;  /* 0x0000000202ba7824 */ /* 0x000fe200078e02b7 */
[----:B------:R-:W-:Y:S01]  /*3e30*/  IADD3 R0, R176, 0x6000, RZ ;  /* 0x00006000b0007810 */ /* 0x000fe20007ffe0ff */
[----:B------:R-:W-:Y:S01]  /*3e40*/  IMAD R185, R2, 0x2, R184 ;  /* 0x0000000202b97824 */ /* 0x000fe200078e02b8 */
[----:B------:R-:W1:Y:S01]  /*3e50*/  LDSM.16.M88.4 R16, [R176+0x6000] ;  /* 0x00600000b010783b */ /* 0x000e620000000200 */
[----:B------:R-:W-:Y:S01]  /*3e60*/  IADD3 R187, R176, 0x6020, RZ ;  /* 0x00006020b0bb7810 */ /* 0x000fe20007ffe0ff */
[----:B------:R-:W-:Y:S01]  /*3e70*/  IMAD.IADD R3, R101, 0x1, R3 ;  /* 0x0000000165037824 */ /* 0x000fe200078e0203 */
[----:B------:R-:W-:Y:S01]  /*3e80*/  @P1 IADD3 R187, R0, -0x20, RZ ;  /* 0xffffffe000bb1810 */ /* 0x000fe20007ffe0ff */
[----:B------:R-:W2:Y:S01]  /*3e90*/  LDSM.16.M88.4 R20, [R176+0x6800] ;  /* 0x00680000b014783b */ /* 0x000ea20000000200 */
[----:B------:R-:W-:-:S02]  /*3ea0*/  IMAD.MOV.U32 R0, RZ, RZ, 0x40 ;  /* 0x00000040ff007424 */ /* 0x000fc400078e00ff */
[----:B------:R-:W-:Y:S01]  /*3eb0*/  IADD3 R200, R3, UR4, RZ ;  /* 0x0000000403c87c10 */ /* 0x000fe2000fffe0ff */
[----:B------:R-:W5:Y:S01]  /*3ec0*/  LDSM.16.M88.4 R40, [R176+0x7000] ;  /* 0x00700000b028783b */ /* 0x000f620000000200 */
[C---:B------:R-:W-:Y:S02]  /*3ed0*/  IADD3 R198, R187.reuse, 0x800, RZ ;  /* 0x00000800bbc67810 */ /* 0x040fe40007ffe0ff */
[----:B------:R-:W-:Y:S01]  /*3ee0*/  SEL R0, R0, 0xffffffc0, !P2 ;  /* 0xffffffc000007807 */ /* 0x000fe20005000000 */
[----:B------:R-:W3:Y:S01]  /*3ef0*/  LDSM.16.M88.4 R48, [R176+0x7800] ;  /* 0x00780000b030783b */ /* 0x000ee20000000200 */
[C---:B------:R-:W-:Y:S02]  /*3f00*/  IADD3 R197, R187.reuse, 0x1000, RZ ;  /* 0x00001000bbc57810 */ /* 0x040fe40007ffe0ff */
[C---:B------:R-:W-:Y:S01]  /*3f10*/  IADD3 R196, R187.reuse, 0x1800, RZ ;  /* 0x00001800bbc47810 */ /* 0x040fe20007ffe0ff */
[----:B------:R-:W-:Y:S01]  /*3f20*/  LDSM.16.M88.4 R8, [R184] ;  /* 0x00000000b808783b */ /* 0x000fe20000000200 */
[----:B------:R-:W-:Y:S01]  /*3f30*/  IMAD.IADD R182, R176, 0x1, R0 ;  /* 0x00000001b0b67824 */ /* 0x000fe200078e0200 */
[C---:B------:R-:W-:Y:S01]  /*3f40*/  IADD3 R195, R187.reuse, 0x2000, RZ ;  /* 0x00002000bbc37810 */ /* 0x040fe20007ffe0ff */
[----:B------:R-:W-:Y:S01]  /*3f50*/  IMAD.IADD R181, R0, 0x1, R187 ;  /* 0x0000000100b57824 */ /* 0x000fe200078e02bb */
[----:B------:R-:W4:Y:S01]  /*3f60*/  LDSM.16.M88.4 R44, [R187] ;  /* 0x00000000bb2c783b */ /* 0x000f220000000200 */
[----:B------:R-:W-:Y:S01]  /*3f70*/  IMAD.U32 R0, RZ, RZ, UR24 ;  /* 0x00000018ff007e24 */ /* 0x000fe2000f8e00ff */
[----:B------:R-:W-:-:S02]  /*3f80*/  IADD3 R194, R187, 0x2800, RZ ;  /* 0x00002800bbc27810 */ /* 0x000fc40007ffe0ff */
[----:B------:R-:W3:Y:S01]  /*3f90*/  LDSM.16.M88.4 R36, [R187+0x800] ;  /* 0x00080000bb24783b */ /* 0x000ee20000000200 */
[----:B------:R-:W-:Y:S01]  /*3fa0*/  IMAD R0, R0, 0x40, R102 ;  /* 0x0000004000007824 */ /* 0x000fe200078e0266 */
[C---:B------:R-:W-:Y:S02]  /*3fb0*/  IADD3 R193, R187.reuse, 0x3000, RZ ;  /* 0x00003000bbc17810 */ /* 0x040fe40007ffe0ff */
[----:B------:R-:W3:Y:S01]  /*3fc0*/  LDSM.16.M88.4 R60, [R187+0x1000] ;  /* 0x00100000bb3c783b */ /* 0x000ee20000000200 */
[----:B------:R-:W-:Y:S01]  /*3fd0*/  IMAD.IADD R6, R200, 0x1, -R0 ;  /* 0x00000001c8067824 */ /* 0x000fe200078e0a00 */
[C---:B------:R-:W-:Y:S02]  /*3fe0*/  IADD3 R192, R187.reuse, 0x3800, RZ ;  /* 0x00003800bbc07810 */ /* 0x040fe40007ffe0ff */
[----:B------:R-:W3:Y:S01]  /*3ff0*/  LDSM.16.M88.4 R72, [R187+0x1800] ;  /* 0x00180000bb48783b */ /* 0x000ee20000000200 */
[C---:B------:R-:W-:Y:S02]  /*4000*/  IADD3 R191, R187.reuse, 0x4000, RZ ;  /* 0x00004000bbbf7810 */ /* 0x040fe40007ffe0ff */
[----:B------:R-:W-:Y:S01]  /*4010*/  IABS R7, R6 ;  /* 0x0000000600077213 */ /* 0x000fe20000000000 */
[----:B------:R-:W-:Y:S01]  /*4020*/  LDSM.16.M88.4 R76, [R182+0x6000] ;  /* 0x00600000b64c783b */ /* 0x000fe20000000200 */
[----:B------:R-:W-:-:S02]  /*4030*/  IADD3 R190, R187, 0x4800, RZ ;  /* 0x00004800bbbe7810 */ /* 0x000fc40007ffe0ff */
[C---:B------:R-:W-:Y:S01]  /*4040*/  IADD3 R189, R187.reuse, 0x5000, RZ ;  /* 0x00005000bbbd7810 */ /* 0x040fe20007ffe0ff */
[----:B-1----:R-:W-:Y:S01]  /*4050*/  HMMA.16816.F32.BF16 R52, R12, R16, RZ ;  /* 0x000000100c34723c */ /* 0x002fe200000418ff */
[----:B------:R-:W-:Y:S01]  /*4060*/  LDSM.16.M88.4 R84, [R182+0x8800] ;  /* 0x00880000b654783b */ /* 0x000fe20000000200 */
[----:B------:R-:W-:-:S03]  /*4070*/  IADD3 R188, R187, 0x5800, RZ ;  /* 0x00005800bbbc7810 */ /* 0x000fc60007ffe0ff */
[----:B------:R-:W-:Y:S03]  /*4080*/  LDSM.16.M88.4 R88, [R182+0x9800] ;  /* 0x00980000b658783b */ /* 0x000fe60000000200 */
[C---:B------:R-:W-:Y:S01]  /*4090*/  HMMA.16816.F32.BF16 R32, R12.reuse, R18, RZ ;  /* 0x000000120c20723c */ /* 0x040fe200000418ff */
[----:B------:R-:W1:Y:S04]  /*40a0*/  LDSM.16.M88.4 R16, [R186] ;  /* 0x00000000ba10783b */ /* 0x000e680000000200 */
[----:B------:R-:W-:Y:S03]  /*40b0*/  LDSM.16.M88.4 R80, [R181+0x3000] ;  /* 0x00300000b550783b */ /* 0x000fe60000000200 */
[C---:B--2---:R-:W-:Y:S01]  /*40c0*/  HMMA.16816.F32.BF16 R28, R12.reuse, R20, RZ ;  /* 0x000000140c1c723c */ /* 0x044fe200000418ff */
[----:B------:R-:W-:Y:S04]  /*40d0*/  LDSM.16.M88.4 R92, [R176+0xb000] ;  /* 0x00b00000b05c783b */ /* 0x000fe80000000200 */
[----:B------:R-:W-:Y:S03]  /*40e0*/  LDSM.16.M88.4 R96, [R187+0x5000] ;  /* 0x00500000bb60783b */ /* 0x000fe60000000200 */
[C---:B------:R-:W-:Y:S08]  /*40f0*/  HMMA.16816.F32.BF16 R24, R12.reuse, R22, RZ ;  /* 0x000000160c18723c */ /* 0x040ff000000418ff */
[C---:B-----5:R-:W-:Y:S08]  /*4100*/  HMMA.16816.F32.BF16 R20, R12.reuse, R40, RZ ;  /* 0x000000280c14723c */ /* 0x060ff000000418ff */
[C---:B---3--:R-:W-:Y:S08]  /*4110*/  HMMA.16816.F32.BF16 R68, R12.reuse, R48, RZ ;  /* 0x000000300c44723c */ /* 0x048ff000000418ff */
[----:B------:R-:W-:Y:S08]  /*4120*/  HMMA.16816.F32.BF16 R56, R12, R42, RZ ;  /* 0x0000002a0c38723c */ /* 0x000ff000000418ff */
[----:B----4-:R-:W-:Y:S08]  /*4130*/  HMMA.16816.F32.BF16 R64, R8, R44, R52 ;  /* 0x0000002c0840723c */ /* 0x010ff00000041834 */
[----:B------:R-:W-:Y:S08]  /*4140*/  HMMA.16816.F32.BF16 R12, R12, R50, RZ ;  /* 0x000000320c0c723c */ /* 0x000ff000000418ff */
[C---:B------:R-:W-:Y:S01]  /*4150*/  HMMA.16816.F32.BF16 R52, R8.reuse, R46, R32 ;  /* 0x0000002e0834723c */ /* 0x040fe20000041820 */
[----:B------:R-:W2:Y:S07]  /*4160*/  LDSM.16.M88.4 R44, [R182+0x6800] ;  /* 0x00680000b62c783b */ /* 0x000eae0000000200 */
[C---:B------:R-:W-:Y:S08]  /*4170*/  HMMA.16816.F32.BF16 R48, R8.reuse, R36, R28 ;  /* 0x000000240830723c */ /* 0x040ff0000004181c */
[C---:B------:R-:W-:Y:S01]  /*4180*/  HMMA.16816.F32.BF16 R40, R8.reuse, R38, R24 ;  /* 0x000000260828723c */ /* 0x040fe20000041818 */
[----:B------:R-:W3:Y:S07]  /*4190*/  LDSM.16.M88.4 R36, [R182+0x7000] ;  /* 0x00700000b624783b */ /* 0x000eee0000000200 */
[C---:B------:R-:W-:Y:S01]  /*41a0*/  HMMA.16816.F32.BF16 R32, R8.reuse, R60, R20 ;  /* 0x0000003c0820723c */ /* 0x040fe20000041814 */
[----:B------:R-:W4:Y:S07]  /*41b0*/  LDSM.16.M88.4 R20, [R182+0x7800] ;  /* 0x00780000b614783b */ /* 0x000f2e0000000200 */
[----:B------:R-:W-:Y:S08]  /*41c0*/  HMMA.16816.F32.BF16 R24, R8, R72, R68 ;  /* 0x000000480818723c */ /* 0x000ff00000041844 */
[----:B-1----:R-:W-:Y:S08]  /*41d0*/  HMMA.16816.F32.BF16 R68, R16, R76, R64 ;  /* 0x0000004c1044723c */ /* 0x002ff00000041840 */
[C---:B------:R-:W-:Y:S01]  /*41e0*/  HMMA.16816.F32.BF16 R28, R8.reuse, R62, R56 ;  /* 0x0000003e081c723c */ /* 0x040fe20000041838 */
[----:B------:R-:W-:Y:S07]  /*41f0*/  LDSM.16.M88.4 R56, [R181+0x800] ;  /* 0x00080000b538783b */ /* 0x000fee0000000200 */
[----:B------:R-:W-:Y:S01]  /*4200*/  HMMA.16816.F32.BF16 R12, R8, R74, R12 ;  /* 0x0000004a080c723c */ /* 0x000fe2000004180c */
[----:B------:R-:W-:Y:S07]  /*4210*/  LDSM.16.M88.4 R8, [R185] ;  /* 0x00000000b908783b */ /* 0x000fee0000000200 */
[C---:B------:R-:W-:Y:S01]  /*4220*/  HMMA.16816.F32.BF16 R64, R16.reuse, R78, R52 ;  /* 0x0000004e1040723c */ /* 0x040fe20000041834 */
[----:B------:R-:W1:Y:S04]  /*4230*/  LDSM.16.M88.4 R52, [R181] ;  /* 0x00000000b534783b */ /* 0x000e680000000200 */
[----:B------:R-:W-:Y:S03]  /*4240*/  LDSM.16.M88.4 R76, [R176+0x9800] ;  /* 0x00980000b04c783b */ /* 0x000fe60000000200 */
[C---:B--2---:R-:W-:Y:S08]  /*4250*/  HMMA.16816.F32.BF16 R72, R16.reuse, R44, R48 ;  /* 0x0000002c1048723c */ /* 0x044ff00000041830 */
[C---:B------:R-:W-:Y:S01]  /*4260*/  HMMA.16816.F32.BF16 R60, R16.reuse, R46, R40 ;  /* 0x0000002e103c723c */ /* 0x040fe20000041828 */
[----:B------:R-:W2:Y:S07]  /*4270*/  LDSM.16.M88.4 R44, [R181+0x1000] ;  /* 0x00100000b52c783b */ /* 0x000eae0000000200 */
[C---:B---3--:R-:W-:Y:S01]  /*4280*/  HMMA.16816.F32.BF16 R48, R16.reuse, R36, R32 ;  /* 0x000000241030723c */ /* 0x048fe20000041820 */
[----:B------:R-:W3:Y:S07]  /*4290*/  LDSM.16.M88.4 R32, [R181+0x1800] ;  /* 0x00180000b520783b */ /* 0x000eee0000000200 */
[C---:B------:R-:W-:Y:S08]  /*42a0*/  HMMA.16816.F32.BF16 R40, R16.reuse, R38, R28 ;  /* 0x000000261028723c */ /* 0x040ff0000004181c */
[C---:B----4-:R-:W-:Y:S01]  /*42b0*/  HMMA.16816.F32.BF16 R36, R16.reuse, R20, R24 ;  /* 0x000000141024723c */ /* 0x050fe20000041818 */
[----:B------:R-:W-:Y:S07]  /*42c0*/  LDSM.16.M88.4 R24, [R176+0x8000] ;  /* 0x00800000b018783b */ /* 0x000fee0000000200 */
[----:B------:R-:W-:Y:S01]  /*42d0*/  HMMA.16816.F32.BF16 R28, R16, R22, R12 ;  /* 0x00000016101c723c */ /* 0x000fe2000004180c */
[----:B------:R-:W4:Y:S07]  /*42e0*/  LDSM.16.M88.4 R16, [R183+0x2000] ;  /* 0x00200000b710783b */ /* 0x000f2e0000000200 */
[C---:B-1----:R-:W-:Y:S01]  /*42f0*/  HMMA.16816.F32.BF16 R20, R8.reuse, R52, R68 ;  /* 0x000000340814723c */ /* 0x042fe20000041844 */
[----:B------:R-:W1:Y:S07]  /*4300*/  LDSM.16.M88.4 R68, [R176+0x8800] ;  /* 0x00880000b044783b */ /* 0x000e6e0000000200 */
[C---:B------:R-:W-:Y:S08]  /*4310*/  HMMA.16816.F32.BF16 R12, R8.reuse, R54, R64 ;  /* 0x00000036080c723c */ /* 0x040ff00000041840 */
[C---:B------:R-:W-:Y:S01]  /*4320*/  HMMA.16816.F32.BF16 R52, R8.reuse, R56, R72 ;  /* 0x000000380834723c */ /* 0x040fe20000041848 */
[----:B------:R-:W5:Y:S07]  /*4330*/  LDSM.16.M88.4 R72, [R176+0x9000] ;  /* 0x00900000b048783b */ /* 0x000f6e0000000200 */
[C---:B------:R-:W-:Y:S08]  /*4340*/  HMMA.16816.F32.BF16 R60, R8.reuse, R58, R60 ;  /* 0x0000003a083c723c */ /* 0x040ff0000004183c */
[C---:B--2---:R-:W-:Y:S08]  /*4350*/  HMMA.16816.F32.BF16 R64, R8.reuse, R44, R48 ;  /* 0x0000002c0840723c */ /* 0x044ff00000041830 */
[C---:B---3--:R-:W-:Y:S08]  /*4360*/  HMMA.16816.F32.BF16 R48, R8.reuse, R32, R36 ;  /* 0x000000200830723c */ /* 0x048ff00000041824 */
[----:B------:R-:W-:Y:S08]  /*4370*/  HMMA.16816.F32.BF16 R56, R8, R46, R40 ;  /* 0x0000002e0838723c */ /* 0x000ff00000041828 */
[----:B----4-:R-:W-:Y:S08]  /*4380*/  HMMA.16816.F32.BF16 R36, R16, R24, R20 ;  /* 0x000000181024723c */ /* 0x010ff00000041814 */
[----:B------:R-:W-:Y:S01]  /*4390*/  HMMA.16816.F32.BF16 R44, R8, R34, R28 ;  /* 0x00000022082c723c */ /* 0x000fe2000004181c */
[----:B------:R-:W-:Y:S04]  /*43a0*/  LDSM.16.M88.4 R28, [R187+0x2000] ;  /* 0x00200000bb1c783b */ /* 0x000fe80000000200 */
[----:B------:R-:W-:Y:S03]  /*43b0*/  LDSM.16.M88.4 R32, [R187+0x2800] ;  /* 0x00280000bb20783b */ /* 0x000fe60000000200 */
[C---:B------:R-:W-:Y:S01]  /*43c0*/  HMMA.16816.F32.BF16 R24, R16.reuse, R26, R12 ;  /* 0x0000001a1018723c */ /* 0x040fe2000004180c */
[----:B------:R-:W2:Y:S04]  /*43d0*/  LDSM.16.M88.4 R12, [R184+0x2000] ;  /* 0x00200000b80c783b */ /* 0x000ea80000000200 */
[----:B------:R-:W-:Y:S03]  /*43e0*/  LDSM.16.M88.4 R8, [R186+0x2000] ;  /* 0x00200000ba08783b */ /* 0x000fe60000000200 */
[C---:B-1----:R-:W-:Y:S01]  /*43f0*/  HMMA.16816.F32.BF16 R40, R16.reuse, R70, R60 ;  /* 0x000000461028723c */ /* 0x042fe2000004183c */
[----:B------:R-:W1:Y:S07]  /*4400*/  LDSM.16.M88.4 R60, [R187+0x3000] ;  /* 0x00300000bb3c783b */ /* 0x000e6e0000000200 */
[C---:B------:R-:W-:Y:S01]  /*4410*/  HMMA.16816.F32.BF16 R20, R16.reuse, R68, R52 ;  /* 0x000000441014723c */ /* 0x040fe20000041834 */
[----:B------:R-:W-:Y:S07]  /*4420*/  LDSM.16.M88.4 R68, [R182+0x8000] ;  /* 0x00800000b644783b */ /* 0x000fee0000000200 */
[C---:B-----5:R-:W-:Y:S01]  /*4430*/  HMMA.16816.F32.BF16 R52, R16.reuse, R72, R64 ;  /* 0x000000481034723c */ /* 0x060fe20000041840 */
[----:B------:R-:W3:Y:S07]  /*4440*/  LDSM.16.M88.4 R64, [R187+0x3800] ;  /* 0x00380000bb40783b */ /* 0x000eee0000000200 */
[C---:B------:R-:W-:Y:S01]  /*4450*/  HMMA.16816.F32.BF16 R56, R16.reuse, R74, R56 ;  /* 0x0000004a1038723c */ /* 0x040fe20000041838 */
[----:B------:R-:W-:Y:S07]  /*4460*/  LDSM.16.M88.4 R72, [R181+0x2000] ;  /* 0x00200000b548783b */ /* 0x000fee0000000200 */
[C---:B------:R-:W-:Y:S08]  /*4470*/  HMMA.16816.F32.BF16 R48, R16.reuse, R76, R48 ;  /* 0x0000004c1030723c */ /* 0x040ff00000041830 */
[----:B------:R-:W-:Y:S01]  /*4480*/  HMMA.16816.F32.BF16 R16, R16, R78, R44 ;  /* 0x0000004e1010723c */ /* 0x000fe2000004182c */
[----:B------:R-:W4:Y:S07]  /*4490*/  LDSM.16.M88.4 R76, [R182+0x9000] ;  /* 0x00900000b64c783b */ /* 0x000f2e0000000200 */
[C---:B--2---:R-:W-:Y:S08]  /*44a0*/  HMMA.16816.F32.BF16 R44, R12.reuse, R28, R36 ;  /* 0x0000001c0c2c723c */ /* 0x044ff00000041824 */
[C---:B------:R-:W-:Y:S08]  /*44b0*/  HMMA.16816.F32.BF16 R36, R12.reuse, R30, R24 ;  /* 0x0000001e0c24723c */ /* 0x040ff00000041818 */
[C---:B------:R-:W-:Y:S08]  /*44c0*/  HMMA.16816.F32.BF16 R28, R12.reuse, R32, R20 ;  /* 0x000000200c1c723c */ /* 0x040ff00000041814 */
[C---:B-1----:R-:W-:Y:S08]  /*44d0*/  HMMA.16816.F32.BF16 R20, R12.reuse, R60, R52 ;  /* 0x0000003c0c14723c */ /* 0x042ff00000041834 */
[C---:B------:R-:W-:Y:S08]  /*44e0*/  HMMA.16816.F32.BF16 R52, R12.reuse, R62, R56 ;  /* 0x0000003e0c34723c */ /* 0x040ff00000041838 */
[C---:B------:R-:W-:Y:S08]  /*44f0*/  HMMA.16816.F32.BF16 R24, R12.reuse, R34, R40 ;  /* 0x000000220c18723c */ /* 0x040ff00000041828 */
[C---:B---3--:R-:W-:Y:S08]  /*4500*/  HMMA.16816.F32.BF16 R56, R12.reuse, R64, R48 ;  /* 0x000000400c38723c */ /* 0x048ff00000041830 */
[----:B------:R-:W-:Y:S01]  /*4510*/  HMMA.16816.F32.BF16 R12, R12, R66, R16 ;  /* 0x000000420c0c723c */ /* 0x000fe20000041810 */
[----:B------:R-:W1:Y:S04]  /*4520*/  LDSM.16.M88.4 R16, [R185+0x2000] ;  /* 0x00200000b910783b */ /* 0x000e680000000200 */
[----:B------:R-:W-:Y:S03]  /*4530*/  LDSM.16.M88.4 R64, [R181+0x3800] ;  /* 0x00380000b540783b */ /* 0x000fe60000000200 */
[C---:B------:R-:W-:Y:S08]  /*4540*/  HMMA.16816.F32.BF16 R40, R8.reuse, R68, R44 ;  /* 0x000000440828723c */ /* 0x040ff0000004182c */
[C---:B------:R-:W-:Y:S01]  /*4550*/  HMMA.16816.F32.BF16 R48, R8.reuse, R70, R36 ;  /* 0x000000460830723c */ /* 0x040fe20000041824 */
[----:B------:R-:W2:Y:S07]  /*4560*/  LDSM.16.M88.4 R68, [R181+0x2800] ;  /* 0x00280000b544783b */ /* 0x000eae0000000200 */
[C---:B------:R-:W-:Y:S08]  /*4570*/  HMMA.16816.F32.BF16 R36, R8.reuse, R84, R28 ;  /* 0x000000540824723c */ /* 0x040ff0000004181c */
[C---:B------:R-:W-:Y:S01]  /*4580*/  HMMA.16816.F32.BF16 R32, R8.reuse, R86, R24 ;  /* 0x000000560820723c */ /* 0x040fe20000041818 */
[----:B------:R-:W-:Y:S07]  /*4590*/  LDSM.16.M88.4 R84, [R176+0xa800] ;  /* 0x00a80000b054783b */ /* 0x000fee0000000200 */
[C---:B----4-:R-:W-:Y:S08]  /*45a0*/  HMMA.16816.F32.BF16 R28, R8.reuse, R76, R20 ;  /* 0x0000004c081c723c */ /* 0x050ff00000041814 */
[C---:B------:R-:W-:Y:S01]  /*45b0*/  HMMA.16816.F32.BF16 R52, R8.reuse, R78, R52 ;  /* 0x0000004e0834723c */ /* 0x040fe20000041834 */
[----:B------:R-:W-:Y:S07]  /*45c0*/  LDSM.16.M88.4 R76, [R176+0xa000] ;  /* 0x00a00000b04c783b */ /* 0x000fee0000000200 */
[C---:B------:R-:W-:Y:S08]  /*45d0*/  HMMA.16816.F32.BF16 R60, R8.reuse, R88, R56 ;  /* 0x00000058083c723c */ /* 0x040ff00000041838 */
[----:B------:R-:W-:Y:S01]  /*45e0*/  HMMA.16816.F32.BF16 R24, R8, R90, R12 ;  /* 0x0000005a0818723c */ /* 0x000fe2000004180c */
[----:B------:R-:W3:Y:S04]  /*45f0*/  LDSM.16.M88.4 R12, [R183+0x4000] ;  /* 0x00400000b70c783b */ /* 0x000ee80000000200 */
[----:B------:R-:W-:Y:S03]  /*4600*/  LDSM.16.M88.4 R8, [R184+0x4000] ;  /* 0x00400000b808783b */ /* 0x000fe60000000200 */
[C---:B-1----:R-:W-:Y:S01]  /*4610*/  HMMA.16816.F32.BF16 R20, R16.reuse, R72, R40 ;  /* 0x000000481014723c */ /* 0x042fe20000041828 */
[----:B------:R-:W-:Y:S07]  /*4620*/  LDSM.16.M88.4 R88, [R187+0x4000] ;  /* 0x00400000bb58783b */ /* 0x000fee0000000200 */
        /* <DEDUP_REMOVED lines=13> */
[C---:B------:R-:W-:Y:S08]  /*4700*/  HMMA.16816.F32.BF16 R24, R12.reuse, R84, R44 ;  /* 0x000000540c18723c */ /* 0x040ff0000004182c */
[C---:B------:R-:W-:Y:S08]  /*4710*/  HMMA.16816.F32.BF16 R20, R12.reuse, R86, R40 ;  /* 0x000000560c14723c */ /* 0x040ff00000041828 */
[C---:B------:R-:W-:Y:S08]  /*4720*/  HMMA.16816.F32.BF16 R36, R12.reuse, R92, R36 ;  /* 0x0000005c0c24723c */ /* 0x040ff00000041824 */
[C---:B------:R-:W-:Y:S08]  /*4730*/  HMMA.16816.F32.BF16 R44, R12.reuse, R94, R56 ;  /* 0x0000005e0c2c723c */ /* 0x040ff00000041838 */
[C---:B------:R-:W-:Y:S01]  /*4740*/  HMMA.16816.F32.BF16 R28, R12.reuse, R78, R48 ;  /* 0x0000004e0c1c723c */ /* 0x040fe20000041830 */
[----:B------:R-:W3:Y:S07]  /*4750*/  LDSM.16.M88.4 R76, [R182+0xb000] ;  /* 0x00b00000b64c783b */ /* 0x000eee0000000200 */
[C---:B-1----:R-:W-:Y:S08]  /*4760*/  HMMA.16816.F32.BF16 R60, R12.reuse, R72, R60 ;  /* 0x000000480c3c723c */ /* 0x042ff0000004183c */
[----:B------:R-:W-:Y:S01]  /*4770*/  HMMA.16816.F32.BF16 R52, R12, R74, R52 ;  /* 0x0000004a0c34723c */ /* 0x000fe20000041834 */
[----:B------:R-:W1:Y:S07]  /*4780*/  LDSM.16.M88.4 R72, [R182+0xa800] ;  /* 0x00a80000b648783b */ /* 0x000e6e0000000200 */
[C---:B------:R-:W-:Y:S08]  /*4790*/  HMMA.16816.F32.BF16 R48, R8.reuse, R88, R32 ;  /* 0x000000580830723c */ /* 0x040ff00000041820 */
[C---:B--2---:R-:W-:Y:S08]  /*47a0*/  HMMA.16816.F32.BF16 R40, R8.reuse, R68, R24 ;  /* 0x000000440828723c */ /* 0x044ff00000041818 */
[C---:B------:R-:W-:Y:S01]  /*47b0*/  HMMA.16816.F32.BF16 R24, R8.reuse, R70, R20 ;  /* 0x000000460818723c */ /* 0x040fe20000041814 */
[----:B------:R-:W2:Y:S07]  /*47c0*/  LDSM.16.M88.4 R68, [R182+0xb800] ;  /* 0x00b80000b644783b */ /* 0x000eae0000000200 */
[C---:B------:R-:W-:Y:S08]  /*47d0*/  HMMA.16816.F32.BF16 R20, R8.reuse, R96, R36 ;  /* 0x000000600814723c */ /* 0x040ff00000041824 */
[C---:B------:R-:W-:Y:S01]  /*47e0*/  HMMA.16816.F32.BF16 R12, R8.reuse, R98, R44 ;  /* 0x00000062080c723c */ /* 0x040fe2000004182c */
[----:B------:R-:W-:Y:S07]  /*47f0*/  LDSM.16.M88.4 R44, [R181+0x4000] ;  /* 0x00400000b52c783b */ /* 0x000fee0000000200 */
[C---:B------:R-:W-:Y:S08]  /*4800*/  HMMA.16816.F32.BF16 R56, R8.reuse, R90, R28 ;  /* 0x0000005a0838723c */ /* 0x040ff0000004181c */
[C---:B----4-:R-:W-:Y:S08]  /*4810*/  HMMA.16816.F32.BF16 R32, R8.reuse, R64, R60 ;  /* 0x000000400820723c */ /* 0x050ff0000004183c */
[----:B------:R-:W-:Y:S01]  /*4820*/  HMMA.16816.F32.BF16 R28, R8, R66, R52 ;  /* 0x00000042081c723c */ /* 0x000fe20000041834 */
[----:B------:R-:W4:Y:S07]  /*4830*/  LDSM.16.M88.4 R8, [R185+0x4000] ;  /* 0x00400000b908783b */ /* 0x000f2e0000000200 */
[C---:B-----5:R-:W-:Y:S08]  /*4840*/  HMMA.16816.F32.BF16 R36, R16.reuse, R80, R48 ;  /* 0x000000501024723c */ /* 0x060ff00000041830 */
[C---:B---3--:R-:W-:Y:S01]  /*4850*/  HMMA.16816.F32.BF16 R48, R16.reuse, R76, R20 ;  /* 0x0000004c1030723c */ /* 0x048fe20000041814 */
[----:B------:R-:W3:Y:S07]  /*4860*/  LDSM.16.M88.4 R20, [R181+0x4800] ;  /* 0x00480000b514783b */ /* 0x000eee0000000200 */
[C---:B------:R-:W-:Y:S01]  /*4870*/  HMMA.16816.F32.BF16 R76, R16.reuse, R78, R12 ;  /* 0x0000004e104c723c */ /* 0x040fe2000004180c */
[----:B------:R5:W-:Y:S06]  /*4880*/  I2F R15, R7 ;  /* 0x00000007000f7306 */ /* 0x000bec0000201400 */
[----:B------:R-:W-:Y:S01]  /*4890*/  IADD3 R14, R3, 0x8, RZ ;  /* 0x00000008030e7810 */ /* 0x000fe20007ffe0ff */
[----:B-1----:R-:W-:Y:S01]  /*48a0*/  HMMA.16816.F32.BF16 R40, R16, R72, R40 ;  /* 0x000000481028723c */ /* 0x002fe20000041828 */
[----:B------:R-:W-:-:S02]  /*48b0*/  IADD3 R12, R0, 0x1, RZ ;  /* 0x00000001000c7810 */ /* 0x000fc40007ffe0ff */
[----:B------:R-:W-:Y:S01]  /*48c0*/  IADD3 R203, R14, UR4, RZ ;  /* 0x000000040ecb7c10 */ /* 0x000fe2000fffe0ff */
[----:B------:R-:W-:Y:S02]  /*48d0*/  ULDC UR4, c[0x0][0x2e8] ;  /* 0x0000ba0000047ab9 */ /* 0x000fe40000000800 */
[----:B------:R-:W-:Y:S01]  /*48e0*/  IMAD.IADD R13, R200, 0x1, -R12 ;  /* 0x00000001c80d7824 */ /* 0x000fe200078e0a0c */
[----:B------:R-:W-:Y:S01]  /*48f0*/  UIADD3 UR4, UR5, UR4, URZ ;  /* 0x0000000405047290 */ /* 0x000fe2000fffe03f */
[----:B------:R-:W-:Y:S01]  /*4900*/  IMAD.IADD R6, R203, 0x1, -R0 ;  /* 0x00000001cb067824 */ /* 0x000fe200078e0a00 */
[----:B------:R-:W-:Y:S04]  /*4910*/  HMMA.16816.F32.BF16 R24, R16, R74, R24 ;  /* 0x0000004a1018723c */ /* 0x000fe80000041818 */
[----:B------:R-:W-:-:S04]  /*4920*/  IABS R6, R6 ;  /* 0x0000000600067213 */ /* 0x000fc80000000000 */
[C---:B--2---:R-:W-:Y:S01]  /*4930*/  HMMA.16816.F32.BF16 R72, R16.reuse, R68, R32 ;  /* 0x000000441048723c */ /* 0x044fe20000041820 */
[----:B-----5:R-:W-:Y:S01]  /*4940*/  IMAD.MOV.U32 R7, RZ, RZ, R6 ;  /* 0x000000ffff077224 */ /* 0x020fe200078e0006 */
[----:B------:R-:W-:Y:S02]  /*4950*/  IABS R6, R13 ;  /* 0x0000000d00067213 */ /* 0x000fe40000000000 */
[----:B------:R-:W-:Y:S02]  /*4960*/  IADD3 R13, R3, UR4, RZ ;  /* 0x00000004030d7c10 */ /* 0x000fe4000fffe0ff */
[----:B------:R-:W-:Y:S01]  /*4970*/  IADD3 R3, R0, 0x10, RZ ;  /* 0x0000001000037810 */ /* 0x000fe20007ffe0ff */
[----:B------:R-:W1:Y:S01]  /*4980*/  I2F R7, R7 ;  /* 0x0000000700077306 */ /* 0x000e620000201400 */
[----:B------:R-:W-:Y:S01]  /*4990*/  HMMA.16816.F32.BF16 R56, R16, R82, R56 ;  /* 0x000000521038723c */ /* 0x000fe20000041838 */
[----:B------:R-:W-:Y:S02]  /*49a0*/  IMNMX R205, R13, UR16, PT ;  /* 0x000000100dcd7c17 */ /* 0x000fe4000b800200 */
[----:B------:R-:W-:-:S02]  /*49b0*/  IADD3 R13, R200, -c[0x0][0x2e4], RZ ;  /* 0x8000b900c80d7a10 */ /* 0x000fc40007ffe0ff */
[----:B------:R-:W-:Y:S02]  /*49c0*/  ISETP.GE.AND P5, PT, R0, R205, PT ;  /* 0x000000cd0000720c */ /* 0x000fe40003fa6270 */
[----:B------:R-:W2:Y:S01]  /*49d0*/  I2F R6, R6 ;  /* 0x0000000600067306 */ /* 0x000ea20000201400 */
[----:B------:R-:W-:Y:S01]  /*49e0*/  HMMA.16816.F32.BF16 R68, R16, R70, R28 ;  /* 0x000000461044723c */ /* 0x000fe2000004181c */
[----:B------:R-:W-:Y:S01]  /*49f0*/  IMNMX R202, RZ, R13, !PT ;  /* 0x0000000dffca7217 */ /* 0x000fe20007800200 */
[----:B------:R-:W5:Y:S01]  /*4a00*/  LDSM.16.M88.4 R28, [R181+0x5000] ;  /* 0x00500000b51c783b */ /* 0x000f620000000200 */
[-C--:B------:R-:W-:Y:S02]  /*4a10*/  ISETP.GE.AND P2, PT, R12, R205.reuse, PT ;  /* 0x000000cd0c00720c */ /* 0x080fe40003f46270 */
[-C--:B------:R-:W-:Y:S02]  /*4a20*/  ISETP.LT.OR P5, PT, R0, R202.reuse, P5 ;  /* 0x000000ca0000720c */ /* 0x080fe40002fa1670 */
[----:B------:R-:W-:Y:S01]  /*4a30*/  ISETP.LT.OR P2, PT, R12, R202, P2 ;  /* 0x000000ca0c00720c */ /* 0x000fe20001741670 */
[C---:B----4-:R-:W-:Y:S08]  /*4a40*/  HMMA.16816.F32.BF16 R16, R8.reuse, R44, R36 ;  /* 0x0000002c0810723c */ /* 0x050ff00000041824 */
[C---:B---3--:R-:W-:Y:S08]  /*4a50*/  HMMA.16816.F32.BF16 R36, R8.reuse, R20, R40 ;  /* 0x000000140824723c */ /* 0x048ff00000041828 */
[C---:B------:R-:W-:Y:S08]  /*4a60*/  HMMA.16816.F32.BF16 R52, R8.reuse, R22, R24 ;  /* 0x000000160834723c */ /* 0x040ff00000041818 */
[----:B-1----:R-:W-:Y:S01]  /*4a70*/  FFMA.FTZ R21, R7, -UR13, R18 ;  /* 0x8000000d07157c23 */ /* 0x002fe20008010012 */
[----:B------:R-:W-:Y:S01]  /*4a80*/  IADD3 R7, R0, 0x8, RZ ;  /* 0x0000000800077810 */ /* 0x000fe20007ffe0ff */
[----:B--2---:R-:W-:Y:S01]  /*4a90*/  FFMA.FTZ R23, R6, -UR13, R17 ;  /* 0x8000000d06177c23 */ /* 0x004fe20008010011 */
[----:B------:R-:W-:Y:S01]  /*4aa0*/  IADD3 R6, R0, 0x9, RZ ;  /* 0x0000000900067810 */ /* 0x000fe20007ffe0ff */
[----:B------:R-:W-:Y:S01]  /*4ab0*/  FFMA.FTZ R20, R15, -UR13, R16 ;  /* 0x8000000d0f147c23 */ /* 0x000fe20008010010 */
[----:B------:R-:W-:Y:S01]  /*4ac0*/  IADD3 R15, R14, UR4, RZ ;  /* 0x000000040e0f7c10 */ /* 0x000fe2000fffe0ff */
[C---:B------:R-:W-:Y:S01]  /*4ad0*/  IMAD.IADD R14, R200.reuse, 0x1, -R7 ;  /* 0x00000001c80e7824 */ /* 0x040fe200078e0a07 */
[----:B------:R-:W-:Y:S01]  /*4ae0*/  ISETP.GE.AND P0, PT, R7, R205, PT ;  /* 0x000000cd0700720c */ /* 0x000fe20003f06270 */
[C---:B------:R-:W-:Y:S01]  /*4af0*/  IMAD.IADD R16, R200.reuse, 0x1, -R6 ;  /* 0x00000001c8107824 */ /* 0x040fe200078e0a06 */
[----:B------:R-:W-:Y:S01]  /*4b00*/  IMNMX R204, R15, UR16, PT ;  /* 0x000000100fcc7c17 */ /* 0x000fe2000b800200 */
[----:B------:R-:W-:Y:S01]  /*4b10*/  IMAD.IADD R17, R200, 0x1, -R3 ;  /* 0x00000001c8117824 */ /* 0x000fe200078e0a03 */
[----:B------:R-:W-:Y:S01]  /*4b20*/  IABS R13, R14 ;  /* 0x0000000e000d7213 */ /* 0x000fe20000000000 */
[----:B------:R-:W-:Y:S01]  /*4b30*/  HMMA.16816.F32.BF16 R56, R8, R46, R56 ;  /* 0x0000002e0838723c */ /* 0x000fe20000041838 */
[----:B------:R-:W-:-:S02]  /*4b40*/  IABS R15, R16 ;  /* 0x00000010000f7213 */ /* 0x000fc40000000000 */
[----:B------:R1:W2:Y:S01]  /*4b50*/  I2F R22, R13 ;  /* 0x0000000d00167306 */ /* 0x0002a20000201400 */
[----:B------:R-:W-:Y:S02]  /*4b60*/  IADD3 R14, R203, -c[0x0][0x2e4], RZ ;  /* 0x8000b900cb0e7a10 */ /* 0x000fe40007ffe0ff */
[----:B------:R-:W-:Y:S02]  /*4b70*/  IABS R16, R17 ;  /* 0x0000001100107213 */ /* 0x000fe40000000000 */
[----:B------:R-:W-:Y:S01]  /*4b80*/  IMNMX R201, RZ, R14, !PT ;  /* 0x0000000effc97217 */ /* 0x000fe20007800200 */
[----:B-----5:R-:W-:Y:S01]  /*4b90*/  HMMA.16816.F32.BF16 R44, R8, R28, R48 ;  /* 0x0000001c082c723c */ /* 0x020fe20000041830 */
[----:B------:R-:W-:Y:S02]  /*4ba0*/  ISETP.GE.AND P1, PT, R12, R204, PT ;  /* 0x000000cc0c00720c */ /* 0x000fe40003f26270 */
[----:B------:R-:W-:Y:S02]  /*4bb0*/  FSEL R62, R20, -INF , !P5 ;  /* 0xff800000143e7808 */ /* 0x000fe40006800000 */
[----:B------:R-:W-:-:S02]  /*4bc0*/  ISETP.LT.OR P1, PT, R12, R201, P1 ;  /* 0x000000c90c00720c */ /* 0x000fc40000f21670 */
[CC--:B------:R-:W-:Y:S01]  /*4bd0*/  ISETP.GE.AND P6, PT, R7.reuse, R204.reuse, PT ;  /* 0x000000cc0700720c */ /* 0x0c0fe20003fc6270 */
[----:B------:R-:W-:Y:S01]  /*4be0*/  HMMA.16816.F32.BF16 R40, R8, R30, R76 ;  /* 0x0000001e0828723c */ /* 0x000fe2000004184c */
[C---:B------:R-:W-:Y:S01]  /*4bf0*/  ISETP.GE.AND P3, PT, R6.reuse, R205, PT ;  /* 0x000000cd0600720c */ /* 0x040fe20003f66270 */
[----:B-1----:R-:W-:Y:S01]  /*4c00*/  IMAD.MOV.U32 R13, RZ, RZ, R15 ;  /* 0x000000ffff0d7224 */ /* 0x002fe200078e000f */
[-C--:B------:R-:W-:Y:S01]  /*4c10*/  ISETP.GE.AND P5, PT, R6, R204.reuse, PT ;  /* 0x000000cc0600720c */ /* 0x080fe20003fa6270 */
[----:B------:R-:W1:Y:S01]  /*4c20*/  LDSM.16.M88.4 R28, [R181+0x5800] ;  /* 0x00580000b51c783b */ /* 0x000e620000000200 */
[----:B------:R-:W-:Y:S01]  /*4c30*/  ISETP.GE.AND P4, PT, R0, R204, PT ;  /* 0x000000cc0000720c */ /* 0x000fe20003f86270 */
[----:B------:R3:W-:Y:S01]  /*4c40*/  I2F R26, R13 ;  /* 0x0000000d001a7306 */ /* 0x0007e20000201400 */
[CC--:B------:R-:W-:Y:S01]  /*4c50*/  ISETP.LT.OR P0, PT, R7.reuse, R202.reuse, P0 ;  /* 0x000000ca0700720c */ /* 0x0c0fe20000701670 */
[----:B--2---:R-:W-:Y:S01]  /*4c60*/  FFMA.FTZ R17, R22, -UR13, R56 ;  /* 0x8000000d16117c23 */ /* 0x004fe20008010038 */
[----:B------:R-:W-:Y:S01]  /*4c70*/  ISETP.LT.OR P6, PT, R7, R201, P6 ;  /* 0x000000c90700720c */ /* 0x000fe200037c1670 */
[----:B------:R-:W-:Y:S01]  /*4c80*/  IMAD.IADD R7, R203, 0x1, -R7 ;  /* 0x00000001cb077824 */ /* 0x000fe200078e0a07 */
[----:B------:R-:W-:Y:S01]  /*4c90*/  ISETP.LT.OR P3, PT, R6, R202, P3 ;  /* 0x000000ca0600720c */ /* 0x000fe20001f61670 */
[----:B------:R-:W-:-:S04]  /*4ca0*/  DEPBAR.LE SB0, 0x0 ;  /* 0x000080000000791a */ /* 0x000fc80000000000 */
[----:B------:R-:W-:Y:S01]  /*4cb0*/  BAR.SYNC.DEFER_BLOCKING 0x0 ;  /* 0x0000000000007b1d */ /* 0x000fe20000010000 */
[-C--:B------:R-:W-:Y:S01]  /*4cc0*/  ISETP.LT.OR P5, PT, R6, R201.reuse, P5 ;  /* 0x000000c90600720c */ /* 0x080fe20002fa1670 */
[C---:B------:R-:W-:Y:S01]  /*4cd0*/  IMAD.IADD R6, R203.reuse, 0x1, -R6 ;  /* 0x00000001cb067824 */ /* 0x040fe200078e0a06 */
[----:B------:R-:W-:Y:S02]  /*4ce0*/  ISETP.LT.OR P4, PT, R0, R201, P4 ;  /* 0x000000c90000720c */ /* 0x000fe40002781670 */
[----:B------:R-:W-:Y:S01]  /*4cf0*/  IABS R7, R7 ;  /* 0x0000000700077213 */ /* 0x000fe20000000000 */
[----:B---3--:R-:W-:Y:S01]  /*4d00*/  IMAD.IADD R13, R203, 0x1, -R12 ;  /* 0x00000001cb0d7824 */ /* 0x008fe200078e0a0c */
[----:B------:R-:W-:Y:S01]  /*4d10*/  FSEL R60, R21, -INF , !P4 ;  /* 0xff800000153c7808 */ /* 0x000fe20006000000 */
[----:B------:R-:W-:Y:S01]  /*4d20*/  IMAD.MOV.U32 R12, RZ, RZ, R16 ;  /* 0x000000ffff0c7224 */ /* 0x000fe200078e0010 */
[----:B------:R-:W-:Y:S01]  /*4d30*/  FSEL R61, R23, -INF , !P2 ;  /* 0xff800000173d7808 */ /* 0x000fe20005000000 */
[----:B------:R-:W2:Y:S01]  /*4d40*/  I2F R18, R7 ;  /* 0x0000000700127306 */ /* 0x000ea20000201400 */
[----:B------:R-:W-:-:S02]  /*4d50*/  IABS R13, R13 ;  /* 0x0000000d000d7213 */ /* 0x000fc40000000000 */
[C---:B------:R-:W-:Y:S02]  /*4d60*/  ISETP.GE.AND P4, PT, R3.reuse, R205, PT ;  /* 0x000000cd0300720c */ /* 0x040fe40003f86270 */
[C---:B------:R-:W-:Y:S02]  /*4d70*/  ISETP.GE.AND P2, PT, R3.reuse, R204, PT ;  /* 0x000000cc0300720c */ /* 0x040fe40003f46270 */
[C---:B------:R-:W-:Y:S01]  /*4d80*/  ISETP.LT.OR P4, PT, R3.reuse, R202, P4 ;  /* 0x000000ca0300720c */ /* 0x040fe20002781670 */
[----:B------:R3:W4:Y:S01]  /*4d90*/  I2F R25, R12 ;  /* 0x0000000c00197306 */ /* 0x0007220000201400 */
[----:B------:R-:W-:Y:S01]  /*4da0*/  ISETP.LT.OR P2, PT, R3, R201, P2 ;  /* 0x000000c90300720c */ /* 0x000fe20001741670 */
[----:B--2---:R-:W-:Y:S01]  /*4db0*/  FFMA.FTZ R20, R18, -UR13, R58 ;  /* 0x8000000d12147c23 */ /* 0x004fe2000801003a */
[----:B------:R-:W-:Y:S02]  /*4dc0*/  IADD3 R18, R0, 0x21, RZ ;  /* 0x0000002100127810 */ /* 0x000fe40007ffe0ff */
[----:B------:R-:W-:-:S02]  /*4dd0*/  FSEL R58, R17, -INF , !P0 ;  /* 0xff800000113a7808 */ /* 0x000fc40004000000 */
[----:B------:R-:W-:Y:S01]  /*4de0*/  FSEL R51, R20, -INF , !P6 ;  /* 0xff80000014337808 */ /* 0x000fe20007000000 */
[----:B---3--:R-:W-:Y:S01]  /*4df0*/  IMAD.MOV.U32 R12, RZ, RZ, R13 ;  /* 0x000000ffff0c7224 */ /* 0x008fe200078e000d */
[----:B------:R-:W-:Y:S01]  /*4e00*/  IABS R13, R6 ;  /* 0x00000006000d7213 */ /* 0x000fe20000000000 */
[----:B------:R-:W-:Y:S02]  /*4e10*/  IMAD.IADD R6, R203, 0x1, -R3 ;  /* 0x00000001cb067824 */ /* 0x000fe400078e0a03 */
[----:B------:R2:W3:Y:S01]  /*4e20*/  I2F R14, R12 ;  /* 0x0000000c000e7306 */ /* 0x0004e20000201400 */
[----:B----4-:R-:W-:Y:S02]  /*4e30*/  FFMA.FTZ R22, R25, -UR13, R36 ;  /* 0x8000000d19167c23 */ /* 0x010fe40008010024 */
[----:B------:R-:W-:Y:S01]  /*4e40*/  IMAD.MOV.U32 R7, RZ, RZ, R13 ;  /* 0x000000ffff077224 */ /* 0x000fe200078e000d */
[----:B------:R-:W-:Y:S02]  /*4e50*/  IABS R6, R6 ;  /* 0x0000000600067213 */ /* 0x000fe40000000000 */
[----:B------:R-:W-:-:S02]  /*4e60*/  FSEL R64, R22, -INF , !P4 ;  /* 0xff80000016407808 */ /* 0x000fc40006000000 */
[----:B------:R-:W4:Y:S01]  /*4e70*/  I2F R21, R7 ;  /* 0x0000000700157306 */ /* 0x000f220000201400 */
[----:B--2---:R-:W-:-:S07]  /*4e80*/  IADD3 R12, R0, 0x11, RZ ;  /* 0x00000011000c7810 */ /* 0x004fce0007ffe0ff */
[----:B------:R2:W5:Y:S01]  /*4e90*/  I2F R15, R6 ;  /* 0x00000006000f7306 */ /* 0x0005620000201400 */
[----:B---3--:R-:W-:Y:S02]  /*4ea0*/  FFMA.FTZ R16, R14, -UR13, R19 ;  /* 0x8000000d0e107c23 */ /* 0x008fe40008010013 */
[----:B------:R-:W-:Y:S01]  /*4eb0*/  FFMA.FTZ R19, R26, -UR13, R57 ;  /* 0x8000000d1a137c23 */ /* 0x000fe20008010039 */
[----:B------:R-:W-:Y:S01]  /*4ec0*/  ISETP.GE.AND P0, PT, R12, R204, PT ;  /* 0x000000cc0c00720c */ /* 0x000fe20003f06270 */
[----:B------:R-:W-:Y:S01]  /*4ed0*/  IMAD.IADD R3, R200, 0x1, -R12 ;  /* 0x00000001c8037824 */ /* 0x000fe200078e0a0c */
[----:B------:R-:W-:Y:S01]  /*4ee0*/  FSEL R50, R16, -INF , !P1 ;  /* 0xff80000010327808 */ /* 0x000fe20004800000 */
[----:B----4-:R-:W-:Y:S01]  /*4ef0*/  FFMA.FTZ R21, R21, -UR13, R59 ;  /* 0x8000000d15157c23 */ /* 0x010fe2000801003b */
[----:B------:R-:W-:Y:S02]  /*4f00*/  IADD3 R7, R0, 0x18, RZ ;  /* 0x0000001800077810 */ /* 0x000fe40007ffe0ff */
[----:B------:R-:W-:-:S02]  /*4f10*/  IABS R3, R3 ;  /* 0x0000000300037213 */ /* 0x000fc40000000000 */
[----:B------:R-:W-:Y:S01]  /*4f20*/  FSEL R56, R19, -INF , !P3 ;  /* 0xff80000013387808 */ /* 0x000fe20005800000 */
[----:B------:R-:W-:Y:S01]  /*4f30*/  IMAD.IADD R14, R200, 0x1, -R7 ;  /* 0x00000001c80e7824 */ /* 0x000fe200078e0a07 */
[----:B------:R-:W-:Y:S01]  /*4f40*/  ISETP.GE.AND P6, PT, R7, R205, PT ;  /* 0x000000cd0700720c */ /* 0x000fe20003fc6270 */
[----:B------:R-:W-:Y:S01]  /*4f50*/  IMAD.MOV.U32 R13, RZ, RZ, R3 ;  /* 0x000000ffff0d7224 */ /* 0x000fe200078e0003 */
[C---:B--2---:R-:W-:Y:S01]  /*4f60*/  IADD3 R6, R0.reuse, 0x19, RZ ;  /* 0x0000001900067810 */ /* 0x044fe20007ffe0ff */
[----:B-----5:R-:W-:Y:S01]  /*4f70*/  FFMA.FTZ R23, R15, -UR13, R38 ;  /* 0x8000000d0f177c23 */ /* 0x020fe20008010026 */
[----:B------:R-:W-:Y:S01]  /*4f80*/  IABS R3, R14 ;  /* 0x0000000e00037213 */ /* 0x000fe20000000000 */
[----:B------:R2:W-:Y:S01]  /*4f90*/  I2F R24, R13 ;  /* 0x0000000d00187306 */ /* 0x0005e20000201400 */
[C---:B------:R-:W-:Y:S02]  /*4fa0*/  ISETP.GE.AND P3, PT, R7.reuse, R204, PT ;  /* 0x000000cc0700720c */ /* 0x040fe40003f66270 */
[----:B------:R-:W-:Y:S01]  /*4fb0*/  ISETP.LT.OR P6, PT, R7, R202, P6 ;  /* 0x000000ca0700720c */ /* 0x000fe200037c1670 */
[----:B------:R-:W-:Y:S01]  /*4fc0*/  IMAD.MOV.U32 R14, RZ, RZ, R3 ;  /* 0x000000ffff0e7224 */ /* 0x000fe200078e0003 */
[----:B------:R-:W-:-:S02]  /*4fd0*/  IADD3 R3, R0, 0x20, RZ ;  /* 0x0000002000037810 */ /* 0x000fc40007ffe0ff */
[----:B------:R-:W-:Y:S01]  /*4fe0*/  ISETP.LT.OR P3, PT, R7, R201, P3 ;  /* 0x000000c90700720c */ /* 0x000fe20001f61670 */
[----:B------:R-:W3:Y:S01]  /*4ff0*/  I2F R26, R14 ;  /* 0x0000000e001a7306 */ /* 0x000ee20000201400 */
[----:B------:R-:W-:Y:S01]  /*5000*/  IMAD.IADD R7, R203, 0x1, -R7 ;  /* 0x00000001cb077824 */ /* 0x000fe200078e0a07 */
[----:B------:R-:W-:Y:S01]  /*5010*/  ISETP.GE.AND P1, PT, R12, R205, PT ;  /* 0x000000cd0c00720c */ /* 0x000fe20003f26270 */
[----:B------:R-:W-:Y:S01]  /*5020*/  IMAD.IADD R15, R200, 0x1, -R3 ;  /* 0x00000001c80f7824 */ /* 0x000fe200078e0a03 */
[----:B------:R-:W-:Y:S02]  /*5030*/  ISETP.LT.OR P0, PT, R12, R201, P0 ;  /* 0x000000c90c00720c */ /* 0x000fe40000701670 */
[----:B------:R-:W-:Y:S01]  /*5040*/  IABS R7, R7 ;  /* 0x0000000700077213 */ /* 0x000fe20000000000 */
[----:B--2---:R-:W-:Y:S01]  /*5050*/  IMAD.IADD R13, R200, 0x1, -R6 ;  /* 0x00000001c80d7824 */ /* 0x004fe200078e0a06 */
[----:B------:R-:W-:Y:S02]  /*5060*/  ISETP.LT.OR P1, PT, R12, R202, P1 ;  /* 0x000000ca0c00720c */ /* 0x000fe40000f21670 */
[----:B------:R-:W-:-:S02]  /*5070*/  FSEL R59, R21, -INF , !P5 ;  /* 0xff800000153b7808 */ /* 0x000fc40006800000 */
[----:B------:R-:W-:Y:S02]  /*5080*/  IABS R13, R13 ;  /* 0x0000000d000d7213 */ /* 0x000fe40000000000 */
[----:B------:R-:W-:Y:S01]  /*5090*/  ISETP.GE.AND P5, PT, R6, R205, PT ;  /* 0x000000cd0600720c */ /* 0x000fe20003fa6270 */
[----:B---3--:R-:W-:Y:S01]  /*50a0*/  FFMA.FTZ R17, R26, -UR13, R52 ;  /* 0x8000000d1a117c23 */ /* 0x008fe20008010034 */
[----:B------:R-:W-:Y:S01]  /*50b0*/  ISETP.GE.AND P4, PT, R6, R204, PT ;  /* 0x000000cc0600720c */ /* 0x000fe20003f86270 */
[----:B------:R-:W-:Y:S01]  /*50c0*/  IMAD.MOV.U32 R14, RZ, RZ, R13 ;  /* 0x000000ffff0e7224 */ /* 0x000fe200078e000d */
[----:B------:R-:W-:Y:S01]  /*50d0*/  IABS R13, R15 ;  /* 0x0000000f000d7213 */ /* 0x000fe20000000000 */
[----:B------:R-:W-:Y:S01]  /*50e0*/  IMAD.IADD R15, R200, 0x1, -R18 ;  /* 0x00000001c80f7824 */ /* 0x000fe200078e0a12 */
[C---:B------:R-:W-:Y:S01]  /*50f0*/  ISETP.LT.OR P5, PT, R6.reuse, R202, P5 ;  /* 0x000000ca0600720c */ /* 0x040fe20002fa1670 */
[----:B------:R2:W3:Y:S01]  /*5100*/  I2F R27, R14 ;  /* 0x0000000e001b7306 */ /* 0x0004e20000201400 */
[----:B------:R-:W-:Y:S01]  /*5110*/  ISETP.LT.OR P4, PT, R6, R201, P4 ;  /* 0x000000c90600720c */ /* 0x000fe20002781670 */
[----:B------:R-:W-:Y:S01]  /*5120*/  IMAD.IADD R6, R203, 0x1, -R6 ;  /* 0x00000001cb067824 */ /* 0x000fe200078e0a06 */
[----:B------:R-:W-:-:S02]  /*5130*/  FSEL R57, R23, -INF , !P2 ;  /* 0xff80000017397808 */ /* 0x000fc40005000000 */
[----:B------:R-:W-:-:S03]  /*5140*/  ISETP.GE.AND P2, PT, R3, R205, PT ;  /* 0x000000cd0300720c */ /* 0x000fc60003f46270 */
[----:B------:R4:W5:Y:S01]  /*5150*/  I2F R25, R13 ;  /* 0x0000000d00197306 */ /* 0x0009620000201400 */
[----:B------:R-:W-:Y:S01]  /*5160*/  ISETP.LT.OR P2, PT, R3, R202, P2 ;  /* 0x000000ca0300720c */ /* 0x000fe20001741670 */
[----:B--2---:R-:W-:Y:S01]  /*5170*/  IMAD.IADD R14, R203, 0x1, -R12 ;  /* 0x00000001cb0e7824 */ /* 0x004fe200078e0a0c */
[----:B------:R-:W-:Y:S01]  /*5180*/  IABS R12, R15 ;  /* 0x0000000f000c7213 */ /* 0x000fe20000000000 */
[----:B---3--:R-:W-:-:S03]  /*5190*/  FFMA.FTZ R21, R27, -UR13, R53 ;  /* 0x8000000d1b157c23 */ /* 0x008fc60008010035 */
[----:B------:R-:W-:Y:S01]  /*51a0*/  IABS R14, R14 ;  /* 0x0000000e000e7213 */ /* 0x000fe20000000000 */
[----:B------:R2:W-:Y:S01]  /*51b0*/  I2F R33, R12 ;  /* 0x0000000c00217306 */ /* 0x0005e20000201400 */
[----:B----4-:R-:W-:Y:S02]  /*51c0*/  IMAD.MOV.U32 R13, RZ, RZ, R7 ;  /* 0x000000ffff0d7224 */ /* 0x010fe400078e0007 */
[----:B------:R-:W-:Y:S02]  /*51d0*/  FFMA.FTZ R7, R24, -UR13, R37 ;  /* 0x8000000d18077c23 */ /* 0x000fe40008010025 */
[----:B-----5:R-:W-:Y:S01]  /*51e0*/  FFMA.FTZ R25, R25, -UR13, R44 ;  /* 0x8000000d19197c23 */ /* 0x020fe2000801002c */
[----:B------:R-:W-:Y:S02]  /*51f0*/  FSEL R44, R17, -INF , !P6 ;  /* 0xff800000112c7808 */ /* 0x000fe40007000000 */
[----:B------:R3:W4:Y:S01]  /*5200*/  I2F R20, R13 ;  /* 0x0000000d00147306 */ /* 0x0007220000201400 */
[----:B------:R-:W-:-:S02]  /*5210*/  FSEL R63, R7, -INF , !P1 ;  /* 0xff800000073f7808 */ /* 0x000fc40004800000 */
[C---:B------:R-:W-:Y:S02]  /*5220*/  ISETP.GE.AND P1, PT, R3.reuse, R204, PT ;  /* 0x000000cc0300720c */ /* 0x040fe40003f26270 */
[----:B------:R-:W-:Y:S02]  /*5230*/  IADD3 R7, R0, 0x29, RZ ;  /* 0x0000002900077810 */ /* 0x000fe40007ffe0ff */
[----:B------:R-:W-:Y:S01]  /*5240*/  ISETP.LT.OR P1, PT, R3, R201, P1 ;  /* 0x000000c90300720c */ /* 0x000fe20000f21670 */
[----:B--2---:R-:W-:Y:S01]  /*5250*/  IMAD.MOV.U32 R12, RZ, RZ, R14 ;  /* 0x000000ffff0c7224 */ /* 0x004fe200078e000e */
[----:B------:R-:W-:Y:S01]  /*5260*/  IABS R14, R6 ;  /* 0x00000006000e7213 */ /* 0x000fe20000000000 */
[----:B------:R-:W-:Y:S01]  /*5270*/  IMAD.IADD R6, R203, 0x1, -R3 ;  /* 0x00000001cb067824 */ /* 0x000fe200078e0a03 */
[----:B------:R-:W-:Y:S01]  /*5280*/  FSEL R110, R25, -INF , !P2 ;  /* 0xff800000196e7808 */ /* 0x000fe20005000000 */
[----:B------:R2:W5:Y:S01]  /*5290*/  I2F R16, R12 ;  /* 0x0000000c00107306 */ /* 0x0005620000201400 */
[----:B------:R-:W-:-:S02]  /*52a0*/  ISETP.GE.AND P2, PT, R7, R204, PT ;  /* 0x000000cc0700720c */ /* 0x000fc40003f46270 */
[----:B------:R-:W-:Y:S01]  /*52b0*/  IABS R6, R6 ;  /* 0x0000000600067213 */ /* 0x000fe20000000000 */
[----:B---3--:R-:W-:Y:S01]  /*52c0*/  IMAD.MOV.U32 R13, RZ, RZ, R14 ;  /* 0x000000ffff0d7224 */ /* 0x008fe200078e000e */
[-C--:B------:R-:W-:Y:S01]  /*52d0*/  ISETP.LT.OR P2, PT, R7, R201.reuse, P2 ;  /* 0x000000c90700720c */ /* 0x080fe20001741670 */
[----:B------:R-:W-:Y:S01]  /*52e0*/  IMAD.IADD R14, R200, 0x1, -R7 ;  /* 0x00000001c80e7824 */ /* 0x000fe200078e0a07 */
[----:B------:R-:W-:Y:S01]  /*52f0*/  ISETP.GE.AND P6, PT, R18, R204, PT ;  /* 0x000000cc1200720c */ /* 0x000fe20003fc6270 */
[----:B------:R3:W1:Y:S01]  /*5300*/  I2F R15, R6 ;  /* 0x00000006000f7306 */ /* 0x0006620000201400 */
[----:B----4-:R-:W-:Y:S01]  /*5310*/  FFMA.FTZ R22, R20, -UR13, R54 ;  /* 0x8000000d14167c23 */ /* 0x010fe20008010036 */
[----:B------:R-:W-:Y:S02]  /*5320*/  IADD3 R20, R0, 0x38, RZ ;  /* 0x0000003800147810 */ /* 0x000fe40007ffe0ff */
[----:B------:R-:W-:Y:S02]  /*5330*/  ISETP.LT.OR P6, PT, R18, R201, P6 ;  /* 0x000000c91200720c */ /* 0x000fe400037c1670 */
[----:B------:R-:W-:-:S02]  /*5340*/  FSEL R37, R22, -INF , !P3 ;  /* 0xff80000016257808 */ /* 0x000fc40005800000 */
[----:B--2---:R-:W-:Y:S01]  /*5350*/  IADD3 R12, R0, 0x28, RZ ;  /* 0x00000028000c7810 */ /* 0x004fe20007ffe0ff */
[----:B------:R2:W4:Y:S01]  /*5360*/  I2F R19, R13 ;  /* 0x0000000d00137306 */ /* 0x0005220000201400 */
[----:B-----5:R-:W-:Y:S01]  /*5370*/  FFMA.FTZ R16, R16, -UR13, R39 ;  /* 0x8000000d10107c23 */ /* 0x020fe20008010027 */
[----:B------:R-:W-:Y:S02]  /*5380*/  FSEL R39, R21, -INF , !P5 ;  /* 0xff80000015277808 */ /* 0x000fe40006800000 */
[----:B------:R-:W-:Y:S01]  /*5390*/  IMAD.IADD R3, R200, 0x1, -R12 ;  /* 0x00000001c8037824 */ /* 0x000fe200078e0a0c */
[----:B------:R-:W-:Y:S02]  /*53a0*/  ISETP.GE.AND P3, PT, R12, R205, PT ;  /* 0x000000cd0c00720c */ /* 0x000fe40003f66270 */
[----:B---3--:R-:W-:Y:S01]  /*53b0*/  IADD3 R6, R0, 0x30, RZ ;  /* 0x0000003000067810 */ /* 0x008fe20007ffe0ff */
[----:B-1----:R-:W-:Y:S01]  /*53c0*/  FFMA.FTZ R23, R15, -UR13, R46 ;  /* 0x8000000d0f177c23 */ /* 0x002fe2000801002e */
[----:B------:R-:W-:-:S02]  /*53d0*/  IABS R3, R3 ;  /* 0x0000000300037213 */ /* 0x000fc40000000000 */
[C---:B------:R-:W-:Y:S02]  /*53e0*/  ISETP.GE.AND P5, PT, R12.reuse, R204, PT ;  /* 0x000000cc0c00720c */ /* 0x040fe40003fa6270 */
[C---:B------:R-:W-:Y:S02]  /*53f0*/  ISETP.LT.OR P3, PT, R12.reuse, R202, P3 ;  /* 0x000000ca0c00720c */ /* 0x040fe40001f61670 */
[----:B------:R-:W-:Y:S01]  /*5400*/  ISETP.LT.OR P5, PT, R12, R201, P5 ;  /* 0x000000c90c00720c */ /* 0x000fe20002fa1670 */
[----:B--2---:R-:W-:Y:S01]  /*5410*/  IMAD.MOV.U32 R13, RZ, RZ, R3 ;  /* 0x000000ffff0d7224 */ /* 0x004fe200078e0003 */
[----:B------:R-:W-:Y:S01]  /*5420*/  IABS R3, R14 ;  /* 0x0000000e00037213 */ /* 0x000fe20000000000 */
[----:B----4-:R-:W-:Y:S01]  /*5430*/  FFMA.FTZ R24, R19, -UR13, R55 ;  /* 0x8000000d13187c23 */ /* 0x010fe20008010037 */
[----:B------:R-:W-:Y:S01]  /*5440*/  IADD3 R19, R0, 0x39, RZ ;  /* 0x0000003900137810 */ /* 0x000fe20007ffe0ff */
[----:B------:R1:W-:Y:S01]  /*5450*/  I2F R32, R13 ;  /* 0x0000000d00207306 */ /* 0x0003e20000201400 */
[----:B------:R-:W-:Y:S01]  /*5460*/  IMAD.IADD R12, R203, 0x1, -R12 ;  /* 0x00000001cb0c7824 */ /* 0x000fe200078e0a0c */
[----:B------:R-:W-:Y:S01]  /*5470*/  FSEL R38, R16, -INF , !P0 ;  /* 0xff80000010267808 */ /* 0x000fe20004000000 */
[----:B------:R-:W-:Y:S01]  /*5480*/  IMAD.MOV.U32 R14, RZ, RZ, R3 ;  /* 0x000000ffff0e7224 */ /* 0x000fe200078e0003 */
[----:B------:R-:W-:-:S02]  /*5490*/  IADD3 R3, R0, 0x31, RZ ;  /* 0x0000003100037810 */ /* 0x000fc40007ffe0ff */
[----:B------:R-:W-:Y:S02]  /*54a0*/  IABS R12, R12 ;  /* 0x0000000c000c7213 */ /* 0x000fe40000000000 */
[----:B------:R2:W-:Y:S01]  /*54b0*/  I2F R36, R14 ;  /* 0x0000000e00247306 */ /* 0x0005e20000201400 */
[----:B------:R-:W-:Y:S01]  /*54c0*/  IMAD.IADD R15, R200, 0x1, -R3 ;  /* 0x00000001c80f7824 */ /* 0x000fe200078e0a03 */
[----:B------:R-:W-:Y:S02]  /*54d0*/  ISETP.GE.AND P0, PT, R18, R205, PT ;  /* 0x000000cd1200720c */ /* 0x000fe40003f06270 */
[----:B------:R-:W-:Y:S02]  /*54e0*/  FSEL R112, R23, -INF , !P1 ;  /* 0xff80000017707808 */ /* 0x000fe40004800000 */
[----:B------:R-:W-:Y:S01]  /*54f0*/  IABS R0, R15 ;  /* 0x0000000f00007213 */ /* 0x000fe20000000000 */
[----:B------:R-:W-:Y:S01]  /*5500*/  FFMA.FTZ R15, R33, -UR13, R45 ;  /* 0x8000000d210f7c23 */ /* 0x000fe2000801002d */
[----:B------:R-:W-:Y:S01]  /*5510*/  FSEL R45, R24, -INF , !P4 ;  /* 0xff800000182d7808 */ /* 0x000fe20006000000 */
[----:B-1----:R-:W-:Y:S01]  /*5520*/  IMAD.IADD R13, R200, 0x1, -R6 ;  /* 0x00000001c80d7824 */ /* 0x002fe200078e0a06 */
[----:B------:R-:W-:Y:S01]  /*5530*/  ISETP.GE.AND P4, PT, R7, R205, PT ;  /* 0x000000cd0700720c */ /* 0x000fe20003f86270 */
[----:B------:R-:W-:Y:S01]  /*5540*/  HMMA.16816.F32.BF16 R24, R8, R28, R72 ;  /* 0x0000001c0818723c */ /* 0x000fe20000041848 */
[----:B------:R-:W-:-:S02]  /*5550*/  ISETP.LT.OR P0, PT, R18, R202, P0 ;  /* 0x000000ca1200720c */ /* 0x000fc40000701670 */
[----:B------:R-:W-:Y:S01]  /*5560*/  IABS R13, R13 ;  /* 0x0000000d000d7213 */ /* 0x000fe20000000000 */
[----:B--2---:R-:W-:Y:S01]  /*5570*/  IMAD.IADD R14, R200, 0x1, -R20 ;  /* 0x00000001c80e7824 */ /* 0x004fe200078e0a14 */
[----:B------:R-:W-:Y:S02]  /*5580*/  ISETP.LT.OR P4, PT, R7, R202, P4 ;  /* 0x000000ca0700720c */ /* 0x000fe40002781670 */
[----:B------:R1:W-:Y:S01]  /*5590*/  I2F R35, R13 ;  /* 0x0000000d00237306 */ /* 0x0003e20000201400 */
[----:B------:R-:W-:Y:S02]  /*55a0*/  FSEL R102, R15, -INF , !P0 ;  /* 0xff8000000f667808 */ /* 0x000fe40004000000 */
[C---:B------:R-:W-:Y:S02]  /*55b0*/  ISETP.GE.AND P1, PT, R6.reuse, R205, PT ;  /* 0x000000cd0600720c */ /* 0x040fe40003f26270 */
[C---:B------:R-:W-:Y:S02]  /*55c0*/  ISETP.GE.AND P0, PT, R6.reuse, R204, PT ;  /* 0x000000cc0600720c */ /* 0x040fe40003f06270 */
[----:B------:R-:W-:-:S02]  /*55d0*/  ISETP.LT.OR P1, PT, R6, R202, P1 ;  /* 0x000000ca0600720c */ /* 0x000fc40000f21670 */
[----:B------:R-:W-:Y:S01]  /*55e0*/  ISETP.LT.OR P0, PT, R6, R201, P0 ;  /* 0x000000c90600720c */ /* 0x000fe20000701670 */
[----:B-1----:R-:W-:Y:S01]  /*55f0*/  IMAD.MOV.U32 R13, RZ, RZ, R0 ;  /* 0x000000ffff0d7224 */ /* 0x002fe200078e0000 */
[----:B------:R-:W-:Y:S01]  /*5600*/  IABS R0, R14 ;  /* 0x0000000e00007213 */ /* 0x000fe20000000000 */
[----:B------:R-:W-:Y:S02]  /*5610*/  IMAD.IADD R14, R203, 0x1, -R18 ;  /* 0x00000001cb0e7824 */ /* 0x000fe400078e0a12 */
[----:B------:R1:W-:Y:S03]  /*5620*/  I2F R34, R13 ;  /* 0x0000000d00227306 */ /* 0x0003e60000201400 */
[----:B------:R-:W-:-:S05]  /*5630*/  IABS R14, R14 ;  /* 0x0000000e000e7213 */ /* 0x000fca0000000000 */
[----:B------:R2:W-:Y:S01]  /*5640*/  I2F R33, R0 ;  /* 0x0000000000217306 */ /* 0x0005e20000201400 */
[----:B-1----:R-:W-:-:S07]  /*5650*/  IMAD.IADD R13, R200, 0x1, -R19 ;  /* 0x00000001c80d7824 */ /* 0x002fce00078e0a13 */
[----:B------:R-:W1:Y:S01]  /*5660*/  I2F R14, R14 ;  /* 0x0000000e000e7306 */ /* 0x000e620000201400 */
[----:B--2---:R-:W-:-:S07]  /*5670*/  IABS R0, R13 ;  /* 0x0000000d00007213 */ /* 0x004fce0000000000 */
[----:B------:R2:W-:Y:S02]  /*5680*/  I2F R22, R0 ;  /* 0x0000000000167306 */ /* 0x0005e40000201400 */
[----:B--2---:R-:W-:Y:S02]  /*5690*/  IMAD.IADD R0, R203, 0x1, -R7 ;  /* 0x00000001cb007824 */ /* 0x004fe400078e0a07 */
[----:B------:R-:W-:-:S03]  /*56a0*/  IMAD.MOV.U32 R7, RZ, RZ, R12 ;  /* 0x000000ffff077224 */ /* 0x000fc600078e000c */
[----:B------:R-:W-:Y:S01]  /*56b0*/  IABS R12, R0 ;  /* 0x00000000000c7213 */ /* 0x000fe20000000000 */
[----:B------:R2:W3:Y:S01]  /*56c0*/  I2F R21, R7 ;  /* 0x0000000700157306 */ /* 0x0004e20000201400 */
[----:B------:R-:W-:Y:S02]  /*56d0*/  IMAD.IADD R0, R203, 0x1, -R6 ;  /* 0x00000001cb007824 */ /* 0x000fe400078e0a06 */
[----:B-1----:R-:W-:-:S05]  /*56e0*/  FFMA.FTZ R6, R14, -UR13, R47 ;  /* 0x8000000d0e067c23 */ /* 0x002fca000801002f */
[----:B------:R-:W-:Y:S01]  /*56f0*/  FSEL R101, R6, -INF , !P6 ;  /* 0xff80000006657808 */ /* 0x000fe20007000000 */
[----:B------:R-:W-:Y:S01]  /*5700*/  IMAD.IADD R6, R203, 0x1, -R20 ;  /* 0x00000001cb067824 */ /* 0x000fe200078e0a14 */
[----:B------:R-:W-:-:S04]  /*5710*/  ISETP.GE.AND P6, PT, R3, R205, PT ;  /* 0x000000cd0300720c */ /* 0x000fc80003fc6270 */
[----:B------:R-:W-:Y:S01]  /*5720*/  ISETP.LT.OR P6, PT, R3, R202, P6 ;  /* 0x000000ca0300720c */ /* 0x000fe200037c1670 */
[----:B--2---:R-:W-:Y:S01]  /*5730*/  IMAD.MOV.U32 R7, RZ, RZ, R12 ;  /* 0x000000ffff077224 */ /* 0x004fe200078e000c */
[----:B------:R-:W-:Y:S01]  /*5740*/  IABS R12, R0 ;  /* 0x00000000000c7213 */ /* 0x000fe20000000000 */
[----:B------:R-:W-:Y:S02]  /*5750*/  IMAD.IADD R0, R203, 0x1, -R3 ;  /* 0x00000001cb007824 */ /* 0x000fe400078e0a03 */
[----:B------:R1:W2:Y:S03]  /*5760*/  I2F R18, R7 ;  /* 0x0000000700127306 */ /* 0x0002a60000201400 */
[----:B------:R-:W-:-:S05]  /*5770*/  IABS R0, R0 ;  /* 0x0000000000007213 */ /* 0x000fca0000000000 */
[----:B------:R4:W-:Y:S01]  /*5780*/  I2F R17, R12 ;  /* 0x0000000c00117306 */ /* 0x0009e20000201400 */
[----:B-1----:R-:W-:-:S07]  /*5790*/  FFMA.FTZ R7, R32, -UR13, R40 ;  /* 0x8000000d20077c23 */ /* 0x002fce0008010028 */
[----:B------:R1:W5:Y:S01]  /*57a0*/  I2F R16, R0 ;  /* 0x0000000000107306 */ /* 0x0003620000201400 */
[----:B------:R-:W-:Y:S01]  /*57b0*/  FSEL R119, R7, -INF , !P3 ;  /* 0xff80000007777808 */ /* 0x000fe20005800000 */
[----:B------:R-:W-:Y:S01]  /*57c0*/  FFMA.FTZ R7, R36, -UR13, R41 ;  /* 0x8000000d24077c23 */ /* 0x000fe20008010029 */
[C---:B------:R-:W-:Y:S01]  /*57d0*/  ISETP.GE.AND P3, PT, R3.reuse, R204, PT ;  /* 0x000000cc0300720c */ /* 0x040fe20003f66270 */
[----:B----4-:R-:W-:Y:S03]  /*57e0*/  HMMA.16816.F32.BF16 R12, R8, R30, R68 ;  /* 0x0000001e080c723c */ /* 0x010fe60000041844 */
[----:B------:R-:W-:Y:S02]  /*57f0*/  ISETP.LT.OR P3, PT, R3, R201, P3 ;  /* 0x000000c90300720c */ /* 0x000fe40001f61670 */
[----:B------:R-:W-:Y:S02]  /*5800*/  IABS R3, R6 ;  /* 0x0000000600037213 */ /* 0x000fe40000000000 */
[----:B---3--:R-:W-:Y:S01]  /*5810*/  FFMA.FTZ R9, R21, -UR13, R42 ;  /* 0x8000000d15097c23 */ /* 0x008fe2000801002a */
[----:B------:R-:W-:Y:S01]  /*5820*/  FSEL R103, R7, -INF , !P4 ;  /* 0xff80000007677808 */ /* 0x000fe20006000000 */
[----:B-1----:R-:W-:Y:S01]  /*5830*/  IMAD.IADD R0, R203, 0x1, -R19 ;  /* 0x00000001cb007824 */ /* 0x002fe200078e0a13 */
[----:B------:R1:W3:Y:S01]  /*5840*/  I2F R6, R3 ;  /* 0x0000000300067306 */ /* 0x0002e20000201400 */
[----:B--2---:R-:W-:Y:S01]  /*5850*/  FFMA.FTZ R8, R18, -UR13, R43 ;  /* 0x8000000d12087c23 */ /* 0x004fe2000801002b */
[----:B------:R-:W-:Y:S01]  /*5860*/  FSEL R114, R9, -INF , !P5 ;  /* 0xff80000009727808 */ /* 0x000fe20006800000 */
[----:B------:R-:W-:Y:S01]  /*5870*/  FFMA.FTZ R7, R34, -UR13, R25 ;  /* 0x8000000d22077c23 */ /* 0x000fe20008010019 */
[----:B------:R-:W-:Y:S01]  /*5880*/  IABS R0, R0 ;  /* 0x0000000000007213 */ /* 0x000fe20000000000 */
[----:B-----5:R-:W-:Y:S01]  /*5890*/  FFMA.FTZ R16, R16, -UR13, R27 ;  /* 0x8000000d10107c23 */ /* 0x020fe2000801001b */
[----:B------:R-:W-:-:S02]  /*58a0*/  FSEL R116, R8, -INF , !P2 ;  /* 0xff80000008747808 */ /* 0x000fc40005000000 */
[CC--:B------:R-:W-:Y:S02]  /*58b0*/  ISETP.GE.AND P5, PT, R20.reuse, R205.reuse, PT ;  /* 0x000000cd1400720c */ /* 0x0c0fe40003fa6270 */
[----:B------:R-:W2:Y:S01]  /*58c0*/  I2F R0, R0 ;  /* 0x0000000000007306 */ /* 0x000ea20000201400 */
[----:B------:R-:W-:Y:S02]  /*58d0*/  ISETP.GE.AND P4, PT, R19, R205, PT ;  /* 0x000000cd1300720c */ /* 0x000fe40003f86270 */
[C---:B------:R-:W-:Y:S01]  /*58e0*/  ISETP.GE.AND P2, PT, R20.reuse, R204, PT ;  /* 0x000000cc1400720c */ /* 0x040fe20003f46270 */
[----:B------:R-:W-:Y:S01]  /*58f0*/  FFMA.FTZ R12, R33, -UR13, R12 ;  /* 0x8000000d210c7c23 */ /* 0x000fe2000801000c */
[CC--:B------:R-:W-:Y:S01]  /*5900*/  ISETP.LT.OR P5, PT, R20.reuse, R202.reuse, P5 ;  /* 0x000000ca1400720c */ /* 0x0c0fe20002fa1670 */
[----:B-1----:R-:W-:Y:S01]  /*5910*/  FFMA.FTZ R3, R35, -UR13, R24 ;  /* 0x8000000d23037c23 */ /* 0x002fe20008010018 */
[----:B------:R-:W-:Y:S01]  /*5920*/  ISETP.LT.OR P2, PT, R20, R201, P2 ;  /* 0x000000c91400720c */ /* 0x000fe20001741670 */
[----:B---3--:R-:W-:Y:S01]  /*5930*/  FFMA.FTZ R14, R6, -UR13, R14 ;  /* 0x8000000d060e7c23 */ /* 0x008fe2000801000e */
[----:B------:R-:W-:Y:S01]  /*5940*/  ISETP.LT.OR P4, PT, R19, R202, P4 ;  /* 0x000000ca1300720c */ /* 0x000fe20002781670 */
[----:B------:R-:W-:Y:S01]  /*5950*/  FFMA.FTZ R6, R22, -UR13, R13 ;  /* 0x8000000d16067c23 */ /* 0x000fe2000801000d */
[----:B------:R-:W-:Y:S01]  /*5960*/  FSEL R120, R3, -INF , !P1 ;  /* 0xff80000003787808 */ /* 0x000fe20004800000 */
[----:B------:R-:W-:Y:S01]  /*5970*/  FFMA.FTZ R3, R17, -UR13, R26 ;  /* 0x8000000d11037c23 */ /* 0x000fe2000801001a */
[----:B------:R-:W-:-:S02]  /*5980*/  ISETP.GE.AND P1, PT, R19, R204, PT ;  /* 0x000000cc1300720c */ /* 0x000fc40003f26270 */
[----:B------:R-:W-:Y:S01]  /*5990*/  FSEL R118, R7, -INF , !P6 ;  /* 0xff80000007767808 */ /* 0x000fe20007000000 */
[----:B--2---:R-:W-:Y:S01]  /*59a0*/  FFMA.FTZ R0, R0, -UR13, R15 ;  /* 0x8000000d00007c23 */ /* 0x004fe2000801000f */
[----:B------:R-:W-:Y:S02]  /*59b0*/  FSEL R108, R3, -INF , !P0 ;  /* 0xff800000036c7808 */ /* 0x000fe40004000000 */
[----:B------:R-:W-:Y:S02]  /*59c0*/  PLOP3.LUT P0, PT, PT, PT, UP0, 0x80, 0x0 ;  /* 0x000000000000781c */ /* 0x000fe40003f0f008 */
[----:B------:R-:W-:Y:S02]  /*59d0*/  ISETP.LT.OR P1, PT, R19, R201, P1 ;  /* 0x000000c91300720c */ /* 0x000fe40000f21670 */
[----:B------:R-:W-:Y:S02]  /*59e0*/  FSEL R109, R16, -INF , !P3 ;  /* 0xff800000106d7808 */ /* 0x000fe40005800000 */
[----:B------:R-:W-:-:S02]  /*59f0*/  FSEL R117, R12, -INF , !P5 ;  /* 0xff8000000c757808 */ /* 0x000fc40006800000 */
        /* <DEDUP_REMOVED lines=105> */
.L_x_1199:
[----:B------:R-:W-:Y:S05]  /*6090*/  BSYNC B0 ;  /* 0x0000000000007941 */ /* 0x000fea0003800000 */
.L_x_1198:
[----:B------:R-:W0:Y:S02]  /*60a0*/  LDGDEPBAR ;  /* 0x00000000000079af */ /* 0x000e240000000000 */
.L_x_1197:
        /* <DEDUP_REMOVED lines=11> */
[----:B------:R-:W-:Y:S01]  /*6160*/  UIADD3 UR5, UR21, -0x4498517b, URZ ;  /* 0xbb67ae8515057890 */ /* 0x000fe2000fffe03f */
        /* <DEDUP_REMOVED lines=44> */
[----:B------:R-:W-:Y:S01]  /*6430*/  FMNMX.FTZ R0, R113, R0, !PT ;  /* 0x0000000071007209 */ /* 0x000fe20007810000 */
[----:B------:R-:W-:Y:S01]  /*6440*/  ULOP3.LUT UR4, UR4, UR21, URZ, 0x3c, !UPT ;  /* 0x0000001504047292 */ /* 0x000fe2000f8e3c3f */
[----:B------:R-:W-:Y:S01]  /*6450*/  FMNMX.FTZ R3, R115, R3, !PT ;  /* 0x0000000373037209 */ /* 0x000fe20007810000 */
[----:B------:R-:W-:Y:S04]  /*6460*/  LDSM.16.MT88.4 R40, [R177+0xc800] ;  /* 0x00c80000b128783b */ /* 0x000fe80000004200 */
        /* <DEDUP_REMOVED lines=8> */
[----:B------:R-:W-:Y:S02]  /*64f0*/  LOP3.LUT R6, R104, UR20, RZ, 0x3c, !PT ;  /* 0x0000001468067c12 */ /* 0x000fe4000f8e3cff */
[----:B---3--:R-:W-:Y:S01]  /*6500*/  FMNMX.FTZ R100, R3, R100, !PT ;  /* 0x0000006403647209 */ /* 0x008fe20007810000 */
[----:B-1----:R-:W1:Y:S04]  /*6510*/  SHFL.BFLY PT, R9, R0, 0x1, 0x1f ;  /* 0x0c201f0000097f89 */ /* 0x002e6800000e0000 */
[----:B------:R2:W-:Y:S04]  /*6520*/  STL [R1+0xb0], R6 ;  /* 0x0000b00601007387 */ /* 0x0005e80000100800 */
[----:B------:R-:W3:Y:S04]  /*6530*/  SHFL.BFLY PT, R12, R100, 0x1, 0x1f ;  /* 0x0c201f00640c7f89 */ /* 0x000ee800000e0000 */
[----:B------:R-:W-:Y:S01]  /*6540*/  LDSM.16.MT88.4 R76, [R179+0xe800] ;  /* 0x00e80000b34c783b */ /* 0x000fe20000004200 */
[----:B-1----:R-:W-:-:S04]  /*6550*/  FMNMX.FTZ R3, R0, R9, !PT ;  /* 0x0000000900037209 */ /* 0x002fc80007810000 */
[C---:B------:R-:W-:Y:S01]  /*6560*/  FSETP.NEU.FTZ.AND P1, PT, R3.reuse, -INF , PT ;  /* 0xff8000000300780b */ /* 0x040fe20003f3d000 */
[----:B------:R-:W-:Y:S01]  /*6570*/  FMUL.FTZ R0, R3, c[0x0][0x23c] ;  /* 0x00008f0003007a20 */ /* 0x000fe20000410000 */
[----:B--2---:R-:W-:Y:S02]  /*6580*/  LOP3.LUT R6, R123, R6, RZ, 0x3c, !PT ;  /* 0x000000067b067212 */ /* 0x004fe400078e3cff */
[----:B---3--:R-:W-:Y:S02]  /*6590*/  FMNMX.FTZ R100, R100, R12, !PT ;  /* 0x0000000c64647209 */ /* 0x008fe40007810000 */
[----:B------:R-:W-:Y:S01]  /*65a0*/  FSEL R0, R0, RZ, P1 ;  /* 0x000000ff00007208 */ /* 0x000fe20000800000 */
[----:B------:R-:W-:Y:S01]  /*65b0*/  IMAD.WIDE.U32 R94, R6, -0x2daee0ad, RZ ;  /* 0xd2511f53065e7825 */ /* 0x000fe200078e00ff */
[----:B------:R-:W-:Y:S01]  /*65c0*/  LOP3.LUT R6, R99, UR15, RZ, 0x3c, !PT ;  /* 0x0000000f63067c12 */ /* 0x000fe2000f8e3cff */
[----:B------:R-:W-:Y:S01]  /*65d0*/  UIADD3 UR15, UR21, -0x56f99767, URZ ;  /* 0xa9066899150f7890 */ /* 0x000fe2000fffe03f */
[----:B------:R-:W-:Y:S01]  /*65e0*/  FSETP.NEU.FTZ.AND P1, PT, R100, -INF , PT ;  /* 0xff8000006400780b */ /* 0x000fe20003f3d000 */
[----:B------:R-:W-:Y:S01]  /*65f0*/  FFMA.FTZ R9, R60, c[0x0][0x23c], -R0 ;  /* 0x00008f003c097a23 */ /* 0x000fe20000010800 */
[----:B------:R-:W-:Y:S01]  /*6600*/  LOP3.LUT R8, R95, UR5, R98, 0x96, !PT ;  /* 0x000000055f087c12 */ /* 0x000fe2000f8e9662 */
[----:B------:R-:W-:Y:S01]  /*6610*/  IMAD.WIDE.U32 R6, R6, -0x326172a9, RZ ;  /* 0xcd9e8d5706067825 */ /* 0x000fe200078e00ff */
[----:B------:R-:W-:Y:S01]  /*6620*/  UIADD3 UR5, UR21, -0x126145ec, URZ ;  /* 0xed9eba1415057890 */ /* 0x000fe2000fffe03f */
[----:B------:R1:W-:Y:S02]  /*6630*/  MUFU.EX2 R150, R9 ;  /* 0x0000000900967308 */ /* 0x0003e40000000800 */
[----:B------:R-:W-:Y:S01]  /*6640*/  IMAD.WIDE.U32 R48, R8, -0x326172a9, RZ ;  /* 0xcd9e8d5708307825 */ /* 0x000fe200078e00ff */
[----:B------:R-:W-:-:S03]  /*6650*/  LOP3.LUT R7, R7, UR30, R122, 0x96, !PT ;  /* 0x0000001e07077c12 */ /* 0x000fc6000f8e967a */
[----:B------:R-:W-:Y:S01]  /*6660*/  FMUL.FTZ R12, R100, c[0x0][0x23c] ;  /* 0x00008f00640c7a20 */ /* 0x000fe20000410000 */
[----:B------:R-:W-:Y:S01]  /*6670*/  LOP3.LUT R10, R49, UR29, R6, 0x96, !PT ;  /* 0x0000001d310a7c12 */ /* 0x000fe2000f8e9606 */
[----:B------:R-:W-:-:S03]  /*6680*/  IMAD.WIDE.U32 R6, R7, -0x2daee0ad, RZ ;  /* 0xd2511f5307067825 */ /* 0x000fc600078e00ff */
[----:B------:R-:W-:Y:S01]  /*6690*/  FSEL R12, R12, RZ, P1 ;  /* 0x000000ff0c0c7208 */ /* 0x000fe20000800000 */
[----:B------:R-:W-:Y:S01]  /*66a0*/  IMAD.WIDE.U32 R10, R10, -0x2daee0ad, RZ ;  /* 0xd2511f530a0a7825 */ /* 0x000fe200078e00ff */
[----:B------:R-:W-:-:S03]  /*66b0*/  LOP3.LUT R7, R7, UR26, R94, 0x96, !PT ;  /* 0x0000001a07077c12 */ /* 0x000fc6000f8e965e */
[----:B------:R-:W-:Y:S01]  /*66c0*/  FFMA.FTZ R18, R45, c[0x0][0x23c], -R0 ;  /* 0x00008f002d127a23 */ /* 0x000fe20000010800 */
[----:B------:R-:W-:Y:S01]  /*66d0*/  LOP3.LUT R8, R11, UR23, R6, 0x96, !PT ;  /* 0x000000170b087c12 */ /* 0x000fe2000f8e9606 */
[----:B------:R-:W-:Y:S02]  /*66e0*/  IMAD.WIDE.U32 R6, R7, -0x326172a9, RZ ;  /* 0xcd9e8d5707067825 */ /* 0x000fe400078e00ff */
[----:B------:R-:W-:Y:S02]  /*66f0*/  MUFU.EX2 R125, R18 ;  /* 0x00000012007d7308 */ /* 0x000fe40000000800 */
[----:B-1----:R-:W-:Y:S01]  /*6700*/  IMAD.WIDE.U32 R8, R8, -0x326172a9, RZ ;  /* 0xcd9e8d5708087825 */ /* 0x002fe200078e00ff */
[----:B------:R-:W-:-:S03]  /*6710*/  LOP3.LUT R7, R7, UR25, R48, 0x96, !PT ;  /* 0x0000001907077c12 */ /* 0x000fc6000f8e9630 */
[----:B------:R-:W-:Y:S01]  /*6720*/  FFMA.FTZ R11, R50, c[0x0][0x23c], -R0 ;  /* 0x00008f00320b7a23 */ /* 0x000fe20000010800 */
[----:B------:R-:W-:Y:S01]  /*6730*/  LOP3.LUT R13, R9, UR22, R6, 0x96, !PT ;  /* 0x00000016090d7c12 */ /* 0x000fe2000f8e9606 */
[----:B------:R-:W-:Y:S02]  /*6740*/  IMAD.WIDE.U32 R6, R7, -0x2daee0ad, RZ ;  /* 0xd2511f5307067825 */ /* 0x000fe400078e00ff */
[----:B------:R1:W2:Y:S02]  /*6750*/  MUFU.EX2 R134, R11 ;  /* 0x0000000b00867308 */ /* 0x0002a40000000800 */
[----:B------:R-:W-:Y:S01]  /*6760*/  IMAD.WIDE.U32 R96, R13, -0x2daee0ad, RZ ;  /* 0xd2511f530d607825 */ /* 0x000fe200078e00ff */
[----:B------:R-:W-:-:S03]  /*6770*/  LOP3.LUT R7, R7, UR5, R10, 0x96, !PT ;  /* 0x0000000507077c12 */ /* 0x000fc6000f8e960a */
[----:B------:R-:W-:Y:S01]  /*6780*/  FFMA.FTZ R9, R51, c[0x0][0x23c], -R0 ;  /* 0x00008f0033097a23 */ /* 0x000fe20000010800 */
[----:B------:R-:W-:Y:S01]  /*6790*/  LOP3.LUT R16, R97, UR15, R6, 0x96, !PT ;  /* 0x0000000f61107c12 */ /* 0x000fe2000f8e9606 */
[----:B------:R-:W-:Y:S02]  /*67a0*/  FFMA.FTZ R6, R62, c[0x0][0x23c], -R12 ;  /* 0x00008f003e067a23 */ /* 0x000fe4000001080c */
[----:B------:R3:W-:Y:S01]  /*67b0*/  MUFU.EX2 R149, R9 ;  /* 0x0000000900957308 */ /* 0x0007e20000000800 */
[----:B------:R-:W-:-:S04]  /*67c0*/  IMAD.WIDE.U32 R92, R7, -0x326172a9, RZ ;  /* 0xcd9e8d57075c7825 */ /* 0x000fc800078e00ff */
[----:B------:R-:W-:Y:S01]  /*67d0*/  IMAD.WIDE.U32 R16, R16, -0x326172a9, RZ ;  /* 0xcd9e8d5710107825 */ /* 0x000fe200078e00ff */
[----:B------:R-:W-:Y:S02]  /*67e0*/  LOP3.LUT R15, R93, UR16, R8, 0x96, !PT ;  /* 0x000000105d0f7c12 */ /* 0x000fe4000f8e9608 */
[----:B------:R4:W-:Y:S01]  /*67f0*/  MUFU.EX2 R132, R6 ;  /* 0x0000000600847308 */ /* 0x0009e20000000800 */
[----:B------:R-:W-:Y:S01]  /*6800*/  FFMA.FTZ R7, R58, c[0x0][0x23c], -R12 ;  /* 0x00008f003a077a23 */ /* 0x000fe2000001080c */
[----:B-1----:R-:W-:Y:S01]  /*6810*/  SHF.R.U32.HI R11, RZ, 0x18, R16 ;  /* 0x00000018ff0b7819 */ /* 0x002fe20000011610 */
[----:B------:R-:W-:Y:S01]  /*6820*/  FFMA.FTZ R8, R56, c[0x0][0x23c], -R12 ;  /* 0x00008f0038087a23 */ /* 0x000fe2000001080c */
[----:B------:R-:W-:Y:S01]  /*6830*/  LOP3.LUT R184, R16, 0xffff, RZ, 0xc0, !PT ;  /* 0x0000ffff10b87812 */ /* 0x000fe200078ec0ff */
[----:B------:R-:W-:Y:S02]  /*6840*/  IMAD R93, R106, 0x10000, R106 ;  /* 0x000100006a5d7824 */ /* 0x000fe400078e026a */
[----:B---3--:R-:W-:Y:S01]  /*6850*/  FFMA.FTZ R9, R61, c[0x0][0x23c], -R12 ;  /* 0x00008f003d097a23 */ /* 0x008fe2000001080c */
[----:B------:R1:W-:Y:S01]  /*6860*/  MUFU.EX2 R148, R7 ;  /* 0x0000000700947308 */ /* 0x0003e20000000800 */
[----:B----4-:R-:W-:-:S07]  /*6870*/  LOP3.LUT R6, R16, 0xffff, RZ, 0xc0, !PT ;  /* 0x0000ffff10067812 */ /* 0x010fce00078ec0ff */
[----:B------:R3:W4:Y:S01]  /*6880*/  MUFU.EX2 R133, R9 ;  /* 0x0000000900857308 */ /* 0x0007220000000800 */
[----:B------:R-:W-:Y:S02]  /*6890*/  SHF.R.U32.HI R6, RZ, 0x8, R6 ;  /* 0x00000008ff067819 */ /* 0x000fe40000011606 */
[----:B-1----:R-:W-:-:S05]  /*68a0*/  SHF.R.U32.HI R7, RZ, 0x10, R16 ;  /* 0x00000010ff077819 */ /* 0x002fca0000011610 */
[----:B------:R1:W-:Y:S01]  /*68b0*/  MUFU.EX2 R164, R8 ;  /* 0x0000000800a47308 */ /* 0x0003e20000000800 */
[----:B------:R-:W-:Y:S02]  /*68c0*/  LOP3.LUT R10, R7, 0xff, RZ, 0xc0, !PT ;  /* 0x000000ff070a7812 */ /* 0x000fe400078ec0ff */
[----:B---3--:R-:W-:Y:S02]  /*68d0*/  LOP3.LUT R9, R16, 0xff, RZ, 0xc0, !PT ;  /* 0x000000ff10097812 */ /* 0x008fe400078ec0ff */
[----:B------:R-:W-:Y:S02]  /*68e0*/  PRMT R10, R10, 0x5410, R11 ;  /* 0x000054100a0a7816 */ /* 0x000fe4000000000b */
[----:B------:R-:W-:Y:S02]  /*68f0*/  PRMT R14, R9, 0x5410, R6 ;  /* 0x00005410090e7816 */ /* 0x000fe40000000006 */
[----:B------:R-:W-:-:S04]  /*6900*/  LOP3.LUT R6, R17, UR32, R92, 0x96, !PT ;  /* 0x0000002011067c12 */ /* 0x000fc8000f8e965c */
[C---:B------:R-:W-:Y:S02]  /*6910*/  LOP3.LUT R9, R6.reuse, 0xffff, RZ, 0xc0, !PT ;  /* 0x0000ffff06097812 */ /* 0x040fe400078ec0ff */
[----:B------:R-:W-:Y:S02]  /*6920*/  LOP3.LUT R13, R6, 0xff, RZ, 0xc0, !PT ;  /* 0x000000ff060d7812 */ /* 0x000fe400078ec0ff */
[--C-:B------:R-:W-:Y:S02]  /*6930*/  SHF.R.U32.HI R7, RZ, 0x10, R6.reuse ;  /* 0x00000010ff077819 */ /* 0x100fe40000011606 */
[----:B-1----:R-:W-:Y:S01]  /*6940*/  SHF.R.U32.HI R8, RZ, 0x18, R6 ;  /* 0x00000018ff087819 */ /* 0x002fe20000011606 */
[----:B------:R-:W-:Y:S01]  /*6950*/  FFMA.FTZ R6, R59, c[0x0][0x23c], -R0 ;  /* 0x00008f003b067a23 */ /* 0x000fe20000010800 */
[----:B------:R-:W-:Y:S02]  /*6960*/  SHF.R.U32.HI R9, RZ, 0x8, R9 ;  /* 0x00000008ff097819 */ /* 0x000fe40000011609 */
[----:B------:R-:W-:Y:S01]  /*6970*/  LOP3.LUT R7, R7, 0xff, RZ, 0xc0, !PT ;  /* 0x000000ff07077812 */ /* 0x000fe200078ec0ff */
[----:B------:R4:W1:Y:S01]  /*6980*/  MUFU.EX2 R151, R6 ;  /* 0x0000000600977308 */ /* 0x0008620000000800 */
[----:B------:R-:W-:-:S02]  /*6990*/  PRMT R9, R13, 0x5410, R9 ;  /* 0x000054100d097816 */ /* 0x000fc40000000009 */
[----:B------:R-:W-:Y:S02]  /*69a0*/  PRMT R8, R7, 0x5410, R8 ;  /* 0x0000541007087816 */ /* 0x000fe40000000008 */
[----:B--2---:R-:W-:-:S04]  /*69b0*/  F2FP.BF16.PACK_AB R7, R134, R150 ;  /* 0x000000968607723e */ /* 0x004fc800000010ff */
[C---:B------:R-:W-:Y:S02]  /*69c0*/  PRMT R158, R7.reuse, 0x7610, R158 ;  /* 0x00007610079e7816 */ /* 0x040fe4000000009e */
[----:B------:R-:W-:Y:S01]  /*69d0*/  PRMT R156, R7, 0x7632, R156 ;  /* 0x00007632079c7816 */ /* 0x000fe2000000009c */
[----:B------:R-:W-:Y:S01]  /*69e0*/  FFMA.FTZ R7, R38, c[0x0][0x23c], -R0 ;  /* 0x00008f0026077a23 */ /* 0x000fe20000010800 */
[----:B----4-:R-:W-:-:S03]  /*69f0*/  F2FP.BF16.PACK_AB R6, R133, R132 ;  /* 0x000000848506723e */ /* 0x010fc600000010ff */
[----:B------:R2:W-:Y:S01]  /*6a00*/  MUFU.EX2 R183, R7 ;  /* 0x0000000700b77308 */ /* 0x0005e20000000800 */
[----:B-1----:R-:W-:Y:S02]  /*6a10*/  F2FP.BF16.PACK_AB R5, R151, R149 ;  /* 0x000000959705723e */ /* 0x002fe400000010ff */
[C---:B------:R-:W-:Y:S02]  /*6a20*/  PRMT R152, R6.reuse, 0x7610, R152 ;  /* 0x0000761006987816 */ /* 0x040fe40000000098 */
[----:B------:R-:W-:Y:S01]  /*6a30*/  PRMT R154, R6, 0x7632, R154 ;  /* 0x00007632069a7816 */ /* 0x000fe2000000009a */
[----:B------:R-:W-:Y:S01]  /*6a40*/  FFMA.FTZ R6, R57, c[0x0][0x23c], -R0 ;  /* 0x00008f0039067a23 */ /* 0x000fe20000010800 */
[C---:B------:R-:W-:Y:S02]  /*6a50*/  PRMT R159, R5.reuse, 0x7610, R159 ;  /* 0x00007610059f7816 */ /* 0x040fe4000000009f */
[----:B------:R-:W-:Y:S01]  /*6a60*/  PRMT R4, R152, 0x5410, R154 ;  /* 0x0000541098047816 */ /* 0x000fe2000000009a */
[----:B------:R1:W-:Y:S01]  /*6a70*/  MUFU.EX2 R127, R6 ;  /* 0x00000006007f7308 */ /* 0x0003e20000000800 */
[----:B------:R-:W-:Y:S01]  /*6a80*/  PRMT R157, R5, 0x7632, R157 ;  /* 0x00007632059d7816 */ /* 0x000fe2000000009d */
[----:B------:R-:W-:Y:S01]  /*6a90*/  HSET2.LE.AND R5, R8, R93, PT ;  /* 0x0000005d08057233 */ /* 0x000fe20003803000 */
[----:B--2---:R-:W-:-:S05]  /*6aa0*/  FFMA.FTZ R7, R37, c[0x0][0x23c], -R0 ;  /* 0x00008f0025077a23 */ /* 0x004fca0000010800 */
[----:B------:R2:W-:Y:S01]  /*6ab0*/  MUFU.EX2 R165, R7 ;  /* 0x0000000700a57308 */ /* 0x0005e20000000800 */
[----:B-1----:R-:W-:-:S04]  /*6ac0*/  F2FP.BF16.PACK_AB R6, R164, R148 ;  /* 0x00000094a406723e */ /* 0x002fc800000010ff */
[C---:B------:R-:W-:Y:S02]  /*6ad0*/  PRMT R155, R6.reuse, 0x7610, R155 ;  /* 0x00007610069b7816 */ /* 0x040fe4000000009b */
[----:B------:R-:W-:Y:S01]  /*6ae0*/  PRMT R153, R6, 0x7632, R153 ;  /* 0x0000763206997816 */ /* 0x000fe20000000099 */
[----:B------:R-:W-:Y:S01]  /*6af0*/  HSET2.LE.AND R6, R9, R93, PT ;  /* 0x0000005d09067233 */ /* 0x000fe20003803000 */
[--C-:B------:R-:W-:Y:S02]  /*6b00*/  FFMA.FTZ R9, R63, c[0x0][0x23c], -R12.reuse ;  /* 0x00008f003f097a23 */ /* 0x100fe4000001080c */
[----:B--2---:R-:W-:Y:S01]  /*6b10*/  FFMA.FTZ R7, R64, c[0x0][0x23c], -R12 ;  /* 0x00008f0040077a23 */ /* 0x004fe2000001080c */
[----:B------:R-:W-:Y:S01]  /*6b20*/  LDSM.16.MT88.4 R60, [R179+0xc000] ;  /* 0x00c00000b33c783b */ /* 0x000fe20000004200 */
[----:B------:R-:W-:Y:S01]  /*6b30*/  LOP3.LUT R4, R6, R4, RZ, 0xc0, !PT ;  /* 0x0000000406047212 */ /* 0x000fe200078ec0ff */
[----:B------:R1:W-:Y:S01]  /*6b40*/  MUFU.EX2 R166, R9 ;  /* 0x0000000900a67308 */ /* 0x0003e20000000800 */
[----:B------:R-:W-:-:S04]  /*6b50*/  PRMT R6, R158, 0x5410, R156 ;  /* 0x000054109e067816 */ /* 0x000fc8000000009c */
[----:B------:R-:W-:Y:S01]  /*6b60*/  LOP3.LUT R5, R5, R6, RZ, 0xc0, !PT ;  /* 0x0000000605057212 */ /* 0x000fe200078ec0ff */
[----:B------:R-:W-:Y:S01]  /*6b70*/  HSET2.LE.AND R6, R14, R93, PT ;  /* 0x0000005d0e067233 */ /* 0x000fe20003803000 */
[----:B------:R-:W-:Y:S01]  /*6b80*/  IMAD.WIDE.U32 R14, R15, -0x2daee0ad, RZ ;  /* 0xd2511f530f0e7825 */ /* 0x000fe200078e00ff */
[----:B------:R2:W3:Y:S04]  /*6b90*/  MUFU.EX2 R167, R7 ;  /* 0x0000000700a77308 */ /* 0x0004e80000000800 */
[C---:B------:R-:W-:Y:S02]  /*6ba0*/  LOP3.LUT R8, R14.reuse, 0xffff, RZ, 0xc0, !PT ;  /* 0x0000ffff0e087812 */ /* 0x040fe400078ec0ff */
[----:B------:R-:W-:Y:S02]  /*6bb0*/  LOP3.LUT R207, R14, 0xffff, RZ, 0xc0, !PT ;  /* 0x0000ffff0ecf7812 */ /* 0x000fe400078ec0ff */
[----:B-1----:R-:W-:-:S02]  /*6bc0*/  SHF.R.U32.HI R9, RZ, 0x8, R8 ;  /* 0x00000008ff097819 */ /* 0x002fc40000011608 */
[----:B------:R-:W-:Y:S02]  /*6bd0*/  PRMT R8, R159, 0x5410, R157 ;  /* 0x000054109f087816 */ /* 0x000fe4000000009d */
[--C-:B------:R-:W-:Y:S02]  /*6be0*/  SHF.R.U32.HI R252, RZ, 0x10, R14.reuse ;  /* 0x00000010fffc7819 */ /* 0x100fe4000001160e */
[----:B------:R-:W-:Y:S02]  /*6bf0*/  SHF.R.U32.HI R206, RZ, 0x18, R14 ;  /* 0x00000018ffce7819 */ /* 0x000fe4000001160e */
[----:B--2---:R-:W-:Y:S02]  /*6c00*/  PRMT R7, R155, 0x5410, R153 ;  /* 0x000054109b077816 */ /* 0x004fe40000000099 */
[----:B---3--:R-:W-:Y:S02]  /*6c10*/  F2FP.BF16.PACK_AB R2, R166, R167 ;  /* 0x000000a7a602723e */ /* 0x008fe400000010ff */
[----:B------:R-:W-:Y:S01]  /*6c20*/  LOP3.LUT R6, R6, R7, RZ, 0xc0, !PT ;  /* 0x0000000706067212 */ /* 0x000fe200078ec0ff */
[----:B------:R-:W-:Y:S01]  /*6c30*/  HSET2.LE.AND R7, R10, R93, PT ;  /* 0x0000005d0a077233 */ /* 0x000fe20003803000 */
[----:B------:R-:W-:-:S02]  /*6c40*/  LOP3.LUT R10, R14, 0xff, RZ, 0xc0, !PT ;  /* 0x000000ff0e0a7812 */ /* 0x000fc400078ec0ff */
[----:B------:R-:W-:Y:S02]  /*6c50*/  PRMT R146, R2, 0x7610, R146 ;  /* 0x0000761002927816 */ /* 0x000fe40000000092 */
[----:B------:R-:W-:Y:S01]  /*6c60*/  LOP3.LUT R7, R7, R8, RZ, 0xc0, !PT ;  /* 0x0000000807077212 */ /* 0x000fe200078ec0ff */
[--C-:B------:R-:W-:Y:S01]  /*6c70*/  FFMA.FTZ R8, R44, c[0x0][0x23c], -R12.reuse ;  /* 0x00008f002c087a23 */ /* 0x100fe2000001080c */
[----:B------:R-:W-:Y:S01]  /*6c80*/  PRMT R50, R10, 0x5410, R9 ;  /* 0x000054100a327816 */ /* 0x000fe20000000009 */
[----:B------:R-:W-:Y:S01]  /*6c90*/  FFMA.FTZ R10, R39, c[0x0][0x23c], -R12 ;  /* 0x00008f00270a7a23 */ /* 0x000fe2000001080c */
[----:B------:R-:W-:Y:S01]  /*6ca0*/  SHF.R.U32.HI R9, RZ, 0x10, R14 ;  /* 0x00000010ff097819 */ /* 0x000fe2000001160e */
[----:B------:R1:W-:Y:S01]  /*6cb0*/  MUFU.EX2 R121, R8 ;  /* 0x0000000800797308 */ /* 0x0003e20000000800 */
[----:B------:R-:W2:Y:S01]  /*6cc0*/  LDSM.16.MT88.4 R36, [R178+0xc800] ;  /* 0x00c80000b224783b */ /* 0x000ea20000004200 */
[----:B------:R-:W-:Y:S01]  /*6cd0*/  HMMA.16816.F32.BF16 R64, R4, R20, RZ ;  /* 0x000000140440723c */ /* 0x000fe200000418ff */
[----:B------:R-:W-:-:S02]  /*6ce0*/  LOP3.LUT R19, R9, 0xff, RZ, 0xc0, !PT ;  /* 0x000000ff09137812 */ /* 0x000fc400078ec0ff */
[----:B------:R-:W-:Y:S02]  /*6cf0*/  PRMT R145, R2, 0x7632, R145 ;  /* 0x0000763202917816 */ /* 0x000fe40000000091 */
[----:B------:R-:W-:Y:S01]  /*6d00*/  F2FP.BF16.PACK_AB R2, R125, R165 ;  /* 0x000000a57d02723e */ /* 0x000fe200000010ff */
[----:B------:R3:W4:Y:S01]  /*6d10*/  MUFU.EX2 R124, R10 ;  /* 0x0000000a007c7308 */ /* 0x0007220000000800 */
[----:B------:R-:W-:Y:S01]  /*6d20*/  SHF.R.U32.HI R20, RZ, 0x18, R14 ;  /* 0x00000018ff147819 */ /* 0x000fe2000001160e */
[----:B------:R-:W-:Y:S01]  /*6d30*/  HMMA.16816.F32.BF16 R56, R4, R22, RZ ;  /* 0x000000160438723c */ /* 0x000fe200000418ff */
[C---:B------:R-:W-:Y:S02]  /*6d40*/  PRMT R141, R2.reuse, 0x7610, R141 ;  /* 0x00007610028d7816 */ /* 0x040fe4000000008d */
[----:B------:R-:W-:Y:S02]  /*6d50*/  PRMT R19, R19, 0x5410, R20 ;  /* 0x0000541013137816 */ /* 0x000fe40000000014 */
[----:B------:R-:W-:-:S02]  /*6d60*/  PRMT R140, R2, 0x7632, R140 ;  /* 0x00007632028c7816 */ /* 0x000fc4000000008c */
[----:B-1----:R-:W-:Y:S01]  /*6d70*/  LOP3.LUT R8, R15, UR31, R96, 0x96, !PT ;  /* 0x0000001f0f087c12 */ /* 0x002fe2000f8e9660 */
[C---:B------:R-:W-:Y:S03]  /*6d80*/  HMMA.16816.F32.BF16 R44, R4.reuse, R24, RZ ;  /* 0x00000018042c723c */ /* 0x040fe600000418ff */
[C---:B------:R-:W-:Y:S02]  /*6d90*/  LOP3.LUT R9, R8.reuse, 0xffff, RZ, 0xc0, !PT ;  /* 0x0000ffff08097812 */ /* 0x040fe400078ec0ff */
[--C-:B------:R-:W-:Y:S02]  /*6da0*/  SHF.R.U32.HI R11, RZ, 0x10, R8.reuse ;  /* 0x00000010ff0b7819 */ /* 0x100fe40000011608 */
[----:B------:R-:W-:Y:S01]  /*6db0*/  LOP3.LUT R13, R8, 0xff, RZ, 0xc0, !PT ;  /* 0x000000ff080d7812 */ /* 0x000fe200078ec0ff */
[----:B------:R-:W-:Y:S01]  /*6dc0*/  HMMA.16816.F32.BF16 R28, R4, R26, RZ ;  /* 0x0000001a041c723c */ /* 0x000fe200000418ff */
[----:B---3--:R-:W-:-:S02]  /*6dd0*/  SHF.R.U32.HI R10, RZ, 0x18, R8 ;  /* 0x00000018ff0a7819 */ /* 0x008fc40000011608 */
[----:B------:R-:W-:Y:S02]  /*6de0*/  SHF.R.U32.HI R9, RZ, 0x8, R9 ;  /* 0x00000008ff097819 */ /* 0x000fe40000011609 */
[----:B------:R-:W-:Y:S02]  /*6df0*/  LOP3.LUT R8, R11, 0xff, RZ, 0xc0, !PT ;  /* 0x000000ff0b087812 */ /* 0x000fe400078ec0ff */
[----:B------:R-:W-:Y:S01]  /*6e00*/  PRMT R11, R13, 0x5410, R9 ;  /* 0x000054100d0b7816 */ /* 0x000fe20000000009 */
[----:B------:R-:W-:Y:S01]  /*6e10*/  HMMA.16816.F32.BF16 R24, R4, R52, RZ ;  /* 0x000000340418723c */ /* 0x000fe200000418ff */
[----:B------:R-:W-:Y:S02]  /*6e20*/  PRMT R10, R8, 0x5410, R10 ;  /* 0x00005410080a7816 */ /* 0x000fe4000000000a */
[----:B----4-:R-:W-:Y:S01]  /*6e30*/  F2FP.BF16.PACK_AB R8, R124, R121 ;  /* 0x000000797c08723e */ /* 0x010fe200000010ff */
[----:B------:R-:W-:Y:S01]  /*6e40*/  HSET2.LE.AND R2, R11, R93, PT ;  /* 0x0000005d0b027233 */ /* 0x000fe20003803000 */
[----:B------:R-:W-:-:S02]  /*6e50*/  F2FP.BF16.PACK_AB R9, R183, R127 ;  /* 0x0000007fb709723e */ /* 0x000fc400000010ff */
[C---:B------:R-:W-:Y:S01]  /*6e60*/  PRMT R144, R8.reuse, 0x7610, R144 ;  /* 0x0000761008907816 */ /* 0x040fe20000000090 */
[C---:B------:R-:W-:Y:S01]  /*6e70*/  HMMA.16816.F32.BF16 R20, R4.reuse, R54, RZ ;  /* 0x000000360414723c */ /* 0x040fe200000418ff */
[----:B------:R-:W-:Y:S01]  /*6e80*/  PRMT R142, R8, 0x7632, R142 ;  /* 0x00007632088e7816 */ /* 0x000fe2000000008e */
[----:B------:R-:W-:Y:S01]  /*6e90*/  LDSM.16.MT88.4 R52, [R180+0xe000] ;  /* 0x00e00000b434783b */ /* 0x000fe20000004200 */
[----:B------:R-:W-:Y:S02]  /*6ea0*/  PRMT R8, R146, 0x5410, R145 ;  /* 0x0000541092087816 */ /* 0x000fe40000000091 */
[C---:B------:R-:W-:Y:S02]  /*6eb0*/  PRMT R147, R9.reuse, 0x7610, R147 ;  /* 0x0000761009937816 */ /* 0x040fe40000000093 */
[----:B------:R-:W-:Y:S01]  /*6ec0*/  PRMT R143, R9, 0x7632, R143 ;  /* 0x00007632098f7816 */ /* 0x000fe2000000008f */
[--C-:B------:R-:W-:Y:S01]  /*6ed0*/  HSET2.LE.AND R9, R10, R93.reuse, PT ;  /* 0x0000005d0a097233 */ /* 0x100fe20003803000 */
[----:B------:R-:W-:Y:S01]  /*6ee0*/  LOP3.LUT R8, R2, R8, RZ, 0xc0, !PT ;  /* 0x0000000802087212 */ /* 0x000fe200078ec0ff */
[--C-:B------:R-:W-:Y:S01]  /*6ef0*/  HSET2.LE.AND R10, R50, R93.reuse, PT ;  /* 0x0000005d320a7233 */ /* 0x100fe20003803000 */
[----:B------:R-:W-:Y:S01]  /*6f00*/  PRMT R2, R147, 0x5410, R143 ;  /* 0x0000541093027816 */ /* 0x000fe2000000008f */
[----:B------:R-:W-:Y:S01]  /*6f10*/  HMMA.16816.F32.BF16 R104, R4, R88, RZ ;  /* 0x000000580468723c */ /* 0x000fe200000418ff */
[----:B------:R-:W-:Y:S01]  /*6f20*/  PRMT R11, R144, 0x5410, R142 ;  /* 0x00005410900b7816 */ /* 0x000fe2000000008e */
[----:B------:R-:W-:Y:S01]  /*6f30*/  IMAD.MOV.U32 R50, RZ, RZ, R150 ;  /* 0x000000ffff327224 */ /* 0x000fe200078e0096 */
[----:B------:R-:W-:Y:S01]  /*6f40*/  LOP3.LUT R9, R9, R2, RZ, 0xc0, !PT ;  /* 0x0000000209097212 */ /* 0x000fe200078ec0ff */
[----:B------:R-:W-:Y:S01]  /*6f50*/  HSET2.LE.AND R2, R19, R93, PT ;  /* 0x0000005d13027233 */ /* 0x000fe20003803000 */
[----:B------:R-:W-:-:S02]  /*6f60*/  LOP3.LUT R10, R10, R11, RZ, 0xc0, !PT ;  /* 0x0000000b0a0a7212 */ /* 0x000fc400078ec0ff */
[----:B------:R-:W-:Y:S01]  /*6f70*/  PRMT R11, R141, 0x5410, R140 ;  /* 0x000054108d0b7816 */ /* 0x000fe2000000008c */
[----:B------:R-:W-:Y:S03]  /*6f80*/  HMMA.16816.F32.BF16 R88, R4, R90, RZ ;  /* 0x0000005a0458723c */ /* 0x000fe600000418ff */
[----:B------:R-:W-:Y:S02]  /*6f90*/  LOP3.LUT R11, R2, R11, RZ, 0xc0, !PT ;  /* 0x0000000b020b7212 */ /* 0x000fe400078ec0ff */
[----:B------:R-:W-:-:S05]  /*6fa0*/  LOP3.LUT R2, R99, UR4, RZ, 0x3c, !PT ;  /* 0x0000000463027c12 */ /* 0x000fca000f8e3cff */
[C---:B--2---:R-:W-:Y:S08]  /*6fb0*/  HMMA.16816.F32.BF16 R248, R8.reuse, R36, R44 ;  /* 0x0000002408f8723c */ /* 0x044ff0000004182c */
[C---:B------:R-:W-:Y:S01]  /*6fc0*/  HMMA.16816.F32.BF16 R244, R8.reuse, R38, R28 ;  /* 0x0000002608f4723c */ /* 0x040fe2000004181c */
[----:B------:R-:W1:Y:S07]  /*6fd0*/  LDSM.16.MT88.4 R36, [R177+0xe800] ;  /* 0x00e80000b124783b */ /* 0x000e6e0000004200 */
[C---:B------:R-:W-:Y:S08]  /*6fe0*/  HMMA.16816.F32.BF16 R236, R8.reuse, R32, R24 ;  /* 0x0000002008ec723c */ /* 0x040ff00000041818 */
[C---:B------:R-:W-:Y:S08]  /*6ff0*/  HMMA.16816.F32.BF16 R228, R8.reuse, R34, R20 ;  /* 0x0000002208e4723c */ /* 0x040ff00000041814 */
[----:B------:R-:W-:Y:S01]  /*7000*/  HMMA.16816.F32.BF16 R232, R8, R42, R56 ;  /* 0x0000002a08e8723c */ /* 0x000fe20000041838 */
[----:B------:R-:W2:Y:S07]  /*7010*/  LDSM.16.MT88.4 R56, [R179+0xe000] ;  /* 0x00e00000b338783b */ /* 0x000eae0000004200 */
[C---:B------:R-:W-:Y:S08]  /*7020*/  HMMA.16816.F32.BF16 R32, R4.reuse, R60, RZ ;  /* 0x0000003c0420723c */ /* 0x040ff000000418ff */
[----:B------:R-:W-:Y:S01]  /*7030*/  HMMA.16816.F32.BF16 R28, R4, R62, RZ ;  /* 0x0000003e041c723c */ /* 0x000fe200000418ff */
[----:B------:R-:W3:Y:S07]  /*7040*/  LDSM.16.MT88.4 R60, [R177+0x10000] ;  /* 0x01000000b13c783b */ /* 0x000eee0000004200 */
[----:B------:R-:W-:Y:S01]  /*7050*/  HMMA.16816.F32.BF16 R240, R8, R40, R64 ;  /* 0x0000002808f0723c */ /* 0x000fe20000041840 */
[----:B------:R-:W4:Y:S04]  /*7060*/  LDSM.16.MT88.4 R64, [R178+0x10000] ;  /* 0x01000000b240783b */ /* 0x000f280000004200 */
[----:B------:R-:W2:Y:S03]  /*7070*/  LDSM.16.MT88.4 R40, [R178+0xe000] ;  /* 0x00e00000b228783b */ /* 0x000ea60000004200 */
[C---:B------:R-:W-:Y:S08]  /*7080*/  HMMA.16816.F32.BF16 R24, R4.reuse, R68, RZ ;  /* 0x000000440418723c */ /* 0x040ff000000418ff */
[----:B------:R-:W-:Y:S01]  /*7090*/  HMMA.16816.F32.BF16 R20, R4, R70, RZ ;  /* 0x000000460414723c */ /* 0x000fe200000418ff */
[----:B------:R-:W2:Y:S07]  /*70a0*/  LDSM.16.MT88.4 R68, [R180+0x10000] ;  /* 0x01000000b444783b */ /* 0x000eae0000004200 */
[C---:B------:R-:W-:Y:S08]  /*70b0*/  HMMA.16816.F32.BF16 R128, R8.reuse, R72, R32 ;  /* 0x000000480880723c */ /* 0x040ff00000041820 */
[C---:B------:R-:W-:Y:S01]  /*70c0*/  HMMA.16816.F32.BF16 R224, R8.reuse, R74, R28 ;  /* 0x0000004a08e0723c */ /* 0x040fe2000004181c */
[----:B------:R-:W-:Y:S07]  /*70d0*/  LDSM.16.MT88.4 R72, [R177+0x10800] ;  /* 0x01080000b148783b */ /* 0x000fee0000004200 */
[C---:B-1----:R-:W-:Y:S08]  /*70e0*/  HMMA.16816.F32.BF16 R220, R8.reuse, R36, R24 ;  /* 0x0000002408dc723c */ /* 0x042ff00000041818 */
[----:B------:R-:W-:Y:S08]  /*70f0*/  HMMA.16816.F32.BF16 R216, R8, R38, R20 ;  /* 0x0000002608d8723c */ /* 0x000ff00000041814 */
[C---:B------:R-:W-:Y:S08]  /*7100*/  HMMA.16816.F32.BF16 R36, R4.reuse, R52, RZ ;  /* 0x000000340424723c */ /* 0x040ff000000418ff */
[C---:B------:R-:W-:Y:S08]  /*7110*/  HMMA.16816.F32.BF16 R32, R4.reuse, R54, RZ ;  /* 0x000000360420723c */ /* 0x040ff000000418ff */
[C---:B--2---:R-:W-:Y:S08]  /*7120*/  HMMA.16816.F32.BF16 R28, R4.reuse, R56, RZ ;  /* 0x00000038041c723c */ /* 0x044ff000000418ff */
[C---:B------:R-:W-:Y:S08]  /*7130*/  HMMA.16816.F32.BF16 R24, R4.reuse, R58, RZ ;  /* 0x0000003a0418723c */ /* 0x040ff000000418ff */
[C---:B---3--:R-:W-:Y:S08]  /*7140*/  HMMA.16816.F32.BF16 R20, R4.reuse, R60, RZ ;  /* 0x0000003c0414723c */ /* 0x048ff000000418ff */
[C---:B------:R-:W-:Y:S08]  /*7150*/  HMMA.16816.F32.BF16 R52, R4.reuse, R62, RZ ;  /* 0x0000003e0434723c */ /* 0x040ff000000418ff */
[C---:B----4-:R-:W-:Y:S08]  /*7160*/  HMMA.16816.F32.BF16 R56, R4.reuse, R64, RZ ;  /* 0x000000400438723c */ /* 0x050ff000000418ff */
[C---:B------:R-:W-:Y:S08]  /*7170*/  HMMA.16816.F32.BF16 R60, R4.reuse, R66, RZ ;  /* 0x00000042043c723c */ /* 0x040ff000000418ff */
[C---:B------:R-:W-:Y:S08]  /*7180*/  HMMA.16816.F32.BF16 R44, R4.reuse, R40, RZ ;  /* 0x00000028042c723c */ /* 0x040ff000000418ff */
[C---:B------:R-:W-:Y:S08]  /*7190*/  HMMA.16816.F32.BF16 R64, R4.reuse, R68, RZ ;  /* 0x000000440440723c */ /* 0x040ff000000418ff */
[C---:B------:R-:W-:Y:S08]  /*71a0*/  HMMA.16816.F32.BF16 R40, R4.reuse, R42, RZ ;  /* 0x0000002a0428723c */ /* 0x040ff000000418ff */
[----:B------:R-:W-:Y:S01]  /*71b0*/  HMMA.16816.F32.BF16 R68, R4, R70, RZ ;  /* 0x000000460444723c */ /* 0x000fe200000418ff */
[----:B------:R-:W1:Y:S07]  /*71c0*/  LDSM.16.MT88.4 R4, [R178+0x10800] ;  /* 0x01080000b204783b */ /* 0x000e6e0000004200 */
[C---:B------:R-:W-:Y:S07]  /*71d0*/  HMMA.16816.F32.BF16 R212, R8.reuse, R84, R44 ;  /* 0x0000005408d4723c */ /* 0x040fee000004182c */
[----:B------:R-:W-:Y:S01]  /*71e0*/  IMAD.MOV.U32 R46, RZ, RZ, R164 ;  /* 0x000000ffff2e7224 */ /* 0x000fe200078e00a4 */
[----:B------:R-:W-:Y:S01]  /*71f0*/  HMMA.16816.F32.BF16 R160, R8, R86, R40 ;  /* 0x0000005608a0723c */ /* 0x000fe20000041828 */
[----:B------:R-:W-:-:S06]  /*7200*/  IMAD.MOV.U32 R47, RZ, RZ, R151 ;  /* 0x000000ffff2f7224 */ /* 0x000fcc00078e0097 */
[----:B------:R-:W-:Y:S01]  /*7210*/  IMAD.MOV.U32 R43, RZ, RZ, R167 ;  /* 0x000000ffff2b7224 */ /* 0x000fe200078e00a7 */
[C---:B------:R-:W-:Y:S01]  /*7220*/  HMMA.16816.F32.BF16 R84, R8.reuse, R80, R36 ;  /* 0x000000500854723c */ /* 0x040fe20000041824 */
[----:B------:R-:W-:Y:S02]  /*7230*/  IMAD.MOV.U32 R42, RZ, RZ, R166 ;  /* 0x000000ffff2a7224 */ /* 0x000fe400078e00a6 */
[----:B------:R-:W-:Y:S02]  /*7240*/  IMAD.MOV.U32 R41, RZ, RZ, R165 ;  /* 0x000000ffff297224 */ /* 0x000fe400078e00a5 */
[----:B------:R-:W-:Y:S02]  /*7250*/  IMAD.MOV.U32 R40, RZ, RZ, R149 ;  /* 0x000000ffff287224 */ /* 0x000fe400078e0095 */
[----:B------:R-:W-:Y:S01]  /*7260*/  IMAD.MOV.U32 R38, RZ, RZ, R135 ;  /* 0x000000ffff267224 */ /* 0x000fe200078e0087 */
[----:B------:R-:W-:Y:S01]  /*7270*/  HMMA.16816.F32.BF16 R80, R8, R82, R32 ;  /* 0x000000520850723c */ /* 0x000fe20000041820 */
[----:B------:R-:W-:-:S02]  /*7280*/  IMAD.MOV.U32 R37, RZ, RZ, R134 ;  /* 0x000000ffff257224 */ /* 0x000fc400078e0086 */
[----:B------:R-:W-:Y:S02]  /*7290*/  IMAD.MOV.U32 R36, RZ, RZ, R133 ;  /* 0x000000ffff247224 */ /* 0x000fe400078e0085 */
[----:B------:R-:W-:Y:S02]  /*72a0*/  IMAD.MOV.U32 R39, RZ, RZ, R148 ;  /* 0x000000ffff277224 */ /* 0x000fe400078e0094 */
[----:B------:R-:W-:Y:S01]  /*72b0*/  IMAD.MOV.U32 R34, RZ, RZ, R127 ;  /* 0x000000ffff227224 */ /* 0x000fe200078e007f */
[----:B------:R-:W-:Y:S01]  /*72c0*/  HMMA.16816.F32.BF16 R208, R8, R76, R28 ;  /* 0x0000004c08d0723c */ /* 0x000fe2000004181c */
[----:B------:R-:W-:Y:S02]  /*72d0*/  IMAD.MOV.U32 R33, RZ, RZ, R126 ;  /* 0x000000ffff217224 */ /* 0x000fe400078e007e */
[----:B------:R-:W-:Y:S02]  /*72e0*/  IMAD.MOV.U32 R32, RZ, RZ, R125 ;  /* 0x000000ffff207224 */ /* 0x000fe400078e007d */
[----:B------:R-:W-:-:S02]  /*72f0*/  IMAD.MOV.U32 R35, RZ, RZ, R132 ;  /* 0x000000ffff237224 */ /* 0x000fc400078e0084 */
[----:B------:R-:W-:Y:S01]  /*7300*/  IMAD.MOV.U32 R31, RZ, RZ, R124 ;  /* 0x000000ffff1f7224 */ /* 0x000fe200078e007c */
[C---:B-1----:R-:W-:Y:S07]  /*7310*/  HMMA.16816.F32.BF16 R56, R8.reuse, R4, R56 ;  /* 0x000000040838723c */ /* 0x042fee0000041838 */
[----:B------:R-:W-:Y:S01]  /*7320*/  IMAD.WIDE.U32 R4, R2, -0x326172a9, RZ ;  /* 0xcd9e8d5702047825 */ /* 0x000fe200078e00ff */
[----:B------:R-:W-:Y:S01]  /*7330*/  HMMA.16816.F32.BF16 R124, R8, R72, R20 ;  /* 0x00000048087c723c */ /* 0x000fe20000041814 */
[----:B------:R-:W1:Y:S03]  /*7340*/  LDSM.16.MT88.4 R20, [R180+0x10800] ;  /* 0x01080000b414783b */ /* 0x000e660000004200 */
[----:B------:R-:W-:-:S02]  /*7350*/  LOP3.LUT R5, R5, UR30, R122, 0x96, !PT ;  /* 0x0000001e05057c12 */ /* 0x000fc4000f8e967a */
[----:B------:R-:W-:Y:S01]  /*7360*/  LOP3.LUT R2, R49, UR29, R4, 0x96, !PT ;  /* 0x0000001d31027c12 */ /* 0x000fe2000f8e9604 */
[----:B------:R-:W-:Y:S01]  /*7370*/  IMAD.MOV.U32 R49, RZ, RZ, R41 ;  /* 0x000000ffff317224 */ /* 0x000fe200078e0029 */
[----:B------:R-:W-:Y:S01]  /*7380*/  HMMA.16816.F32.BF16 R164, R8, R6, R60 ;  /* 0x0000000608a4723c */ /* 0x000fe2000004183c */
[----:B------:R-:W-:-:S05]  /*7390*/  IMAD.WIDE.U32 R4, R5, -0x2daee0ad, RZ ;  /* 0xd2511f5305047825 */ /* 0x000fca00078e00ff */
[----:B------:R-:W-:Y:S01]  /*73a0*/  LOP3.LUT R5, R5, UR26, R94, 0x96, !PT ;  /* 0x0000001a05057c12 */ /* 0x000fe2000f8e965e */
[----:B------:R-:W-:Y:S01]  /*73b0*/  IMAD.WIDE.U32 R6, R2, -0x2daee0ad, RZ ;  /* 0xd2511f5302067825 */ /* 0x000fe200078e00ff */
[C---:B------:R-:W-:Y:S01]  /*73c0*/  HMMA.16816.F32.BF16 R132, R8.reuse, R78, R24 ;  /* 0x0000004e0884723c */ /* 0x040fe20000041818 */
[----:B------:R-:W-:Y:S01]  /*73d0*/  LOP3.LUT R61, R17, UR32, R92, 0x96, !PT ;  /* 0x00000020113d7c12 */ /* 0x000fe2000f8e965c */
[----:B------:R-:W2:Y:S01]  /*73e0*/  LDC.U8 R78, c[0x0][0x2d8] ;  /* 0x0000b600ff4e7b82 */ /* 0x000ea20000000000 */
[----:B------:R-:W-:Y:S01]  /*73f0*/  SHF.R.U32.HI R63, RZ, 0x10, R16 ;  /* 0x00000010ff3f7819 */ /* 0x000fe20000011610 */
[----:B------:R-:W-:Y:S01]  /*7400*/  IMAD.MOV.U32 R92, RZ, RZ, R34 ;  /* 0x000000ffff5c7224 */ /* 0x000fe200078e0022 */
[----:B------:R-:W-:Y:S01]  /*7410*/  LOP3.LUT R2, R7, UR23, R4, 0x96, !PT ;  /* 0x0000001707027c12 */ /* 0x000fe2000f8e9604 */
[----:B------:R-:W-:Y:S01]  /*7420*/  IMAD.WIDE.U32 R4, R5, -0x326172a9, RZ ;  /* 0xcd9e8d5705047825 */ /* 0x000fe200078e00ff */
[----:B------:R-:W-:Y:S01]  /*7430*/  LOP3.LUT R60, R15, UR31, R96, 0x96, !PT ;  /* 0x0000001f0f3c7c12 */ /* 0x000fe2000f8e9660 */
[----:B------:R-:W-:Y:S01]  /*7440*/  HMMA.16816.F32.BF16 R148, R8, R74, R52 ;  /* 0x0000004a0894723c */ /* 0x000fe20000041834 */
[----:B------:R-:W-:Y:S01]  /*7450*/  LOP3.LUT R62, R14, 0xff, RZ, 0xc0, !PT ;  /* 0x000000ff0e3e7812 */ /* 0x000fe200078ec0ff */
[----:B------:R-:W-:Y:S01]  /*7460*/  IMAD.WIDE.U32 R18, R2, -0x326172a9, RZ ;  /* 0xcd9e8d5702127825 */ /* 0x000fe200078e00ff */
[----:B------:R-:W-:-:S03]  /*7470*/  LOP3.LUT R2, R5, UR25, R48, 0x96, !PT ;  /* 0x0000001905027c12 */ /* 0x000fc6000f8e9630 */
[----:B------:R-:W-:Y:S01]  /*7480*/  IMAD.MOV.U32 R94, RZ, RZ, R31 ;  /* 0x000000ffff5e7224 */ /* 0x000fe200078e001f */
[C---:B------:R-:W-:Y:S01]  /*7490*/  LOP3.LUT R13, R19.reuse, UR22, R4, 0x96, !PT ;  /* 0x00000016130d7c12 */ /* 0x040fe2000f8e9604 */
[----:B------:R-:W-:Y:S01]  /*74a0*/  IMAD.MOV.U32 R55, RZ, RZ, R36 ;  /* 0x000000ffff377224 */ /* 0x000fe200078e0024 */
[----:B------:R-:W-:Y:S01]  /*74b0*/  LOP3.LUT R7, R19, UR22, R4, 0x96, !PT ;  /* 0x0000001613077c12 */ /* 0x000fe2000f8e9604 */
[----:B------:R-:W-:Y:S02]  /*74c0*/  IMAD.MOV.U32 R54, RZ, RZ, R37 ;  /* 0x000000ffff367224 */ /* 0x000fe400078e0025 */
[----:B------:R-:W-:-:S04]  /*74d0*/  IMAD.WIDE.U32 R24, R13, -0x2daee0ad, RZ ;  /* 0xd2511f530d187825 */ /* 0x000fc800078e00ff */
[----:B------:R-:W-:Y:S01]  /*74e0*/  IMAD.MOV.U32 R53, RZ, RZ, R38 ;  /* 0x000000ffff357224 */ /* 0x000fe200078e0026 */
[----:B-1----:R-:W-:Y:S01]  /*74f0*/  HMMA.16816.F32.BF16 R168, R8, R20, R64 ;  /* 0x0000001408a8723c */ /* 0x002fe20000041840 */
[----:B------:R-:W-:-:S06]  /*7500*/  IMAD.MOV.U32 R52, RZ, RZ, R39 ;  /* 0x000000ffff347224 */ /* 0x000fcc00078e0027 */
[----:B------:R-:W-:Y:S01]  /*7510*/  LOP3.LUT R20, R5, UR25, R48, 0x96, !PT ;  /* 0x0000001905147c12 */ /* 0x000fe2000f8e9630 */
[----:B------:R-:W-:Y:S01]  /*7520*/  IMAD.WIDE.U32 R4, R2, -0x2daee0ad, RZ ;  /* 0xd2511f5302047825 */ /* 0x000fe200078e00ff */
[----:B------:R-:W-:Y:S01]  /*7530*/  HMMA.16816.F32.BF16 R172, R8, R22, R68 ;  /* 0x0000001608ac723c */ /* 0x000fe20000041844 */
[----:B------:R-:W-:Y:S02]  /*7540*/  SHF.R.U32.HI R21, RZ, 0x18, R16 ;  /* 0x00000018ff157819 */ /* 0x000fe40000011610 */
[----:B------:R-:W-:Y:S01]  /*7550*/  IMAD R2, R20, -0x2daee0ad, RZ ;  /* 0xd2511f5314027824 */ /* 0x000fe200078e02ff */
[----:B------:R-:W-:Y:S01]  /*7560*/  LOP3.LUT R6, R5, UR5, R6, 0x96, !PT ;  /* 0x0000000505067c12 */ /* 0x000fe2000f8e9606 */
[----:B------:R-:W-:Y:S01]  /*7570*/  IMAD.MOV.U32 R67, RZ, RZ, R32 ;  /* 0x000000ffff437224 */ /* 0x000fe200078e0020 */
[----:B------:R-:W-:Y:S01]  /*7580*/  LOP3.LUT R4, R25, UR15, R4, 0x96, !PT ;  /* 0x0000000f19047c12 */ /* 0x000fe2000f8e9604 */
[----:B------:R-:W-:Y:S01]  /*7590*/  IMAD.MOV.U32 R65, RZ, RZ, R33 ;  /* 0x000000ffff417224 */ /* 0x000fe200078e0021 */
[----:B------:R-:W-:Y:S01]  /*75a0*/  LOP3.LUT R22, R16, 0xff, RZ, 0xc0, !PT ;  /* 0x000000ff10167812 */ /* 0x000fe200078ec0ff */
[----:B------:R-:W-:Y:S01]  /*75b0*/  IMAD.WIDE.U32 R16, R7, -0x2daee0ad, RZ ;  /* 0xd2511f5307107825 */ /* 0x000fe200078e00ff */
[----:B--2---:R-:W-:-:S02]  /*75c0*/  ISETP.GE.U32.AND P2, PT, R78, R21, PT ;  /* 0x000000154e00720c */ /* 0x004fc40003f46070 */
[----:B------:R-:W-:Y:S01]  /*75d0*/  ISETP.GE.U32.AND P4, PT, R78, R22, PT ;  /* 0x000000164e00720c */ /* 0x000fe20003f86070 */
[----:B------:R-:W-:Y:S01]  /*75e0*/  IMAD.WIDE.U32 R4, R4, -0x326172a9, RZ ;  /* 0xcd9e8d5704047825 */ /* 0x000fe200078e00ff */
[----:B------:R-:W-:-:S03]  /*75f0*/  LOP3.LUT R13, R17, UR15, R2, 0x96, !PT ;  /* 0x0000000f110d7c12 */ /* 0x000fc6000f8e9602 */
[----:B------:R-:W-:Y:S01]  /*7600*/  IMAD.WIDE.U32 R6, R6, -0x326172a9, RZ ;  /* 0xcd9e8d5706067825 */ /* 0x000fe200078e00ff */
[C---:B------:R-:W-:Y:S02]  /*7610*/  LOP3.LUT R19, R4.reuse, 0xff, RZ, 0xc0, !PT ;  /* 0x000000ff04137812 */ /* 0x040fe400078ec0ff */
[----:B------:R-:W-:Y:S01]  /*7620*/  LOP3.LUT R27, R4, 0xffff, RZ, 0xc0, !PT ;  /* 0x0000ffff041b7812 */ /* 0x000fe200078ec0ff */
[----:B------:R-:W-:Y:S01]  /*7630*/  IMAD.MOV.U32 R71, RZ, RZ, R35 ;  /* 0x000000ffff477224 */ /* 0x000fe200078e0023 */
[----:B------:R-:W-:Y:S01]  /*7640*/  SHF.R.U32.HI R25, RZ, 0x10, R4 ;  /* 0x00000010ff197819 */ /* 0x000fe20000011604 */
[----:B------:R-:W-:Y:S01]  /*7650*/  IMAD.MOV.U32 R70, RZ, RZ, R40 ;  /* 0x000000ffff467224 */ /* 0x000fe200078e0028 */
[----:B------:R-:W-:Y:S01]  /*7660*/  SHF.R.U32.HI R17, RZ, 0x18, R4 ;  /* 0x00000018ff117819 */ /* 0x000fe20000011604 */
[----:B------:R-:W-:Y:S01]  /*7670*/  IMAD.MOV.U32 R48, RZ, RZ, R43 ;  /* 0x000000ffff307224 */ /* 0x000fe200078e002b */
[----:B------:R-:W-:Y:S01]  /*7680*/  LOP3.LUT R2, R5, UR32, R6, 0x96, !PT ;  /* 0x0000002005027c12 */ /* 0x000fe2000f8e9606 */
[----:B------:R-:W-:Y:S01]  /*7690*/  IMAD.WIDE.U32 R4, R13, -0x326172a9, RZ ;  /* 0xcd9e8d570d047825 */ /* 0x000fe200078e00ff */
[----:B------:R-:W-:-:S02]  /*76a0*/  LOP3.LUT R29, R7, UR16, R18, 0x96, !PT ;  /* 0x00000010071d7c12 */ /* 0x000fc4000f8e9612 */
[----:B------:R-:W-:Y:S02]  /*76b0*/  LOP3.LUT R23, R7, UR16, R18, 0x96, !PT ;  /* 0x0000001007177c12 */ /* 0x000fe4000f8e9612 */
[C---:B------:R-:W-:Y:S02]  /*76c0*/  LOP3.LUT R7, R4.reuse, 0xffff, RZ, 0xc0, !PT ;  /* 0x0000ffff04077812 */ /* 0x040fe400078ec0ff */
[----:B------:R-:W-:Y:S02]  /*76d0*/  LOP3.LUT R20, R4, 0xff, RZ, 0xc0, !PT ;  /* 0x000000ff04147812 */ /* 0x000fe400078ec0ff */
[--C-:B------:R-:W-:Y:S02]  /*76e0*/  SHF.R.U32.HI R18, RZ, 0x10, R4.reuse ;  /* 0x00000010ff127819 */ /* 0x100fe40000011604 */
[----:B------:R-:W-:Y:S01]  /*76f0*/  SHF.R.U32.HI R13, RZ, 0x18, R4 ;  /* 0x00000018ff0d7819 */ /* 0x000fe20000011604 */
[----:B------:R-:W-:Y:S01]  /*7700*/  FFMA.FTZ R4, R110, c[0x0][0x23c], -R12 ;  /* 0x00008f006e047a23 */ /* 0x000fe2000001080c */
[----:B------:R-:W-:-:S02]  /*7710*/  LOP3.LUT R6, R5, UR32, R6, 0x96, !PT ;  /* 0x0000002005067c12 */ /* 0x000fc4000f8e9606 */
[----:B------:R-:W-:Y:S01]  /*7720*/  LOP3.LUT R5, R2, 0xff, RZ, 0xc0, !PT ;  /* 0x000000ff02057812 */ /* 0x000fe200078ec0ff */
[----:B------:R1:W-:Y:S01]  /*7730*/  MUFU.EX2 R95, R4 ;  /* 0x00000004005f7308 */ /* 0x0003e20000000800 */
[C---:B------:R-:W-:Y:S02]  /*7740*/  ISETP.GE.U32.AND P1, PT, R78.reuse, R17, PT ;  /* 0x000000114e00720c */ /* 0x040fe40003f26070 */
[----:B------:R-:W-:Y:S02]  /*7750*/  ISETP.GE.U32.AND P6, PT, R78, R5, PT ;  /* 0x000000054e00720c */ /* 0x000fe40003fc6070 */
[----:B------:R-:W-:Y:S02]  /*7760*/  LOP3.LUT R14, R6, 0xff, RZ, 0xc0, !PT ;  /* 0x000000ff060e7812 */ /* 0x000fe400078ec0ff */
[----:B------:R-:W-:Y:S01]  /*7770*/  ISETP.GE.U32.AND P3, PT, R78, R19, PT ;  /* 0x000000134e00720c */ /* 0x000fe20003f66070 */
[----:B-1----:R-:W-:-:S04]  /*7780*/  FFMA.FTZ R4, R102, c[0x0][0x23c], -R12 ;  /* 0x00008f0066047a23 */ /* 0x002fc8000001080c */
[----:B------:R1:W2:Y:S02]  /*7790*/  MUFU.EX2 R79, R4 ;  /* 0x00000004004f7308 */ /* 0x0002a40000000800 */
[----:B-1----:R-:W-:Y:S02]  /*77a0*/  LOP3.LUT R4, R2, 0xffff, RZ, 0xc0, !PT ;  /* 0x0000ffff02047812 */ /* 0x002fe400078ec0ff */
[----:B--2---:R-:W-:Y:S02]  /*77b0*/  F2FP.BF16.PACK_AB R5, R79, R95 ;  /* 0x0000005f4f05723e */ /* 0x004fe400000010ff */
[----:B------:R-:W-:Y:S02]  /*77c0*/  SHF.R.U32.HI R4, RZ, 0x8, R4 ;  /* 0x00000008ff047819 */ /* 0x000fe40000011604 */
[----:B------:R-:W-:Y:S02]  /*77d0*/  PRMT R139, R5, 0x7610, R139 ;  /* 0x00007610058b7816 */ /* 0x000fe4000000008b */
[----:B------:R-:W-:-:S02]  /*77e0*/  LOP3.LUT R4, R4, 0xffff, RZ, 0xc0, !PT ;  /* 0x0000ffff04047812 */ /* 0x000fc400078ec0ff */
[----:B------:R-:W-:Y:S01]  /*77f0*/  PRMT R138, R5, 0x7632, R138 ;  /* 0x00007632058a7816 */ /* 0x000fe2000000008a */
[----:B------:R-:W-:Y:S01]  /*7800*/  @!P6 HFMA2.BF16_V2 R51, -RZ.H0_H0, RZ.H0_H0, -R139.H0_H0 ;  /* 0x200000ffff33e231 */ /* 0x000fe2000034098b */
[----:B------:R-:W-:Y:S01]  /*7810*/  ISETP.GE.U32.AND P5, PT, R78, R4, PT ;  /* 0x000000044e00720c */ /* 0x000fe20003fa6070 */
[----:B------:R-:W-:Y:S01]  /*7820*/  FFMA.FTZ R4, R112, c[0x0][0x23c], -R0 ;  /* 0x00008f0070047a23 */ /* 0x000fe20000010800 */
[----:B------:R-:W-:Y:S02]  /*7830*/  PRMT R30, R139, 0x5410, R138 ;  /* 0x000054108b1e7816 */ /* 0x000fe4000000008a */
[----:B------:R-:W-:Y:S01]  /*7840*/  @!P6 PRMT R139, R51, 0x5410, RZ ;  /* 0x00005410338be816 */ /* 0x000fe200000000ff */
[----:B------:R1:W-:Y:S01]  /*7850*/  MUFU.EX2 R74, R4 ;  /* 0x00000004004a7308 */ /* 0x0003e20000000800 */
[----:B------:R-:W-:Y:S01]  /*7860*/  LOP3.LUT R5, R25, 0xff, RZ, 0xc0, !PT ;  /* 0x000000ff19057812 */ /* 0x000fe200078ec0ff */
[----:B-1----:R-:W-:-:S06]  /*7870*/  FFMA.FTZ R4, R101, c[0x0][0x23c], -R0 ;  /* 0x00008f0065047a23 */ /* 0x002fcc0000010800 */
[----:B------:R-:W-:Y:S01]  /*7880*/  @!P5 HFMA2.BF16_V2 R101, -RZ.H0_H0, RZ.H0_H0, -R138.H0_H0 ;  /* 0x200000ffff65d231 */ /* 0x000fe2000034098a */
[----:B------:R1:W2:Y:S04]  /*7890*/  MUFU.EX2 R73, R4 ;  /* 0x0000000400497308 */ /* 0x0002a80000000800 */
[----:B------:R-:W-:Y:S02]  /*78a0*/  @!P5 PRMT R138, R101, 0x5410, RZ ;  /* 0x00005410658ad816 */ /* 0x000fe400000000ff */
[--C-:B-1----:R-:W-:Y:S02]  /*78b0*/  SHF.R.U32.HI R4, RZ, 0x18, R2.reuse ;  /* 0x00000018ff047819 */ /* 0x102fe40000011602 */
[----:B------:R-:W-:Y:S02]  /*78c0*/  SHF.R.U32.HI R2, RZ, 0x10, R2 ;  /* 0x00000010ff027819 */ /* 0x000fe40000011602 */
[----:B------:R-:W-:-:S02]  /*78d0*/  ISETP.GE.U32.AND P6, PT, R78, R4, PT ;  /* 0x000000044e00720c */ /* 0x000fc40003fc6070 */
[----:B------:R-:W-:Y:S02]  /*78e0*/  LOP3.LUT R2, R2, 0xff, RZ, 0xc0, !PT ;  /* 0x000000ff02027812 */ /* 0x000fe400078ec0ff */
[----:B------:R-:W-:Y:S02]  /*78f0*/  SHF.R.U32.HI R4, RZ, 0x8, R7 ;  /* 0x00000008ff047819 */ /* 0x000fe40000011607 */
[----:B------:R-:W-:Y:S02]  /*7900*/  ISETP.GE.U32.AND P5, PT, R78, R2, PT ;  /* 0x000000024e00720c */ /* 0x000fe40003fa6070 */
[----:B--2---:R-:W-:Y:S02]  /*7910*/  F2FP.BF16.PACK_AB R2, R73, R74 ;  /* 0x0000004a4902723e */ /* 0x004fe400000010ff */
[----:B------:R-:W-:Y:S02]  /*7920*/  PRMT R26, R20, 0x5410, R4 ;  /* 0x00005410141a7816 */ /* 0x000fe40000000004 */
[----:B------:R-:W-:-:S02]  /*7930*/  PRMT R137, R2, 0x7632, R137 ;  /* 0x0000763202897816 */ /* 0x000fc40000000089 */
[----:B------:R-:W-:Y:S02]  /*7940*/  PRMT R136, R2, 0x7610, R136 ;  /* 0x0000761002887816 */ /* 0x000fe40000000088 */
[----:B------:R-:W-:Y:S01]  /*7950*/  LOP3.LUT R2, R18, 0xff, RZ, 0xc0, !PT ;  /* 0x000000ff12027812 */ /* 0x000fe200078ec0ff */
[----:B------:R-:W-:Y:S01]  /*7960*/  @!P6 HFMA2.BF16_V2 R102, -RZ.H0_H0, RZ.H0_H0, -R137.H0_H0 ;  /* 0x200000ffff66e231 */ /* 0x000fe20000340989 */
[----:B------:R-:W-:Y:S01]  /*7970*/  PRMT R28, R136, 0x5410, R137 ;  /* 0x00005410881c7816 */ /* 0x000fe20000000089 */
[----:B------:R-:W-:Y:S01]  /*7980*/  @!P5 HFMA2.BF16_V2 R110, -RZ.H0_H0, RZ.H0_H0, -R136.H0_H0 ;  /* 0x200000ffff6ed231 */ /* 0x000fe20000340988 */
[----:B------:R-:W-:Y:S02]  /*7990*/  PRMT R25, R2, 0x5410, R13 ;  /* 0x0000541002197816 */ /* 0x000fe4000000000d */
[----:B------:R-:W-:Y:S02]  /*79a0*/  @!P6 PRMT R137, R102, 0x5410, RZ ;  /* 0x000054106689e816 */ /* 0x000fe400000000ff */
[----:B------:R-:W-:Y:S01]  /*79b0*/  ISETP.GE.U32.AND P6, PT, R78, R5, PT ;  /* 0x000000054e00720c */ /* 0x000fe20003fc6070 */
[----:B------:R-:W-:Y:S01]  /*79c0*/  IMAD.WIDE.U32 R4, R23, -0x2daee0ad, RZ ;  /* 0xd2511f5317047825 */ /* 0x000fe200078e00ff */
[----:B------:R-:W-:-:S02]  /*79d0*/  SHF.R.U32.HI R13, RZ, 0x10, R6 ;  /* 0x00000010ff0d7819 */ /* 0x000fc40000011606 */
[----:B------:R-:W-:Y:S01]  /*79e0*/  SHF.R.U32.HI R7, RZ, 0x18, R6 ;  /* 0x00000018ff077819 */ /* 0x000fe20000011606 */
[----:B------:R-:W-:Y:S01]  /*79f0*/  IMAD.WIDE.U32 R22, R29, -0x2daee0ad, RZ ;  /* 0xd2511f531d167825 */ /* 0x000fe200078e00ff */
[----:B------:R-:W-:Y:S02]  /*7a00*/  LOP3.LUT R2, R5, UR31, R16, 0x96, !PT ;  /* 0x0000001f05027c12 */ /* 0x000fe4000f8e9610 */
[C---:B------:R-:W-:Y:S02]  /*7a10*/  LOP3.LUT R15, R4.reuse, 0xffff, RZ, 0xc0, !PT ;  /* 0x0000ffff040f7812 */ /* 0x040fe400078ec0ff */
[----:B------:R-:W-:Y:S02]  /*7a20*/  LOP3.LUT R16, R4, 0xff, RZ, 0xc0, !PT ;  /* 0x000000ff04107812 */ /* 0x000fe400078ec0ff */
[--C-:B------:R-:W-:Y:S02]  /*7a30*/  SHF.R.U32.HI R17, RZ, 0x10, R4.reuse ;  /* 0x00000010ff117819 */ /* 0x100fe40000011604 */
[----:B------:R-:W-:-:S02]  /*7a40*/  SHF.R.U32.HI R18, RZ, 0x18, R4 ;  /* 0x00000018ff127819 */ /* 0x000fc40000011604 */
[----:B------:R-:W-:Y:S02]  /*7a50*/  SHF.R.U32.HI R5, RZ, 0x8, R27 ;  /* 0x00000008ff057819 */ /* 0x000fe4000001161b */
[----:B------:R-:W-:Y:S02]  /*7a60*/  LOP3.LUT R4, R6, 0xffff, RZ, 0xc0, !PT ;  /* 0x0000ffff06047812 */ /* 0x000fe400078ec0ff */
[----:B------:R-:W-:Y:S02]  /*7a70*/  LOP3.LUT R6, R5, 0xffff, RZ, 0xc0, !PT ;  /* 0x0000ffff05067812 */ /* 0x000fe400078ec0ff */
[----:B------:R-:W-:Y:S02]  /*7a80*/  SHF.R.U32.HI R5, RZ, 0x8, R4 ;  /* 0x00000008ff057819 */ /* 0x000fe40000011604 */
[----:B------:R-:W-:Y:S02]  /*7a90*/  LOP3.LUT R4, R13, 0xff, RZ, 0xc0, !PT ;  /* 0x000000ff0d047812 */ /* 0x000fe400078ec0ff */
[----:B------:R-:W-:Y:S01]  /*7aa0*/  PRMT R20, R14, 0x5410, R5 ;  /* 0x000054100e147816 */ /* 0x000fe20000000005 */
[----:B------:R-:W-:Y:S01]  /*7ab0*/  FFMA.FTZ R5, R119, c[0x0][0x23c], -R12 ;  /* 0x00008f0077057a23 */ /* 0x000fe2000001080c */
[----:B------:R-:W-:-:S02]  /*7ac0*/  PRMT R19, R4, 0x5410, R7 ;  /* 0x0000541004137816 */ /* 0x000fc40000000007 */
[----:B------:R-:W-:Y:S01]  /*7ad0*/  SHF.R.U32.HI R4, RZ, 0x8, R15 ;  /* 0x00000008ff047819 */ /* 0x000fe2000001160f */
[----:B------:R1:W-:Y:S01]  /*7ae0*/  MUFU.EX2 R181, R5 ;  /* 0x0000000500b57308 */ /* 0x0003e20000000800 */
[----:B------:R-:W-:Y:S02]  /*7af0*/  SHF.R.U32.HI R7, RZ, 0x10, R2 ;  /* 0x00000010ff077819 */ /* 0x000fe40000011602 */
[----:B------:R-:W-:Y:S02]  /*7b00*/  @!P5 PRMT R136, R110, 0x5410, RZ ;  /* 0x000054106e88d816 */ /* 0x000fe400000000ff */
[----:B------:R-:W-:Y:S02]  /*7b10*/  ISETP.GE.U32.AND P5, PT, R78, R6, PT ;  /* 0x000000064e00720c */ /* 0x000fe40003fa6070 */
[----:B------:R-:W-:Y:S02]  /*7b20*/  PRMT R15, R16, 0x5410, R4 ;  /* 0x00005410100f7816 */ /* 0x000fe40000000004 */
[----:B------:R-:W-:-:S02]  /*7b30*/  LOP3.LUT R4, R2, 0xffff, RZ, 0xc0, !PT ;  /* 0x0000ffff02047812 */ /* 0x000fc400078ec0ff */
[----:B------:R-:W-:Y:S01]  /*7b40*/  LOP3.LUT R13, R2, 0xff, RZ, 0xc0, !PT ;  /* 0x000000ff020d7812 */ /* 0x000fe200078ec0ff */
[--C-:B------:R-:W-:Y:S01]  /*7b50*/  HSET2.LE.AND R15, R15, R93.reuse, PT ;  /* 0x0000005d0f0f7233 */ /* 0x100fe20003803000 */
[----:B------:R-:W-:Y:S02]  /*7b60*/  SHF.R.U32.HI R6, RZ, 0x18, R2 ;  /* 0x00000018ff067819 */ /* 0x000fe40000011602 */
[----:B------:R-:W-:Y:S01]  /*7b70*/  LOP3.LUT R2, R7, 0xff, RZ, 0xc0, !PT ;  /* 0x000000ff07027812 */ /* 0x000fe200078ec0ff */
[----:B-1----:R-:W-:Y:S01]  /*7b80*/  FFMA.FTZ R5, R103, c[0x0][0x23c], -R12 ;  /* 0x00008f0067057a23 */ /* 0x002fe2000001080c */
[----:B------:R-:W-:Y:S01]  /*7b90*/  SHF.R.U32.HI R4, RZ, 0x8, R4 ;  /* 0x00000008ff047819 */ /* 0x000fe20000011604 */
[--C-:B------:R-:W-:Y:S01]  /*7ba0*/  HSET2.LE.AND R7, R25, R93.reuse, PT ;  /* 0x0000005d19077233 */ /* 0x100fe20003803000 */
[----:B------:R-:W-:Y:S01]  /*7bb0*/  PRMT R14, R2, 0x5410, R6 ;  /* 0x00005410020e7816 */ /* 0x000fe20000000006 */
[----:B------:R1:W2:Y:S01]  /*7bc0*/  MUFU.EX2 R76, R5 ;  /* 0x00000005004c7308 */ /* 0x0002a20000000800 */
[----:B------:R-:W-:Y:S01]  /*7bd0*/  FFMA.FTZ R2, R114, c[0x0][0x23c], -R0 ;  /* 0x00008f0072027a23 */ /* 0x000fe20000010800 */
[----:B------:R-:W-:Y:S01]  /*7be0*/  PRMT R13, R13, 0x5410, R4 ;  /* 0x000054100d0d7816 */ /* 0x000fe20000000004 */
[----:B------:R-:W-:Y:S01]  /*7bf0*/  FFMA.FTZ R4, R108, c[0x0][0x23c], -R0 ;  /* 0x00008f006c047a23 */ /* 0x000fe20000010800 */
[----:B------:R-:W-:Y:S01]  /*7c00*/  LOP3.LUT R21, R23, UR31, R24, 0x96, !PT ;  /* 0x0000001f17157c12 */ /* 0x000fe2000f8e9618 */
[----:B------:R-:W-:-:S02]  /*7c10*/  HSET2.LE.AND R6, R26, R93, PT ;  /* 0x0000005d1a067233 */ /* 0x000fc40003803000 */
[--C-:B------:R-:W-:Y:S01]  /*7c20*/  HSET2.LE.AND R13, R13, R93.reuse, PT ;  /* 0x0000005d0d0d7233 */ /* 0x100fe20003803000 */
[----:B------:R3:W-:Y:S01]  /*7c30*/  MUFU.EX2 R182, R2 ;  /* 0x0000000200b67308 */ /* 0x0007e20000000800 */
[----:B------:R-:W-:Y:S01]  /*7c40*/  HSET2.LE.AND R14, R14, R93, PT ;  /* 0x0000005d0e0e7233 */ /* 0x000fe20003803000 */
[----:B-1----:R-:W-:-:S06]  /*7c50*/  LOP3.LUT R5, R17, 0xff, RZ, 0xc0, !PT ;  /* 0x000000ff11057812 */ /* 0x002fcc00078ec0ff */
[----:B------:R1:W-:Y:S01]  /*7c60*/  MUFU.EX2 R72, R4 ;  /* 0x0000000400487308 */ /* 0x0003e20000000800 */
[----:B------:R-:W-:Y:S01]  /*7c70*/  FFMA.FTZ R17, R117, c[0x0][0x23c], -R12 ;  /* 0x00008f0075117a23 */ /* 0x000fe2000001080c */
[----:B------:R-:W-:Y:S02]  /*7c80*/  PRMT R16, R5, 0x5410, R18 ;  /* 0x0000541005107816 */ /* 0x000fe40000000012 */
[----:B--2---:R-:W-:Y:S01]  /*7c90*/  F2FP.BF16.PACK_AB R5, R76, R181 ;  /* 0x000000b54c05723e */ /* 0x004fe200000010ff */
[----:B---3--:R-:W-:-:S03]  /*7ca0*/  FFMA.FTZ R2, R116, c[0x0][0x23c], -R0 ;  /* 0x00008f0074027a23 */ /* 0x008fc60000010800 */
[----:B------:R-:W-:Y:S01]  /*7cb0*/  MUFU.EX2 R64, R17 ;  /* 0x0000001100407308 */ /* 0x000fe20000000800 */
[C---:B------:R-:W-:Y:S01]  /*7cc0*/  PRMT R103, R5.reuse, 0x7610, R103 ;  /* 0x0000761005677816 */ /* 0x040fe20000000067 */
[--C-:B------:R-:W-:Y:S01]  /*7cd0*/  HSET2.LE.AND R16, R16, R93.reuse, PT ;  /* 0x0000005d10107233 */ /* 0x100fe20003803000 */
[----:B------:R-:W-:Y:S01]  /*7ce0*/  PRMT R102, R5, 0x7632, R102 ;  /* 0x0000763205667816 */ /* 0x000fe20000000066 */
[----:B------:R-:W-:Y:S01]  /*7cf0*/  HSET2.LE.AND R5, R19, R93, PT ;  /* 0x0000005d13057233 */ /* 0x000fe20003803000 */
[----:B------:R-:W-:Y:S01]  /*7d00*/  FFMA.FTZ R19, R113, c[0x0][0x23c], -R0 ;  /* 0x00008f0071137a23 */ /* 0x000fe20000010800 */
[----:B------:R-:W-:Y:S01]  /*7d10*/  @!P3 HFMA2.BF16_V2 R112, -RZ.H0_H0, RZ.H0_H0, -R103.H0_H0 ;  /* 0x200000ffff70b231 */ /* 0x000fe20000340967 */
[----:B------:R-:W-:Y:S01]  /*7d20*/  PRMT R18, R103, 0x5410, R102 ;  /* 0x0000541067127816 */ /* 0x000fe20000000066 */
[----:B------:R2:W3:Y:S01]  /*7d30*/  MUFU.EX2 R77, R2 ;  /* 0x00000002004d7308 */ /* 0x0004e20000000800 */
[----:B-1----:R-:W-:Y:S01]  /*7d40*/  FFMA.FTZ R4, R109, c[0x0][0x23c], -R0 ;  /* 0x00008f006d047a23 */ /* 0x002fe20000010800 */
[----:B------:R-:W-:Y:S01]  /*7d50*/  @!P5 HFMA2.BF16_V2 R108, -RZ.H0_H0, RZ.H0_H0, -R102.H0_H0 ;  /* 0x200000ffff6cd231 */ /* 0x000fe20000340966 */
[----:B------:R-:W-:-:S02]  /*7d60*/  @!P3 PRMT R103, R112, 0x5410, RZ ;  /* 0x000054107067b816 */ /* 0x000fc400000000ff */
[----:B------:R-:W-:Y:S02]  /*7d70*/  LOP3.LUT R6, R6, R18, RZ, 0xc0, !PT ;  /* 0x0000001206067212 */ /* 0x000fe400078ec0ff */
[----:B------:R-:W-:Y:S01]  /*7d80*/  @!P5 PRMT R102, R108, 0x5410, RZ ;  /* 0x000054106c66d816 */ /* 0x000fe200000000ff */
[----:B------:R1:W-:Y:S01]  /*7d90*/  MUFU.EX2 R66, R4 ;  /* 0x0000000400427308 */ /* 0x0003e20000000800 */
[----:B------:R-:W-:Y:S02]  /*7da0*/  LOP3.LUT R5, R5, R28, RZ, 0xc0, !PT ;  /* 0x0000001c05057212 */ /* 0x000fe400078ec0ff */
[----:B--2---:R-:W-:-:S05]  /*7db0*/  LOP3.LUT R2, R21, 0xffff, RZ, 0xc0, !PT ;  /* 0x0000ffff15027812 */ /* 0x004fca00078ec0ff */
[----:B------:R-:W-:Y:S01]  /*7dc0*/  MUFU.EX2 R68, R19 ;  /* 0x0000001300447308 */ /* 0x000fe20000000800 */
[----:B------:R-:W-:Y:S01]  /*7dd0*/  SHF.R.U32.HI R2, RZ, 0x8, R2 ;  /* 0x00000008ff027819 */ /* 0x000fe20000011602 */
[----:B-1----:R-:W-:-:S03]  /*7de0*/  FFMA.FTZ R4, R111, c[0x0][0x23c], -R0 ;  /* 0x00008f006f047a23 */ /* 0x002fc60000010800 */
[----:B------:R-:W-:Y:S01]  /*7df0*/  LOP3.LUT R2, R2, 0xffff, RZ, 0xc0, !PT ;  /* 0x0000ffff02027812 */ /* 0x000fe200078ec0ff */
[--C-:B------:R-:W-:Y:S02]  /*7e00*/  FFMA.FTZ R0, R118, c[0x0][0x23c], -R12.reuse ;  /* 0x00008f0076007a23 */ /* 0x100fe4000001080c */
[----:B------:R1:W-:Y:S01]  /*7e10*/  MUFU.EX2 R45, R4 ;  /* 0x00000004002d7308 */ /* 0x0003e20000000800 */
[----:B------:R-:W-:Y:S01]  /*7e20*/  ISETP.GE.U32.AND P3, PT, R78, R2, PT ;  /* 0x000000024e00720c */ /* 0x000fe20003f66070 */
[----:B------:R-:W-:Y:S01]  /*7e30*/  HSET2.LE.AND R2, R20, R93, PT ;  /* 0x0000005d14027233 */ /* 0x000fe20003803000 */
[----:B------:R-:W-:Y:S05]  /*7e40*/  LDSM.16.MT88.4 R116, [R178+0xd800] ;  /* 0x00d80000b274783b */ /* 0x000fea0000004200 */
[----:B------:R3:W-:Y:S01]  /*7e50*/  MUFU.EX2 R44, R0 ;  /* 0x00000000002c7308 */ /* 0x0007e20000000800 */
[----:B-1----:R-:W-:-:S02]  /*7e60*/  FFMA.FTZ R4, R120, c[0x0][0x23c], -R12 ;  /* 0x00008f0078047a23 */ /* 0x002fc4000001080c */
[----:B------:R-:W-:-:S05]  /*7e70*/  FFMA.FTZ R12, R115, c[0x0][0x23c], -R12 ;  /* 0x00008f00730c7a23 */ /* 0x000fca000001080c */
[----:B------:R1:W2:Y:S01]  /*7e80*/  MUFU.EX2 R75, R4 ;  /* 0x00000004004b7308 */ /* 0x0002a20000000800 */
[----:B---3--:R-:W-:-:S04]  /*7e90*/  F2FP.BF16.PACK_AB R0, R77, R182 ;  /* 0x000000b64d00723e */ /* 0x008fc800000010ff */
[----:B------:R-:W-:-:S03]  /*7ea0*/  PRMT R101, R0, 0x7632, R101 ;  /* 0x0000763200657816 */ /* 0x000fc60000000065 */
[----:B------:R-:W3:Y:S01]  /*7eb0*/  MUFU.EX2 R176, R12 ;  /* 0x0000000c00b07308 */ /* 0x000ee20000000800 */
[----:B------:R-:W-:Y:S01]  /*7ec0*/  PRMT R27, R0, 0x7610, R27 ;  /* 0x00007610001b7816 */ /* 0x000fe2000000001b */
[----:B------:R-:W-:-:S03]  /*7ed0*/  @!P1 HFMA2.BF16_V2 R109, -RZ.H0_H0, RZ.H0_H0, -R101.H0_H0 ;  /* 0x200000ffff6d9231 */ /* 0x000fc60000340965 */
[----:B------:R-:W-:Y:S02]  /*7ee0*/  PRMT R0, R27, 0x5410, R101 ;  /* 0x000054101b007816 */ /* 0x000fe40000000065 */
[----:B-1----:R-:W-:Y:S02]  /*7ef0*/  LOP3.LUT R4, R2, R30, RZ, 0xc0, !PT ;  /* 0x0000001e02047212 */ /* 0x002fe400078ec0ff */
[----:B------:R-:W-:Y:S02]  /*7f00*/  LOP3.LUT R2, R21, 0xff, RZ, 0xc0, !PT ;  /* 0x000000ff15027812 */ /* 0x000fe400078ec0ff */
[----:B------:R-:W-:Y:S02]  /*7f10*/  LOP3.LUT R7, R7, R0, RZ, 0xc0, !PT ;  /* 0x0000000007077212 */ /* 0x000fe400078ec0ff */
[----:B------:R-:W-:Y:S02]  /*7f20*/  SHF.R.U32.HI R0, RZ, 0x18, R21 ;  /* 0x00000018ff007819 */ /* 0x000fe40000011615 */
[----:B------:R-:W-:-:S02]  /*7f30*/  ISETP.GE.U32.AND P5, PT, R78, R2, PT ;  /* 0x000000024e00720c */ /* 0x000fc40003fa6070 */
[----:B--2---:R-:W-:Y:S02]  /*7f40*/  F2FP.BF16.PACK_AB R2, R44, R75 ;  /* 0x0000004b2c02723e */ /* 0x004fe400000010ff */
[----:B------:R-:W-:Y:S02]  /*7f50*/  @!P1 PRMT R101, R109, 0x5410, RZ ;  /* 0x000054106d659816 */ /* 0x000fe400000000ff */
[----:B------:R-:W-:Y:S01]  /*7f60*/  ISETP.GE.U32.AND P1, PT, R78, R0, PT ;  /* 0x000000004e00720c */ /* 0x000fe20003f26070 */
[----:B------:R-:W-:Y:S01]  /*7f70*/  IMAD.MOV.U32 R78, RZ, RZ, R42 ;  /* 0x000000ffff4e7224 */ /* 0x000fe200078e002a */
[----:B------:R-:W-:Y:S01]  /*7f80*/  F2FP.BF16.PACK_AB R0, R66, R72 ;  /* 0x000000484200723e */ /* 0x000fe200000010ff */
[----:B------:R-:W-:Y:S01]  /*7f90*/  LDSM.16.MT88.4 R108, [R177+0xd800] ;  /* 0x00d80000b16c783b */ /* 0x000fe20000004200 */
[C---:B------:R-:W-:Y:S02]  /*7fa0*/  PRMT R26, R2.reuse, 0x7610, R26 ;  /* 0x00007610021a7816 */ /* 0x040fe4000000001a */
[----:B------:R-:W-:-:S02]  /*7fb0*/  PRMT R25, R2, 0x7632, R25 ;  /* 0x0000763202197816 */ /* 0x000fc40000000019 */
[C---:B------:R-:W-:Y:S02]  /*7fc0*/  PRMT R24, R0.reuse, 0x7632, R24 ;  /* 0x0000763200187816 */ /* 0x040fe40000000018 */
[----:B------:R-:W-:Y:S02]  /*7fd0*/  PRMT R20, R0, 0x7610, R20 ;  /* 0x0000761000147816 */ /* 0x000fe40000000014 */
[----:B------:R-:W-:Y:S02]  /*7fe0*/  PRMT R0, R26, 0x5410, R25 ;  /* 0x000054101a007816 */ /* 0x000fe40000000019 */
[----:B---3--:R-:W-:Y:S02]  /*7ff0*/  F2FP.BF16.PACK_AB R2, R176, R64 ;  /* 0x00000040b002723e */ /* 0x008fe400000010ff */
[----:B------:R-:W-:Y:S02]  /*8000*/  LOP3.LUT R96, R13, R0, RZ, 0xc0, !PT ;  /* 0x000000000d607212 */ /* 0x000fe400078ec0ff */
[----:B------:R-:W-:-:S02]  /*8010*/  PRMT R0, R20, 0x5410, R24 ;  /* 0x0000541014007816 */ /* 0x000fc40000000018 */
[----:B------:R-:W-:Y:S02]  /*8020*/  PRMT R19, R2, 0x7610, R19 ;  /* 0x0000761002137816 */ /* 0x000fe40000000013 */
[----:B------:R-:W-:Y:S02]  /*8030*/  LOP3.LUT R97, R14, R0, RZ, 0xc0, !PT ;  /* 0x000000000e617212 */ /* 0x000fe400078ec0ff */
[----:B------:R-:W-:Y:S02]  /*8040*/  F2FP.BF16.PACK_AB R0, R68, R45 ;  /* 0x0000002d4400723e */ /* 0x000fe400000010ff */
[----:B------:R-:W-:Y:S02]  /*8050*/  PRMT R18, R2, 0x7632, R18 ;  /* 0x0000763202127816 */ /* 0x000fe40000000012 */
[C---:B------:R-:W-:Y:S02]  /*8060*/  PRMT R17, R0.reuse, 0x7610, R17 ;  /* 0x0000761000117816 */ /* 0x040fe40000000011 */
[----:B------:R-:W-:-:S02]  /*8070*/  PRMT R2, R0, 0x7632, R2 ;  /* 0x0000763200027816 */ /* 0x000fc40000000002 */
[----:B------:R-:W-:-:S04]  /*8080*/  PRMT R0, R19, 0x5410, R18 ;  /* 0x0000541013007816 */ /* 0x000fc80000000012 */
[----:B------:R-:W-:Y:S02]  /*8090*/  LOP3.LUT R98, R15, R0, RZ, 0xc0, !PT ;  /* 0x000000000f627212 */ /* 0x000fe400078ec0ff */
[----:B------:R-:W1:Y:S01]  /*80a0*/  LDSM.16.MT88.4 R12, [R179+0x10800] ;  /* 0x01080000b30c783b */ /* 0x000e620000004200 */
[----:B------:R-:W-:-:S04]  /*80b0*/  PRMT R0, R17, 0x5410, R2 ;  /* 0x0000541011007816 */ /* 0x000fc80000000002 */
[----:B------:R-:W-:Y:S01]  /*80c0*/  LOP3.LUT R99, R16, R0, RZ, 0xc0, !PT ;  /* 0x0000000010637212 */ /* 0x000fe200078ec0ff */
[----:B------:R-:W-:Y:S01]  /*80d0*/  IMAD.MOV.U32 R16, RZ, RZ, R68 ;  /* 0x000000ffff107224 */ /* 0x000fe200078e0044 */
[C---:B-1----:R-:W-:Y:S08]  /*80e0*/  HMMA.16816.F32.BF16 R36, R8.reuse, R12, R104 ;  /* 0x0000000c0824723c */ /* 0x042ff00000041868 */
[----:B------:R-:W-:Y:S01]  /*80f0*/  HMMA.16816.F32.BF16 R32, R8, R14, R88 ;  /* 0x0000000e0820723c */ /* 0x000fe20000041858 */
[----:B------:R-:W1:Y:S04]  /*8100*/  LDSM.16.MT88.4 R8, [R177+0xd000] ;  /* 0x00d00000b108783b */ /* 0x000e680000004200 */
[----:B------:R-:W2:Y:S03]  /*8110*/  LDSM.16.MT88.4 R12, [R178+0xd000] ;  /* 0x00d00000b20c783b */ /* 0x000ea60000004200 */
        /* <DEDUP_REMOVED lines=22> */
[----:B-1----:R-:W-:Y:S07]  /*8280*/  HMMA.16816.F32.BF16 R120, R4, R8, R236 ;  /* 0x000000080478723c */ /* 0x002fee00000418ec */
[----:B------:R-:W-:Y:S02]  /*8290*/  IMAD.MOV.U32 R238, RZ, RZ, R46 ;  /* 0x000000ffffee7224 */ /* 0x000fe400078e002e */
[----:B------:R-:W-:-:S02]  /*82a0*/  IMAD.MOV.U32 R237, RZ, RZ, R47 ;  /* 0x000000ffffed7224 */ /* 0x000fc400078e002f */
[----:B------:R-:W-:Y:S01]  /*82b0*/  HMMA.16816.F32.BF16 R44, R4, R10, R228 ;  /* 0x0000000a042c723c */ /* 0x000fe200000418e4 */
[----:B------:R-:W1:Y:S01]  /*82c0*/  LDSM.16.MT88.4 R8, [R177+0xf000] ;  /* 0x00f00000b108783b */ /* 0x000e620000004200 */
[----:B------:R-:W-:Y:S02]  /*82d0*/  IMAD.MOV.U32 R236, RZ, RZ, R48 ;  /* 0x000000ffffec7224 */ /* 0x000fe400078e0030 */
[----:B------:R-:W-:-:S03]  /*82e0*/  IMAD.MOV.U32 R239, RZ, RZ, R49 ;  /* 0x000000ffffef7224 */ /* 0x000fc600078e0031 */
[----:B------:R-:W-:Y:S01]  /*82f0*/  IMAD.MOV.U32 R230, RZ, RZ, R50 ;  /* 0x000000ffffe67224 */ /* 0x000fe200078e0032 */
[----:B--2---:R-:W-:Y:S01]  /*8300*/  HMMA.16816.F32.BF16 R128, R4, R12, R128 ;  /* 0x0000000c0480723c */ /* 0x004fe20000041880 */
[----:B------:R-:W-:Y:S02]  /*8310*/  IMAD.MOV.U32 R231, RZ, RZ, R54 ;  /* 0x000000ffffe77224 */ /* 0x000fe400078e0036 */
[----:B------:R-:W-:Y:S02]  /*8320*/  IMAD.MOV.U32 R228, RZ, RZ, R65 ;  /* 0x000000ffffe47224 */ /* 0x000fe400078e0041 */
[----:B------:R-:W-:-:S03]  /*8330*/  IMAD.MOV.U32 R229, RZ, RZ, R92 ;  /* 0x000000ffffe57224 */ /* 0x000fc600078e005c */
[----:B------:R-:W-:Y:S01]  /*8340*/  HMMA.16816.F32.BF16 R48, R4, R14, R224 ;  /* 0x0000000e0430723c */ /* 0x000fe200000418e0 */
[----:B------:R-:W-:Y:S06]  /*8350*/  LDSM.16.MT88.4 R12, [R178+0xf000] ;  /* 0x00f00000b20c783b */ /* 0x000fec0000004200 */
[----:B------:R-:W-:Y:S02]  /*8360*/  IMAD.MOV.U32 R225, RZ, RZ, R52 ;  /* 0x000000ffffe17224 */ /* 0x000fe400078e0034 */
[----:B------:R-:W-:Y:S02]  /*8370*/  IMAD.MOV.U32 R227, RZ, RZ, R53 ;  /* 0x000000ffffe37224 */ /* 0x000fe400078e0035 */
[----:B------:R-:W-:-:S02]  /*8380*/  IMAD.MOV.U32 R224, RZ, RZ, R55 ;  /* 0x000000ffffe07224 */ /* 0x000fc400078e0037 */
[----:B------:R-:W-:Y:S01]  /*8390*/  IMAD.MOV.U32 R226, RZ, RZ, R70 ;  /* 0x000000ffffe27224 */ /* 0x000fe200078e0046 */
[C---:B-1----:R-:W-:Y:S01]  /*83a0*/  HMMA.16816.F32.BF16 R52, R4.reuse, R8, R220 ;  /* 0x000000080434723c */ /* 0x042fe200000418dc */
[----:B------:R1:W2:Y:S06]  /*83b0*/  LDL.LU.S16 R220, [R1+0x4] ;  /* 0x0000040001dc7983 */ /* 0x0002ac0000300600 */
[----:B------:R-:W-:Y:S01]  /*83c0*/  IMAD.MOV.U32 R223, RZ, RZ, R71 ;  /* 0x000000ffffdf7224 */ /* 0x000fe200078e0047 */
[C---:B------:R-:W-:Y:S01]  /*83d0*/  HMMA.16816.F32.BF16 R64, R4.reuse, R10, R216 ;  /* 0x0000000a0440723c */ /* 0x040fe200000418d8 */
[----:B------:R-:W3:Y:S07]  /*83e0*/  LDSM.16.MT88.4 R8, [R180+0xf000] ;  /* 0x00f00000b408783b */ /* 0x000eee0000004200 */
[C---:B---3--:R-:W-:Y:S08]  /*83f0*/  HMMA.16816.F32.BF16 R76, R4.reuse, R8, R84 ;  /* 0x00000008044c723c */ /* 0x048ff00000041854 */
[C---:B------:R-:W-:Y:S01]  /*8400*/  HMMA.16816.F32.BF16 R80, R4.reuse, R10, R80 ;  /* 0x0000000a0450723c */ /* 0x040fe20000041850 */
[----:B------:R-:W3:Y:S07]  /*8410*/  LDSM.16.MT88.4 R8, [R177+0x11000] ;  /* 0x01100000b108783b */ /* 0x000eee0000004200 */
[C---:B---3--:R-:W-:Y:S08]  /*8420*/  HMMA.16816.F32.BF16 R92, R4.reuse, R8, R124 ;  /* 0x00000008045c723c */ /* 0x048ff0000004187c */
[C---:B------:R-:W-:Y:S08]  /*8430*/  HMMA.16816.F32.BF16 R68, R4.reuse, R12, R212 ;  /* 0x0000000c0444723c */ /* 0x040ff000000418d4 */
[----:B------:R-:W-:Y:S01]  /*8440*/  HMMA.16816.F32.BF16 R72, R4, R14, R160 ;  /* 0x0000000e0448723c */ /* 0x000fe200000418a0 */
[----:B------:R-:W-:Y:S07]  /*8450*/  LDSM.16.MT88.4 R12, [R179+0xf000] ;  /* 0x00f00000b30c783b */ /* 0x000fee0000004200 */
[----:B------:R-:W-:Y:S01]  /*8460*/  HMMA.16816.F32.BF16 R112, R96, R116, R112 ;  /* 0x000000746070723c */ /* 0x000fe20000041870 */
[----:B--2---:R-:W-:-:S07]  /*8470*/  @!P6 HFMA2.BF16_V2 R220, -RZ.H0_H0, RZ.H0_H0, -R27.H0_H0 ;  /* 0x200000ffffdce231 */ /* 0x004fce000034091b */
[----:B------:R-:W-:Y:S01]  /*8480*/  HMMA.16816.F32.BF16 R148, R4, R10, R148 ;  /* 0x0000000a0494723c */ /* 0x000fe20000041894 */
[----:B------:R-:W2:Y:S01]  /*8490*/  LDSM.16.MT88.4 R8, [R180+0x11000] ;  /* 0x01100000b408783b */ /* 0x000ea20000004200 */
[----:B------:R-:W3:Y:S01]  /*84a0*/  LDC.U8 R222, c[0x0][0x2d8] ;  /* 0x0000b600ffde7b82 */ /* 0x000ee20000000000 */
[----:B------:R-:W-:-:S05]  /*84b0*/  SHF.R.U32.HI R0, RZ, 0x10, R21 ;  /* 0x00000010ff007819 */ /* 0x000fca0000011615 */
[C---:B------:R-:W-:Y:S01]  /*84c0*/  HMMA.16816.F32.BF16 R104, R96.reuse, R108, R104 ;  /* 0x0000006c6068723c */ /* 0x040fe20000041868 */
[----:B------:R-:W-:Y:S01]  /*84d0*/  IMAD.MOV.U32 R221, RZ, RZ, R223 ;  /* 0x000000ffffdd7224 */ /* 0x000fe200078e00df */
[----:B------:R-:W-:Y:S06]  /*84e0*/  LDSM.16.MT88.4 R124, [R180+0xd800] ;  /* 0x00d80000b47c783b */ /* 0x000fec0000004200 */
[----:B------:R-:W-:Y:S01]  /*84f0*/  HMMA.16816.F32.BF16 R116, R96, R118, R40 ;  /* 0x000000766074723c */ /* 0x000fe20000041828 */
[----:B------:R-:W-:Y:S07]  /*8500*/  LDSM.16.MT88.4 R40, [R177+0xf800] ;  /* 0x00f80000b128783b */ /* 0x000fee0000004200 */
[C---:B--2---:R-:W-:Y:S08]  /*8510*/  HMMA.16816.F32.BF16 R168, R4.reuse, R8, R168 ;  /* 0x0000000804a8723c */ /* 0x044ff000000418a8 */
[C---:B------:R-:W-:Y:S01]  /*8520*/  HMMA.16816.F32.BF16 R172, R4.reuse, R10, R172 ;  /* 0x0000000a04ac723c */ /* 0x040fe200000418ac */
[----:B------:R-:W2:Y:S07]  /*8530*/  LDSM.16.MT88.4 R8, [R179+0x11000] ;  /* 0x01100000b308783b */ /* 0x000eae0000004200 */
[C---:B------:R-:W-:Y:S08]  /*8540*/  HMMA.16816.F32.BF16 R84, R4.reuse, R12, R208 ;  /* 0x0000000c0454723c */ /* 0x040ff000000418d0 */
[----:B--2---:R-:W-:Y:S08]  /*8550*/  HMMA.16816.F32.BF16 R208, R4, R8, R36 ;  /* 0x0000000804d0723c */ /* 0x004ff00000041824 */
[C---:B------:R-:W-:Y:S08]  /*8560*/  HMMA.16816.F32.BF16 R36, R96.reuse, R40, R52 ;  /* 0x000000286024723c */ /* 0x040ff00000041834 */
[----:B------:R-:W-:Y:S07]  /*8570*/  HMMA.16816.F32.BF16 R40, R96, R42, R64 ;  /* 0x0000002a6028723c */ /* 0x000fee0000041840 */
[----:B------:R-:W-:-:S04]  /*8580*/  PRMT R66, R220, 0x7610, R66 ;  /* 0x00007610dc427816 */ /* 0x000fc80000000042 */
[----:B------:R-:W-:Y:S02]  /*8590*/  @!P6 PRMT R27, R66, 0x5410, RZ ;  /* 0x00005410421be816 */ /* 0x000fe400000000ff */
[----:B------:R1:W2:Y:S01]  /*85a0*/  LDL.LU.S16 R66, [R1+0x8] ;  /* 0x0000080001427983 */ /* 0x0002a20000300600 */
[----:B------:R-:W-:-:S04]  /*85b0*/  LOP3.LUT R0, R0, 0xff, RZ, 0xc0, !PT ;  /* 0x000000ff00007812 */ /* 0x000fc800078ec0ff */
[----:B---3--:R-:W-:Y:S02]  /*85c0*/  ISETP.GE.U32.AND P6, PT, R222, R0, PT ;  /* 0x00000000de00720c */ /* 0x008fe40003fc6070 */
[----:B------:R-:W-:-:S04]  /*85d0*/  LOP3.LUT R0, R60, 0xffff, RZ, 0xc0, !PT ;  /* 0x0000ffff3c007812 */ /* 0x000fc800078ec0ff */
[----:B------:R-:W-:-:S04]  /*85e0*/  SHF.R.U32.HI R0, RZ, 0x8, R0 ;  /* 0x00000008ff007819 */ /* 0x000fc80000011600 */
[----:B------:R-:W-:Y:S01]  /*85f0*/  LOP3.LUT R0, R0, 0xffff, RZ, 0xc0, !PT ;  /* 0x0000ffff00007812 */ /* 0x000fe200078ec0ff */
[----:B------:R-:W-:Y:S01]  /*8600*/  HMMA.16816.F32.BF16 R88, R4, R14, R132 ;  /* 0x0000000e0458723c */ /* 0x000fe20000041884 */
[----:B------:R-:W3:Y:S07]  /*8610*/  LDSM.16.MT88.4 R12, [R178+0x11000] ;  /* 0x01100000b20c783b */ /* 0x000eee0000004200 */
[----:B------:R-:W-:Y:S01]  /*8620*/  HMMA.16816.F32.BF16 R108, R96, R110, R28 ;  /* 0x0000006e606c723c */ /* 0x000fe2000004181c */
[----:B------:R-:W-:Y:S01]  /*8630*/  IMAD.MOV.U32 R223, RZ, RZ, R224 ;  /* 0x000000ffffdf7224 */ /* 0x000fe200078e00e0 */
[----:B------:R-:W-:Y:S01]  /*8640*/  LDSM.16.MT88.4 R132, [R179+0xd800] ;  /* 0x00d80000b384783b */ /* 0x000fe20000004200 */
[----:B--2---:R-:W-:-:S05]  /*8650*/  @!P5 HFMA2.BF16_V2 R66, -RZ.H0_H0, RZ.H0_H0, -R26.H0_H0 ;  /* 0x200000ffff42d231 */ /* 0x004fca000034091a */
[----:B------:R-:W-:Y:S02]  /*8660*/  PRMT R65, R66, 0x7610, R65 ;  /* 0x0000761042417816 */ /* 0x000fe40000000041 */
[----:B------:R1:W2:Y:S02]  /*8670*/  LDL.LU.S16 R66, [R1+0x10] ;  /* 0x0000100001427983 */ /* 0x0002a40000300600 */
[----:B------:R-:W-:Y:S02]  /*8680*/  @!P5 PRMT R26, R65, 0x5410, RZ ;  /* 0x00005410411ad816 */ /* 0x000fe400000000ff */
[----:B------:R-:W-:Y:S02]  /*8690*/  ISETP.GE.U32.AND P5, PT, R222, R0, PT ;  /* 0x00000000de00720c */ /* 0x000fe40003fa6070 */
[----:B------:R1:W4:Y:S01]  /*86a0*/  LDL.LU.S16 R0, [R1+0xc] ;  /* 0x00000c0001007983 */ /* 0x0003220000300600 */
[----:B---3--:R-:W-:Y:S03]  /*86b0*/  HMMA.16816.F32.BF16 R160, R4, R12, R56 ;  /* 0x0000000c04a0723c */ /* 0x008fe60000041838 */
[----:B------:R-:W3:Y:S05]  /*86c0*/  LDSM.16.MT88.4 R56, [R180+0xf800] ;  /* 0x00f80000b438783b */ /* 0x000eea0000004200 */
[----:B---3--:R-:W-:Y:S01]  /*86d0*/  HMMA.16816.F32.BF16 R52, R96, R56, R76 ;  /* 0x000000386034723c */ /* 0x008fe2000004184c */
[----:B----4-:R-:W-:-:S06]  /*86e0*/  @!P1 HFMA2.BF16_V2 R0, -RZ.H0_H0, RZ.H0_H0, -R24.H0_H0 ;  /* 0x200000ffff009231 */ /* 0x010fcc0000340918 */
[----:B------:R-:W-:-:S04]  /*86f0*/  PRMT R57, R0, 0x7610, R57 ;  /* 0x0000761000397816 */ /* 0x000fc80000000039 */
[----:B------:R-:W-:Y:S02]  /*8700*/  @!P1 PRMT R24, R57, 0x5410, RZ ;  /* 0x0000541039189816 */ /* 0x000fe400000000ff */
[----:B------:R1:W3:Y:S01]  /*8710*/  LDL.LU.S16 R57, [R1+0x14] ;  /* 0x0000140001397983 */ /* 0x0002e20000300600 */
[----:B--2---:R-:W-:Y:S01]  /*8720*/  @!P3 HFMA2.BF16_V2 R66, -RZ.H0_H0, RZ.H0_H0, -R25.H0_H0 ;  /* 0x200000ffff42b231 */ /* 0x004fe20000340919 */
[----:B------:R-:W-:-:S04]  /*8730*/  LOP3.LUT R0, R60, 0xff, RZ, 0xc0, !PT ;  /* 0x000000ff3c007812 */ /* 0x000fc800078ec0ff */
[----:B------:R-:W-:Y:S01]  /*8740*/  PRMT R64, R66, 0x7610, R64 ;  /* 0x0000761042407816 */ /* 0x000fe20000000040 */
[----:B---3--:R-:W-:-:S05]  /*8750*/  @!P6 HFMA2.BF16_V2 R57, -RZ.H0_H0, RZ.H0_H0, -R20.H0_H0 ;  /* 0x200000ffff39e231 */ /* 0x008fca0000340914 */
[----:B------:R-:W-:-:S04]  /*8760*/  PRMT R56, R57, 0x7610, R56 ;  /* 0x0000761039387816 */ /* 0x000fc80000000038 */
[----:B------:R-:W-:Y:S02]  /*8770*/  @!P6 PRMT R20, R56, 0x5410, RZ ;  /* 0x000054103814e816 */ /* 0x000fe400000000ff */
[----:B------:R1:W2:Y:S01]  /*8780*/  LDL.LU.S16 R56, [R1+0x18] ;  /* 0x0000180001387983 */ /* 0x0002a20000300600 */
[----:B------:R-:W-:Y:S02]  /*8790*/  @!P3 PRMT R25, R64, 0x5410, RZ ;  /* 0x000054104019b816 */ /* 0x000fe400000000ff */
[----:B------:R-:W-:Y:S01]  /*87a0*/  ISETP.GE.U32.AND P3, PT, R222, R0, PT ;  /* 0x00000000de00720c */ /* 0x000fe20003f66070 */
[----:B------:R-:W-:Y:S01]  /*87b0*/  HMMA.16816.F32.BF16 R164, R4, R14, R164 ;  /* 0x0000000e04a4723c */ /* 0x000fe200000418a4 */
[----:B------:R-:W-:-:S07]  /*87c0*/  SHF.R.U32.HI R0, RZ, 0x18, R60 ;  /* 0x00000018ff007819 */ /* 0x000fce000001163c */
[----:B------:R-:W-:Y:S01]  /*87d0*/  HMMA.16816.F32.BF16 R32, R4, R10, R32 ;  /* 0x0000000a0420723c */ /* 0x000fe20000041820 */
[----:B------:R-:W-:Y:S01]  /*87e0*/  ISETP.GE.U32.AND P1, PT, R222, R0, PT ;  /* 0x00000000de00720c */ /* 0x000fe20003f26070 */
[----:B------:R-:W-:Y:S01]  /*87f0*/  IMAD.MOV.U32 R224, RZ, RZ, R225 ;  /* 0x000000ffffe07224 */ /* 0x000fe200078e00e1 */
[----:B------:R-:W-:Y:S01]  /*8800*/  SHF.R.U32.HI R0, RZ, 0x10, R60 ;  /* 0x00000010ff007819 */ /* 0x000fe2000001163c */
[----:B------:R-:W-:Y:S01]  /*8810*/  IMAD.MOV.U32 R220, RZ, RZ, R223 ;  /* 0x000000ffffdc7224 */ /* 0x000fe200078e00df */
[----:B------:R-:W-:Y:S02]  /*8820*/  LDSM.16.MT88.4 R64, [R179+0xf800] ;  /* 0x00f80000b340783b */ /* 0x000fe40000004200 */
[----:B------:R-:W-:-:S04]  /*8830*/  LOP3.LUT R0, R0, 0xff, RZ, 0xc0, !PT ;  /* 0x000000ff00007812 */ /* 0x000fc800078ec0ff */
[----:B------:R-:W-:Y:S02]  /*8840*/  ISETP.GE.U32.AND P6, PT, R222, R0, PT ;  /* 0x00000000de00720c */ /* 0x000fe40003fc6070 */
[----:B------:R-:W-:-:S04]  /*8850*/  LOP3.LUT R0, R61, 0xffff, RZ, 0xc0, !PT ;  /* 0x0000ffff3d007812 */ /* 0x000fc800078ec0ff */
[----:B------:R-:W-:-:S04]  /*8860*/  SHF.R.U32.HI R0, RZ, 0x8, R0 ;  /* 0x00000008ff007819 */ /* 0x000fc80000011600 */
[----:B------:R-:W-:Y:S01]  /*8870*/  LOP3.LUT R0, R0, 0xffff, RZ, 0xc0, !PT ;  /* 0x0000ffff00007812 */ /* 0x000fe200078ec0ff */
[----:B--2---:R-:W-:-:S05]  /*8880*/  @!P3 HFMA2.BF16_V2 R56, -RZ.H0_H0, RZ.H0_H0, -R146.H0_H0 ;  /* 0x200000ffff38b231 */ /* 0x004fca0000340992 */
[----:B------:R-:W-:Y:S02]  /*8890*/  PRMT R31, R56, 0x7610, R31 ;  /* 0x00007610381f7816 */ /* 0x000fe4000000001f */
[----:B------:R1:W2:Y:S02]  /*88a0*/  LDL.LU.S16 R56, [R1+0x20] ;  /* 0x0000200001387983 */ /* 0x0002a40000300600 */
[----:B------:R-:W-:Y:S02]  /*88b0*/  @!P3 PRMT R146, R31, 0x5410, RZ ;  /* 0x000054101f92b816 */ /* 0x000fe400000000ff */
[----:B------:R-:W-:Y:S02]  /*88c0*/  ISETP.GE.U32.AND P3, PT, R222, R0, PT ;  /* 0x00000000de00720c */ /* 0x000fe40003f66070 */
[----:B------:R1:W3:Y:S02]  /*88d0*/  LDL.LU.S16 R0, [R1+0x1c] ;  /* 0x00001c0001007983 */ /* 0x0002e40000300600 */
[----:B---3--:R-:W-:-:S05]  /*88e0*/  @!P6 HFMA2.BF16_V2 R0, -RZ.H0_H0, RZ.H0_H0, -R147.H0_H0 ;  /* 0x200000ffff00e231 */ /* 0x008fca0000340993 */
[----:B------:R-:W-:-:S04]  /*88f0*/  PRMT R29, R0, 0x7610, R29 ;  /* 0x00007610001d7816 */ /* 0x000fc8000000001d */
[----:B------:R-:W-:Y:S02]  /*8900*/  @!P6 PRMT R147, R29, 0x5410, RZ ;  /* 0x000054101d93e816 */ /* 0x000fe400000000ff */
[----:B------:R1:W3:Y:S01]  /*8910*/  LDL.LU.S16 R29, [R1+0x24] ;  /* 0x00002400011d7983 */ /* 0x0002e20000300600 */
[----:B--2---:R-:W-:Y:S01]  /*8920*/  @!P5 HFMA2.BF16_V2 R56, -RZ.H0_H0, RZ.H0_H0, -R145.H0_H0 ;  /* 0x200000ffff38d231 */ /* 0x004fe20000340991 */
[----:B------:R-:W-:-:S04]  /*8930*/  LOP3.LUT R0, R61, 0xff, RZ, 0xc0, !PT ;  /* 0x000000ff3d007812 */ /* 0x000fc800078ec0ff */
[----:B------:R-:W-:-:S04]  /*8940*/  PRMT R30, R56, 0x7610, R30 ;  /* 0x00007610381e7816 */ /* 0x000fc8000000001e */
[----:B------:R-:W-:Y:S02]  /*8950*/  @!P5 PRMT R145, R30, 0x5410, RZ ;  /* 0x000054101e91d816 */ /* 0x000fe400000000ff */
[----:B------:R-:W-:Y:S02]  /*8960*/  ISETP.GE.U32.AND P5, PT, R222, R0, PT ;  /* 0x00000000de00720c */ /* 0x000fe40003fa6070 */
[----:B------:R-:W-:-:S04]  /*8970*/  SHF.R.U32.HI R0, RZ, 0x18, R61 ;  /* 0x00000018ff007819 */ /* 0x000fc8000001163d */
[----:B------:R-:W-:Y:S02]  /*8980*/  ISETP.GE.U32.AND P6, PT, R222, R0, PT ;  /* 0x00000000de00720c */ /* 0x000fe40003fc6070 */
[----:B------:R-:W-:-:S04]  /*8990*/  SHF.R.U32.HI R0, RZ, 0x10, R61 ;  /* 0x00000010ff007819 */ /* 0x000fc8000001163d */
[----:B------:R-:W-:Y:S01]  /*89a0*/  LOP3.LUT R0, R0, 0xff, RZ, 0xc0, !PT ;  /* 0x000000ff00007812 */ /* 0x000fe200078ec0ff */
[----:B---3--:R-:W-:-:S05]  /*89b0*/  @!P1 HFMA2.BF16_V2 R29, -RZ.H0_H0, RZ.H0_H0, -R143.H0_H0 ;  /* 0x200000ffff1d9231 */ /* 0x008fca000034098f */
[----:B------:R-:W-:-:S04]  /*89c0*/  PRMT R28, R29, 0x7610, R28 ;  /* 0x000076101d1c7816 */ /* 0x000fc8000000001c */
[----:B------:R-:W-:Y:S02]  /*89d0*/  @!P1 PRMT R143, R28, 0x5410, RZ ;  /* 0x000054101c8f9816 */ /* 0x000fe400000000ff */
[----:B------:R1:W2:Y:S01]  /*89e0*/  LDL.LU.S16 R28, [R1+0x2c] ;  /* 0x00002c00011c7983 */ /* 0x0002a20000300600 */
[----:B------:R-:W-:-:S03]  /*89f0*/  ISETP.GE.U32.AND P1, PT, R222, R0, PT ;  /* 0x00000000de00720c */ /* 0x000fc60003f26070 */
[----:B------:R1:W3:Y:S01]  /*8a00*/  LDL.LU.S16 R0, [R1+0x28] ;  /* 0x0000280001007983 */ /* 0x0002e20000300600 */
[----:B--2---:R-:W-:Y:S02]  /*8a10*/  @!P5 HFMA2.BF16_V2 R28, -RZ.H0_H0, RZ.H0_H0, -R152.H0_H0 ;  /* 0x200000ffff1cd231 */ /* 0x004fe40000340998 */
[----:B---3--:R-:W-:-:S03]  /*8a20*/  @!P3 HFMA2.BF16_V2 R0, -RZ.H0_H0, RZ.H0_H0, -R154.H0_H0 ;  /* 0x200000ffff00b231 */ /* 0x008fc6000034099a */
[----:B------:R-:W-:Y:S02]  /*8a30*/  PRMT R7, R28, 0x7610, R7 ;  /* 0x000076101c077816 */ /* 0x000fe40000000007 */
[----:B------:R-:W-:Y:S02]  /*8a40*/  PRMT R6, R0, 0x7610, R6 ;  /* 0x0000761000067816 */ /* 0x000fe40000000006 */
[----:B------:R-:W-:Y:S02]  /*8a50*/  LOP3.LUT R0, R63, 0xff, RZ, 0xc0, !PT ;  /* 0x000000ff3f007812 */ /* 0x000fe400078ec0ff */
[----:B------:R-:W-:Y:S02]  /*8a60*/  @!P5 PRMT R152, R7, 0x5410, RZ ;  /* 0x000054100798d816 */ /* 0x000fe400000000ff */
[----:B------:R-:W-:Y:S02]  /*8a70*/  ISETP.GE.U32.AND P5, PT, R222, R0, PT ;  /* 0x00000000de00720c */ /* 0x000fe40003fa6070 */
[----:B------:R1:W2:Y:S01]  /*8a80*/  LDL.LU.S16 R0, [R1+0x30] ;  /* 0x0000300001007983 */ /* 0x0002a20000300600 */
[----:B------:R-:W-:Y:S01]  /*8a90*/  @!P3 PRMT R154, R6, 0x5410, RZ ;  /* 0x00005410069ab816 */ /* 0x000fe200000000ff */
[----:B--2---:R-:W-:-:S05]  /*8aa0*/  @!P1 HFMA2.BF16_V2 R0, -RZ.H0_H0, RZ.H0_H0, -R158.H0_H0 ;  /* 0x200000ffff009231 */ /* 0x004fca000034099e */
[----:B------:R-:W-:Y:S02]  /*8ab0*/  PRMT R5, R0, 0x7610, R5 ;  /* 0x0000761000057816 */ /* 0x000fe40000000005 */
[----:B------:R-:W-:Y:S02]  /*8ac0*/  SHF.R.U32.HI R0, RZ, 0x8, R184 ;  /* 0x00000008ff007819 */ /* 0x000fe400000116b8 */
[----:B------:R1:W5:Y:S02]  /*8ad0*/  LDL.LU R184, [R1+0xd8] ;  /* 0x0000d80001b87983 */ /* 0x0003640000300800 */
[----:B------:R-:W-:Y:S02]  /*8ae0*/  LOP3.LUT R0, R0, 0xffff, RZ, 0xc0, !PT ;  /* 0x0000ffff00007812 */ /* 0x000fe400078ec0ff */
[----:B------:R-:W-:Y:S01]  /*8af0*/  @!P1 PRMT R158, R5, 0x5410, RZ ;  /* 0x00005410059e9816 */ /* 0x000fe200000000ff */
[----:B------:R1:W2:Y:S01]  /*8b00*/  LDL.LU.S16 R6, [R1+0x34] ;  /* 0x0000340001067983 */ /* 0x0002a20000300600 */
[----:B------:R-:W-:-:S03]  /*8b10*/  ISETP.GE.U32.AND P1, PT, R222, R0, PT ;  /* 0x00000000de00720c */ /* 0x000fc60003f26070 */
[----:B------:R1:W3:Y:S01]  /*8b20*/  LDL.LU.S16 R0, [R1+0x38] ;  /* 0x0000380001007983 */ /* 0x0002e20000300600 */
        /* <DEDUP_REMOVED lines=14> */
[----:B---3--:R-:W-:-:S05]  /*8c10*/  @!P4 HFMA2.BF16_V2 R0, -RZ.H0_H0, RZ.H0_H0, -R155.H0_H0 ;  /* 0x200000ffff00c231 */ /* 0x008fca000034099b */
[----:B------:R-:W-:-:S04]  /*8c20*/  PRMT R21, R0, 0x7610, R21 ;  /* 0x0000761000157816 */ /* 0x000fc80000000015 */
[----:B------:R-:W-:Y:S02]  /*8c30*/  @!P4 PRMT R155, R21, 0x5410, RZ ;  /* 0x00005410159bc816 */ /* 0x000fe400000000ff */
[----:B------:R1:W3:Y:S01]  /*8c40*/  LDL.LU.S16 R21, [R1+0x3c] ;  /* 0x00003c0001157983 */ /* 0x0002e20000300600 */
[----:B------:R-:W-:-:S04]  /*8c50*/  SHF.R.U32.HI R0, RZ, 0x8, R207 ;  /* 0x00000008ff007819 */ /* 0x000fc800000116cf */
[----:B------:R-:W-:-:S04]  /*8c60*/  LOP3.LUT R0, R0, 0xffff, RZ, 0xc0, !PT ;  /* 0x0000ffff00007812 */ /* 0x000fc800078ec0ff */
[----:B------:R-:W-:Y:S02]  /*8c70*/  ISETP.GE.U32.AND P4, PT, R222, R0, PT ;  /* 0x00000000de00720c */ /* 0x000fe40003f86070 */
[----:B------:R1:W4:Y:S01]  /*8c80*/  LDL.LU.S16 R0, [R1+0x48] ;  /* 0x0000480001007983 */ /* 0x0003220000300600 */
[----:B---3--:R-:W-:-:S05]  /*8c90*/  @!P1 HFMA2.BF16_V2 R21, -RZ.H0_H0, RZ.H0_H0, -R153.H0_H0 ;  /* 0x200000ffff159231 */ /* 0x008fca0000340999 */
[----:B------:R-:W-:Y:S02]  /*8ca0*/  PRMT R15, R21, 0x7610, R15 ;  /* 0x00007610150f7816 */ /* 0x000fe4000000000f */
[----:B------:R1:W3:Y:S01]  /*8cb0*/  LDL.LU.S16 R21, [R1+0x44] ;  /* 0x0000440001157983 */ /* 0x0002e20000300600 */
[----:B----4-:R-:W-:Y:S01]  /*8cc0*/  @!P5 HFMA2.BF16_V2 R0, -RZ.H0_H0, RZ.H0_H0, -R159.H0_H0 ;  /* 0x200000ffff00d231 */ /* 0x010fe2000034099f */
[----:B------:R-:W-:Y:S02]  /*8cd0*/  IMAD.MOV.U32 R219, RZ, RZ, R226 ;  /* 0x000000ffffdb7224 */ /* 0x000fe400078e00e2 */
[----:B------:R-:W-:Y:S02]  /*8ce0*/  IMAD.MOV.U32 R226, RZ, RZ, R237 ;  /* 0x000000ffffe27224 */ /* 0x000fe400078e00ed */
[----:B------:R-:W-:Y:S01]  /*8cf0*/  PRMT R14, R0, 0x7610, R14 ;  /* 0x00007610000e7816 */ /* 0x000fe2000000000e */
[----:B------:R-:W-:Y:S01]  /*8d00*/  IMAD.MOV.U32 R237, RZ, RZ, R238 ;  /* 0x000000ffffed7224 */ /* 0x000fe200078e00ee */
[----:B------:R-:W-:Y:S01]  /*8d10*/  LOP3.LUT R0, R252, 0xff, RZ, 0xc0, !PT ;  /* 0x000000fffc007812 */ /* 0x000fe200078ec0ff */
[----:B------:R-:W-:-:S02]  /*8d20*/  IMAD.MOV.U32 R218, RZ, RZ, R230 ;  /* 0x000000ffffda7224 */ /* 0x000fc400078e00e6 */
[----:B------:R-:W-:Y:S01]  /*8d30*/  IMAD.MOV.U32 R238, RZ, RZ, R239 ;  /* 0x000000ffffee7224 */ /* 0x000fe200078e00ef */
[----:B------:R-:W-:Y:S01]  /*8d40*/  @!P1 PRMT R153, R15, 0x5410, RZ ;  /* 0x000054100f999816 */ /* 0x000fe200000000ff */
[----:B------:R-:W-:Y:S01]  /*8d50*/  IMAD.MOV.U32 R223, RZ, RZ, R225 ;  /* 0x000000ffffdf7224 */ /* 0x000fe200078e00e1 */
[----:B------:R1:W4:Y:S01]  /*8d60*/  LDL.LU.S16 R15, [R1+0x40] ;  /* 0x00004000010f7983 */ /* 0x0003220000300600 */
[----:B------:R-:W-:Y:S02]  /*8d70*/  IMAD.MOV.U32 R230, RZ, RZ, R231 ;  /* 0x000000ffffe67224 */ /* 0x000fe400078e00e7 */
[----:B------:R-:W-:Y:S01]  /*8d80*/  IMAD.MOV.U32 R239, RZ, RZ, R244 ;  /* 0x000000ffffef7224 */ /* 0x000fe200078e00f4 */
[----:B------:R-:W-:Y:S01]  /*8d90*/  ISETP.GE.U32.AND P1, PT, R222, R0, PT ;  /* 0x00000000de00720c */ /* 0x000fe20003f26070 */
[----:B------:R-:W-:Y:S01]  /*8da0*/  IMAD.MOV.U32 R225, RZ, RZ, R236 ;  /* 0x000000ffffe17224 */ /* 0x000fe200078e00ec */
[----:B------:R1:W4:Y:S01]  /*8db0*/  LDL.LU.S16 R0, [R1+0x4c] ;  /* 0x00004c0001007983 */ /* 0x0003220000300600 */
        /* <DEDUP_REMOVED lines=8> */
[----:B------:R-:W-:Y:S01]  /*8e40*/  IMAD.MOV.U32 R243, RZ, RZ, R16 ;  /* 0x000000fffff37224 */ /* 0x000fe200078e0010 */
[----:B------:R1:W5:Y:S01]  /*8e50*/  LDL.LU R182, [R1+0xd0] ;  /* 0x0000d00001b67983 */ /* 0x0003620000300800 */
[----:B------:R-:W-:Y:S02]  /*8e60*/  IMAD.MOV.U32 R250, RZ, RZ, R181 ;  /* 0x000000fffffa7224 */ /* 0x000fe400078e00b5 */
[----:B------:R-:W-:Y:S01]  /*8e70*/  IMAD.MOV.U32 R16, RZ, RZ, R176 ;  /* 0x000000ffff107224 */ /* 0x000fe200078e00b0 */
[----:B------:R1:W5:Y:S04]  /*8e80*/  LDL.LU R181, [R1+0xcc] ;  /* 0x0000cc0001b57983 */ /* 0x0003680000300800 */
[----:B------:R1:W5:Y:S01]  /*8e90*/  LDL.LU R176, [R1+0xc8] ;  /* 0x0000c80001b07983 */ /* 0x0003620000300800 */
[----:B---3--:R-:W-:-:S05]  /*8ea0*/  @!P2 HFMA2.BF16_V2 R21, -RZ.H0_H0, RZ.H0_H0, -R157.H0_H0 ;  /* 0x200000ffff15a231 */ /* 0x008fca000034099d */
[----:B------:R-:W-:Y:S02]  /*8eb0*/  PRMT R13, R21, 0x7610, R13 ;  /* 0x00007610150d7816 */ /* 0x000fe4000000000d */
[----:B------:R1:W3:Y:S01]  /*8ec0*/  LDL.LU.S16 R21, [R1+0x50] ;  /* 0x0000500001157983 */ /* 0x0002e20000300600 */
[----:B--2---:R-:W-:Y:S01]  /*8ed0*/  @!P6 HFMA2.BF16_V2 R6, -RZ.H0_H0, RZ.H0_H0, -R156.H0_H0 ;  /* 0x200000ffff06e231 */ /* 0x004fe2000034099c */
[----:B------:R-:W-:Y:S02]  /*8ee0*/  LOP3.LUT R7, R22, 0xffff, RZ, 0xc0, !PT ;  /* 0x0000ffff16077812 */ /* 0x000fe400078ec0ff */
[----:B------:R1:W2:Y:S02]  /*8ef0*/  LDL.LU.S16 R29, [R1+0x68] ;  /* 0x00006800011d7983 */ /* 0x0002a40000300600 */
[----:B------:R-:W-:Y:S02]  /*8f00*/  PRMT R4, R6, 0x7610, R4 ;  /* 0x0000761006047816 */ /* 0x000fe40000000004 */
[----:B------:R1:W2:Y:S01]  /*8f10*/  LDL.LU.S16 R28, [R1+0x64] ;  /* 0x00006400011c7983 */ /* 0x0002a20000300600 */
[----:B------:R-:W-:-:S02]  /*8f20*/  LOP3.LUT R6, R22, 0xff, RZ, 0xc0, !PT ;  /* 0x000000ff16067812 */ /* 0x000fc400078ec0ff */
[----:B------:R-:W-:Y:S01]  /*8f30*/  @!P6 PRMT R156, R4, 0x5410, RZ ;  /* 0x00005410049ce816 */ /* 0x000fe200000000ff */
[----:B------:R1:W2:Y:S01]  /*8f40*/  LDL.LU.S16 R23, [R1+0x60] ;  /* 0x0000600001177983 */ /* 0x0002a20000300600 */
[--C-:B------:R-:W-:Y:S02]  /*8f50*/  SHF.R.U32.HI R5, RZ, 0x10, R22.reuse ;  /* 0x00000010ff057819 */ /* 0x100fe40000011616 */
[----:B------:R-:W-:Y:S02]  /*8f60*/  SHF.R.U32.HI R4, RZ, 0x18, R22 ;  /* 0x00000018ff047819 */ /* 0x000fe40000011616 */
[----:B------:R1:W2:Y:S01]  /*8f70*/  LDL.LU.S16 R22, [R1+0x58] ;  /* 0x0000580001167983 */ /* 0x0002a20000300600 */
[----:B------:R-:W-:Y:S01]  /*8f80*/  ISETP.GE.U32.AND P3, PT, R222, R62, PT ;  /* 0x0000003ede00720c */ /* 0x000fe20003f66070 */
[----:B----4-:R-:W-:Y:S02]  /*8f90*/  @!P4 HFMA2.BF16_V2 R0, -RZ.H0_H0, RZ.H0_H0, -R142.H0_H0 ;  /* 0x200000ffff00c231 */ /* 0x010fe4000034098e */
[----:B---3--:R-:W-:-:S05]  /*8fa0*/  @!P1 HFMA2.BF16_V2 R21, -RZ.H0_H0, RZ.H0_H0, -R141.H0_H0 ;  /* 0x200000ffff159231 */ /* 0x008fca000034098d */
[----:B------:R-:W-:Y:S02]  /*8fb0*/  PRMT R10, R21, 0x7610, R10 ;  /* 0x00007610150a7816 */ /* 0x000fe4000000000a */
[----:B------:R1:W3:Y:S03]  /*8fc0*/  LDL.LU.S16 R21, [R1+0x54] ;  /* 0x0000540001157983 */ /* 0x0002e60000300600 */
[----:B------:R-:W-:Y:S01]  /*8fd0*/  @!P3 HFMA2.BF16_V2 R15, -RZ.H0_H0, RZ.H0_H0, -R144.H0_H0 ;  /* 0x200000ffff0fb231 */ /* 0x000fe20000340990 */
[----:B------:R-:W-:Y:S02]  /*8fe0*/  @!P2 PRMT R157, R13, 0x5410, RZ ;  /* 0x000054100d9da816 */ /* 0x000fe400000000ff */
[----:B------:R-:W-:Y:S02]  /*8ff0*/  PRMT R11, R0, 0x7610, R11 ;  /* 0x00007610000b7816 */ /* 0x000fe4000000000b */
[----:B------:R-:W-:-:S02]  /*9000*/  PRMT R12, R15, 0x7610, R12 ;  /* 0x000076100f0c7816 */ /* 0x000fc4000000000c */
[----:B------:R-:W-:Y:S02]  /*9010*/  ISETP.GE.U32.AND P2, PT, R222, R4, PT ;  /* 0x00000004de00720c */ /* 0x000fe40003f46070 */
[----:B------:R-:W-:Y:S02]  /*9020*/  LOP3.LUT R0, R5, 0xff, RZ, 0xc0, !PT ;  /* 0x000000ff05007812 */ /* 0x000fe400078ec0ff */
[----:B------:R-:W-:Y:S02]  /*9030*/  SHF.R.U32.HI R4, RZ, 0x8, R7 ;  /* 0x00000008ff047819 */ /* 0x000fe40000011607 */
[----:B------:R-:W-:Y:S02]  /*9040*/  @!P3 PRMT R144, R12, 0x5410, RZ ;  /* 0x000054100c90b816 */ /* 0x000fe400000000ff */
[----:B------:R-:W-:Y:S02]  /*9050*/  ISETP.GE.U32.AND P3, PT, R222, R0, PT ;  /* 0x00000000de00720c */ /* 0x000fe40003f66070 */
[----:B------:R-:W-:Y:S01]  /*9060*/  LOP3.LUT R0, R4, 0xffff, RZ, 0xc0, !PT ;  /* 0x0000ffff04007812 */ /* 0x000fe200078ec0ff */
[----:B------:R-:W-:Y:S01]  /*9070*/  HMMA.16816.F32.BF16 R128, R96, R132, R128 ;  /* 0x000000846080723c */ /* 0x000fe20000041880 */
[----:B------:R-:W-:-:S02]  /*9080*/  @!P4 PRMT R142, R11, 0x5410, RZ ;  /* 0x000054100b8ec816 */ /* 0x000fc400000000ff */
[----:B------:R-:W-:-:S05]  /*9090*/  ISETP.GE.U32.AND P4, PT, R222, R0, PT ;  /* 0x00000000de00720c */ /* 0x000fca0003f86070 */
[C---:B------:R-:W-:Y:S01]  /*90a0*/  HMMA.16816.F32.BF16 R132, R96.reuse, R134, R48 ;  /* 0x000000866084723c */ /* 0x040fe20000041830 */
[----:B------:R-:W4:Y:S01]  /*90b0*/  LDSM.16.MT88.4 R48, [R178+0xf800] ;  /* 0x00f80000b230783b */ /* 0x000f220000004200 */
[----:B------:R-:W-:Y:S01]  /*90c0*/  @!P5 PRMT R159, R14, 0x5410, RZ ;  /* 0x000054100e9fd816 */ /* 0x000fe200000000ff */
[----:B------:R-:W-:Y:S01]  /*90d0*/  FADD.FTZ R5, R219, R218 ;  /* 0x000000dadb057221 */ /* 0x000fe20000010000 */
[C---:B------:R-:W-:Y:S01]  /*90e0*/  ISETP.GE.U32.AND P5, PT, R222.reuse, R6, PT ;  /* 0x00000006de00720c */ /* 0x040fe20003fa6070 */
[----:B------:R-:W-:Y:S01]  /*90f0*/  FADD.FTZ R6, R221, R220 ;  /* 0x000000dcdd067221 */ /* 0x000fe20000010000 */
[----:B------:R-:W-:Y:S01]  /*9100*/  ISETP.GE.U32.AND P6, PT, R222, R206, PT ;  /* 0x000000cede00720c */ /* 0x000fe20003fc6070 */
[--C-:B------:R-:W-:Y:S01]  /*9110*/  FADD.FTZ R0, R223, R5.reuse ;  /* 0x00000005df007221 */ /* 0x100fe20000010000 */
[----:B--2---:R-:W-:Y:S01]  /*9120*/  @!P4 HFMA2.BF16_V2 R23, -RZ.H0_H0, RZ.H0_H0, -R18.H0_H0 ;  /* 0x200000ffff17c231 */ /* 0x004fe20000340912 */
[----:B------:R-:W-:Y:S01]  /*9130*/  FADD.FTZ R4, R224, R6 ;  /* 0x00000006e0047221 */ /* 0x000fe20000010000 */
[----:B------:R-:W-:Y:S01]  /*9140*/  @!P1 PRMT R141, R10, 0x5410, RZ ;  /* 0x000054100a8d9816 */ /* 0x000fe200000000ff */
[----:B------:R-:W-:Y:S01]  /*9150*/  FADD.FTZ R0, R225, R0 ;  /* 0x00000000e1007221 */ /* 0x000fe20000010000 */
[----:B------:R-:W-:Y:S01]  /*9160*/  HMMA.16816.F32.BF16 R120, R96, R124, R120 ;  /* 0x0000007c6078723c */ /* 0x000fe20000041878 */
[----:B------:R-:W-:Y:S01]  /*9170*/  FADD.FTZ R4, R226, R4 ;  /* 0x00000004e2047221 */ /* 0x000fe20000010000 */
[----:B------:R-:W-:Y:S01]  /*9180*/  PRMT R5, R23, 0x7610, R5 ;  /* 0x0000761017057816 */ /* 0x000fe20000000005 */
[----:B------:R-:W-:Y:S01]  /*9190*/  FADD.FTZ R0, R229, R0 ;  /* 0x00000000e5007221 */ /* 0x000fe20000010000 */
[----:B------:R-:W-:Y:S01]  /*91a0*/  LDSM.16.MT88.4 R12, [R179+0x11800] ;  /* 0x01180000b30c783b */ /* 0x000fe20000004200 */
[----:B------:R-:W-:Y:S01]  /*91b0*/  FADD.FTZ R4, R230, R4 ;  /* 0x00000004e6047221 */ /* 0x000fe20000010000 */
[C---:B------:R-:W-:Y:S01]  /*91c0*/  LEA R10, P1, R228.reuse, c[0x0][0x1f8], 0x1 ;  /* 0x00007e00e40a7a11 */ /* 0x040fe200078208ff */
[----:B------:R-:W-:Y:S01]  /*91d0*/  FADD.FTZ R0, R231, R0 ;  /* 0x00000000e7007221 */ /* 0x000fe20000010000 */
[----:B------:R-:W-:Y:S01]  /*91e0*/  @!P4 PRMT R18, R5, 0x5410, RZ ;  /* 0x000054100512c816 */ /* 0x000fe200000000ff */
[----:B------:R-:W-:Y:S01]  /*91f0*/  IMAD.MOV.U32 R5, RZ, RZ, c[0x0][0x228] ;  /* 0x00008a00ff057624 */ /* 0x000fe200078e00ff */
[----:B------:R-:W-:Y:S01]  /*9200*/  LEA.HI.X R11, R228, c[0x0][0x1fc], R227, 0x1, P1 ;  /* 0x00007f00e40b7a11 */ /* 0x000fe200008f0ce3 */
[----:B------:R-:W-:Y:S01]  /*9210*/  FADD.FTZ R0, R237, R0 ;  /* 0x00000000ed007221 */ /* 0x000fe20000010000 */
[----:B------:R-:W-:Y:S01]  /*9220*/  @!P6 HFMA2.BF16_V2 R29, -RZ.H0_H0, RZ.H0_H0, -R140.H0_H0 ;  /* 0x200000ffff1de231 */ /* 0x000fe2000034098c */
[----:B------:R-:W-:-:S02]  /*9230*/  IMAD.SHL.U32 R5, R5, 0x8, RZ ;  /* 0x0000000805057824 */ /* 0x000fc400078e00ff */
[----:B------:R-:W-:Y:S02]  /*9240*/  FADD.FTZ R0, R239, R0 ;  /* 0x00000000ef007221 */ /* 0x000fe40000010000 */
[----:B------:R-:W-:Y:S01]  /*9250*/  PRMT R9, R29, 0x7610, R9 ;  /* 0x000076101d097816 */ /* 0x000fe20000000009 */
[----:B------:R-:W-:Y:S01]  /*9260*/  @!P5 HFMA2.BF16_V2 R28, -RZ.H0_H0, RZ.H0_H0, -R19.H0_H0 ;  /* 0x200000ffff1cd231 */ /* 0x000fe20000340913 */
[----:B------:R-:W-:Y:S01]  /*9270*/  FADD.FTZ R0, R245, R0 ;  /* 0x00000000f5007221 */ /* 0x000fe20000010000 */
[----:B------:R-:W-:Y:S01]  /*9280*/  STG.E.U16 [R10.64], R152 ;  /* 0x000000980a007986 */ /* 0x000fe2000c101512 */
[----:B------:R-:W-:-:S03]  /*9290*/  @!P6 PRMT R140, R9, 0x5410, RZ ;  /* 0x00005410098ce816 */ /* 0x000fc600000000ff */
[----:B------:R-:W-:Y:S01]  /*92a0*/  STG.E.U16 [R10.64+0x2], R154 ;  /* 0x0000029a0a007986 */ /* 0x000fe2000c101512 */
[----:B------:R-:W-:Y:S01]  /*92b0*/  FADD.FTZ R0, R247, R0 ;  /* 0x00000000f7007221 */ /* 0x000fe20000010000 */
[----:B------:R-:W-:Y:S01]  /*92c0*/  HMMA.16816.F32.BF16 R124, R96, R126, R44 ;  /* 0x0000007e607c723c */ /* 0x000fe2000004182c */
[----:B------:R-:W-:Y:S02]  /*92d0*/  PRMT R8, R28, 0x7610, R8 ;  /* 0x000076101c087816 */ /* 0x000fe40000000008 */
[----:B------:R-:W-:Y:S02]  /*92e0*/  FADD.FTZ R0, R249, R0 ;  /* 0x00000000f9007221 */ /* 0x000fe40000010000 */
[----:B------:R-:W-:-:S03]  /*92f0*/  @!P5 PRMT R19, R8, 0x5410, RZ ;  /* 0x000054100813d816 */ /* 0x000fc600000000ff */
[----:B----4-:R-:W-:Y:S01]  /*9300*/  HMMA.16816.F32.BF16 R44, R96, R48, R68 ;  /* 0x00000030602c723c */ /* 0x010fe20000041844 */
[----:B------:R-:W-:-:S07]  /*9310*/  FADD.FTZ R0, R251, R0 ;  /* 0x00000000fb007221 */ /* 0x000fce0000010000 */
[C---:B------:R-:W-:Y:S08]  /*9320*/  HMMA.16816.F32.BF16 R60, R96.reuse, R64, R84 ;  /* 0x00000040603c723c */ /* 0x040ff00000041854 */
[C---:B------:R-:W-:Y:S01]  /*9330*/  HMMA.16816.F32.BF16 R48, R96.reuse, R50, R72 ;  /* 0x000000326030723c */ /* 0x040fe20000041848 */
[----:B------:R-:W2:Y:S07]  /*9340*/  LDSM.16.MT88.4 R72, [R177+0x11800] ;  /* 0x01180000b148783b */ /* 0x000eae0000004200 */
[C---:B------:R-:W-:Y:S01]  /*9350*/  HMMA.16816.F32.BF16 R56, R96.reuse, R58, R80 ;  /* 0x0000003a6038723c */ /* 0x040fe20000041850 */
[----:B------:R-:W4:Y:S07]  /*9360*/  LDSM.16.MT88.4 R80, [R178+0x11800] ;  /* 0x01180000b250783b */ /* 0x000f2e0000004200 */
[----:B------:R-:W-:Y:S01]  /*9370*/  HMMA.16816.F32.BF16 R64, R96, R66, R88 ;  /* 0x000000426040723c */ /* 0x000fe20000041858 */
[----:B------:R-:W1:Y:S01]  /*9380*/  LDSM.16.MT88.4 R88, [R180+0x11800] ;  /* 0x01180000b458783b */ /* 0x000e620000004200 */
[----:B------:R-:W-:Y:S01]  /*9390*/  FADD.FTZ R0, R233, R0 ;  /* 0x00000000e9007221 */ /* 0x000fe20000010000 */
[----:B------:R-:W-:-:S03]  /*93a0*/  @!P3 HFMA2.BF16_V2 R22, -RZ.H0_H0, RZ.H0_H0, -R17.H0_H0 ;  /* 0x200000ffff16b231 */ /* 0x000fc60000340911 */
[----:B------:R-:W-:Y:S02]  /*93b0*/  FADD.FTZ R0, R235, R0 ;  /* 0x00000000eb007221 */ /* 0x000fe40000010000 */
[----:B------:R-:W-:Y:S02]  /*93c0*/  PRMT R7, R22, 0x7610, R7 ;  /* 0x0000761016077816 */ /* 0x000fe40000000007 */
[----:B------:R-:W-:Y:S02]  /*93d0*/  FADD.FTZ R0, R241, R0 ;  /* 0x00000000f1007221 */ /* 0x000fe40000010000 */
[----:B------:R-:W-:Y:S02]  /*93e0*/  @!P3 PRMT R17, R7, 0x5410, RZ ;  /* 0x000054100711b816 */ /* 0x000fe400000000ff */
[----:B------:R-:W-:-:S05]  /*93f0*/  FADD.FTZ R0, R243, R0 ;  /* 0x00000000f3007221 */ /* 0x000fca0000010000 */
[----:B------:R-:W-:Y:S01]  /*9400*/  STL [R1+0x6c], R0 ;  /* 0x00006c0001007387 */ /* 0x000fe20000100800 */
[----:B------:R-:W-:Y:S01]  /*9410*/  IADD3 R206, P1, R10, -0x80, RZ ;  /* 0xffffff800ace7810 */ /* 0x000fe20007f3e0ff */
[C---:B--2---:R-:W-:Y:S08]  /*9420*/  HMMA.16816.F32.BF16 R68, R96.reuse, R72, R92 ;  /* 0x000000486044723c */ /* 0x044ff0000004185c */
[C---:B----4-:R-:W-:Y:S08]  /*9430*/  HMMA.16816.F32.BF16 R76, R96.reuse, R80, R160 ;  /* 0x00000050604c723c */ /* 0x050ff000000418a0 */
[C---:B-1----:R-:W-:Y:S08]  /*9440*/  HMMA.16816.F32.BF16 R84, R96.reuse, R88, R168 ;  /* 0x000000586054723c */ /* 0x042ff000000418a8 */
[C---:B------:R-:W-:Y:S08]  /*9450*/  HMMA.16816.F32.BF16 R72, R96.reuse, R74, R148 ;  /* 0x0000004a6048723c */ /* 0x040ff00000041894 */
[C---:B------:R-:W-:Y:S08]  /*9460*/  HMMA.16816.F32.BF16 R80, R96.reuse, R82, R164 ;  /* 0x000000526050723c */ /* 0x040ff000000418a4 */
[C---:B------:R-:W-:Y:S08]  /*9470*/  HMMA.16816.F32.BF16 R88, R96.reuse, R90, R172 ;  /* 0x0000005a6058723c */ /* 0x040ff000000418ac */
[C---:B------:R-:W-:Y:S08]  /*9480*/  HMMA.16816.F32.BF16 R92, R96.reuse, R12, R208 ;  /* 0x0000000c605c723c */ /* 0x040ff000000418d0 */
[----:B------:R-:W-:Y:S01]  /*9490*/  HMMA.16816.F32.BF16 R96, R96, R14, R32 ;  /* 0x0000000e6060723c */ /* 0x000fe20000041820 */
[----:B---3--:R-:W-:-:S05]  /*94a0*/  @!P2 HFMA2.BF16_V2 R21, -RZ.H0_H0, RZ.H0_H0, -R2.H0_H0 ;  /* 0x200000ffff15a231 */ /* 0x008fca0000340902 */
        /* <DEDUP_REMOVED lines=38> */
[----:B------:R1:W-:Y:S04]  /*9710*/  STG.E.U16 [R4.64+0x72], R2 ;  /* 0x0000720204007986 */ /* 0x0003e8000c101512 */
[----:B------:R2:W-:Y:S01]  /*9720*/  STG.E.U16 [R4.64+0x70], R17 ;  /* 0x0000701104007986 */ /* 0x0005e2000c101512 */
[----:B-1----:R-:W-:-:S04]  /*9730*/  FADD.FTZ R2, R234, R6 ;  /* 0x00000006ea027221 */ /* 0x002fc80000010000 */
[----:B------:R-:W-:-:S04]  /*9740*/  FADD.FTZ R2, R240, R2 ;  /* 0x00000002f0027221 */ /* 0x000fc80000010000 */
[----:B------:R-:W-:-:S04]  /*9750*/  FADD.FTZ R2, R242, R2 ;  /* 0x00000002f2027221 */ /* 0x000fc80000010000 */
[----:B------:R-:W-:-:S05]  /*9760*/  FADD.FTZ R102, R16, R2 ;  /* 0x0000000210667221 */ /* 0x000fca0000010000 */
[----:B------:R2:W-:Y:S01]  /*9770*/  STL [R1+0x68], R102 ;  /* 0x0000686601007387 */ /* 0x0005e20000100800 */
[----:B------:R-:W-:Y:S01]  /*9780*/  IADD3.X R103, R11, -0x1, RZ, P1, !PT ;  /* 0xffffffff0b677810 */ /* 0x000fe20000ffe4ff */
[----:B------:R-:W-:Y:S05]  /*9790*/  @!P0 BRA `(.L_x_1200) ;  /* 0x0000645000008947 */ /* 0x000fea0003800000 */
[----:B------:R-:W3:Y:S01]  /*97a0*/  LDL R243, [R1+0x80] ;  /* 0x0000800001f37983 */ /* 0x000ee20000100800 */
[----:B------:R-:W-:-:S04]  /*97b0*/  DEPBAR.LE SB0, 0x0 ;  /* 0x000080000000791a */ /* 0x000fc80000000000 */
[----:B------:R-:W4:Y:S04]  /*97c0*/  LDL.64 R232, [R1+0x78] ;  /* 0x0000780001e87983 */ /* 0x000f280000100a00 */
[----:B--2---:R-:W2:Y:S04]  /*97d0*/  LDL R16, [R1+0x90] ;  /* 0x0000900001107983 */ /* 0x004ea80000100800 */
[----:B------:R-:W2:Y:S01]  /*97e0*/  LDL.64 R240, [R1+0xa8] ;  /* 0x0000a80001f07983 */ /* 0x000ea20000100a00 */
[----:B------:R-:W-:Y:S01]  /*97f0*/  UIADD3 UR24, UR8, -0x2, URZ ;  /* 0xfffffffe08187890 */ /* 0x000fe2000fffe03f */
[----:B---3--:R-:W-:-:S02]  /*9800*/  IMAD.MOV.U32 R235, RZ, RZ, R243 ;  /* 0x000000ffffeb7224 */ /* 0x008fc400078e00f3 */
[----:B------:R-:W3:Y:S01]  /*9810*/  LDL.64 R242, [R1+0xb8] ;  /* 0x0000b80001f27983 */ /* 0x000ee20000100a00 */
[----:B----4-:R-:W-:-:S03]  /*9820*/  ISETP.GE.AND P4, PT, R232, c[0x0][0x220], PT ;  /* 0x00008800e8007a0c */ /* 0x010fc60003f86270 */
[----:B------:R-:W-:Y:S01]  /*9830*/  BAR.SYNC.DEFER_BLOCKING 0x0 ;  /* 0x0000000000007b1d */ /* 0x000fe20000010000 */
[----:B------:R-:W-:Y:S02]  /*9840*/  ISETP.GE.AND P3, PT, R235, c[0x0][0x220], PT ;  /* 0x00008800eb007a0c */ /* 0x000fe40003f66270 */
[----:B--2---:R-:W-:Y:S01]  /*9850*/  ISETP.GE.AND P2, PT, R16, c[0x0][0x220], PT ;  /* 0x0000880010007a0c */ /* 0x004fe20003f46270 */
[----:B------:R-:W-:Y:S01]  /*9860*/  USHF.R.S32.HI UR5, URZ, 0x1f, UR24 ;  /* 0x0000001f3f057899 */ /* 0x000fe20008011418 */
[----:B------:R-:W-:Y:S01]  /*9870*/  IMAD.U32 R0, RZ, RZ, UR24 ;  /* 0x00000018ff007e24 */ /* 0x000fe2000f8e00ff */
[----:B------:R-:W-:Y:S01]  /*9880*/  UIMAD UR4, UR6, UR24, URZ ;  /* 0x00000018060472a4 */ /* 0x000fe2000f8e023f */
[----:B------:R-:W-:-:S03]  /*9890*/  IMAD.MOV.U32 R5, RZ, RZ, R241 ;  /* 0x000000ffff057224 */ /* 0x000fc600078e00f1 */
[----:B------:R-:W-:Y:S01]  /*98a0*/  UIMAD UR4, UR5, UR7, UR4 ;  /* 0x00000007050472a4 */ /* 0x000fe2000f8e0204 */
[----:B------:R-:W-:Y:S01]  /*98b0*/  @P4 STS.128 [R199+0xc000], RZ ;  /* 0x00c000ffc7004388 */ /* 0x000fe20000000c00 */
[----:B---3--:R-:W-:-:S04]  /*98c0*/  IMAD.MOV.U32 R4, RZ, RZ, R242 ;  /* 0x000000ffff047224 */ /* 0x008fc800078e00f2 */
        /* <DEDUP_REMOVED lines=14> */
[C---:B------:R-:W-:Y:S02]  /*99b0*/  @!P4 LEA R24, P6, R2.reuse, c[0x0][0x170], 0x1 ;  /* 0x00005c000218ca11 */ /* 0x040fe400078c08ff */
[C---:B------:R-:W-:Y:S02]  /*99c0*/  @!P3 LEA R22, P1, R2.reuse, c[0x0][0x170], 0x1 ;  /* 0x00005c000216ba11 */ /* 0x040fe400078208ff */
[----:B------:R-:W-:-:S02]  /*99d0*/  @!P2 LEA R20, P0, R2, c[0x0][0x170], 0x1 ;  /* 0x00005c000214aa11 */ /* 0x000fc400078008ff */
[C---:B------:R-:W-:Y:S01]  /*99e0*/  IADD3 R0, P5, R2.reuse, UR12, RZ ;  /* 0x0000000c02007c10 */ /* 0x040fe2000ffbe0ff */
[----:B------:R-:W-:Y:S01]  /*99f0*/  @P3 STS.128 [R199+0xe000], RZ ;  /* 0x00e000ffc7003388 */ /* 0x000fe20000000c00 */
[C-C-:B------:R-:W-:Y:S02]  /*9a00*/  @!P4 LEA.HI.X R25, R2.reuse, c[0x0][0x174], R4.reuse, 0x1, P6 ;  /* 0x00005d000219ca11 */ /* 0x140fe400030f0c04 */
[C-C-:B------:R-:W-:Y:S01]  /*9a10*/  @!P3 LEA.HI.X R23, R2.reuse, c[0x0][0x174], R4.reuse, 0x1, P1 ;  /* 0x00005d000217ba11 */ /* 0x140fe200008f0c04 */
[----:B------:R-:W-:Y:S01]  /*9a20*/  @!PT LDS RZ, [RZ] ;  /* 0x00000000fffff984 */ /* 0x000fe20000000800 */
[----:B------:R-:W-:Y:S01]  /*9a30*/  @!PT LDS RZ, [RZ] ;  /* 0x00000000fffff984 */ /* 0x000fe20000000800 */
[----:B------:R-:W-:Y:S01]  /*9a40*/  @!PT LDS RZ, [RZ] ;  /* 0x00000000fffff984 */ /* 0x000fe20000000800 */
[----:B------:R1:W-:Y:S01]  /*9a50*/  @!P3 LDGSTS.E.BYPASS.LTC128B.128 [R199+0xe000], [R28.64+0x80] ;  /* 0x0e0000801cc7bfae */ /* 0x0003e2000b901d52 */
[----:B------:R-:W-:Y:S02]  /*9a60*/  @!P2 LEA.HI.X R21, R2, c[0x0][0x174], R4, 0x1, P0 ;  /* 0x00005d000215aa11 */ /* 0x000fe400000f0c04 */
        /* <DEDUP_REMOVED lines=8> */
[C---:B------:R-:W-:Y:S02]  /*9af0*/  @!P2 LEA R14, P0, R0.reuse, c[0x0][0x170], 0x1 ;  /* 0x00005c00000eaa11 */ /* 0x040fe400078008ff */
[C---:B------:R-:W-:Y:S01]  /*9b00*/  IADD3 R2, P5, R0.reuse, UR12, RZ ;  /* 0x0000000c00027c10 */ /* 0x040fe2000ffbe0ff */
[----:B------:R-:W-:Y:S01]  /*9b10*/  @P4 STS.128 [R199+0xc800], RZ ;  /* 0x00c800ffc7004388 */ /* 0x000fe20000000c00 */
[C-C-:B------:R-:W-:Y:S02]  /*9b20*/  @!P4 LEA.HI.X R19, R0.reuse, c[0x0][0x174], R4.reuse, 0x1, P6 ;  /* 0x00005d000013ca11 */ /* 0x140fe400030f0c04 */
[C-C-:B------:R-:W-:Y:S01]  /*9b30*/  @!P3 LEA.HI.X R17, R0.reuse, c[0x0][0x174], R4.reuse, 0x1, P1 ;  /* 0x00005d000011ba11 */ /* 0x140fe200008f0c04 */
[----:B------:R-:W-:Y:S01]  /*9b40*/  @!PT LDS RZ, [RZ] ;  /* 0x00000000fffff984 */ /* 0x000fe20000000800 */
[----:B------:R-:W-:Y:S01]  /*9b50*/  @!PT LDS RZ, [RZ] ;  /* 0x00000000fffff984 */ /* 0x000fe20000000800 */
[----:B------:R-:W-:Y:S01]  /*9b60*/  @!PT LDS RZ, [RZ] ;  /* 0x00000000fffff984 */ /* 0x000fe20000000800 */
[----:B------:R2:W-:Y:S01]  /*9b70*/  @!P4 LDGSTS.E.BYPASS.LTC128B.128 [R199+0xc800], [R24.64] ;  /* 0x0c80000018c7cfae */ /* 0x0005e2000b901d52 */
[----:B------:R-:W-:-:S02]  /*9b80*/  @!P2 LEA.HI.X R15, R0, c[0x0][0x174], R4, 0x1, P0 ;  /* 0x00005d00000faa11 */ /* 0x000fc400000f0c04 */
[----:B------:R-:W-:Y:S01]  /*9b90*/  IADD3.X R4, R4, UR10, RZ, P5, !PT ;  /* 0x0000000a04047c10 */ /* 0x000fe2000affe4ff */
[----:B------:R-:W-:Y:S01]  /*9ba0*/  @P3 STS.128 [R199+0xe800], RZ ;  /* 0x00e800ffc7003388 */ /* 0x000fe20000000c00 */
[----:B------:R-:W-:-:S03]  /*9bb0*/  @!P4 LEA R12, P5, R2, c[0x0][0x170], 0x1 ;  /* 0x00005c00020cca11 */ /* 0x000fc600078a08ff */
[----:B------:R-:W-:Y:S01]  /*9bc0*/  @!PT LDS RZ, [RZ] ;  /* 0x00000000fffff984 */ /* 0x000fe20000000800 */
[----:B------:R-:W-:Y:S01]  /*9bd0*/  @!PT LDS RZ, [RZ] ;  /* 0x00000000fffff984 */ /* 0x000fe20000000800 */
[----:B------:R-:W-:Y:S01]  /*9be0*/  @!PT LDS RZ, [RZ] ;  /* 0x00000000fffff984 */ /* 0x000fe20000000800 */
[----:B------:R3:W-:Y:S01]  /*9bf0*/  @!P3 LDGSTS.E.BYPASS.LTC128B.128 [R199+0xe800], [R22.64+0x80] ;  /* 0x0e80008016c7bfae */ /* 0x0007e2000b901d52 */
[----:B------:R-:W-:-:S03]  /*9c00*/  @!P3 LEA R8, P1, R2, c[0x0][0x170], 0x1 ;  /* 0x00005c000208ba11 */ /* 0x000fc600078208ff */
[----:B------:R-:W-:Y:S01]  /*9c10*/  @P2 STS.128 [R199+0x10800], RZ ;  /* 0x010800ffc7002388 */ /* 0x000fe20000000c00 */
[----:B------:R-:W-:-:S03]  /*9c20*/  @!P2 LEA R6, P0, R2, c[0x0][0x170], 0x1 ;  /* 0x00005c000206aa11 */ /* 0x000fc600078008ff */
[----:B------:R-:W-:Y:S01]  /*9c30*/  @!PT LDS RZ, [RZ] ;  /* 0x00000000fffff984 */ /* 0x000fe20000000800 */
[----:B------:R-:W-:Y:S01]  /*9c40*/  @!PT LDS RZ, [RZ] ;  /* 0x00000000fffff984 */ /* 0x000fe20000000800 */
[----:B------:R-:W-:Y:S01]  /*9c50*/  @!PT LDS RZ, [RZ] ;  /* 0x00000000fffff984 */ /* 0x000fe20000000800 */
[----:B------:R3:W-:Y:S01]  /*9c60*/  @!P2 LDGSTS.E.BYPASS.LTC128B.128 [R199+0x10800], [R20.64+0x100] ;  /* 0x1080010014c7afae */ /* 0x0007e2000b901d52 */
[----:B------:R-:W-:-:S03]  /*9c70*/  @!P4 LEA.HI.X R13, R2, c[0x0][0x174], R4, 0x1, P5 ;  /* 0x00005d00020dca11 */ /* 0x000fc600028f0c04 */
[----:B------:R-:W-:Y:S01]  /*9c80*/  @P4 STS.128 [R199+0xd000], RZ ;  /* 0x00d000ffc7004388 */ /* 0x000fe20000000c00 */
[----:B------:R-:W-:-:S03]  /*9c90*/  @!P3 LEA.HI.X R9, R2, c[0x0][0x174], R4, 0x1, P1 ;  /* 0x00005d000209ba11 */ /* 0x000fc600008f0c04 */
[----:B------:R-:W-:Y:S01]  /*9ca0*/  @!PT LDS RZ, [RZ] ;  /* 0x00000000fffff984 */ /* 0x000fe20000000800 */
[----:B------:R-:W-:Y:S01]  /*9cb0*/  @!PT LDS RZ, [RZ] ;  /* 0x00000000fffff984 */ /* 0x000fe20000000800 */
[----:B------:R-:W-:Y:S01]  /*9cc0*/  @!PT LDS RZ, [RZ] ;  /* 0x00000000fffff984 */ /* 0x000fe20000000800 */
[----:B------:R4:W-:Y:S04]  /*9cd0*/  @!P4 LDGSTS.E.BYPASS.LTC128B.128 [R199+0xd000], [R18.64] ;  /* 0x0d00000012c7cfae */ /* 0x0009e8000b901d52 */
        /* <DEDUP_REMOVED lines=26> */
[----:B---3-5:R-:W-:Y:S04]  /*9e80*/  LDSM.16.M88.4 R20, [R176+0x6000] ;  /* 0x00600000b014783b */ /* 0x028fe80000000200 */
[----:B--2---:R-:W-:Y:S04]  /*9e90*/  LDSM.16.M88.4 R24, [R176+0x6800] ;  /* 0x00680000b018783b */ /* 0x004fe80000000200 */
[----:B------:R-:W-:Y:S04]  /*9ea0*/  LDSM.16.M88.4 R136, [R176+0x7000] ;  /* 0x00700000b088783b */ /* 0x000fe80000000200 */
[----:B------:R-:W-:Y:S04]  /*9eb0*/  LDSM.16.M88.4 R32, [R176+0x7800] ;  /* 0x00780000b020783b */ /* 0x000fe80000000200 */
[----:B-1----:R-:W-:Y:S04]  /*9ec0*/  LDSM.16.M88.4 R12, [R184] ;  /* 0x00000000b80c783b */ /* 0x002fe80000000200 */
[----:B------:R-:W-:Y:S04]  /*9ed0*/  LDSM.16.M88.4 R156, [R198] ;  /* 0x00000000c69c783b */ /* 0x000fe80000000200 */
[----:B----4-:R-:W1:Y:S04]  /*9ee0*/  LDSM.16.M88.4 R4, [R183] ;  /* 0x00000000b704783b */ /* 0x010e680000000200 */
[----:B------:R-:W2:Y:S04]  /*9ef0*/  LDSM.16.M88.4 R140, [R187] ;  /* 0x00000000bb8c783b */ /* 0x000ea80000000200 */
[----:B------:R-:W3:Y:S04]  /*9f00*/  LDSM.16.M88.4 R208, [R197] ;  /* 0x00000000c5d0783b */ /* 0x000ee80000000200 */
[----:B------:R-:W4:Y:S04]  /*9f10*/  LDSM.16.M88.4 R216, [R196] ;  /* 0x00000000c4d8783b */ /* 0x000f280000000200 */
[----:B------:R-:W-:Y:S04]  /*9f20*/  LDSM.16.M88.4 R172, [R182+0x6800] ;  /* 0x00680000b6ac783b */ /* 0x000fe80000000200 */
[----:B------:R-:W-:Y:S04]  /*9f30*/  LDSM.16.M88.4 R164, [R182+0x6000] ;  /* 0x00600000b6a4783b */ /* 0x000fe80000000200 */
[----:B------:R-:W-:Y:S04]  /*9f40*/  LDSM.16.M88.4 R212, [R182+0x7000] ;  /* 0x00700000b6d4783b */ /* 0x000fe80000000200 */
[----:B------:R-:W-:Y:S04]  /*9f50*/  LDSM.16.M88.4 R224, [R182+0x7800] ;  /* 0x00780000b6e0783b */ /* 0x000fe80000000200 */
[----:B------:R-:W-:Y:S04]  /*9f60*/  LDSM.16.M88.4 R228, [R181+0x800] ;  /* 0x00080000b5e4783b */ /* 0x000fe80000000200 */
[----:B------:R-:W-:Y:S01]  /*9f70*/  LDSM.16.M88.4 R232, [R181+0x1000] ;  /* 0x00100000b5e8783b */ /* 0x000fe20000000200 */
[C---:B-1----:R-:W-:Y:S03]  /*9f80*/  HMMA.16816.F32.BF16 R16, R4.reuse, R20, RZ ;  /* 0x000000140410723c */ /* 0x042fe600000418ff */
[----:B------:R-:W-:Y:S04]  /*9f90*/  LDSM.16.M88.4 R220, [R181] ;  /* 0x00000000b5dc783b */ /* 0x000fe80000000200 */
[----:B------:R-:W1:Y:S01]  /*9fa0*/  S2R R243, SR_TID.X ;  /* 0x0000000000f37919 */ /* 0x000e620000002100 */
[----:B------:R-:W-:Y:S01]  /*9fb0*/  HMMA.16816.F32.BF16 R28, R4, R22, RZ ;  /* 0x00000016041c723c */ /* 0x000fe200000418ff */
[----:B------:R-:W-:-:S02]  /*9fc0*/  IMAD.U32 R0, RZ, RZ, UR24 ;  /* 0x00000018ff007e24 */ /* 0x000fc4000f8e00ff */
[----:B------:R-:W0:Y:S05]  /*9fd0*/  LDGDEPBAR ;  /* 0x00000000000079af */ /* 0x000e2a0000000000 */
[C---:B------:R-:W-:Y:S08]  /*9fe0*/  HMMA.16816.F32.BF16 R20, R4.reuse, R24, RZ ;  /* 0x000000180414723c */ /* 0x040ff000000418ff */
[C---:B------:R-:W-:Y:S08]  /*9ff0*/  HMMA.16816.F32.BF16 R24, R4.reuse, R26, RZ ;  /* 0x0000001a0418723c */ /* 0x040ff000000418ff */
[C---:B------:R-:W-:Y:S08]  /*a000*/  HMMA.16816.F32.BF16 R148, R4.reuse, R136, RZ ;  /* 0x000000880494723c */ /* 0x040ff000000418ff */
[C---:B------:R-:W-:Y:S08]  /*a010*/  HMMA.16816.F32.BF16 R152, R4.reuse, R138, RZ ;  /* 0x0000008a0498723c */ /* 0x040ff000000418ff */
[C---:B------:R-:W-:Y:S08]  /*a020*/  HMMA.16816.F32.BF16 R160, R4.reuse, R32, RZ ;  /* 0x0000002004a0723c */ /* 0x040ff000000418ff */
[----:B------:R-:W-:Y:S01]  /*a030*/  HMMA.16816.F32.BF16 R168, R4, R34, RZ ;  /* 0x0000002204a8723c */ /* 0x000fe200000418ff */
[----:B------:R-:W1:Y:S07]  /*a040*/  LDSM.16.M88.4 R4, [R186] ;  /* 0x00000000ba04783b */ /* 0x000e6e0000000200 */
[C---:B------:R-:W-:Y:S01]  /*a050*/  HMMA.16816.F32.BF16 R136, R12.reuse, R156, R20 ;  /* 0x0000009c0c88723c */ /* 0x040fe20000041814 */
[----:B------:R-:W1:Y:S07]  /*a060*/  LDSM.16.M88.4 R20, [R185] ;  /* 0x00000000b914783b */ /* 0x000e6e0000000200 */
[C---:B------:R-:W-:Y:S08]  /*a070*/  HMMA.16816.F32.BF16 R32, R12.reuse, R158, R24 ;  /* 0x0000009e0c20723c */ /* 0x040ff00000041818 */
[C---:B--2---:R-:W-:Y:S08]  /*a080*/  HMMA.16816.F32.BF16 R144, R12.reuse, R140, R16 ;  /* 0x0000008c0c90723c */ /* 0x044ff00000041810 */
[C---:B------:R-:W-:Y:S08]  /*a090*/  HMMA.16816.F32.BF16 R140, R12.reuse, R142, R28 ;  /* 0x0000008e0c8c723c */ /* 0x040ff0000004181c */
[C---:B---3--:R-:W-:Y:S08]  /*a0a0*/  HMMA.16816.F32.BF16 R24, R12.reuse, R210, R152 ;  /* 0x000000d20c18723c */ /* 0x048ff00000041898 */
[C---:B------:R-:W-:Y:S01]  /*a0b0*/  HMMA.16816.F32.BF16 R28, R12.reuse, R208, R148 ;  /* 0x000000d00c1c723c */ /* 0x040fe20000041894 */
[----:B------:R-:W-:Y:S07]  /*a0c0*/  LDSM.16.M88.4 R208, [R176+0x8000] ;  /* 0x00800000b0d0783b */ /* 0x000fee0000000200 */
[C---:B----4-:R-:W-:Y:S08]  /*a0d0*/  HMMA.16816.F32.BF16 R16, R12.reuse, R216, R160 ;  /* 0x000000d80c10723c */ /* 0x050ff000000418a0 */
[----:B------:R-:W-:Y:S01]  /*a0e0*/  HMMA.16816.F32.BF16 R160, R12, R218, R168 ;  /* 0x000000da0ca0723c */ /* 0x000fe200000418a8 */
[----:B------:R-:W-:Y:S07]  /*a0f0*/  LDSM.16.M88.4 R216, [R176+0x9800] ;  /* 0x00980000b0d8783b */ /* 0x000fee0000000200 */
[C---:B-1----:R-:W-:Y:S08]  /*a100*/  HMMA.16816.F32.BF16 R12, R4.reuse, R172, R136 ;  /* 0x000000ac040c723c */ /* 0x042ff00000041888 */
[C---:B------:R-:W-:Y:S01]  /*a110*/  HMMA.16816.F32.BF16 R152, R4.reuse, R174, R32 ;  /* 0x000000ae0498723c */ /* 0x040fe20000041820 */
[----:B------:R-:W1:Y:S07]  /*a120*/  LDSM.16.M88.4 R172, [R181+0x1800] ;  /* 0x00180000b5ac783b */ /* 0x000e6e0000000200 */
[C---:B------:R-:W-:Y:S08]  /*a130*/  HMMA.16816.F32.BF16 R148, R4.reuse, R166, R140 ;  /* 0x000000a60494723c */ /* 0x040ff0000004188c */
[C---:B------:R-:W-:Y:S08]  /*a140*/  HMMA.16816.F32.BF16 R140, R4.reuse, R214, R24 ;  /* 0x000000d6048c723c */ /* 0x040ff00000041818 */
[C---:B------:R-:W-:Y:S08]  /*a150*/  HMMA.16816.F32.BF16 R156, R4.reuse, R164, R144 ;  /* 0x000000a4049c723c */ /* 0x040ff00000041890 */
[C---:B------:R-:W-:Y:S01]  /*a160*/  HMMA.16816.F32.BF16 R144, R4.reuse, R212, R28 ;  /* 0x000000d40490723c */ /* 0x040fe2000004181c */
[----:B------:R-:W-:Y:S07]  /*a170*/  LDSM.16.M88.4 R212, [R176+0x8800] ;  /* 0x00880000b0d4783b */ /* 0x000fee0000000200 */
[C---:B------:R-:W-:Y:S01]  /*a180*/  HMMA.16816.F32.BF16 R136, R4.reuse, R224, R16 ;  /* 0x000000e00488723c */ /* 0x040fe20000041810 */
[----:B------:R-:W2:Y:S07]  /*a190*/  LDSM.16.M88.4 R16, [R183+0x2000] ;  /* 0x00200000b710783b */ /* 0x000eae0000000200 */
[----:B------:R-:W-:Y:S01]  /*a1a0*/  HMMA.16816.F32.BF16 R32, R4, R226, R160 ;  /* 0x000000e20420723c */ /* 0x000fe200000418a0 */
[----:B------:R-:W3:Y:S04]  /*a1b0*/  LDSM.16.M88.4 R224, [R176+0x9000] ;  /* 0x00900000b0e0783b */ /* 0x000ee80000000200 */
[----:B------:R-:W-:Y:S03]  /*a1c0*/  LDSM.16.M88.4 R4, [R184+0x2000] ;  /* 0x00200000b804783b */ /* 0x000fe60000000200 */
[C---:B------:R-:W-:Y:S08]  /*a1d0*/  HMMA.16816.F32.BF16 R12, R20.reuse, R228, R12 ;  /* 0x000000e4140c723c */ /* 0x040ff0000004180c */
[C---:B------:R-:W-:Y:S01]  /*a1e0*/  HMMA.16816.F32.BF16 R168, R20.reuse, R234, R140 ;  /* 0x000000ea14a8723c */ /* 0x040fe2000004188c */
[----:B------:R-:W4:Y:S07]  /*a1f0*/  LDSM.16.M88.4 R140, [R194] ;  /* 0x00000000c28c783b */ /* 0x000f2e0000000200 */
[C---:B------:R-:W-:Y:S08]  /*a200*/  HMMA.16816.F32.BF16 R28, R20.reuse, R220, R156 ;  /* 0x000000dc141c723c */ /* 0x040ff0000004189c */
[C---:B-1----:R-:W-:Y:S01]  /*a210*/  HMMA.16816.F32.BF16 R164, R20.reuse, R172, R136 ;  /* 0x000000ac14a4723c */ /* 0x042fe20000041888 */
[----:B------:R-:W1:Y:S07]  /*a220*/  LDSM.16.M88.4 R136, [R193] ;  /* 0x00000000c188783b */ /* 0x000e6e0000000200 */
[C---:B------:R-:W-:Y:S01]  /*a230*/  HMMA.16816.F32.BF16 R24, R20.reuse, R222, R148 ;  /* 0x000000de1418723c */ /* 0x040fe20000041894 */
[----:B------:R-:W1:Y:S07]  /*a240*/  LDSM.16.M88.4 R220, [R195] ;  /* 0x00000000c3dc783b */ /* 0x000e6e0000000200 */
[C---:B------:R-:W-:Y:S08]  /*a250*/  HMMA.16816.F32.BF16 R152, R20.reuse, R230, R152 ;  /* 0x000000e61498723c */ /* 0x040ff00000041898 */
[C---:B------:R-:W-:Y:S08]  /*a260*/  HMMA.16816.F32.BF16 R148, R20.reuse, R232, R144 ;  /* 0x000000e81494723c */ /* 0x040ff00000041890 */
[----:B------:R-:W-:Y:S08]  /*a270*/  HMMA.16816.F32.BF16 R160, R20, R174, R32 ;  /* 0x000000ae14a0723c */ /* 0x000ff00000041820 */
[C---:B--2---:R-:W-:Y:S01]  /*a280*/  HMMA.16816.F32.BF16 R32, R16.reuse, R212, R12 ;  /* 0x000000d41020723c */ /* 0x044fe2000004180c */
[----:B------:R-:W-:Y:S07]  /*a290*/  LDSM.16.M88.4 R12, [R186+0x2000] ;  /* 0x00200000ba0c783b */ /* 0x000fee0000000200 */
[C---:B---3--:R-:W-:Y:S01]  /*a2a0*/  HMMA.16816.F32.BF16 R20, R16.reuse, R226, R168 ;  /* 0x000000e21014723c */ /* 0x048fe200000418a8 */
[----:B------:R-:W2:Y:S07]  /*a2b0*/  LDSM.16.M88.4 R168, [R192] ;  /* 0x00000000c0a8783b */ /* 0x000eae0000000200 */
[C---:B------:R-:W-:Y:S08]  /*a2c0*/  HMMA.16816.F32.BF16 R156, R16.reuse, R208, R28 ;  /* 0x000000d0109c723c */ /* 0x040ff0000004181c */
[C---:B------:R-:W-:Y:S01]  /*a2d0*/  HMMA.16816.F32.BF16 R144, R16.reuse, R210, R24 ;  /* 0x000000d21090723c */ /* 0x040fe20000041818 */
[----:B------:R-:W-:Y:S07]  /*a2e0*/  LDSM.16.M88.4 R208, [R182+0x8800] ;  /* 0x00880000b6d0783b */ /* 0x000fee0000000200 */
[C---:B------:R-:W-:Y:S01]  /*a2f0*/  HMMA.16816.F32.BF16 R28, R16.reuse, R214, R152 ;  /* 0x000000d6101c723c */ /* 0x040fe20000041898 */
[----:B------:R-:W-:Y:S07]  /*a300*/  LDSM.16.M88.4 R212, [R182+0x9000] ;  /* 0x00900000b6d4783b */ /* 0x000fee0000000200 */
[C---:B------:R-:W-:Y:S01]  /*a310*/  HMMA.16816.F32.BF16 R152, R16.reuse, R216, R164 ;  /* 0x000000d81098723c */ /* 0x040fe200000418a4 */
[----:B------:R-:W3:Y:S07]  /*a320*/  LDSM.16.M88.4 R164, [R182+0x8000] ;  /* 0x00800000b6a4783b */ /* 0x000eee0000000200 */
[C---:B------:R-:W-:Y:S08]  /*a330*/  HMMA.16816.F32.BF16 R24, R16.reuse, R224, R148 ;  /* 0x000000e01018723c */ /* 0x040ff00000041894 */
[----:B------:R-:W-:Y:S08]  /*a340*/  HMMA.16816.F32.BF16 R16, R16, R218, R160 ;  /* 0x000000da1010723c */ /* 0x000ff000000418a0 */
[C---:B----4-:R-:W-:Y:S08]  /*a350*/  HMMA.16816.F32.BF16 R160, R4.reuse, R140, R32 ;  /* 0x0000008c04a0723c */ /* 0x050ff00000041820 */
[C---:B-1----:R-:W-:Y:S01]  /*a360*/  HMMA.16816.F32.BF16 R32, R4.reuse, R138, R20 ;  /* 0x0000008a0420723c */ /* 0x042fe20000041814 */
[----:B------:R-:W1:Y:S07]  /*a370*/  LDSM.16.M88.4 R20, [R182+0x9800] ;  /* 0x00980000b614783b */ /* 0x000e6e0000000200 */
[C---:B------:R-:W-:Y:S08]  /*a380*/  HMMA.16816.F32.BF16 R156, R4.reuse, R220, R156 ;  /* 0x000000dc049c723c */ /* 0x040ff0000004189c */
[C---:B------:R-:W-:Y:S01]  /*a390*/  HMMA.16816.F32.BF16 R148, R4.reuse, R222, R144 ;  /* 0x000000de0494723c */ /* 0x040fe20000041890 */
[----:B------:R-:W-:Y:S07]  /*a3a0*/  LDSM.16.M88.4 R220, [R191] ;  /* 0x00000000bfdc783b */ /* 0x000fee0000000200 */
[C---:B------:R-:W-:Y:S08]  /*a3b0*/  HMMA.16816.F32.BF16 R144, R4.reuse, R142, R28 ;  /* 0x0000008e0490723c */ /* 0x040ff0000004181c */
[C---:B------:R-:W-:Y:S01]  /*a3c0*/  HMMA.16816.F32.BF16 R140, R4.reuse, R136, R24 ;  /* 0x00000088048c723c */ /* 0x040fe20000041818 */
[----:B------:R-:W-:Y:S07]  /*a3d0*/  LDSM.16.M88.4 R136, [R181+0x2000] ;  /* 0x00200000b588783b */ /* 0x000fee0000000200 */
[C---:B--2---:R-:W-:Y:S08]  /*a3e0*/  HMMA.16816.F32.BF16 R28, R4.reuse, R168, R152 ;  /* 0x000000a8041c723c */ /* 0x044ff00000041898 */
[----:B------:R-:W-:Y:S01]  /*a3f0*/  HMMA.16816.F32.BF16 R16, R4, R170, R16 ;  /* 0x000000aa0410723c */ /* 0x000fe20000041810 */
[----:B------:R-:W2:Y:S07]  /*a400*/  LDSM.16.M88.4 R4, [R185+0x2000] ;  /* 0x00200000b904783b */ /* 0x000eae0000000200 */
[C---:B---3--:R-:W-:Y:S01]  /*a410*/  HMMA.16816.F32.BF16 R24, R12.reuse, R164, R156 ;  /* 0x000000a40c18723c */ /* 0x048fe2000004189c */
[----:B------:R-:W3:Y:S07]  /*a420*/  LDSM.16.M88.4 R156, [R181+0x2800] ;  /* 0x00280000b59c783b */ /* 0x000eee0000000200 */
[C---:B------:R-:W-:Y:S08]  /*a430*/  HMMA.16816.F32.BF16 R148, R12.reuse, R166, R148 ;  /* 0x000000a60c94723c */ /* 0x040ff00000041894 */
[C---:B------:R-:W-:Y:S08]  /*a440*/  HMMA.16816.F32.BF16 R172, R12.reuse, R208, R160 ;  /* 0x000000d00cac723c */ /* 0x040ff000000418a0 */
[C---:B------:R-:W-:Y:S08]  /*a450*/  HMMA.16816.F32.BF16 R164, R12.reuse, R212, R140 ;  /* 0x000000d40ca4723c */ /* 0x040ff0000004188c */
[C---:B------:R-:W-:Y:S01]  /*a460*/  HMMA.16816.F32.BF16 R160, R12.reuse, R214, R32 ;  /* 0x000000d60ca0723c */ /* 0x040fe20000041820 */
[----:B------:R-:W4:Y:S07]  /*a470*/  LDSM.16.M88.4 R212, [R181+0x3800] ;  /* 0x00380000b5d4783b */ /* 0x000f2e0000000200 */
[C---:B------:R-:W-:Y:S01]  /*a480*/  HMMA.16816.F32.BF16 R168, R12.reuse, R210, R144 ;  /* 0x000000d20ca8723c */ /* 0x040fe20000041890 */
[----:B------:R-:W4:Y:S04]  /*a490*/  LDSM.16.M88.4 R208, [R181+0x3000] ;  /* 0x00300000b5d0783b */ /* 0x000f280000000200 */
[----:B------:R-:W-:Y:S03]  /*a4a0*/  LDSM.16.M88.4 R144, [R176+0xa000] ;  /* 0x00a00000b090783b */ /* 0x000fe60000000200 */
[C---:B-1----:R-:W-:Y:S01]  /*a4b0*/  HMMA.16816.F32.BF16 R140, R12.reuse, R22, R16 ;  /* 0x000000160c8c723c */ /* 0x042fe20000041810 */
[----:B------:R-:W1:Y:S07]  /*a4c0*/  LDSM.16.M88.4 R16, [R183+0x4000] ;  /* 0x00400000b710783b */ /* 0x000e6e0000000200 */
[----:B------:R-:W-:Y:S01]  /*a4d0*/  HMMA.16816.F32.BF16 R152, R12, R20, R28 ;  /* 0x000000140c98723c */ /* 0x000fe2000004181c */
[----:B------:R-:W-:Y:S07]  /*a4e0*/  LDSM.16.M88.4 R20, [R184+0x4000] ;  /* 0x00400000b814783b */ /* 0x000fee0000000200 */
[C---:B--2---:R-:W-:Y:S08]  /*a4f0*/  HMMA.16816.F32.BF16 R12, R4.reuse, R136, R24 ;  /* 0x00000088040c723c */ /* 0x044ff00000041818 */
[C---:B------:R-:W-:Y:S01]  /*a500*/  HMMA.16816.F32.BF16 R32, R4.reuse, R138, R148 ;  /* 0x0000008a0420723c */ /* 0x040fe20000041894 */
[----:B------:R-:W2:Y:S07]  /*a510*/  LDSM.16.M88.4 R136, [R176+0xa800] ;  /* 0x00a80000b088783b */ /* 0x000eae0000000200 */
[C---:B---3--:R-:W-:Y:S01]  /*a520*/  HMMA.16816.F32.BF16 R24, R4.reuse, R158, R168 ;  /* 0x0000009e0418723c */ /* 0x048fe200000418a8 */
[----:B------:R-:W3:Y:S07]  /*a530*/  LDSM.16.M88.4 R168, [R176+0xb000] ;  /* 0x00b00000b0a8783b */ /* 0x000eee0000000200 */
[C---:B----4-:R-:W-:Y:S08]  /*a540*/  HMMA.16816.F32.BF16 R224, R4.reuse, R212, R152 ;  /* 0x000000d404e0723c */ /* 0x050ff00000041898 */
[C---:B------:R-:W-:Y:S01]  /*a550*/  HMMA.16816.F32.BF16 R28, R4.reuse, R156, R172 ;  /* 0x0000009c041c723c */ /* 0x040fe200000418ac */
[----:B------:R-:W-:Y:S07]  /*a560*/  LDSM.16.M88.4 R172, [R182+0xa000] ;  /* 0x00a00000b6ac783b */ /* 0x000fee0000000200 */
[C---:B------:R-:W-:Y:S01]  /*a570*/  HMMA.16816.F32.BF16 R148, R4.reuse, R208, R164 ;  /* 0x000000d00494723c */ /* 0x040fe200000418a4 */
[----:B------:R-:W4:Y:S07]  /*a580*/  LDSM.16.M88.4 R164, [R176+0xb800] ;  /* 0x00b80000b0a4783b */ /* 0x000f2e0000000200 */
[----:B------:R-:W-:Y:S01]  /*a590*/  HMMA.16816.F32.BF16 R216, R4, R210, R160 ;  /* 0x000000d204d8723c */ /* 0x000fe200000418a0 */
[----:B------:R-:W-:Y:S01]  /*a5a0*/  LDSM.16.M88.4 R160, [R190] ;  /* 0x00000000bea0783b */ /* 0x000fe20000000200 */
[----:B------:R-:W-:-:S03]  /*a5b0*/  IMAD.SHL.U32 R243, R243, 0x2, RZ ;  /* 0x00000002f3f37824 */ /* 0x000fc600078e00ff */
[----:B------:R-:W-:Y:S03]  /*a5c0*/  LDSM.16.M88.4 R208, [R188] ;  /* 0x00000000bcd0783b */ /* 0x000fe60000000200 */
[----:B------:R-:W-:Y:S08]  /*a5d0*/  HMMA.16816.F32.BF16 R212, R4, R214, R140 ;  /* 0x000000d604d4723c */ /* 0x000ff0000004188c */
[C---:B-1----:R-:W-:Y:S01]  /*a5e0*/  HMMA.16816.F32.BF16 R4, R16.reuse, R144, R12 ;  /* 0x000000901004723c */ /* 0x042fe2000004180c */
[----:B------:R-:W1:Y:S07]  /*a5f0*/  LDSM.16.M88.4 R12, [R186+0x4000] ;  /* 0x00400000ba0c783b */ /* 0x000e6e0000000200 */
[C---:B--2---:R-:W-:Y:S08]  /*a600*/  HMMA.16816.F32.BF16 R140, R16.reuse, R138, R24 ;  /* 0x0000008a108c723c */ /* 0x044ff00000041818 */
[----:B------:R-:W-:Y:S08]  /*a610*/  HMMA.16816.F32.BF16 R156, R16, R146, R32 ;  /* 0x00000092109c723c */ /* 0x000ff00000041820 */
[----:B------:R-:W-:Y:S01]  /*a620*/  HMMA.16816.F32.BF16 R24, R20, R220, R4 ;  /* 0x000000dc1418723c */ /* 0x000fe20000041804 */
[----:B------:R-:W-:Y:S07]  /*a630*/  LDSM.16.M88.4 R4, [R185+0x4000] ;  /* 0x00400000b904783b */ /* 0x000fee0000000200 */
[C---:B------:R-:W-:Y:S08]  /*a640*/  HMMA.16816.F32.BF16 R152, R16.reuse, R136, R28 ;  /* 0x000000881098723c */ /* 0x040ff0000004181c */
[C---:B---3--:R-:W-:Y:S01]  /*a650*/  HMMA.16816.F32.BF16 R144, R16.reuse, R168, R148 ;  /* 0x000000a81090723c */ /* 0x048fe20000041894 */
[----:B------:R-:W-:Y:S01]  /*a660*/  LOP3.LUT R243, R243, 0x6, RZ, 0xc0, !PT ;  /* 0x00000006f3f37812 */ /* 0x000fe200078ec0ff */
[----:B------:R-:W-:Y:S06]  /*a670*/  LDSM.16.M88.4 R148, [R189] ;  /* 0x00000000bd94783b */ /* 0x000fec0000000200 */
[C---:B------:R-:W-:Y:S01]  /*a680*/  HMMA.16816.F32.BF16 R136, R16.reuse, R170, R216 ;  /* 0x000000aa1088723c */ /* 0x040fe200000418d8 */
[----:B------:R-:W2:Y:S07]  /*a690*/  LDSM.16.M88.4 R168, [R181+0x4000] ;  /* 0x00400000b5a8783b */ /* 0x000eae0000000200 */
[C---:B----4-:R-:W-:Y:S08]  /*a6a0*/  HMMA.16816.F32.BF16 R32, R16.reuse, R164, R224 ;  /* 0x000000a41020723c */ /* 0x050ff000000418e0 */
[----:B------:R-:W-:Y:S08]  /*a6b0*/  HMMA.16816.F32.BF16 R164, R16, R166, R212 ;  /* 0x000000a610a4723c */ /* 0x000ff000000418d4 */
[----:B-1----:R-:W-:Y:S01]  /*a6c0*/  HMMA.16816.F32.BF16 R16, R12, R172, R24 ;  /* 0x000000ac0c10723c */ /* 0x002fe20000041818 */
[----:B------:R-:W-:-:S07]  /*a6d0*/  IMAD R0, R0, 0x40, R243 ;  /* 0x0000004000007824 */ /* 0x000fce00078e02f3 */
[----:B------:R-:W-:Y:S01]  /*a6e0*/  HMMA.16816.F32.BF16 R28, R20, R222, R156 ;  /* 0x000000de141c723c */ /* 0x000fe2000004189c */
[--C-:B------:R-:W-:Y:S01]  /*a6f0*/  IMAD.IADD R2, R200, 0x1, -R0.reuse ;  /* 0x00000001c8027824 */ /* 0x100fe200078e0a00 */
[----:B------:R-:W1:Y:S01]  /*a700*/  LDSM.16.M88.4 R156, [R182+0xa800] ;  /* 0x00a80000b69c783b */ /* 0x000e620000000200 */
[----:B------:R-:W-:-:S03]  /*a710*/  IMAD.IADD R9, R203, 0x1, -R0 ;  /* 0x00000001cb097824 */ /* 0x000fc600078e0a00 */
[----:B------:R-:W-:-:S05]  /*a720*/  IABS R2, R2 ;  /* 0x0000000200027213 */ /* 0x000fca0000000000 */
[----:B------:R-:W-:Y:S01]  /*a730*/  IMAD.MOV.U32 R8, RZ, RZ, R2 ;  /* 0x000000ffff087224 */ /* 0x000fe200078e0002 */
[----:B------:R-:W-:-:S04]  /*a740*/  IABS R2, R9 ;  /* 0x0000000900027213 */ /* 0x000fc80000000000 */
[----:B--2---:R-:W-:Y:S01]  /*a750*/  HMMA.16816.F32.BF16 R24, R4, R168, R16 ;  /* 0x000000a80418723c */ /* 0x004fe20000041810 */
[----:B------:R2:W-:Y:S07]  /*a760*/  I2F R16, R2 ;  /* 0x0000000200107306 */ /* 0x0005ee0000201400 */
[----:B------:R-:W-:Y:S01]  /*a770*/  HMMA.16816.F32.BF16 R28, R12, R174, R28 ;  /* 0x000000ae0c1c723c */ /* 0x000fe2000004181c */
[----:B------:R3:W4:Y:S01]  /*a780*/  I2F R18, R8 ;  /* 0x0000000800127306 */ /* 0x0007220000201400 */
[----:B--2---:R-:W-:-:S06]  /*a790*/  IADD3 R2, R0, 0x1, RZ ;  /* 0x0000000100027810 */ /* 0x004fcc0007ffe0ff */
[----:B------:R-:W-:Y:S01]  /*a7a0*/  HMMA.16816.F32.BF16 R152, R20, R160, R152 ;  /* 0x000000a01498723c */ /* 0x000fe20000041898 */
[--C-:B---3--:R-:W-:Y:S01]  /*a7b0*/  IMAD.IADD R8, R200, 0x1, -R2.reuse ;  /* 0x00000001c8087824 */ /* 0x108fe200078e0a02 */
[C---:B------:R-:W-:Y:S02]  /*a7c0*/  ISETP.GE.AND P6, PT, R2.reuse, R205, PT ;  /* 0x000000cd0200720c */ /* 0x040fe40003fc6270 */
[C---:B------:R-:W-:Y:S02]  /*a7d0*/  ISETP.GE.AND P1, PT, R2.reuse, R204, PT ;  /* 0x000000cc0200720c */ /* 0x040fe40003f26270 */
[----:B------:R-:W-:Y:S01]  /*a7e0*/  IABS R8, R8 ;  /* 0x0000000800087213 */ /* 0x000fe20000000000 */
[----:B------:R-:W-:Y:S01]  /*a7f0*/  IMAD.IADD R9, R203, 0x1, -R2 ;  /* 0x00000001cb097824 */ /* 0x000fe200078e0a02 */
[C---:B------:R-:W-:Y:S02]  /*a800*/  ISETP.LT.OR P6, PT, R2.reuse, R202, P6 ;  /* 0x000000ca0200720c */ /* 0x040fe400037c1670 */
[----:B------:R-:W-:Y:S01]  /*a810*/  ISETP.LT.OR P1, PT, R2, R201, P1 ;  /* 0x000000c90200720c */ /* 0x000fe20000f21670 */
[----:B------:R-:W-:Y:S01]  /*a820*/  IMAD.MOV.U32 R2, RZ, RZ, R8 ;  /* 0x000000ffff027224 */ /* 0x000fe200078e0008 */
[----:B------:R-:W-:Y:S01]  /*a830*/  IABS R9, R9 ;  /* 0x0000000900097213 */ /* 0x000fe20000000000 */
[----:B----4-:R-:W-:-:S02]  /*a840*/  FFMA.FTZ R18, R18, -UR13, R24 ;  /* 0x8000000d12127c23 */ /* 0x010fc40008010018 */
[----:B------:R2:W3:Y:S01]  /*a850*/  I2F R17, R2 ;  /* 0x0000000200117306 */ /* 0x0004e20000201400 */
[----:B------:R-:W-:Y:S01]  /*a860*/  ISETP.GE.AND P5, PT, R0, R204, PT ;  /* 0x000000cc0000720c */ /* 0x000fe20003fa6270 */
[----:B------:R-:W-:Y:S01]  /*a870*/  FFMA.FTZ R16, R16, -UR13, R26 ;  /* 0x8000000d10107c23 */ /* 0x000fe2000801001a */
[----:B------:R-:W-:-:S05]  /*a880*/  ISETP.GE.AND P0, PT, R0, R205, PT ;  /* 0x000000cd0000720c */ /* 0x000fca0003f06270 */
[----:B------:R4:W1:Y:S01]  /*a890*/  I2F R24, R9 ;  /* 0x0000000900187306 */ /* 0x0008620000201400 */
[C---:B------:R-:W-:Y:S01]  /*a8a0*/  ISETP.LT.OR P5, PT, R0.reuse, R201, P5 ;  /* 0x000000c90000720c */ /* 0x040fe20002fa1670 */
[----:B------:R-:W-:Y:S01]  /*a8b0*/  HMMA.16816.F32.BF16 R160, R20, R162, R140 ;  /* 0x000000a214a0723c */ /* 0x000fe2000004188c */
[----:B--2---:R-:W-:-:S07]  /*a8c0*/  IADD3 R2, R0, 0x8, RZ ;  /* 0x0000000800027810 */ /* 0x004fce0007ffe0ff */
[----:B------:R-:W-:Y:S01]  /*a8d0*/  HMMA.16816.F32.BF16 R220, R20, R208, R32 ;  /* 0x000000d014dc723c */ /* 0x000fe20000041820 */
[----:B------:R-:W-:Y:S01]  /*a8e0*/  ISETP.LT.OR P0, PT, R0, R202, P0 ;  /* 0x000000ca0000720c */ /* 0x000fe20000701670 */
[----:B------:R-:W2:Y:S01]  /*a8f0*/  LDSM.16.M88.4 R32, [R181+0x4800] ;  /* 0x00480000b520783b */ /* 0x000ea20000000200 */
[--C-:B------:R-:W-:Y:S02]  /*a900*/  IMAD.IADD R8, R200, 0x1, -R2.reuse ;  /* 0x00000001c8087824 */ /* 0x100fe400078e0a02 */
[----:B----4-:R-:W-:-:S03]  /*a910*/  IMAD.IADD R9, R203, 0x1, -R2 ;  /* 0x00000001cb097824 */ /* 0x010fc600078e0a02 */
[----:B------:R-:W-:Y:S01]  /*a920*/  HMMA.16816.F32.BF16 R140, R4, R170, R28 ;  /* 0x000000aa048c723c */ /* 0x000fe2000004181c */
[----:B------:R-:W-:-:S07]  /*a930*/  IABS R8, R8 ;  /* 0x0000000800087213 */ /* 0x000fce0000000000 */
[C---:B------:R-:W-:Y:S01]  /*a940*/  HMMA.16816.F32.BF16 R208, R20.reuse, R210, R164 ;  /* 0x000000d214d0723c */ /* 0x040fe200000418a4 */
[----:B------:R4:W1:Y:S06]  /*a950*/  I2F R19, R8 ;  /* 0x0000000800137306 */ /* 0x00086c0000201400 */
[----:B------:R-:W-:Y:S01]  /*a960*/  FSEL R164, R16, -INF , !P5 ;  /* 0xff80000010a47808 */ /* 0x000fe20006800000 */
[----:B------:R-:W-:Y:S01]  /*a970*/  HMMA.16816.F32.BF16 R212, R20, R148, R144 ;  /* 0x0000009414d4723c */ /* 0x000fe20000041890 */
[----:B------:R-:W-:Y:S02]  /*a980*/  IABS R16, R9 ;  /* 0x0000000900107213 */ /* 0x000fe40000000000 */
[----:B------:R-:W-:-:S05]  /*a990*/  ISETP.GE.AND P5, PT, R2, R204, PT ;  /* 0x000000cc0200720c */ /* 0x000fca0003fa6270 */
[----:B------:R-:W-:Y:S01]  /*a9a0*/  HMMA.16816.F32.BF16 R216, R20, R150, R136 ;  /* 0x0000009614d8723c */ /* 0x000fe20000041888 */
[----:B---3--:R-:W-:Y:S01]  /*a9b0*/  FFMA.FTZ R9, R17, -UR13, R25 ;  /* 0x8000000d11097c23 */ /* 0x008fe20008010019 */
[----:B------:R-:W-:Y:S01]  /*a9c0*/  ISETP.LT.OR P5, PT, R2, R201, P5 ;  /* 0x000000c90200720c */ /* 0x000fe20002fa1670 */
[----:B------:R-:W-:Y:S01]  /*a9d0*/  IMAD.MOV.U32 R17, RZ, RZ, R16 ;  /* 0x000000ffff117224 */ /* 0x000fe200078e0010 */
[----:B------:R-:W3:Y:S04]  /*a9e0*/  LDSM.16.M88.4 R144, [R182+0xb000] ;  /* 0x00b00000b690783b */ /* 0x000ee80000000200 */
[----:B-1----:R-:W-:Y:S01]  /*a9f0*/  HMMA.16816.F32.BF16 R20, R12, R156, R152 ;  /* 0x0000009c0c14723c */ /* 0x002fe20000041898 */
[----:B------:R-:W-:-:S06]  /*aa00*/  FFMA.FTZ R16, R24, -UR13, R27 ;  /* 0x8000000d18107c23 */ /* 0x000fcc000801001b */
[----:B------:R-:W-:Y:S02]  /*aa10*/  FSEL R155, R18, -INF , !P0 ;  /* 0xff800000129b7808 */ /* 0x000fe40004000000 */
[----:B------:R-:W-:-:S04]  /*aa20*/  ISETP.GE.AND P0, PT, R2, R205, PT ;  /* 0x000000cd0200720c */ /* 0x000fc80003f06270 */
[----:B------:R-:W-:Y:S02]  /*aa30*/  ISETP.LT.OR P0, PT, R2, R202, P0 ;  /* 0x000000ca0200720c */ /* 0x000fe40000701670 */
[----:B------:R-:W-:Y:S02]  /*aa40*/  IADD3 R2, R0, 0x9, RZ ;  /* 0x0000000900027810 */ /* 0x000fe40007ffe0ff */
[----:B------:R-:W-:Y:S02]  /*aa50*/  FSEL R154, R9, -INF , !P6 ;  /* 0xff800000099a7808 */ /* 0x000fe40007000000 */
[----:B------:R-:W-:Y:S01]  /*aa60*/  FSEL R157, R16, -INF , !P1 ;  /* 0xff800000109d7808 */ /* 0x000fe20004800000 */
[--C-:B------:R-:W-:Y:S01]  /*aa70*/  IMAD.IADD R9, R203, 0x1, -R2.reuse ;  /* 0x00000001cb097824 */ /* 0x100fe200078e0a02 */
[C---:B------:R-:W-:Y:S02]  /*aa80*/  ISETP.GE.AND P6, PT, R2.reuse, R205, PT ;  /* 0x000000cd0200720c */ /* 0x040fe40003fc6270 */
[----:B------:R-:W-:Y:S01]  /*aa90*/  ISETP.GE.AND P1, PT, R2, R204, PT ;  /* 0x000000cc0200720c */ /* 0x000fe20003f26270 */
[----:B----4-:R-:W-:Y:S01]  /*aaa0*/  IMAD.IADD R8, R200, 0x1, -R2 ;  /* 0x00000001c8087824 */ /* 0x010fe200078e0a02 */
[----:B------:R-:W-:-:S02]  /*aab0*/  ISETP.LT.OR P6, PT, R2, R202, P6 ;  /* 0x000000ca0200720c */ /* 0x000fc400037c1670 */
[----:B------:R-:W-:Y:S02]  /*aac0*/  ISETP.LT.OR P1, PT, R2, R201, P1 ;  /* 0x000000c90200720c */ /* 0x000fe40000f21670 */
[----:B------:R-:W-:Y:S01]  /*aad0*/  IABS R2, R9 ;  /* 0x0000000900027213 */ /* 0x000fe20000000000 */
[----:B------:R-:W-:Y:S01]  /*aae0*/  FFMA.FTZ R16, R19, -UR13, R140 ;  /* 0x8000000d13107c23 */ /* 0x000fe2000801008c */
[----:B------:R-:W1:Y:S01]  /*aaf0*/  I2F R17, R17 ;  /* 0x0000001100117306 */ /* 0x000e620000201400 */
[----:B------:R-:W-:Y:S02]  /*ab00*/  IABS R8, R8 ;  /* 0x0000000800087213 */ /* 0x000fe40000000000 */
[----:B------:R-:W-:-:S05]  /*ab10*/  IMAD.MOV.U32 R19, RZ, RZ, R2 ;  /* 0x000000ffff137224 */ /* 0x000fca00078e0002 */
[----:B------:R4:W1:Y:S01]  /*ab20*/  I2F R18, R8 ;  /* 0x0000000800127306 */ /* 0x0008620000201400 */
[----:B------:R-:W-:-:S07]  /*ab30*/  FSEL R152, R16, -INF , !P0 ;  /* 0xff80000010987808 */ /* 0x000fce0004000000 */
[----:B------:R-:W1:Y:S01]  /*ab40*/  I2F R19, R19 ;  /* 0x0000001300137306 */ /* 0x000e620000201400 */
[----:B----4-:R-:W-:-:S05]  /*ab50*/  IADD3 R8, R0, 0x10, RZ ;  /* 0x0000001000087810 */ /* 0x010fca0007ffe0ff */
[--C-:B------:R-:W-:Y:S02]  /*ab60*/  IMAD.IADD R9, R200, 0x1, -R8.reuse ;  /* 0x00000001c8097824 */ /* 0x100fe400078e0a08 */
[----:B------:R-:W-:Y:S01]  /*ab70*/  IMAD.IADD R16, R203, 0x1, -R8 ;  /* 0x00000001cb107824 */ /* 0x000fe200078e0a08 */
[----:B--2---:R-:W-:Y:S01]  /*ab80*/  HMMA.16816.F32.BF16 R28, R4, R32, R20 ;  /* 0x00000020041c723c */ /* 0x004fe20000041814 */
[----:B-1----:R-:W-:Y:S01]  /*ab90*/  FFMA.FTZ R17, R17, -UR13, R142 ;  /* 0x8000000d11117c23 */ /* 0x002fe2000801008e */
[----:B------:R-:W-:Y:S02]  /*aba0*/  IABS R9, R9 ;  /* 0x0000000900097213 */ /* 0x000fe40000000000 */
[----:B------:R-:W-:Y:S02]  /*abb0*/  IABS R16, R16 ;  /* 0x0000001000107213 */ /* 0x000fe40000000000 */
[----:B------:R1:W-:Y:S01]  /*abc0*/  I2F R20, R9 ;  /* 0x0000000900147306 */ /* 0x0003e20000201400 */
[----:B------:R-:W-:Y:S01]  /*abd0*/  FSEL R156, R17, -INF , !P5 ;  /* 0xff800000119c7808 */ /* 0x000fe20006800000 */
[----:B------:R-:W-:Y:S01]  /*abe0*/  FFMA.FTZ R17, R18, -UR13, R141 ;  /* 0x8000000d12117c23 */ /* 0x000fe2000801008d */
[----:B------:R-:W-:Y:S01]  /*abf0*/  IADD3 R2, R0, 0x11, RZ ;  /* 0x0000001100027810 */ /* 0x000fe20007ffe0ff */
[----:B------:R-:W-:Y:S01]  /*ac00*/  HMMA.16816.F32.BF16 R148, R12, R158, R160 ;  /* 0x0000009e0c94723c */ /* 0x000fe200000418a0 */
[----:B------:R-:W-:-:S02]  /*ac10*/  ISETP.GE.AND P0, PT, R8, R205, PT ;  /* 0x000000cd0800720c */ /* 0x000fc40003f06270 */
[C---:B------:R-:W-:Y:S02]  /*ac20*/  ISETP.GE.AND P5, PT, R8.reuse, R204, PT ;  /* 0x000000cc0800720c */ /* 0x040fe40003fa6270 */
[C---:B------:R-:W-:Y:S02]  /*ac30*/  ISETP.LT.OR P0, PT, R8.reuse, R202, P0 ;  /* 0x000000ca0800720c */ /* 0x040fe40000701670 */
[----:B------:R-:W-:Y:S01]  /*ac40*/  ISETP.LT.OR P5, PT, R8, R201, P5 ;  /* 0x000000c90800720c */ /* 0x000fe20002fa1670 */
[----:B-1----:R-:W-:Y:S02]  /*ac50*/  IMAD.MOV.U32 R9, RZ, RZ, R16 ;  /* 0x000000ffff097224 */ /* 0x002fe400078e0010 */
[----:B------:R-:W-:Y:S02]  /*ac60*/  FFMA.FTZ R16, R19, -UR13, R143 ;  /* 0x8000000d13107c23 */ /* 0x000fe4000801008f */
[----:B------:R1:W2:Y:S01]  /*ac70*/  I2F R18, R9 ;  /* 0x0000000900127306 */ /* 0x0002a20000201400 */
[----:B------:R-:W-:Y:S01]  /*ac80*/  IMAD.IADD R8, R200, 0x1, -R2 ;  /* 0x00000001c8087824 */ /* 0x000fe200078e0a02 */
[----:B------:R-:W-:Y:S01]  /*ac90*/  FSEL R101, R17, -INF , !P6 ;  /* 0xff80000011657808 */ /* 0x000fe20007000000 */
[----:B------:R-:W4:Y:S01]  /*aca0*/  LDSM.16.M88.4 R140, [R181+0x5000] ;  /* 0x00500000b58c783b */ /* 0x000f220000000200 */
[----:B------:R-:W-:-:S02]  /*acb0*/  FSEL R153, R16, -INF , !P1 ;  /* 0xff80000010997808 */ /* 0x000fc40004800000 */
[C---:B------:R-:W-:Y:S02]  /*acc0*/  ISETP.GE.AND P6, PT, R2.reuse, R205, PT ;  /* 0x000000cd0200720c */ /* 0x040fe40003fc6270 */
[C---:B------:R-:W-:Y:S02]  /*acd0*/  ISETP.GE.AND P1, PT, R2.reuse, R204, PT ;  /* 0x000000cc0200720c */ /* 0x040fe40003f26270 */
[----:B------:R-:W-:Y:S01]  /*ace0*/  IABS R8, R8 ;  /* 0x0000000800087213 */ /* 0x000fe20000000000 */
[----:B-1----:R-:W-:Y:S01]  /*acf0*/  IMAD.IADD R9, R203, 0x1, -R2 ;  /* 0x00000001cb097824 */ /* 0x002fe200078e0a02 */
[C---:B------:R-:W-:Y:S02]  /*ad00*/  ISETP.LT.OR P6, PT, R2.reuse, R202, P6 ;  /* 0x000000ca0200720c */ /* 0x040fe400037c1670 */
[----:B------:R-:W-:Y:S02]  /*ad10*/  ISETP.LT.OR P1, PT, R2, R201, P1 ;  /* 0x000000c90200720c */ /* 0x000fe40000f21670 */
[----:B------:R-:W-:-:S02]  /*ad20*/  IABS R9, R9 ;  /* 0x0000000900097213 */ /* 0x000fc40000000000 */
[----:B------:R-:W-:Y:S01]  /*ad30*/  IADD3 R2, R0, 0x18, RZ ;  /* 0x0000001800027810 */ /* 0x000fe20007ffe0ff */
[----:B------:R1:W1:Y:S01]  /*ad40*/  I2F R19, R8 ;  /* 0x0000000800137306 */ /* 0x0002620000201400 */
[----:B--2---:R-:W-:Y:S02]  /*ad50*/  FFMA.FTZ R16, R18, -UR13, R30 ;  /* 0x8000000d12107c23 */ /* 0x004fe4000801001e */
[----:B------:R-:W-:Y:S01]  /*ad60*/  FFMA.FTZ R17, R20, -UR13, R28 ;  /* 0x8000000d14117c23 */ /* 0x000fe2000801001c */
[----:B------:R-:W-:Y:S01]  /*ad70*/  HMMA.16816.F32.BF16 R24, R4, R34, R148 ;  /* 0x000000220418723c */ /* 0x000fe20000041894 */
[----:B------:R-:W2:Y:S01]  /*ad80*/  LDSM.16.M88.4 R148, [R182+0xb800] ;  /* 0x00b80000b694783b */ /* 0x000ea20000000200 */
[----:B-1----:R-:W-:Y:S02]  /*ad90*/  IMAD.MOV.U32 R8, RZ, RZ, R9 ;  /* 0x000000ffff087224 */ /* 0x002fe400078e0009 */
[----:B------:R-:W-:Y:S02]  /*ada0*/  IMAD.IADD R9, R200, 0x1, -R2 ;  /* 0x00000001c8097824 */ /* 0x000fe400078e0a02 */
[----:B------:R1:W1:Y:S01]  /*adb0*/  I2F R18, R8 ;  /* 0x0000000800127306 */ /* 0x0002620000201400 */
[----:B------:R-:W-:Y:S01]  /*adc0*/  FSEL R237, R16, -INF , !P5 ;  /* 0xff80000010ed7808 */ /* 0x000fe20006800000 */
[----:B---3--:R-:W-:Y:S01]  /*add0*/  HMMA.16816.F32.BF16 R136, R12, R144, R212 ;  /* 0x000000900c88723c */ /* 0x008fe200000418d4 */
[----:B------:R-:W-:-:S02]  /*ade0*/  FSEL R236, R17, -INF , !P0 ;  /* 0xff80000011ec7808 */ /* 0x000fc40004000000 */
[C---:B------:R-:W-:Y:S02]  /*adf0*/  ISETP.GE.AND P0, PT, R2.reuse, R205, PT ;  /* 0x000000cd0200720c */ /* 0x040fe40003f06270 */
[----:B------:R-:W-:Y:S02]  /*ae00*/  ISETP.GE.AND P5, PT, R2, R204, PT ;  /* 0x000000cc0200720c */ /* 0x000fe40003fa6270 */
[----:B-1----:R-:W-:Y:S01]  /*ae10*/  IABS R8, R9 ;  /* 0x0000000900087213 */ /* 0x002fe20000000000 */
[----:B------:R-:W-:-:S05]  /*ae20*/  IMAD.IADD R9, R203, 0x1, -R2 ;  /* 0x00000001cb097824 */ /* 0x000fca00078e0a02 */
[----:B------:R-:W-:Y:S01]  /*ae30*/  IABS R16, R9 ;  /* 0x0000000900107213 */ /* 0x000fe20000000000 */
[----:B------:R-:W-:Y:S01]  /*ae40*/  FFMA.FTZ R9, R19, -UR13, R29 ;  /* 0x8000000d13097c23 */ /* 0x000fe2000801001d */
[C---:B------:R-:W-:Y:S01]  /*ae50*/  ISETP.LT.OR P0, PT, R2.reuse, R202, P0 ;  /* 0x000000ca0200720c */ /* 0x040fe20000701670 */
[----:B------:R1:W3:Y:S01]  /*ae60*/  I2F R17, R8 ;  /* 0x0000000800117306 */ /* 0x0002e20000201400 */
[----:B------:R-:W-:Y:S01]  /*ae70*/  ISETP.LT.OR P5, PT, R2, R201, P5 ;  /* 0x000000c90200720c */ /* 0x000fe20002fa1670 */
[----:B------:R-:W-:Y:S01]  /*ae80*/  IMAD.MOV.U32 R19, RZ, RZ, R16 ;  /* 0x000000ffff137224 */ /* 0x000fe200078e0010 */
[----:B------:R-:W-:Y:S01]  /*ae90*/  IADD3 R2, R0, 0x19, RZ ;  /* 0x0000001900027810 */ /* 0x000fe20007ffe0ff */
[----:B------:R-:W-:Y:S01]  /*aea0*/  FFMA.FTZ R16, R18, -UR13, R31 ;  /* 0x8000000d12107c23 */ /* 0x000fe2000801001f */
[----:B------:R-:W-:-:S03]  /*aeb0*/  FSEL R230, R9, -INF , !P6 ;  /* 0xff80000009e67808 */ /* 0x000fc60007000000 */
[----:B------:R-:W2:Y:S01]  /*aec0*/  I2F R20, R19 ;  /* 0x0000001300147306 */ /* 0x000ea20000201400 */
[--C-:B------:R-:W-:Y:S01]  /*aed0*/  IMAD.IADD R9, R203, 0x1, -R2.reuse ;  /* 0x00000001cb097824 */ /* 0x100fe200078e0a02 */
[----:B------:R-:W-:Y:S02]  /*aee0*/  FSEL R231, R16, -INF , !P1 ;  /* 0xff80000010e77808 */ /* 0x000fe40004800000 */
[----:B------:R-:W-:Y:S02]  /*aef0*/  ISETP.GE.AND P6, PT, R2, R205, PT ;  /* 0x000000cd0200720c */ /* 0x000fe40003fc6270 */
[----:B------:R-:W-:Y:S01]  /*af00*/  IABS R9, R9 ;  /* 0x0000000900097213 */ /* 0x000fe20000000000 */
[----:B-1----:R-:W-:Y:S01]  /*af10*/  IMAD.IADD R8, R200, 0x1, -R2 ;  /* 0x00000001c8087824 */ /* 0x002fe200078e0a02 */
[C---:B------:R-:W-:Y:S01]  /*af20*/  ISETP.GE.AND P1, PT, R2.reuse, R204, PT ;  /* 0x000000cc0200720c */ /* 0x040fe20003f26270 */
[----:B---3--:R-:W-:Y:S01]  /*af30*/  FFMA.FTZ R16, R17, -UR13, R24 ;  /* 0x8000000d11107c23 */ /* 0x008fe20008010018 */
[C---:B------:R-:W-:Y:S01]  /*af40*/  ISETP.LT.OR P6, PT, R2.reuse, R202, P6 ;  /* 0x000000ca0200720c */ /* 0x040fe200037c1670 */
[----:B------:R-:W-:Y:S01]  /*af50*/  IMAD.MOV.U32 R18, RZ, RZ, R9 ;  /* 0x000000ffff127224 */ /* 0x000fe200078e0009 */
[----:B------:R-:W-:-:S02]  /*af60*/  ISETP.LT.OR P1, PT, R2, R201, P1 ;  /* 0x000000c90200720c */ /* 0x000fc40000f21670 */
[----:B------:R-:W-:Y:S02]  /*af70*/  IABS R8, R8 ;  /* 0x0000000800087213 */ /* 0x000fe40000000000 */
[----:B------:R-:W-:Y:S01]  /*af80*/  IADD3 R2, R0, 0x20, RZ ;  /* 0x0000002000027810 */ /* 0x000fe20007ffe0ff */
[----:B--2---:R-:W-:Y:S01]  /*af90*/  FFMA.FTZ R17, R20, -UR13, R26 ;  /* 0x8000000d14117c23 */ /* 0x004fe2000801001a */
[----:B----4-:R-:W-:Y:S01]  /*afa0*/  HMMA.16816.F32.BF16 R28, R4, R140, R136 ;  /* 0x0000008c041c723c */ /* 0x010fe20000041888 */
[----:B------:R1:W2:Y:S01]  /*afb0*/  I2F R19, R8 ;  /* 0x0000000800137306 */ /* 0x0002a20000201400 */
[----:B------:R-:W-:Y:S02]  /*afc0*/  IADD3 R9, R0, 0x21, RZ ;  /* 0x0000002100097810 */ /* 0x000fe40007ffe0ff */
[----:B------:R-:W-:-:S03]  /*afd0*/  FSEL R229, R17, -INF , !P5 ;  /* 0xff80000011e57808 */ /* 0x000fc60006800000 */
[----:B------:R-:W-:Y:S01]  /*afe0*/  FSEL R141, R16, -INF , !P0 ;  /* 0xff800000108d7808 */ /* 0x000fe20004000000 */
[--C-:B------:R-:W-:Y:S01]  /*aff0*/  IMAD.IADD R16, R203, 0x1, -R2.reuse ;  /* 0x00000001cb107824 */ /* 0x100fe200078e0a02 */
[----:B------:R-:W3:Y:S01]  /*b000*/  I2F R18, R18 ;  /* 0x0000001200127306 */ /* 0x000ee20000201400 */
[----:B------:R-:W-:Y:S01]  /*b010*/  HMMA.16816.F32.BF16 R32, R12, R146, R216 ;  /* 0x000000920c20723c */ /* 0x000fe200000418d8 */
[C---:B------:R-:W-:Y:S02]  /*b020*/  ISETP.GE.AND P0, PT, R2.reuse, R205, PT ;  /* 0x000000cd0200720c */ /* 0x040fe40003f06270 */
[----:B------:R-:W-:Y:S01]  /*b030*/  ISETP.GE.AND P5, PT, R2, R204, PT ;  /* 0x000000cc0200720c */ /* 0x000fe20003fa6270 */
[----:B-1----:R-:W-:Y:S01]  /*b040*/  IMAD.IADD R8, R200, 0x1, -R2 ;  /* 0x00000001c8087824 */ /* 0x002fe200078e0a02 */
[----:B------:R-:W-:Y:S02]  /*b050*/  IABS R16, R16 ;  /* 0x0000001000107213 */ /* 0x000fe40000000000 */
[----:B------:R-:W-:-:S02]  /*b060*/  ISETP.LT.OR P0, PT, R2, R202, P0 ;  /* 0x000000ca0200720c */ /* 0x000fc40000701670 */
[----:B------:R-:W-:Y:S02]  /*b070*/  IABS R8, R8 ;  /* 0x0000000800087213 */ /* 0x000fe40000000000 */
[----:B------:R-:W-:Y:S01]  /*b080*/  ISETP.LT.OR P5, PT, R2, R201, P5 ;  /* 0x000000c90200720c */ /* 0x000fe20002fa1670 */
[--C-:B------:R-:W-:Y:S01]  /*b090*/  IMAD.IADD R2, R200, 0x1, -R9.reuse ;  /* 0x00000001c8027824 */ /* 0x100fe200078e0a09 */
[----:B------:R1:W-:Y:S01]  /*b0a0*/  I2F R21, R8 ;  /* 0x0000000800157306 */ /* 0x0003e20000201400 */
[----:B------:R-:W-:-:S03]  /*b0b0*/  IMAD.IADD R17, R203, 0x1, -R9 ;  /* 0x00000001cb117824 */ /* 0x000fc600078e0a09 */
[----:B------:R-:W-:Y:S01]  /*b0c0*/  IABS R2, R2 ;  /* 0x0000000200027213 */ /* 0x000fe20000000000 */
[----:B--2---:R-:W-:Y:S02]  /*b0d0*/  FFMA.FTZ R19, R19, -UR13, R25 ;  /* 0x8000000d13137c23 */ /* 0x004fe40008010019 */
[----:B---3--:R-:W-:Y:S02]  /*b0e0*/  FFMA.FTZ R18, R18, -UR13, R27 ;  /* 0x8000000d12127c23 */ /* 0x008fe4000801001b */
[----:B-1----:R-:W-:-:S04]  /*b0f0*/  IMAD.MOV.U32 R8, RZ, RZ, R16 ;  /* 0x000000ffff087224 */ /* 0x002fc800078e0010 */
[----:B------:R1:W2:Y:S01]  /*b100*/  I2F R20, R8 ;  /* 0x0000000800147306 */ /* 0x0002a20000201400 */
[----:B------:R-:W-:Y:S01]  /*b110*/  IMAD.MOV.U32 R16, RZ, RZ, R2 ;  /* 0x000000ffff107224 */ /* 0x000fe200078e0002 */
[----:B------:R-:W-:Y:S02]  /*b120*/  IABS R2, R17 ;  /* 0x0000001100027213 */ /* 0x000fe40000000000 */
[----:B------:R-:W-:Y:S02]  /*b130*/  FSEL R140, R19, -INF , !P6 ;  /* 0xff800000138c7808 */ /* 0x000fe40007000000 */
[----:B------:R-:W-:Y:S02]  /*b140*/  FSEL R228, R18, -INF , !P1 ;  /* 0xff80000012e47808 */ /* 0x000fe40004800000 */
[C---:B------:R-:W-:Y:S02]  /*b150*/  ISETP.GE.AND P6, PT, R9.reuse, R205, PT ;  /* 0x000000cd0900720c */ /* 0x040fe40003fc6270 */
[----:B-1----:R-:W-:Y:S01]  /*b160*/  IADD3 R8, R0, 0x28, RZ ;  /* 0x0000002800087810 */ /* 0x002fe20007ffe0ff */
[----:B------:R1:W3:Y:S01]  /*b170*/  I2F R22, R16 ;  /* 0x0000001000167306 */ /* 0x0002e20000201400 */
[----:B------:R-:W-:-:S03]  /*b180*/  ISETP.GE.AND P1, PT, R9, R204, PT ;  /* 0x000000cc0900720c */ /* 0x000fc60003f26270 */
[--C-:B------:R-:W-:Y:S01]  /*b190*/  IMAD.IADD R17, R200, 0x1, -R8.reuse ;  /* 0x00000001c8117824 */ /* 0x100fe200078e0a08 */
[C---:B------:R-:W-:Y:S01]  /*b1a0*/  ISETP.LT.OR P6, PT, R9.reuse, R202, P6 ;  /* 0x000000ca0900720c */ /* 0x040fe200037c1670 */
[----:B------:R-:W-:Y:S01]  /*b1b0*/  HMMA.16816.F32.BF16 R136, R4, R142, R32 ;  /* 0x0000008e0488723c */ /* 0x000fe20000041820 */
[----:B------:R-:W-:Y:S01]  /*b1c0*/  ISETP.LT.OR P1, PT, R9, R201, P1 ;  /* 0x000000c90900720c */ /* 0x000fe20000f21670 */
[----:B------:R-:W-:Y:S01]  /*b1d0*/  IMAD.IADD R9, R203, 0x1, -R8 ;  /* 0x00000001cb097824 */ /* 0x000fe200078e0a08 */
[----:B------:R-:W4:Y:S01]  /*b1e0*/  LDSM.16.M88.4 R32, [R181+0x5800] ;  /* 0x00580000b520783b */ /* 0x000f220000000200 */
[----:B--2---:R-:W-:Y:S01]  /*b1f0*/  FFMA.FTZ R18, R20, -UR13, R30 ;  /* 0x8000000d14127c23 */ /* 0x004fe2000801001e */
[----:B------:R-:W-:Y:S01]  /*b200*/  UISETP.GT.AND UP0, UPT, UR24, UR9, UPT ;  /* 0x000000091800728c */ /* 0x000fe2000bf04270 */
[----:B------:R-:W-:-:S04]  /*b210*/  DEPBAR.LE SB0, 0x0 ;  /* 0x000080000000791a */ /* 0x000fc80000000000 */
[----:B-1----:R-:W-:Y:S01]  /*b220*/  IMAD.MOV.U32 R16, RZ, RZ, R2 ;  /* 0x000000ffff107224 */ /* 0x002fe200078e0002 */
[----:B------:R-:W-:Y:S01]  /*b230*/  IABS R2, R17 ;  /* 0x0000001100027213 */ /* 0x000fe20000000000 */
[----:B------:R-:W-:Y:S02]  /*b240*/  FFMA.FTZ R17, R21, -UR13, R28 ;  /* 0x8000000d15117c23 */ /* 0x000fe4000801001c */
[----:B------:R1:W2:Y:S01]  /*b250*/  I2F R19, R16 ;  /* 0x0000001000137306 */ /* 0x0002a20000201400 */
[----:B------:R-:W-:Y:S02]  /*b260*/  IABS R9, R9 ;  /* 0x0000000900097213 */ /* 0x000fe40000000000 */
[----:B------:R-:W-:Y:S02]  /*b270*/  FSEL R239, R17, -INF , !P0 ;  /* 0xff80000011ef7808 */ /* 0x000fe40004000000 */
[----:B------:R-:W-:Y:S01]  /*b280*/  FSEL R247, R18, -INF , !P5 ;  /* 0xff80000012f77808 */ /* 0x000fe20006800000 */
[----:B-1----:R-:W-:Y:S01]  /*b290*/  IMAD.MOV.U32 R16, RZ, RZ, R2 ;  /* 0x000000ffff107224 */ /* 0x002fe200078e0002 */
[----:B------:R-:W-:-:S03]  /*b2a0*/  IADD3 R2, R0, 0x29, RZ ;  /* 0x0000002900027810 */ /* 0x000fc60007ffe0ff */
[----:B------:R1:W1:Y:S02]  /*b2b0*/  I2F R24, R16 ;  /* 0x0000001000187306 */ /* 0x0002640000201400 */
[----:B------:R-:W-:Y:S01]  /*b2c0*/  IMAD.IADD R17, R200, 0x1, -R2 ;  /* 0x00000001c8117824 */ /* 0x000fe200078e0a02 */
[----:B------:R-:W-:Y:S01]  /*b2d0*/  BAR.SYNC.DEFER_BLOCKING 0x0 ;  /* 0x0000000000007b1d */ /* 0x000fe20000010000 */
[C---:B------:R-:W-:Y:S02]  /*b2e0*/  ISETP.GE.AND P0, PT, R8.reuse, R205, PT ;  /* 0x000000cd0800720c */ /* 0x040fe40003f06270 */
[C---:B------:R-:W-:Y:S01]  /*b2f0*/  ISETP.GE.AND P5, PT, R8.reuse, R204, PT ;  /* 0x000000cc0800720c */ /* 0x040fe20003fa6270 */
[----:B------:R-:W-:Y:S01]  /*b300*/  HMMA.16816.F32.BF16 R144, R12, R148, R220 ;  /* 0x000000940c90723c */ /* 0x000fe200000418dc */
[----:B------:R-:W-:Y:S01]  /*b310*/  ISETP.LT.OR P0, PT, R8, R202, P0 ;  /* 0x000000ca0800720c */ /* 0x000fe20000701670 */
[----:B-1----:R-:W-:Y:S01]  /*b320*/  IMAD.MOV.U32 R16, RZ, RZ, R9 ;  /* 0x000000ffff107224 */ /* 0x002fe200078e0009 */
[----:B------:R-:W-:-:S03]  /*b330*/  IABS R9, R17 ;  /* 0x0000001100097213 */ /* 0x000fc60000000000 */
[----:B------:R1:W1:Y:S01]  /*b340*/  I2F R18, R16 ;  /* 0x0000001000127306 */ /* 0x0002620000201400 */
[----:B---3--:R-:W-:Y:S01]  /*b350*/  FFMA.FTZ R17, R22, -UR13, R29 ;  /* 0x8000000d16117c23 */ /* 0x008fe2000801001d */
[----:B------:R-:W-:Y:S01]  /*b360*/  ISETP.LT.OR P5, PT, R8, R201, P5 ;  /* 0x000000c90800720c */ /* 0x000fe20002fa1670 */
[----:B------:R-:W-:Y:S01]  /*b370*/  HMMA.16816.F32.BF16 R20, R12, R150, R208 ;  /* 0x000000960c14723c */ /* 0x000fe200000418d0 */
[----:B------:R-:W-:Y:S01]  /*b380*/  IMAD.MOV.U32 R8, RZ, RZ, R9 ;  /* 0x000000ffff087224 */ /* 0x000fe200078e0009 */
[----:B------:R-:W-:-:S05]  /*b390*/  IADD3 R9, R0, 0x30, RZ ;  /* 0x0000003000097810 */ /* 0x000fca0007ffe0ff */
[----:B--2---:R-:W-:Y:S01]  /*b3a0*/  FFMA.FTZ R13, R19, -UR13, R31 ;  /* 0x8000000d130d7c23 */ /* 0x004fe2000801001f */
[----:B------:R-:W-:Y:S02]  /*b3b0*/  FSEL R243, R17, -INF , !P6 ;  /* 0xff80000011f37808 */ /* 0x000fe40007000000 */
[C---:B------:R-:W-:Y:S02]  /*b3c0*/  ISETP.GE.AND P6, PT, R2.reuse, R205, PT ;  /* 0x000000cd0200720c */ /* 0x040fe40003fc6270 */
[----:B------:R-:W-:Y:S01]  /*b3d0*/  FSEL R246, R13, -INF , !P1 ;  /* 0xff8000000df67808 */ /* 0x000fe20004800000 */
[C---:B------:R-:W-:Y:S01]  /*b3e0*/  IMAD.IADD R13, R203.reuse, 0x1, -R9 ;  /* 0x00000001cb0d7824 */ /* 0x040fe200078e0a09 */
[C---:B------:R-:W-:Y:S01]  /*b3f0*/  ISETP.GE.AND P1, PT, R2.reuse, R204, PT ;  /* 0x000000cc0200720c */ /* 0x040fe20003f26270 */
[----:B-1----:R-:W-:Y:S01]  /*b400*/  IMAD.IADD R16, R203, 0x1, -R2 ;  /* 0x00000001cb107824 */ /* 0x002fe200078e0a02 */
[----:B------:R-:W-:Y:S01]  /*b410*/  ISETP.LT.OR P6, PT, R2, R202, P6 ;  /* 0x000000ca0200720c */ /* 0x000fe200037c1670 */
[----:B------:R-:W-:Y:S01]  /*b420*/  FFMA.FTZ R14, R24, -UR13, R136 ;  /* 0x8000000d180e7c23 */ /* 0x000fe20008010088 */
[----:B------:R-:W-:Y:S01]  /*b430*/  ISETP.LT.OR P1, PT, R2, R201, P1 ;  /* 0x000000c90200720c */ /* 0x000fe20000f21670 */
[----:B------:R-:W-:Y:S01]  /*b440*/  FFMA.FTZ R15, R18, -UR13, R138 ;  /* 0x8000000d120f7c23 */ /* 0x000fe2000801008a */
[----:B------:R-:W-:Y:S01]  /*b450*/  IABS R2, R13 ;  /* 0x0000000d00027213 */ /* 0x000fe20000000000 */
[----:B------:R1:W-:Y:S01]  /*b460*/  I2F R25, R8 ;  /* 0x0000000800197306 */ /* 0x0003e20000201400 */
[----:B------:R-:W-:-:S02]  /*b470*/  IABS R16, R16 ;  /* 0x0000001000107213 */ /* 0x000fc40000000000 */
[----:B------:R-:W-:Y:S01]  /*b480*/  FSEL R242, R14, -INF , !P0 ;  /* 0xff8000000ef27808 */ /* 0x000fe20004000000 */
[----:B------:R-:W-:Y:S01]  /*b490*/  IMAD.MOV.U32 R13, RZ, RZ, R2 ;  /* 0x000000ffff0d7224 */ /* 0x000fe200078e0002 */
[----:B------:R-:W-:Y:S02]  /*b4a0*/  FSEL R244, R15, -INF , !P5 ;  /* 0xff8000000ff47808 */ /* 0x000fe40006800000 */
[----:B------:R-:W-:Y:S02]  /*b4b0*/  IADD3 R2, R0, 0x38, RZ ;  /* 0x0000003800027810 */ /* 0x000fe40007ffe0ff */
[C---:B------:R-:W-:Y:S02]  /*b4c0*/  ISETP.GE.AND P0, PT, R9.reuse, R205, PT ;  /* 0x000000cd0900720c */ /* 0x040fe40003f06270 */
[C---:B------:R-:W-:Y:S01]  /*b4d0*/  ISETP.GE.AND P5, PT, R9.reuse, R204, PT ;  /* 0x000000cc0900720c */ /* 0x040fe20003fa6270 */
[----:B-1----:R-:W-:Y:S02]  /*b4e0*/  IMAD.IADD R8, R200, 0x1, -R9 ;  /* 0x00000001c8087824 */ /* 0x002fe400078e0a09 */
[----:B------:R-:W-:Y:S01]  /*b4f0*/  IMAD.MOV.U32 R12, RZ, RZ, R16 ;  /* 0x000000ffff0c7224 */ /* 0x000fe200078e0010 */
[----:B------:R-:W-:-:S02]  /*b500*/  ISETP.LT.OR P0, PT, R9, R202, P0 ;  /* 0x000000ca0900720c */ /* 0x000fc40000701670 */
[----:B------:R-:W-:Y:S01]  /*b510*/  IABS R8, R8 ;  /* 0x0000000800087213 */ /* 0x000fe20000000000 */
[C---:B----4-:R-:W-:Y:S01]  /*b520*/  HMMA.16816.F32.BF16 R28, R4.reuse, R32, R144 ;  /* 0x00000020041c723c */ /* 0x050fe20000041890 */
[----:B------:R-:W-:Y:S01]  /*b530*/  ISETP.LT.OR P5, PT, R9, R201, P5 ;  /* 0x000000c90900720c */ /* 0x000fe20002fa1670 */
[----:B------:R-:W-:Y:S01]  /*b540*/  IMAD.IADD R9, R200, 0x1, -R2 ;  /* 0x00000001c8097824 */ /* 0x000fe200078e0a02 */
[----:B------:R1:W2:Y:S05]  /*b550*/  I2F R19, R12 ;  /* 0x0000000c00137306 */ /* 0x0002aa0000201400 */
[----:B------:R-:W-:Y:S03]  /*b560*/  HMMA.16816.F32.BF16 R20, R4, R34, R20 ;  /* 0x000000220414723c */ /* 0x000fe60000041814 */
[----:B------:R3:W4:Y:S04]  /*b570*/  I2F R16, R13 ;  /* 0x0000000d00107306 */ /* 0x0007280000201400 */
[----:B------:R-:W-:Y:S01]  /*b580*/  IABS R4, R9 ;  /* 0x0000000900047213 */ /* 0x000fe20000000000 */
[----:B-1----:R-:W-:Y:S01]  /*b590*/  IMAD.MOV.U32 R12, RZ, RZ, R8 ;  /* 0x000000ffff0c7224 */ /* 0x002fe200078e0008 */
[C---:B------:R-:W-:Y:S01]  /*b5a0*/  IADD3 R8, R0.reuse, 0x31, RZ ;  /* 0x0000003100087810 */ /* 0x040fe20007ffe0ff */
[----:B------:R-:W-:Y:S01]  /*b5b0*/  IMAD.IADD R6, R203, 0x1, -R2 ;  /* 0x00000001cb067824 */ /* 0x000fe200078e0a02 */
[----:B------:R-:W-:Y:S01]  /*b5c0*/  IADD3 R0, R0, 0x39, RZ ;  /* 0x0000003900007810 */ /* 0x000fe20007ffe0ff */
[----:B------:R1:W1:Y:S01]  /*b5d0*/  I2F R17, R12 ;  /* 0x0000000c00117306 */ /* 0x0002620000201400 */
[----:B------:R-:W-:-:S02]  /*b5e0*/  IMAD.MOV.U32 R5, RZ, RZ, R4 ;  /* 0x000000ffff057224 */ /* 0x000fc400078e0004 */
[----:B---3--:R-:W-:Y:S01]  /*b5f0*/  IMAD.IADD R13, R203, 0x1, -R8 ;  /* 0x00000001cb0d7824 */ /* 0x008fe200078e0a08 */
[----:B------:R-:W-:Y:S01]  /*b600*/  IABS R4, R6 ;  /* 0x0000000600047213 */ /* 0x000fe20000000000 */
[----:B------:R-:W-:-:S03]  /*b610*/  IMAD.IADD R6, R200, 0x1, -R0 ;  /* 0x00000001c8067824 */ /* 0x000fc600078e0a00 */
[----:B------:R-:W-:Y:S01]  /*b620*/  IABS R13, R13 ;  /* 0x0000000d000d7213 */ /* 0x000fe20000000000 */
[----:B-1----:R-:W-:Y:S01]  /*b630*/  IMAD.IADD R12, R200, 0x1, -R8 ;  /* 0x00000001c80c7824 */ /* 0x002fe200078e0a08 */
[----:B------:R1:W-:Y:S04]  /*b640*/  I2F R15, R5 ;  /* 0x00000005000f7306 */ /* 0x0003e80000201400 */
[----:B------:R-:W-:-:S04]  /*b650*/  IABS R12, R12 ;  /* 0x0000000c000c7213 */ /* 0x000fc80000000000 */
[----:B------:R3:W3:Y:S01]  /*b660*/  I2F R24, R12 ;  /* 0x0000000c00187306 */ /* 0x0006e20000201400 */
[----:B--2---:R-:W-:Y:S02]  /*b670*/  FFMA.FTZ R7, R19, -UR13, R139 ;  /* 0x8000000d13077c23 */ /* 0x004fe4000801008b */
[----:B-1----:R-:W-:Y:S01]  /*b680*/  IMAD.MOV.U32 R5, RZ, RZ, R4 ;  /* 0x000000ffff057224 */ /* 0x002fe200078e0004 */
[----:B------:R-:W-:Y:S01]  /*b690*/  IABS R4, R6 ;  /* 0x0000000600047213 */ /* 0x000fe20000000000 */
[----:B------:R-:W-:-:S03]  /*b6a0*/  IMAD.IADD R6, R203, 0x1, -R0 ;  /* 0x00000001cb067824 */ /* 0x000fc600078e0a00 */
[----:B------:R1:W-:Y:S01]  /*b6b0*/  I2F R9, R5 ;  /* 0x0000000500097306 */ /* 0x0003e20000201400 */
[----:B---3--:R-:W-:-:S07]  /*b6c0*/  IMAD.MOV.U32 R12, RZ, RZ, R13 ;  /* 0x000000ffff0c7224 */ /* 0x008fce00078e000d */
[----:B------:R2:W3:Y:S01]  /*b6d0*/  I2F R18, R12 ;  /* 0x0000000c00127306 */ /* 0x0004e20000201400 */
[----:B------:R-:W-:Y:S01]  /*b6e0*/  FSEL R241, R7, -INF , !P1 ;  /* 0xff80000007f17808 */ /* 0x000fe20004800000 */
[----:B----4-:R-:W-:Y:S02]  /*b6f0*/  FFMA.FTZ R14, R16, -UR13, R30 ;  /* 0x8000000d100e7c23 */ /* 0x010fe4000801001e */
[----:B-1----:R-:W-:Y:S01]  /*b700*/  IMAD.MOV.U32 R5, RZ, RZ, R4 ;  /* 0x000000ffff057224 */ /* 0x002fe200078e0004 */
[----:B------:R-:W-:Y:S01]  /*b710*/  IABS R4, R6 ;  /* 0x0000000600047213 */ /* 0x000fe20000000000 */
[----:B------:R-:W-:Y:S02]  /*b720*/  FFMA.FTZ R13, R25, -UR13, R137 ;  /* 0x8000000d190d7c23 */ /* 0x000fe40008010089 */
[----:B------:R1:W4:Y:S01]  /*b730*/  I2F R7, R5 ;  /* 0x0000000500077306 */ /* 0x0003220000201400 */
[----:B--2---:R-:W-:Y:S01]  /*b740*/  FFMA.FTZ R12, R17, -UR13, R28 ;  /* 0x8000000d110c7c23 */ /* 0x004fe2000801001c */
[----:B------:R-:W-:-:S04]  /*b750*/  FSEL R245, R14, -INF , !P5 ;  /* 0xff8000000ef57808 */ /* 0x000fc80006800000 */
[----:B------:R-:W-:Y:S02]  /*b760*/  FSEL R250, R12, -INF , !P0 ;  /* 0xff8000000cfa7808 */ /* 0x000fe40004000000 */
[C---:B------:R-:W-:Y:S01]  /*b770*/  ISETP.GE.AND P0, PT, R2.reuse, R205, PT ;  /* 0x000000cd0200720c */ /* 0x040fe20003f06270 */
[----:B-1----:R-:W-:Y:S01]  /*b780*/  IMAD.MOV.U32 R5, RZ, RZ, R4 ;  /* 0x000000ffff057224 */ /* 0x002fe200078e0004 */
[----:B------:R-:W-:-:S03]  /*b790*/  ISETP.GE.AND P5, PT, R2, R204, PT ;  /* 0x000000cc0200720c */ /* 0x000fc60003fa6270 */
[----:B------:R1:W2:Y:S01]  /*b7a0*/  I2F R6, R5 ;  /* 0x0000000500067306 */ /* 0x0002a20000201400 */
[----:B------:R-:W-:Y:S02]  /*b7b0*/  FSEL R240, R13, -INF , !P6 ;  /* 0xff8000000df07808 */ /* 0x000fe40007000000 */
[----:B------:R-:W-:Y:S02]  /*b7c0*/  ISETP.LT.OR P0, PT, R2, R202, P0 ;  /* 0x000000ca0200720c */ /* 0x000fe40000701670 */
[C---:B------:R-:W-:Y:S02]  /*b7d0*/  ISETP.GE.AND P6, PT, R8.reuse, R205, PT ;  /* 0x000000cd0800720c */ /* 0x040fe40003fc6270 */
[----:B------:R-:W-:Y:S01]  /*b7e0*/  ISETP.GE.AND P1, PT, R8, R204, PT ;  /* 0x000000cc0800720c */ /* 0x000fe20003f26270 */
[----:B------:R-:W-:Y:S01]  /*b7f0*/  FFMA.FTZ R4, R24, -UR13, R29 ;  /* 0x8000000d18047c23 */ /* 0x000fe2000801001d */
[----:B------:R-:W-:Y:S01]  /*b800*/  ISETP.LT.OR P5, PT, R2, R201, P5 ;  /* 0x000000c90200720c */ /* 0x000fe20002fa1670 */
[----:B---3--:R-:W-:-:S02]  /*b810*/  FFMA.FTZ R2, R18, -UR13, R31 ;  /* 0x8000000d12027c23 */ /* 0x008fc4000801001f */
[----:B-1----:R-:W-:Y:S01]  /*b820*/  FFMA.FTZ R5, R15, -UR13, R20 ;  /* 0x8000000d0f057c23 */ /* 0x002fe20008010014 */
[C---:B------:R-:W-:Y:S02]  /*b830*/  ISETP.LT.OR P6, PT, R8.reuse, R202, P6 ;  /* 0x000000ca0800720c */ /* 0x040fe400037c1670 */
[----:B------:R-:W-:Y:S02]  /*b840*/  ISETP.LT.OR P1, PT, R8, R201, P1 ;  /* 0x000000c90800720c */ /* 0x000fe40000f21670 */
[----:B------:R-:W-:Y:S02]  /*b850*/  FSEL R248, R5, -INF , !P0 ;  /* 0xff80000005f87808 */ /* 0x000fe40004000000 */
[----:B------:R-:W-:Y:S02]  /*b860*/  PLOP3.LUT P0, PT, PT, PT, UP0, 0x80, 0x0 ;  /* 0x000000000000781c */ /* 0x000fe40003f0f008 */
[----:B------:R-:W-:Y:S02]  /*b870*/  FSEL R249, R4, -INF , !P6 ;  /* 0xff80000004f97808 */ /* 0x000fe40007000000 */
[----:B------:R-:W-:-:S02]  /*b880*/  FSEL R172, R2, -INF , !P1 ;  /* 0xff80000002ac7808 */ /* 0x000fc40004800000 */
[C---:B------:R-:W-:Y:S02]  /*b890*/  ISETP.GE.AND P6, PT, R0.reuse, R205, PT ;  /* 0x000000cd0000720c */ /* 0x040fe40003fc6270 */
[C---:B------:R-:W-:Y:S01]  /*b8a0*/  ISETP.GE.AND P1, PT, R0.reuse, R204, PT ;  /* 0x000000cc0000720c */ /* 0x040fe20003f26270 */
[----:B------:R-:W-:Y:S01]  /*b8b0*/  FFMA.FTZ R2, R9, -UR13, R22 ;  /* 0x8000000d09027c23 */ /* 0x000fe20008010016 */
[C---:B------:R-:W-:Y:S01]  /*b8c0*/  ISETP.LT.OR P6, PT, R0.reuse, R202, P6 ;  /* 0x000000ca0000720c */ /* 0x040fe200037c1670 */
[----:B----4-:R-:W-:Y:S01]  /*b8d0*/  FFMA.FTZ R4, R7, -UR13, R21 ;  /* 0x8000000d07047c23 */ /* 0x010fe20008010015 */
[----:B------:R-:W-:Y:S01]  /*b8e0*/  ISETP.LT.OR P1, PT, R0, R201, P1 ;  /* 0x000000c90000720c */ /* 0x000fe20000f21670 */
[----:B--2---:R-:W-:Y:S01]  /*b8f0*/  FFMA.FTZ R0, R6, -UR13, R23 ;  /* 0x8000000d06007c23 */ /* 0x004fe20008010017 */
[----:B------:R-:W-:Y:S02]  /*b900*/  FSEL R252, R2, -INF , !P5 ;  /* 0xff80000002fc7808 */ /* 0x000fe40006800000 */
[----:B------:R-:W-:-:S02]  /*b910*/  FSEL R149, R4, -INF , !P6 ;  /* 0xff80000004957808 */ /* 0x000fc40007000000 */
        /* <DEDUP_REMOVED lines=109> */
.L_x_1203:
[----:B------:R-:W-:Y:S05]  /*bff0*/  BSYNC B0 ;  /* 0x0000000000007941 */ /* 0x000fea0003800000 */
.L_x_1202:
[----:B------:R-:W0:Y:S02]  /*c000*/  LDGDEPBAR ;  /* 0x00000000000079af */ /* 0x000e240000000000 */
.L_x_1201:
[----:B------:R-:W2:Y:S04]  /*c010*/  LDL.LU R5, [R1+0x6c] ;  /* 0x00006c0001057983 */ /* 0x000ea80000300800 */
[----:B-1----:R-:W3:Y:S04]  /*c020*/  LDL R12, [R1+0xa0] ;  /* 0x0000a000010c7983 */ /* 0x002ee80000100800 */
[----:B------:R-:W4:Y:S04]  /*c030*/  LDL R9, [R1+0xb0] ;  /* 0x0000b00001097983 */ /* 0x000f280000100800 */
[----:B------:R-:W5:Y:S01]  /*c040*/  LDL R8, [R1+0xc0] ;  /* 0x0000c00001087983 */ /* 0x000f620000100800 */
[----:B------:R-:W-:Y:S01]  /*c050*/  FMNMX.FTZ R0, R100, R155, !PT ;  /* 0x0000009b64007209 */ /* 0x000fe20007810000 */
[----:B------:R-:W-:Y:S01]  /*c060*/  USHF.L.U32 UR30, UR24, 0x1, URZ ;  /* 0x00000001181e7899 */ /* 0x000fe2000800063f */
[----:B------:R-:W-:Y:S01]  /*c070*/  IMAD.MOV.U32 R17, RZ, RZ, R102 ;  /* 0x000000ffff117224 */ /* 0x000fe200078e0066 */
[----:B------:R-:W-:Y:S01]  /*c080*/  UIADD3 UR4, UR21, -0x4498517b, URZ ;  /* 0xbb67ae8515047890 */ /* 0x000fe2000fffe03f */
[----:B------:R-:W-:Y:S01]  /*c090*/  FMNMX.FTZ R0, R154, R0, !PT ;  /* 0x000000009a007209 */ /* 0x000fe20007810000 */
[----:B------:R-:W-:-:S02]  /*c0a0*/  ULOP3.LUT UR5, UR30, UR21, URZ, 0x3c, !UPT ;  /* 0x000000151e057292 */ /* 0x000fc4000f8e3c3f */
[----:B------:R-:W-:Y:S01]  /*c0b0*/  UIADD3 UR26, UR20, -0x61c88647, URZ ;  /* 0x9e3779b9141a7890 */ /* 0x000fe2000fffe03f */
[----:B------:R-:W-:Y:S01]  /*c0c0*/  FMNMX.FTZ R0, R152, R0, !PT ;  /* 0x0000000098007209 */ /* 0x000fe20007810000 */
[----:B------:R-:W-:Y:S02]  /*c0d0*/  UIADD3 UR25, UR20, 0x3c6ef372, URZ ;  /* 0x3c6ef37214197890 */ /* 0x000fe4000fffe03f */
[----:B------:R-:W-:Y:S01]  /*c0e0*/  UIADD3 UR23, UR21, 0x76cf5d0a, URZ ;  /* 0x76cf5d0a15177890 */ /* 0x000fe2000fffe03f */
[----:B------:R-:W-:Y:S01]  /*c0f0*/  FMNMX.FTZ R0, R101, R0, !PT ;  /* 0x0000000065007209 */ /* 0x000fe20007810000 */
[----:B------:R-:W-:Y:S02]  /*c100*/  UIADD3 UR8, UR21, 0x32370b8f, URZ ;  /* 0x32370b8f15087890 */ /* 0x000fe4000fffe03f */
        /* <DEDUP_REMOVED lines=35> */
[----:B------:R-:W1:Y:S02]  /*c340*/  SHFL.BFLY PT, R7, R0, 0x1, 0x1f ;  /* 0x0c201f0000077f89 */ /* 0x000e6400000e0000 */
[----:B-1----:R-:W-:Y:S02]  /*c350*/  FMNMX.FTZ R2, R2, R6, !PT ;  /* 0x0000000602027209 */ /* 0x002fe40007810000 */
[----:B------:R-:W-:-:S04]  /*c360*/  FMNMX.FTZ R215, R0, R7, !PT ;  /* 0x0000000700d77209 */ /* 0x000fc80007810000 */
[C---:B------:R-:W-:Y:S01]  /*c370*/  FSETP.NEU.FTZ.AND P1, PT, R215.reuse, -INF , PT ;  /* 0xff800000d700780b */ /* 0x040fe20003f3d000 */
[----:B------:R-:W-:-:S05]  /*c380*/  FMUL.FTZ R13, R215, c[0x0][0x23c] ;  /* 0x00008f00d70d7a20 */ /* 0x000fca0000410000 */
[----:B------:R-:W-:-:S05]  /*c390*/  FSEL R13, R13, RZ, P1 ;  /* 0x000000ff0d0d7208 */ /* 0x000fca0000800000 */
[----:B------:R-:W-:Y:S02]  /*c3a0*/  FFMA.FTZ R0, R155, c[0x0][0x23c], -R13 ;  /* 0x00008f009b007a23 */ /* 0x000fe4000001080d */
[----:B------:R-:W-:Y:S02]  /*c3b0*/  IMAD.MOV.U32 R155, RZ, RZ, R172 ;  /* 0x000000ffff9b7224 */ /* 0x000fe400078e00ac */
[----:B------:R1:W-:Y:S01]  /*c3c0*/  MUFU.EX2 R16, R0 ;  /* 0x0000000000107308 */ /* 0x0003e20000000800 */
[----:B--2---:R-:W-:Y:S02]  /*c3d0*/  IMAD.MOV.U32 R19, RZ, RZ, R5 ;  /* 0x000000ffff137224 */ /* 0x004fe400078e0005 */
[----:B---3--:R-:W-:Y:S02]  /*c3e0*/  IMAD.WIDE.U32 R150, R12, -0x326172a9, RZ ;  /* 0xcd9e8d570c967825 */ /* 0x008fe400078e00ff */
[----:B------:R-:W2:Y:S03]  /*c3f0*/  SHFL.BFLY PT, R12, R2, 0x1, 0x1f ;  /* 0x0c201f00020c7f89 */ /* 0x000ea600000e0000 */
[----:B----4-:R-:W-:Y:S01]  /*c400*/  LOP3.LUT R4, R151, R9, RZ, 0x3c, !PT ;  /* 0x0000000997047212 */ /* 0x010fe200078e3cff */
[----:B-----5:R-:W-:-:S04]  /*c410*/  IMAD.WIDE.U32 R32, R8, -0x2daee0ad, RZ ;  /* 0xd2511f5308207825 */ /* 0x020fc800078e00ff */
[----:B------:R-:W-:Y:S01]  /*c420*/  IMAD.WIDE.U32 R102, R4, -0x2daee0ad, RZ ;  /* 0xd2511f5304667825 */ /* 0x000fe200078e00ff */
[----:B------:R-:W-:Y:S01]  /*c430*/  LOP3.LUT R4, R33, UR5, RZ, 0x3c, !PT ;  /* 0x0000000521047c12 */ /* 0x000fe2000f8e3cff */
[----:B------:R-:W-:-:S03]  /*c440*/  UIADD3 UR5, UR20, 0x78dde6e4, URZ ;  /* 0x78dde6e414057890 */ /* 0x000fc6000fffe03f */
[----:B------:R-:W-:Y:S01]  /*c450*/  LOP3.LUT R34, R103, UR4, R32, 0x96, !PT ;  /* 0x0000000467227c12 */ /* 0x000fe2000f8e9620 */
[----:B------:R-:W-:Y:S01]  /*c460*/  IMAD.WIDE.U32 R4, R4, -0x326172a9, RZ ;  /* 0xcd9e8d5704047825 */ /* 0x000fe200078e00ff */
[----:B------:R-:W-:-:S03]  /*c470*/  UIADD3 UR4, UR21, -0x126145ec, URZ ;  /* 0xed9eba1415047890 */ /* 0x000fc6000fffe03f */
[----:B------:R-:W-:Y:S01]  /*c480*/  IMAD.WIDE.U32 R34, R34, -0x326172a9, RZ ;  /* 0xcd9e8d5722227825 */ /* 0x000fe200078e00ff */
[----:B------:R-:W-:Y:S02]  /*c490*/  LOP3.LUT R5, R5, UR26, R150, 0x96, !PT ;  /* 0x0000001a05057c12 */ /* 0x000fe4000f8e9696 */
[----:B--2---:R-:W-:Y:S02]  /*c4a0*/  FMNMX.FTZ R214, R2, R12, !PT ;  /* 0x0000000c02d67209 */ /* 0x004fe40007810000 */
        /* <DEDUP_REMOVED lines=10> */
[C-C-:B-1----:R-:W-:Y:S02]  /*c550*/  LOP3.LUT R0, R9.reuse, UR22, R34.reuse, 0x96, !PT ;  /* 0x0000001609007c12 */ /* 0x142fe4000f8e9622 */
[----:B------:R-:W-:Y:S01]  /*c560*/  LOP3.LUT R7, R9, UR22, R34, 0x96, !PT ;  /* 0x0000001609077c12 */ /* 0x000fe2000f8e9622 */
[----:B------:R-:W-:Y:S01]  /*c570*/  FFMA.FTZ R4, R154, c[0x0][0x23c], -R13 ;  /* 0x00008f009a047a23 */ /* 0x000fe2000001080d */
[----:B------:R-:W-:-:S03]  /*c580*/  LOP3.LUT R5, R21, UR5, R8, 0x96, !PT ;  /* 0x0000000515057c12 */ /* 0x000fc6000f8e9608 */
[----:B------:R1:W-:Y:S01]  /*c590*/  MUFU.EX2 R18, R4 ;  /* 0x0000000400127308 */ /* 0x0003e20000000800 */
[----:B------:R-:W-:-:S04]  /*c5a0*/  IMAD.WIDE.U32 R28, R7, -0x2daee0ad, RZ ;  /* 0xd2511f53071c7825 */ /* 0x000fc800078e00ff */
[----:B------:R-:W-:Y:S01]  /*c5b0*/  IMAD.WIDE.U32 R30, R5, -0x2daee0ad, RZ ;  /* 0xd2511f53051e7825 */ /* 0x000fe200078e00ff */
[----:B------:R-:W-:-:S03]  /*c5c0*/  LOP3.LUT R22, R29, UR4, R6, 0x96, !PT ;  /* 0x000000041d167c12 */ /* 0x000fc6000f8e9606 */
[----:B------:R-:W-:Y:S02]  /*c5d0*/  FFMA.FTZ R6, R164, c[0x0][0x23c], -R12 ;  /* 0x00008f00a4067a23 */ /* 0x000fe4000001080c */
[----:B------:R-:W-:Y:S02]  /*c5e0*/  IMAD.WIDE.U32 R22, R22, -0x326172a9, RZ ;  /* 0xcd9e8d5716167825 */ /* 0x000fe400078e00ff */
[----:B------:R-:W-:Y:S02]  /*c5f0*/  MUFU.EX2 R154, R6 ;  /* 0x00000006009a7308 */ /* 0x000fe40000000800 */
[----:B------:R-:W-:Y:S02]  /*c600*/  IMAD.MOV.U32 R164, RZ, RZ, R19 ;  /* 0x000000ffffa47224 */ /* 0x000fe400078e0013 */
[----:B-1----:R-:W-:Y:S02]  /*c610*/  IMAD R4, R0, -0x2daee0ad, RZ ;  /* 0xd2511f5300047824 */ /* 0x002fe400078e02ff */
[----:B------:R-:W-:-:S03]  /*c620*/  FFMA.FTZ R0, R152, c[0x0][0x23c], -R13 ;  /* 0x00008f0098007a23 */ /* 0x000fc6000001080d */
[----:B------:R-:W-:Y:S01]  /*c630*/  LOP3.LUT R4, R31, UR15, R4, 0x96, !PT ;  /* 0x0000000f1f047c12 */ /* 0x000fe2000f8e9604 */
[----:B------:R1:W-:Y:S04]  /*c640*/  MUFU.EX2 R152, R0 ;  /* 0x0000000000987308 */ /* 0x0003e80000000800 */
[----:B------:R-:W-:-:S05]  /*c650*/  IMAD.WIDE.U32 R4, R4, -0x326172a9, RZ ;  /* 0xcd9e8d5704047825 */ /* 0x000fca00078e00ff */
[----:B------:R-:W-:Y:S02]  /*c660*/  LOP3.LUT R9, R4, 0xff, RZ, 0xc0, !PT ;  /* 0x000000ff04097812 */ /* 0x000fe400078ec0ff */
[--C-:B------:R-:W-:Y:S02]  /*c670*/  SHF.R.U32.HI R2, RZ, 0x10, R4.reuse ;  /* 0x00000010ff027819 */ /* 0x100fe40000011604 */
[----:B------:R-:W-:Y:S01]  /*c680*/  SHF.R.U32.HI R7, RZ, 0x18, R4 ;  /* 0x00000018ff077819 */ /* 0x000fe20000011604 */
[----:B-1----:R-:W-:-:S04]  /*c690*/  FFMA.FTZ R0, R101, c[0x0][0x23c], -R13 ;  /* 0x00008f0065007a23 */ /* 0x002fc8000001080d */
[----:B------:R1:W-:Y:S02]  /*c6a0*/  MUFU.EX2 R165, R0 ;  /* 0x0000000000a57308 */ /* 0x0003e40000000800 */
[----:B-1----:R-:W-:Y:S02]  /*c6b0*/  LOP3.LUT R0, R4, 0xffff, RZ, 0xc0, !PT ;  /* 0x0000ffff04007812 */ /* 0x002fe400078ec0ff */
[----:B------:R-:W-:Y:S01]  /*c6c0*/  LOP3.LUT R4, R5, UR29, R22, 0x96, !PT ;  /* 0x0000001d05047c12 */ /* 0x000fe2000f8e9616 */
[----:B------:R-:W-:Y:S01]  /*c6d0*/  FFMA.FTZ R5, R156, c[0x0][0x23c], -R12 ;  /* 0x00008f009c057a23 */ /* 0x000fe2000001080c */
[----:B------:R-:W-:Y:S02]  /*c6e0*/  SHF.R.U32.HI R6, RZ, 0x8, R0 ;  /* 0x00000008ff067819 */ /* 0x000fe40000011600 */
[----:B------:R-:W-:Y:S01]  /*c6f0*/  LOP3.LUT R0, R2, 0xff, RZ, 0xc0, !PT ;  /* 0x000000ff02007812 */ /* 0x000fe200078ec0ff */
[----:B------:R1:W2:Y:S01]  /*c700*/  MUFU.EX2 R24, R5 ;  /* 0x0000000500187308 */ /* 0x0002a20000000800 */
[----:B------:R-:W-:Y:S01]  /*c710*/  FFMA.FTZ R2, R157, c[0x0][0x23c], -R12 ;  /* 0x00008f009d027a23 */ /* 0x000fe2000001080c */
[----:B------:R-:W-:-:S02]  /*c720*/  PRMT R15, R9, 0x5410, R6 ;  /* 0x00005410090f7816 */ /* 0x000fc40000000006 */
[----:B------:R-:W-:Y:S02]  /*c730*/  PRMT R14, R0, 0x5410, R7 ;  /* 0x00005410000e7816 */ /* 0x000fe40000000007 */
[C---:B------:R-:W-:Y:S02]  /*c740*/  LOP3.LUT R0, R4.reuse, 0xffff, RZ, 0xc0, !PT ;  /* 0x0000ffff04007812 */ /* 0x040fe400078ec0ff */
[----:B------:R3:W4:Y:S01]  /*c750*/  MUFU.EX2 R167, R2 ;  /* 0x0000000200a77308 */ /* 0x0007220000000800 */
[----:B------:R-:W-:Y:S02]  /*c760*/  LOP3.LUT R9, R4, 0xff, RZ, 0xc0, !PT ;  /* 0x000000ff04097812 */ /* 0x000fe400078ec0ff */
[----:B------:R-:W-:Y:S02]  /*c770*/  SHF.R.U32.HI R6, RZ, 0x18, R4 ;  /* 0x00000018ff067819 */ /* 0x000fe40000011604 */
[----:B------:R-:W-:Y:S02]  /*c780*/  SHF.R.U32.HI R7, RZ, 0x8, R0 ;  /* 0x00000008ff077819 */ /* 0x000fe40000011600 */
[----:B-1----:R-:W-:-:S02]  /*c790*/  FSEL R5, R214, RZ, P0 ;  /* 0x000000ffd6057208 */ /* 0x002fc40000000000 */
[----:B------:R-:W-:-:S03]  /*c7a0*/  PRMT R7, R9, 0x5410, R7 ;  /* 0x0000541009077816 */ /* 0x000fc60000000007 */
[----:B------:R-:W-:Y:S01]  /*c7b0*/  FADD.FTZ R3, R3, -R5 ;  /* 0x8000000503037221 */ /* 0x000fe20000010000 */
[----:B---3--:R-:W-:Y:S01]  /*c7c0*/  SHF.R.U32.HI R2, RZ, 0x10, R4 ;  /* 0x00000010ff027819 */ /* 0x008fe20000011604 */
[----:B------:R-:W-:Y:S02]  /*c7d0*/  FFMA.FTZ R4, R153, c[0x0][0x23c], -R12 ;  /* 0x00008f0099047a23 */ /* 0x000fe4000001080c */
[----:B--2---:R-:W-:Y:S01]  /*c7e0*/  IMAD.MOV.U32 R153, RZ, RZ, R24 ;  /* 0x000000ffff997224 */ /* 0x004fe200078e0018 */
[----:B------:R-:W-:Y:S01]  /*c7f0*/  LOP3.LUT R0, R2, 0xff, RZ, 0xc0, !PT ;  /* 0x000000ff02007812 */ /* 0x000fe200078ec0ff */
[----:B------:R-:W1:Y:S01]  /*c800*/  LDC.U8 R24, c[0x0][0x2d8] ;  /* 0x0000b600ff187b82 */ /* 0x000e620000000000 */
[----:B------:R-:W-:Y:S01]  /*c810*/  FSEL R2, R215, RZ, P1 ;  /* 0x000000ffd7027208 */ /* 0x000fe20000800000 */
[----:B------:R-:W-:Y:S01]  /*c820*/  MUFU.EX2 R166, R4 ;  /* 0x0000000400a67308 */ /* 0x000fe20000000800 */
[----:B------:R-:W-:Y:S01]  /*c830*/  PRMT R6, R0, 0x5410, R6 ;  /* 0x0000541000067816 */ /* 0x000fe20000000006 */
[----:B------:R-:W-:Y:S01]  /*c840*/  FMUL.FTZ R101, R3, c[0x0][0x23c] ;  /* 0x00008f0003657a20 */ /* 0x000fe20000410000 */
[----:B------:R-:W-:Y:S01]  /*c850*/  F2FP.BF16.PACK_AB R0, R18, R16 ;  /* 0x000000101200723e */ /* 0x000fe200000010ff */
[----:B------:R-:W-:-:S03]  /*c860*/  FADD.FTZ R2, R100, -R2 ;  /* 0x8000000264027221 */ /* 0x000fc60000010000 */
[----:B------:R-:W-:Y:S01]  /*c870*/  PRMT R212, R0, 0x7610, R212 ;  /* 0x0000761000d47816 */ /* 0x000fe200000000d4 */
[----:B------:R-:W-:Y:S01]  /*c880*/  FMUL.FTZ R100, R2, c[0x0][0x23c] ;  /* 0x00008f0002647a20 */ /* 0x000fe20000410000 */
[----:B------:R-:W-:Y:S01]  /*c890*/  PRMT R213, R0, 0x7632, R213 ;  /* 0x0000763200d57816 */ /* 0x000fe200000000d5 */
[----:B------:R-:W2:Y:S01]  /*c8a0*/  MUFU.EX2 R101, R101 ;  /* 0x0000006500657308 */ /* 0x000ea20000000800 */
[----:B----4-:R-:W-:Y:S02]  /*c8b0*/  F2FP.BF16.PACK_AB R2, R167, R154 ;  /* 0x0000009aa702723e */ /* 0x010fe400000010ff */
[----:B------:R-:W-:Y:S02]  /*c8c0*/  PRMT R3, R212, 0x5410, R213 ;  /* 0x00005410d4037816 */ /* 0x000fe400000000d5 */
[C---:B------:R-:W-:Y:S02]  /*c8d0*/  PRMT R211, R2.reuse, 0x7610, R211 ;  /* 0x0000761002d37816 */ /* 0x040fe400000000d3 */
[----:B------:R-:W-:Y:S01]  /*c8e0*/  PRMT R210, R2, 0x7632, R210 ;  /* 0x0000763202d27816 */ /* 0x000fe200000000d2 */
[----:B------:R-:W3:Y:S01]  /*c8f0*/  MUFU.EX2 R100, R100 ;  /* 0x0000006400647308 */ /* 0x000ee20000000800 */
[----:B-1----:R-:W-:-:S02]  /*c900*/  PRMT R148, R24, 0x7054, R24 ;  /* 0x0000705418947816 */ /* 0x002fc40000000018 */
[----:B------:R-:W1:Y:S01]  /*c910*/  LDSM.16.MT88.4 R24, [R177+0xc000] ;  /* 0x00c00000b118783b */ /* 0x000e620000004200 */
[-C--:B--2---:R-:W-:Y:S02]  /*c920*/  FMUL.FTZ R106, R106, R101.reuse ;  /* 0x000000656a6a7220 */ /* 0x084fe40000410000 */
[--C-:B------:R-:W-:Y:S01]  /*c930*/  HSET2.LE.AND R0, R7, R148.reuse, PT ;  /* 0x0000009407007233 */ /* 0x100fe20003803000 */
[-C--:B------:R-:W-:Y:S01]  /*c940*/  FMUL.FTZ R107, R107, R101.reuse ;  /* 0x000000656b6b7220 */ /* 0x080fe20000410000 */
[--C-:B------:R-:W-:Y:S01]  /*c950*/  HSET2.LE.AND R2, R6, R148.reuse, PT ;  /* 0x0000009406027233 */ /* 0x100fe20003803000 */
[----:B------:R-:W-:Y:S02]  /*c960*/  FMUL.FTZ R110, R110, R101 ;  /* 0x000000656e6e7220 */ /* 0x000fe40000410000 */
[----:B------:R-:W-:Y:S01]  /*c970*/  LOP3.LUT R4, R0, R3, RZ, 0xc0, !PT ;  /* 0x0000000300047212 */ /* 0x000fe200078ec0ff */
[----:B------:R-:W-:Y:S01]  /*c980*/  FMUL.FTZ R111, R111, R101 ;  /* 0x000000656f6f7220 */ /* 0x000fe20000410000 */
[----:B------:R-:W-:Y:S01]  /*c990*/  F2FP.BF16.PACK_AB R3, R165, R152 ;  /* 0x00000098a503723e */ /* 0x000fe200000010ff */
[-C--:B---3--:R-:W-:Y:S01]  /*c9a0*/  FMUL.FTZ R104, R104, R100.reuse ;  /* 0x0000006468687220 */ /* 0x088fe20000410000 */
[----:B------:R-:W-:Y:S01]  /*c9b0*/  PRMT R0, R211, 0x5410, R210 ;  /* 0x00005410d3007816 */ /* 0x000fe200000000d2 */
[-C--:B------:R-:W-:Y:S01]  /*c9c0*/  FMUL.FTZ R105, R105, R100.reuse ;  /* 0x0000006469697220 */ /* 0x080fe20000410000 */
[C---:B------:R-:W-:Y:S01]  /*c9d0*/  PRMT R209, R3.reuse, 0x7610, R209 ;  /* 0x0000761003d17816 */ /* 0x040fe200000000d1 */
[-C--:B------:R-:W-:Y:S01]  /*c9e0*/  FMUL.FTZ R108, R108, R100.reuse ;  /* 0x000000646c6c7220 */ /* 0x080fe20000410000 */
[----:B------:R-:W-:Y:S01]  /*c9f0*/  PRMT R207, R3, 0x7632, R207 ;  /* 0x0000763203cf7816 */ /* 0x000fe200000000cf */
[----:B------:R-:W-:Y:S01]  /*ca00*/  FMUL.FTZ R109, R109, R100 ;  /* 0x000000646d6d7220 */ /* 0x000fe20000410000 */
[----:B------:R-:W-:Y:S01]  /*ca10*/  LOP3.LUT R5, R2, R0, RZ, 0xc0, !PT ;  /* 0x0000000002057212 */ /* 0x000fe200078ec0ff */
[--C-:B------:R-:W-:Y:S01]  /*ca20*/  HSET2.LE.AND R0, R15, R148.reuse, PT ;  /* 0x000000940f007233 */ /* 0x100fe20003803000 */
[----:B------:R-:W-:Y:S01]  /*ca30*/  F2FP.BF16.PACK_AB R2, R166, R153 ;  /* 0x00000099a602723e */ /* 0x000fe200000010ff */
[----:B------:R-:W-:Y:S01]  /*ca40*/  IMAD.MOV.U32 R15, RZ, RZ, R18 ;  /* 0x000000ffff0f7224 */ /* 0x000fe200078e0012 */
[----:B------:R-:W-:Y:S01]  /*ca50*/  PRMT R3, R209, 0x5410, R207 ;  /* 0x00005410d1037816 */ /* 0x000fe200000000cf */
[-C--:B------:R-:W-:Y:S01]  /*ca60*/  FMUL.FTZ R112, R112, R100.reuse ;  /* 0x0000006470707220 */ /* 0x080fe20000410000 */
[C---:B------:R-:W-:Y:S01]  /*ca70*/  PRMT R208, R2.reuse, 0x7610, R208 ;  /* 0x0000761002d07816 */ /* 0x040fe200000000d0 */
[----:B------:R-:W-:Y:S01]  /*ca80*/  FMUL.FTZ R113, R113, R100 ;  /* 0x0000006471717220 */ /* 0x000fe20000410000 */
[----:B------:R-:W-:Y:S01]  /*ca90*/  PRMT R206, R2, 0x7632, R206 ;  /* 0x0000763202ce7816 */ /* 0x000fe200000000ce */
[----:B------:R-:W-:Y:S01]  /*caa0*/  HSET2.LE.AND R2, R14, R148, PT ;  /* 0x000000940e027233 */ /* 0x000fe20003803000 */
[----:B------:R-:W-:Y:S01]  /*cab0*/  LOP3.LUT R6, R0, R3, RZ, 0xc0, !PT ;  /* 0x0000000300067212 */ /* 0x000fe200078ec0ff */
[----:B------:R-:W-:Y:S01]  /*cac0*/  IMAD.MOV.U32 R14, RZ, RZ, R17 ;  /* 0x000000ffff0e7224 */ /* 0x000fe200078e0011 */
[----:B------:R-:W-:Y:S01]  /*cad0*/  PRMT R0, R208, 0x5410, R206 ;  /* 0x00005410d0007816 */ /* 0x000fe200000000ce */
[----:B------:R-:W-:-:S02]  /*cae0*/  IMAD.MOV.U32 R3, RZ, RZ, R16 ;  /* 0x000000ffff037224 */ /* 0x000fc400078e0010 */
[----:B------:R-:W2:Y:S01]  /*caf0*/  LDSM.16.MT88.4 R16, [R178+0xc000] ;  /* 0x00c00000b210783b */ /* 0x000ea20000004200 */
[----:B------:R-:W-:Y:S01]  /*cb00*/  LOP3.LUT R7, R2, R0, RZ, 0xc0, !PT ;  /* 0x0000000002077212 */ /* 0x000fe200078ec0ff */
[-C--:B------:R-:W-:Y:S01]  /*cb10*/  FMUL.FTZ R114, R114, R101.reuse ;  /* 0x0000006572727220 */ /* 0x080fe20000410000 */
[----:B------:R-:W-:Y:S01]  /*cb20*/  LOP3.LUT R0, R33, UR30, RZ, 0x3c, !PT ;  /* 0x0000001e21007c12 */ /* 0x000fe2000f8e3cff */
[-C--:B------:R-:W-:Y:S01]  /*cb30*/  FMUL.FTZ R115, R115, R101.reuse ;  /* 0x0000006573737220 */ /* 0x080fe20000410000 */
[----:B------:R-:W-:Y:S01]  /*cb40*/  UIADD3 UR30, UR21, 0x646e171e, URZ ;  /* 0x646e171e151e7890 */ /* 0x000fe2000fffe03f */
        /* <DEDUP_REMOVED lines=30> */
[-C--:B------:R-:W-:Y:S01]  /*cd30*/  FMUL.FTZ R40, R40, R100.reuse ;  /* 0x0000006428287220 */ /* 0x080fe20000410000 */
[----:B-1----:R-:W-:Y:S01]  /*cd40*/  HMMA.16816.F32.BF16 R120, R4, R24, R120 ;  /* 0x000000180478723c */ /* 0x002fe20000041878 */
[----:B------:R-:W-:Y:S02]  /*cd50*/  FMUL.FTZ R41, R41, R100 ;  /* 0x0000006429297220 */ /* 0x000fe40000410000 */
[-C--:B------:R-:W-:Y:S02]  /*cd60*/  FMUL.FTZ R42, R42, R101.reuse ;  /* 0x000000652a2a7220 */ /* 0x080fe40000410000 */
[----:B------:R-:W-:-:S02]  /*cd70*/  FMUL.FTZ R43, R43, R101 ;  /* 0x000000652b2b7220 */ /* 0x000fc40000410000 */
[-C--:B------:R-:W-:Y:S01]  /*cd80*/  FMUL.FTZ R44, R44, R100.reuse ;  /* 0x000000642c2c7220 */ /* 0x080fe20000410000 */
[----:B------:R-:W-:Y:S01]  /*cd90*/  HMMA.16816.F32.BF16 R220, R4, R26, R124 ;  /* 0x0000001a04dc723c */ /* 0x000fe2000004187c */
[----:B------:R-:W1:Y:S01]  /*cda0*/  LDSM.16.MT88.4 R24, [R177+0xe000] ;  /* 0x00e00000b118783b */ /* 0x000e620000004200 */
[-C--:B------:R-:W-:Y:S02]  /*cdb0*/  FMUL.FTZ R45, R45, R100.reuse ;  /* 0x000000642d2d7220 */ /* 0x080fe40000410000 */
[-C--:B------:R-:W-:Y:S02]  /*cdc0*/  FMUL.FTZ R46, R46, R101.reuse ;  /* 0x000000652e2e7220 */ /* 0x080fe40000410000 */
[----:B------:R-:W-:Y:S02]  /*cdd0*/  FMUL.FTZ R47, R47, R101 ;  /* 0x000000652f2f7220 */ /* 0x000fe40000410000 */
[-C--:B------:R-:W-:Y:S02]  /*cde0*/  FMUL.FTZ R48, R48, R100.reuse ;  /* 0x0000006430307220 */ /* 0x080fe40000410000 */
[----:B------:R-:W-:-:S02]  /*cdf0*/  FMUL.FTZ R49, R49, R100 ;  /* 0x0000006431317220 */ /* 0x000fc40000410000 */
[-C--:B------:R-:W-:Y:S02]  /*ce00*/  FMUL.FTZ R50, R50, R101.reuse ;  /* 0x0000006532327220 */ /* 0x080fe40000410000 */
[-C--:B------:R-:W-:Y:S02]  /*ce10*/  FMUL.FTZ R51, R51, R101.reuse ;  /* 0x0000006533337220 */ /* 0x080fe40000410000 */
[-C--:B------:R-:W-:Y:S02]  /*ce20*/  FMUL.FTZ R56, R56, R100.reuse ;  /* 0x0000006438387220 */ /* 0x080fe40000410000 */
[-C--:B------:R-:W-:Y:S02]  /*ce30*/  FMUL.FTZ R57, R57, R100.reuse ;  /* 0x0000006439397220 */ /* 0x080fe40000410000 */
[-C--:B------:R-:W-:Y:S02]  /*ce40*/  FMUL.FTZ R58, R58, R101.reuse ;  /* 0x000000653a3a7220 */ /* 0x080fe40000410000 */
[----:B------:R-:W-:Y:S01]  /*ce50*/  FMUL.FTZ R59, R59, R101 ;  /* 0x000000653b3b7220 */ /* 0x000fe20000410000 */
[----:B--2---:R-:W-:Y:S01]  /*ce60*/  HMMA.16816.F32.BF16 R128, R4, R16, R128 ;  /* 0x000000100480723c */ /* 0x004fe20000041880 */
[----:B------:R-:W-:-:S02]  /*ce70*/  FMUL.FTZ R52, R52, R100 ;  /* 0x0000006434347220 */ /* 0x000fc40000410000 */
[-C--:B------:R-:W-:Y:S02]  /*ce80*/  FMUL.FTZ R53, R53, R100.reuse ;  /* 0x0000006435357220 */ /* 0x080fe40000410000 */
[-C--:B------:R-:W-:Y:S02]  /*ce90*/  FMUL.FTZ R54, R54, R101.reuse ;  /* 0x0000006536367220 */ /* 0x080fe40000410000 */
[-C--:B------:R-:W-:Y:S01]  /*cea0*/  FMUL.FTZ R55, R55, R101.reuse ;  /* 0x0000006537377220 */ /* 0x080fe20000410000 */
[----:B------:R-:W-:Y:S01]  /*ceb0*/  HMMA.16816.F32.BF16 R216, R4, R18, R132 ;  /* 0x0000001204d8723c */ /* 0x000fe20000041884 */
[----:B------:R-:W2:Y:S01]  /*cec0*/  LDSM.16.MT88.4 R16, [R178+0xe000] ;  /* 0x00e00000b210783b */ /* 0x000ea20000004200 */
        /* <DEDUP_REMOVED lines=22> */
[----:B--2---:R-:W-:Y:S01]  /*d030*/  HMMA.16816.F32.BF16 R160, R4, R16, R44 ;  /* 0x0000001004a0723c */ /* 0x004fe2000004182c */
[----:B------:R-:W-:Y:S02]  /*d040*/  FMUL.FTZ R79, R79, R101 ;  /* 0x000000654f4f7220 */ /* 0x000fe40000410000 */
[----:B------:R-:W-:-:S02]  /*d050*/  FMUL.FTZ R80, R80, R100 ;  /* 0x0000006450507220 */ /* 0x000fc40000410000 */
[----:B------:R-:W-:Y:S02]  /*d060*/  FMUL.FTZ R81, R81, R100 ;  /* 0x0000006451517220 */ /* 0x000fe40000410000 */
[-C--:B------:R-:W-:Y:S01]  /*d070*/  FMUL.FTZ R82, R82, R101.reuse ;  /* 0x0000006552527220 */ /* 0x080fe20000410000 */
[C---:B------:R-:W-:Y:S01]  /*d080*/  HMMA.16816.F32.BF16 R156, R4.reuse, R18, R48 ;  /* 0x00000012049c723c */ /* 0x040fe20000041830 */
[----:B------:R-:W2:Y:S01]  /*d090*/  LDSM.16.MT88.4 R16, [R179+0xe000] ;  /* 0x00e00000b310783b */ /* 0x000ea20000004200 */
[----:B------:R-:W-:Y:S02]  /*d0a0*/  FMUL.FTZ R83, R83, R101 ;  /* 0x0000006553537220 */ /* 0x000fe40000410000 */
[----:B------:R-:W-:Y:S02]  /*d0b0*/  IMAD.MOV.U32 R45, RZ, RZ, R166 ;  /* 0x000000ffff2d7224 */ /* 0x000fe400078e00a6 */
[----:B------:R-:W-:Y:S02]  /*d0c0*/  IMAD.MOV.U32 R46, RZ, RZ, R165 ;  /* 0x000000ffff2e7224 */ /* 0x000fe400078e00a5 */
[----:B------:R-:W-:Y:S01]  /*d0d0*/  IMAD.MOV.U32 R51, RZ, RZ, R149 ;  /* 0x000000ffff337224 */ /* 0x000fe200078e0095 */
[----:B-1----:R-:W-:Y:S01]  /*d0e0*/  HMMA.16816.F32.BF16 R132, R4, R26, R56 ;  /* 0x0000001a0484723c */ /* 0x002fe20000041838 */
[----:B------:R-:W-:-:S02]  /*d0f0*/  IMAD.MOV.U32 R49, RZ, RZ, R155 ;  /* 0x000000ffff317224 */ /* 0x000fc400078e009b */
[----:B------:R-:W-:Y:S02]  /*d100*/  IMAD.MOV.U32 R50, RZ, RZ, R167 ;  /* 0x000000ffff327224 */ /* 0x000fe400078e00a7 */
[----:B------:R-:W-:-:S03]  /*d110*/  IMAD.WIDE.U32 R32, R0, -0x326172a9, RZ ;  /* 0xcd9e8d5700207825 */ /* 0x000fc600078e00ff */
[----:B------:R-:W-:Y:S01]  /*d120*/  HMMA.16816.F32.BF16 R108, R4, R24, R52 ;  /* 0x00000018046c723c */ /* 0x000fe20000041834 */
[----:B------:R-:W-:Y:S01]  /*d130*/  IMAD.MOV.U32 R58, RZ, RZ, R150 ;  /* 0x000000ffff3a7224 */ /* 0x000fe200078e0096 */
[----:B------:R-:W1:Y:S01]  /*d140*/  LDSM.16.MT88.4 R24, [R177+0x10000] ;  /* 0x01000000b118783b */ /* 0x000e620000004200 */
[----:B------:R-:W-:Y:S01]  /*d150*/  IMAD.MOV.U32 R59, RZ, RZ, R151 ;  /* 0x000000ffff3b7224 */ /* 0x000fe200078e0097 */
[----:B------:R-:W-:Y:S01]  /*d160*/  LOP3.LUT R0, R35, UR25, R32, 0x96, !PT ;  /* 0x0000001923007c12 */ /* 0x000fe2000f8e9620 */
[----:B------:R-:W-:Y:S01]  /*d170*/  IMAD.MOV.U32 R56, RZ, RZ, R164 ;  /* 0x000000ffff387224 */ /* 0x000fe200078e00a4 */
[----:B------:R-:W-:Y:S01]  /*d180*/  LOP3.LUT R2, R33, UR26, R58, 0x96, !PT ;  /* 0x0000001a21027c12 */ /* 0x000fe2000f8e963a */
[----:B------:R-:W-:Y:S02]  /*d190*/  IMAD.MOV.U32 R54, RZ, RZ, R153 ;  /* 0x000000ffff367224 */ /* 0x000fe400078e0099 */
[----:B------:R-:W-:Y:S02]  /*d1a0*/  IMAD.MOV.U32 R55, RZ, RZ, R152 ;  /* 0x000000ffff377224 */ /* 0x000fe400078e0098 */
[----:B------:R-:W-:-:S02]  /*d1b0*/  FMUL.FTZ R84, R84, R100 ;  /* 0x0000006454547220 */ /* 0x000fc40000410000 */
        /* <DEDUP_REMOVED lines=9> */
[----:B------:R-:W-:Y:S02]  /*d250*/  IMAD.MOV.U32 R63, RZ, RZ, R154 ;  /* 0x000000ffff3f7224 */ /* 0x000fe400078e009a */
[----:B------:R-:W-:Y:S01]  /*d260*/  HMMA.16816.F32.BF16 R152, R4, R18, R64 ;  /* 0x000000120498723c */ /* 0x000fe20000041840 */
[----:B------:R-:W2:Y:S01]  /*d270*/  LDSM.16.MT88.4 R16, [R178+0x10000] ;  /* 0x01000000b210783b */ /* 0x000ea20000004200 */
[----:B------:R-:W-:Y:S01]  /*d280*/  FMUL.FTZ R93, R93, R100 ;  /* 0x000000645d5d7220 */ /* 0x000fe20000410000 */
[----:B------:R-:W3:Y:S01]  /*d290*/  LDC.U8 R67, c[0x0][0x2d8] ;  /* 0x0000b600ff437b82 */ /* 0x000ee20000000000 */
[----:B------:R-:W-:-:S02]  /*d2a0*/  FMUL.FTZ R94, R94, R101 ;  /* 0x000000655e5e7220 */ /* 0x000fc40000410000 */
[-C--:B------:R-:W-:Y:S02]  /*d2b0*/  FMUL.FTZ R95, R95, R101.reuse ;  /* 0x000000655f5f7220 */ /* 0x080fe40000410000 */
[-C--:B------:R-:W-:Y:S01]  /*d2c0*/  FMUL.FTZ R96, R96, R100.reuse ;  /* 0x0000006460607220 */ /* 0x080fe20000410000 */
[C---:B-1----:R-:W-:Y:S01]  /*d2d0*/  HMMA.16816.F32.BF16 R124, R4.reuse, R26, R72 ;  /* 0x0000001a047c723c */ /* 0x042fe20000041848 */
[----:B------:R-:W-:Y:S02]  /*d2e0*/  FMUL.FTZ R97, R97, R100 ;  /* 0x0000006461617220 */ /* 0x000fe40000410000 */
[-C--:B------:R-:W-:Y:S02]  /*d2f0*/  FMUL.FTZ R98, R98, R101.reuse ;  /* 0x0000006562627220 */ /* 0x080fe40000410000 */
[----:B------:R-:W-:Y:S02]  /*d300*/  FMUL.FTZ R99, R99, R101 ;  /* 0x0000006563637220 */ /* 0x000fe40000410000 */
[----:B------:R-:W-:Y:S01]  /*d310*/  IMAD.MOV.U32 R61, RZ, RZ, R3 ;  /* 0x000000ffff3d7224 */ /* 0x000fe200078e0003 */
[----:B------:R-:W-:Y:S01]  /*d320*/  HMMA.16816.F32.BF16 R164, R4, R24, R68 ;  /* 0x0000001804a4723c */ /* 0x000fe20000041844 */
[----:B------:R-:W1:Y:S01]  /*d330*/  LDSM.16.MT88.4 R24, [R180+0x10000] ;  /* 0x01000000b418783b */ /* 0x000e620000004200 */
[----:B------:R-:W-:-:S04]  /*d340*/  IMAD.WIDE.U32 R2, R2, -0x2daee0ad, RZ ;  /* 0xd2511f5302027825 */ /* 0x000fc800078e00ff */
[----:B------:R-:W-:Y:S01]  /*d350*/  IMAD.MOV.U32 R62, RZ, RZ, R14 ;  /* 0x000000ffff3e7224 */ /* 0x000fe200078e000e */
[----:B------:R-:W-:Y:S01]  /*d360*/  LOP3.LUT R3, R3, UR23, R102, 0x96, !PT ;  /* 0x0000001703037c12 */ /* 0x000fe2000f8e9666 */
[----:B------:R-:W-:Y:S02]  /*d370*/  IMAD.MOV.U32 R57, RZ, RZ, R15 ;  /* 0x000000ffff397224 */ /* 0x000fe400078e000f */
[----:B------:R-:W-:Y:S02]  /*d380*/  IMAD.MOV.U32 R47, RZ, RZ, R245 ;  /* 0x000000ffff2f7224 */ /* 0x000fe400078e00f5 */
[----:B------:R-:W-:Y:S01]  /*d390*/  IMAD.MOV.U32 R66, RZ, RZ, R49 ;  /* 0x000000ffff427224 */ /* 0x000fe200078e0031 */
[C---:B--2---:R-:W-:Y:S08]  /*d3a0*/  HMMA.16816.F32.BF16 R72, R4.reuse, R16, R76 ;  /* 0x000000100448723c */ /* 0x044ff0000004184c */
[C---:B------:R-:W-:Y:S01]  /*d3b0*/  HMMA.16816.F32.BF16 R80, R4.reuse, R18, R80 ;  /* 0x000000120450723c */ /* 0x040fe20000041850 */
[----:B------:R-:W2:Y:S07]  /*d3c0*/  LDSM.16.MT88.4 R16, [R179+0x10000] ;  /* 0x01000000b310783b */ /* 0x000eae0000004200 */
[C---:B-1----:R-:W-:Y:S08]  /*d3d0*/  HMMA.16816.F32.BF16 R84, R4.reuse, R24, R84 ;  /* 0x000000180454723c */ /* 0x042ff00000041854 */
[C---:B------:R-:W-:Y:S01]  /*d3e0*/  HMMA.16816.F32.BF16 R88, R4.reuse, R26, R88 ;  /* 0x0000001a0458723c */ /* 0x040fe20000041858 */
[----:B------:R-:W1:Y:S07]  /*d3f0*/  LDSM.16.MT88.4 R24, [R177+0xc800] ;  /* 0x00c80000b118783b */ /* 0x000e6e0000004200 */
[C---:B--2---:R-:W-:Y:S07]  /*d400*/  HMMA.16816.F32.BF16 R92, R4.reuse, R16, R92 ;  /* 0x00000010045c723c */ /* 0x044fee000004185c */
[C-C-:B------:R-:W-:Y:S01]  /*d410*/  LOP3.LUT R16, R23.reuse, UR16, R20.reuse, 0x96, !PT ;  /* 0x0000001017107c12 */ /* 0x140fe2000f8e9614 */
[----:B------:R-:W-:Y:S01]  /*d420*/  HMMA.16816.F32.BF16 R116, R4, R18, R96 ;  /* 0x000000120474723c */ /* 0x000fe20000041860 */
[----:B------:R-:W-:-:S06]  /*d430*/  LOP3.LUT R17, R23, UR16, R20, 0x96, !PT ;  /* 0x0000001017117c12 */ /* 0x000fcc000f8e9614 */
[----:B------:R-:W-:Y:S01]  /*d440*/  IMAD.WIDE.U32 R6, R0, -0x2daee0ad, RZ ;  /* 0xd2511f5300067825 */ /* 0x000fe200078e00ff */
[----:B------:R-:W-:-:S04]  /*d450*/  LOP3.LUT R4, R21, UR5, R8, 0x96, !PT ;  /* 0x0000000515047c12 */ /* 0x000fc8000f8e9608 */
[----:B------:R-:W-:Y:S01]  /*d460*/  LOP3.LUT R0, R7, UR8, R2, 0x96, !PT ;  /* 0x0000000807007c12 */ /* 0x000fe2000f8e9602 */
[----:B------:R-:W-:-:S04]  /*d470*/  IMAD.WIDE.U32 R2, R3, -0x326172a9, RZ ;  /* 0xcd9e8d5703027825 */ /* 0x000fc800078e00ff */
[----:B------:R-:W-:Y:S01]  /*d480*/  IMAD.WIDE.U32 R8, R0, -0x326172a9, RZ ;  /* 0xcd9e8d5700087825 */ /* 0x000fe200078e00ff */
[----:B------:R-:W-:-:S03]  /*d490*/  LOP3.LUT R0, R3, UR22, R34, 0x96, !PT ;  /* 0x0000001603007c12 */ /* 0x000fc6000f8e9622 */
        /* <DEDUP_REMOVED lines=9> */
[----:B------:R-:W-:Y:S02]  /*d530*/  LOP3.LUT R4, R3, UR29, R22, 0x96, !PT ;  /* 0x0000001d03047c12 */ /* 0x000fe4000f8e9616 */
[C---:B------:R-:W-:Y:S01]  /*d540*/  LOP3.LUT R15, R2.reuse, 0xff, RZ, 0xc0, !PT ;  /* 0x000000ff020f7812 */ /* 0x040fe200078ec0ff */
[----:B------:R-:W2:Y:S01]  /*d550*/  LDSM.16.MT88.4 R20, [R180+0xc800] ;  /* 0x00c80000b414783b */ /* 0x000ea20000004200 */
[----:B------:R-:W-:Y:S02]  /*d560*/  LOP3.LUT R18, R2, 0xffff, RZ, 0xc0, !PT ;  /* 0x0000ffff02127812 */ /* 0x000fe400078ec0ff */
[--C-:B------:R-:W-:Y:S02]  /*d570*/  SHF.R.U32.HI R19, RZ, 0x10, R2.reuse ;  /* 0x00000010ff137819 */ /* 0x100fe40000011602 */
[----:B------:R-:W-:Y:S01]  /*d580*/  SHF.R.U32.HI R9, RZ, 0x18, R2 ;  /* 0x00000018ff097819 */ /* 0x000fe20000011602 */
[----:B------:R-:W-:Y:S01]  /*d590*/  IMAD.WIDE.U32 R2, R0, -0x326172a9, RZ ;  /* 0xcd9e8d5700027825 */ /* 0x000fe200078e00ff */
[----:B---3--:R-:W-:-:S02]  /*d5a0*/  ISETP.GE.U32.AND P1, PT, R67, R15, PT ;  /* 0x0000000f4300720c */ /* 0x008fc40003f26070 */
[----:B------:R-:W-:Y:S02]  /*d5b0*/  LOP3.LUT R42, R7, UR16, R8, 0x96, !PT ;  /* 0x00000010072a7c12 */ /* 0x000fe4000f8e9608 */
[----:B------:R-:W-:Y:S02]  /*d5c0*/  LOP3.LUT R36, R3, UR29, R6, 0x96, !PT ;  /* 0x0000001d03247c12 */ /* 0x000fe4000f8e9606 */
[C---:B------:R-:W-:Y:S02]  /*d5d0*/  LOP3.LUT R5, R2.reuse, 0xff, RZ, 0xc0, !PT ;  /* 0x000000ff02057812 */ /* 0x040fe400078ec0ff */
[----:B------:R-:W-:Y:S02]  /*d5e0*/  LOP3.LUT R245, R2, 0xffff, RZ, 0xc0, !PT ;  /* 0x0000ffff02f57812 */ /* 0x000fe400078ec0ff */
[--C-:B------:R-:W-:Y:S02]  /*d5f0*/  SHF.R.U32.HI R39, RZ, 0x10, R2.reuse ;  /* 0x00000010ff277819 */ /* 0x100fe40000011602 */
[----:B------:R-:W-:Y:S01]  /*d600*/  SHF.R.U32.HI R0, RZ, 0x18, R2 ;  /* 0x00000018ff007819 */ /* 0x000fe20000011602 */
[----:B------:R-:W-:Y:S01]  /*d610*/  IMAD.WIDE.U32 R2, R16, -0x2daee0ad, RZ ;  /* 0xd2511f5310027825 */ /* 0x000fe200078e00ff */
[----:B------:R-:W-:-:S02]  /*d620*/  ISETP.GE.U32.AND P3, PT, R67, R5, PT ;  /* 0x000000054300720c */ /* 0x000fc40003f66070 */
[----:B------:R-:W-:Y:S01]  /*d630*/  ISETP.GE.U32.AND P4, PT, R67, R0, PT ;  /* 0x000000004300720c */ /* 0x000fe20003f86070 */
[----:B------:R-:W-:Y:S01]  /*d640*/  FFMA.FTZ R5, R237, c[0x0][0x23c], -R12 ;  /* 0x00008f00ed057a23 */ /* 0x000fe2000001080c */
[----:B------:R-:W-:Y:S02]  /*d650*/  LOP3.LUT R15, R3, UR30, R14, 0x96, !PT ;  /* 0x0000001e030f7c12 */ /* 0x000fe4000f8e960e */
[C---:B------:R-:W-:Y:S01]  /*d660*/  LOP3.LUT R38, R2.reuse, 0xff, RZ, 0xc0, !PT ;  /* 0x000000ff02267812 */ /* 0x040fe200078ec0ff */
[----:B------:R3:W-:Y:S01]  /*d670*/  MUFU.EX2 R53, R5 ;  /* 0x0000000500357308 */ /* 0x0007e20000000800 */
[----:B------:R-:W-:Y:S02]  /*d680*/  LOP3.LUT R41, R2, 0xffff, RZ, 0xc0, !PT ;  /* 0x0000ffff02297812 */ /* 0x000fe400078ec0ff */
[--C-:B------:R-:W-:Y:S02]  /*d690*/  SHF.R.U32.HI R43, RZ, 0x10, R2.reuse ;  /* 0x00000010ff2b7819 */ /* 0x100fe40000011602 */
[----:B------:R-:W-:Y:S01]  /*d6a0*/  SHF.R.U32.HI R37, RZ, 0x18, R2 ;  /* 0x00000018ff257819 */ /* 0x000fe20000011602 */
[----:B------:R-:W-:Y:S01]  /*d6b0*/  IMAD.WIDE.U32 R2, R17, -0x2daee0ad, RZ ;  /* 0xd2511f5311027825 */ /* 0x000fe200078e00ff */
[----:B------:R-:W-:-:S04]  /*d6c0*/  ISETP.GE.U32.AND P0, PT, R67, R9, PT ;  /* 0x000000094300720c */ /* 0x000fc80003f06070 */
[C---:B------:R-:W-:Y:S02]  /*d6d0*/  LOP3.LUT R6, R2.reuse, 0xffff, RZ, 0xc0, !PT ;  /* 0x0000ffff02067812 */ /* 0x040fe400078ec0ff */
[----:B------:R-:W-:Y:S02]  /*d6e0*/  LOP3.LUT R7, R2, 0xff, RZ, 0xc0, !PT ;  /* 0x000000ff02077812 */ /* 0x000fe400078ec0ff */
[----:B------:R-:W-:Y:S01]  /*d6f0*/  SHF.R.U32.HI R8, RZ, 0x10, R2 ;  /* 0x00000010ff087819 */ /* 0x000fe20000011602 */
[----:B---3--:R-:W-:Y:S01]  /*d700*/  FFMA.FTZ R5, R229, c[0x0][0x23c], -R12 ;  /* 0x00008f00e5057a23 */ /* 0x008fe2000001080c */
[----:B------:R-:W-:Y:S02]  /*d710*/  SHF.R.U32.HI R14, RZ, 0x18, R2 ;  /* 0x00000018ff0e7819 */ /* 0x000fe40000011602 */
[----:B------:R-:W-:Y:S01]  /*d720*/  LOP3.LUT R2, R4, 0xffff, RZ, 0xc0, !PT ;  /* 0x0000ffff04027812 */ /* 0x000fe200078ec0ff */
[----:B------:R-:W-:Y:S01]  /*d730*/  MUFU.EX2 R16, R5 ;  /* 0x0000000500107308 */ /* 0x000fe20000000800 */
[----:B------:R-:W-:Y:S01]  /*d740*/  LOP3.LUT R0, R3, UR30, R30, 0x96, !PT ;  /* 0x0000001e03007c12 */ /* 0x000fe2000f8e961e */
[----:B------:R-:W-:Y:S01]  /*d750*/  @!P0 HFMA2.BF16_V2 R139, -RZ.H0_H0, RZ.H0_H0, -R206.H0_H0 ;  /* 0x200000ffff8b8231 */ /* 0x000fe200003409ce */
[----:B------:R-:W-:-:S02]  /*d760*/  SHF.R.U32.HI R2, RZ, 0x8, R2 ;  /* 0x00000008ff027819 */ /* 0x000fc40000011602 */
[----:B------:R-:W-:Y:S02]  /*d770*/  LOP3.LUT R3, R4, 0xff, RZ, 0xc0, !PT ;  /* 0x000000ff04037812 */ /* 0x000fe400078ec0ff */
[----:B------:R-:W-:Y:S02]  /*d780*/  LOP3.LUT R2, R2, 0xffff, RZ, 0xc0, !PT ;  /* 0x0000ffff02027812 */ /* 0x000fe400078ec0ff */
[C---:B------:R-:W-:Y:S01]  /*d790*/  ISETP.GE.U32.AND P6, PT, R67.reuse, R3, PT ;  /* 0x000000034300720c */ /* 0x040fe20003fc6070 */
[----:B------:R-:W-:Y:S01]  /*d7a0*/  FFMA.FTZ R3, R236, c[0x0][0x23c], -R13 ;  /* 0x00008f00ec037a23 */ /* 0x000fe2000001080d */
[----:B------:R-:W-:Y:S02]  /*d7b0*/  ISETP.GE.U32.AND P5, PT, R67, R2, PT ;  /* 0x000000024300720c */ /* 0x000fe40003fa6070 */
[----:B------:R-:W-:Y:S01]  /*d7c0*/  SHF.R.U32.HI R2, RZ, 0x10, R4 ;  /* 0x00000010ff027819 */ /* 0x000fe20000011604 */
[----:B------:R3:W-:Y:S01]  /*d7d0*/  MUFU.EX2 R52, R3 ;  /* 0x0000000300347308 */ /* 0x0007e20000000800 */
[----:B------:R-:W-:-:S02]  /*d7e0*/  @!P0 PRMT R206, R139, 0x5410, RZ ;  /* 0x000054108bce8816 */ /* 0x000fc400000000ff */
[----:B------:R-:W-:-:S04]  /*d7f0*/  LOP3.LUT R2, R2, 0xff, RZ, 0xc0, !PT ;  /* 0x000000ff02027812 */ /* 0x000fc800078ec0ff */
[----:B------:R-:W-:Y:S01]  /*d800*/  ISETP.GE.U32.AND P2, PT, R67, R2, PT ;  /* 0x000000024300720c */ /* 0x000fe20003f46070 */
[----:B------:R-:W-:Y:S01]  /*d810*/  @!P6 HFMA2.BF16_V2 R137, -RZ.H0_H0, RZ.H0_H0, -R212.H0_H0 ;  /* 0x200000ffff89e231 */ /* 0x000fe200003409d4 */
[----:B------:R-:W-:Y:S01]  /*d820*/  SHF.R.U32.HI R2, RZ, 0x18, R4 ;  /* 0x00000018ff027819 */ /* 0x000fe20000011604 */
[----:B------:R-:W-:Y:S01]  /*d830*/  @!P5 HFMA2.BF16_V2 R136, -RZ.H0_H0, RZ.H0_H0, -R213.H0_H0 ;  /* 0x200000ffff88d231 */ /* 0x000fe200003409d5 */
[----:B------:R-:W-:Y:S02]  /*d840*/  LOP3.LUT R4, R19, 0xff, RZ, 0xc0, !PT ;  /* 0x000000ff13047812 */ /* 0x000fe400078ec0ff */
[----:B------:R-:W-:Y:S02]  /*d850*/  @!P6 PRMT R212, R137, 0x5410, RZ ;  /* 0x0000541089d4e816 */ /* 0x000fe400000000ff */
[C---:B------:R-:W-:Y:S01]  /*d860*/  ISETP.GE.U32.AND P6, PT, R67.reuse, R2, PT ;  /* 0x000000024300720c */ /* 0x040fe20003fc6070 */
[--C-:B---3--:R-:W-:Y:S01]  /*d870*/  FFMA.FTZ R3, R230, c[0x0][0x23c], -R13.reuse ;  /* 0x00008f00e6037a23 */ /* 0x108fe2000001080d */
[----:B------:R-:W-:Y:S01]  /*d880*/  @!P5 PRMT R213, R136, 0x5410, RZ ;  /* 0x0000541088d5d816 */ /* 0x000fe200000000ff */
[----:B------:R-:W-:Y:S01]  /*d890*/  FFMA.FTZ R2, R140, c[0x0][0x23c], -R13 ;  /* 0x00008f008c027a23 */ /* 0x000fe2000001080d */
[----:B------:R-:W-:Y:S01]  /*d8a0*/  ISETP.GE.U32.AND P5, PT, R67, R4, PT ;  /* 0x000000044300720c */ /* 0x000fe20003fa6070 */
[----:B------:R3:W4:Y:S01]  /*d8b0*/  MUFU.EX2 R48, R3 ;  /* 0x0000000300307308 */ /* 0x0007220000000800 */
[----:B------:R-:W-:Y:S01]  /*d8c0*/  FFMA.FTZ R4, R231, c[0x0][0x23c], -R12 ;  /* 0x00008f00e7047a23 */ /* 0x000fe2000001080c */
[----:B------:R-:W-:-:S02]  /*d8d0*/  @!P2 HFMA2.BF16_V2 R138, -RZ.H0_H0, RZ.H0_H0, -R211.H0_H0 ;  /* 0x200000ffff8aa231 */ /* 0x000fc400003409d3 */
[----:B------:R-:W-:-:S03]  /*d8e0*/  @!P1 HFMA2.BF16_V2 R231, -RZ.H0_H0, RZ.H0_H0, -R209.H0_H0 ;  /* 0x200000ffffe79231 */ /* 0x000fc600003409d1 */
[----:B------:R-:W-:Y:S01]  /*d8f0*/  @!P2 PRMT R211, R138, 0x5410, RZ ;  /* 0x000054108ad3a816 */ /* 0x000fe200000000ff */
[----:B------:R5:W-:Y:S01]  /*d900*/  MUFU.EX2 R44, R2 ;  /* 0x00000002002c7308 */ /* 0x000be20000000800 */
[----:B------:R-:W-:-:S03]  /*d910*/  @!P1 PRMT R209, R231, 0x5410, RZ ;  /* 0x00005410e7d19816 */ /* 0x000fc600000000ff */
[----:B------:R-:W-:Y:S01]  /*d920*/  @!P5 HFMA2.BF16_V2 R230, -RZ.H0_H0, RZ.H0_H0, -R208.H0_H0 ;  /* 0x200000ffffe6d231 */ /* 0x000fe200003409d0 */
[----:B---3--:R-:W-:-:S03]  /*d930*/  FFMA.FTZ R3, R141, c[0x0][0x23c], -R13 ;  /* 0x00008f008d037a23 */ /* 0x008fc6000001080d */
[----:B------:R3:W1:Y:S01]  /*d940*/  MUFU.EX2 R28, R4 ;  /* 0x00000004001c7308 */ /* 0x0006620000000800 */
[----:B------:R-:W-:Y:S02]  /*d950*/  @!P5 PRMT R208, R230, 0x5410, RZ ;  /* 0x00005410e6d0d816 */ /* 0x000fe400000000ff */
[----:B-----5:R-:W-:-:S05]  /*d960*/  SHF.R.U32.HI R2, RZ, 0x8, R18 ;  /* 0x00000008ff027819 */ /* 0x020fca0000011612 */
[----:B------:R5:W-:Y:S01]  /*d970*/  MUFU.EX2 R60, R3 ;  /* 0x00000003003c7308 */ /* 0x000be20000000800 */
[----:B------:R-:W-:-:S04]  /*d980*/  LOP3.LUT R2, R2, 0xffff, RZ, 0xc0, !PT ;  /* 0x0000ffff02027812 */ /* 0x000fc800078ec0ff */
[C---:B------:R-:W-:Y:S02]  /*d990*/  ISETP.GE.U32.AND P2, PT, R67.reuse, R2, PT ;  /* 0x000000024300720c */ /* 0x040fe40003f46070 */
[----:B------:R-:W-:Y:S02]  /*d9a0*/  LOP3.LUT R2, R0, 0xffff, RZ, 0xc0, !PT ;  /* 0x0000ffff00027812 */ /* 0x000fe400078ec0ff */
[----:B---3--:R-:W-:Y:S02]  /*d9b0*/  SHF.R.U32.HI R4, RZ, 0x10, R0 ;  /* 0x00000010ff047819 */ /* 0x008fe40000011600 */
[----:B------:R-:W-:Y:S02]  /*d9c0*/  PRMT R67, R67, 0x7054, R67 ;  /* 0x0000705443437816 */ /* 0x000fe40000000043 */
[----:B-----5:R-:W-:Y:S02]  /*d9d0*/  SHF.R.U32.HI R3, RZ, 0x8, R6 ;  /* 0x00000008ff037819 */ /* 0x020fe40000011606 */
[----:B------:R-:W-:-:S02]  /*d9e0*/  SHF.R.U32.HI R6, RZ, 0x18, R0 ;  /* 0x00000018ff067819 */ /* 0x000fc40000011600 */
[----:B------:R-:W-:Y:S01]  /*d9f0*/  PRMT R9, R7, 0x5410, R3 ;  /* 0x0000541007097816 */ /* 0x000fe20000000003 */
[----:B------:R-:W-:Y:S01]  /*da00*/  @!P2 HFMA2.BF16_V2 R229, -RZ.H0_H0, RZ.H0_H0, -R207.H0_H0 ;  /* 0x200000ffffe5a231 */ /* 0x000fe200003409cf */
[----:B------:R-:W-:Y:S02]  /*da10*/  LOP3.LUT R3, R8, 0xff, RZ, 0xc0, !PT ;  /* 0x000000ff08037812 */ /* 0x000fe400078ec0ff */
[----:B------:R-:W-:Y:S02]  /*da20*/  LOP3.LUT R7, R0, 0xff, RZ, 0xc0, !PT ;  /* 0x000000ff00077812 */ /* 0x000fe400078ec0ff */
[----:B------:R-:W-:Y:S01]  /*da30*/  PRMT R8, R3, 0x5410, R14 ;  /* 0x0000541003087816 */ /* 0x000fe2000000000e */
[----:B------:R-:W-:Y:S01]  /*da40*/  FFMA.FTZ R3, R228, c[0x0][0x23c], -R12 ;  /* 0x00008f00e4037a23 */ /* 0x000fe2000001080c */
[----:B------:R-:W-:Y:S01]  /*da50*/  SHF.R.U32.HI R0, RZ, 0x8, R2 ;  /* 0x00000008ff007819 */ /* 0x000fe20000011602 */
[----:B------:R-:W-:Y:S01]  /*da60*/  IMAD.MOV.U32 R14, RZ, RZ, R61 ;  /* 0x000000ffff0e7224 */ /* 0x000fe200078e003d */
[----:B------:R-:W-:Y:S01]  /*da70*/  LOP3.LUT R2, R4, 0xff, RZ, 0xc0, !PT ;  /* 0x000000ff04027812 */ /* 0x000fe200078ec0ff */
[----:B------:R1:W3:Y:S01]  /*da80*/  MUFU.EX2 R29, R3 ;  /* 0x00000003001d7308 */ /* 0x0002e20000000800 */
[----:B----4-:R-:W-:Y:S01]  /*da90*/  F2FP.BF16.PACK_AB R4, R48, R52 ;  /* 0x000000343004723e */ /* 0x010fe200000010ff */
[----:B------:R-:W-:Y:S01]  /*daa0*/  IMAD.MOV.U32 R61, RZ, RZ, R46 ;  /* 0x000000ffff3d7224 */ /* 0x000fe200078e002e */
[----:B------:R-:W-:Y:S01]  /*dab0*/  PRMT R0, R7, 0x5410, R0 ;  /* 0x0000541007007816 */ /* 0x000fe20000000000 */
[----:B------:R-:W-:Y:S01]  /*dac0*/  @!P6 HFMA2.BF16_V2 R228, -RZ.H0_H0, RZ.H0_H0, -R210.H0_H0 ;  /* 0x200000ffffe4e231 */ /* 0x000fe200003409d2 */
[----:B------:R-:W-:-:S02]  /*dad0*/  PRMT R146, R4, 0x7610, R146 ;  /* 0x0000761004927816 */ /* 0x000fc40000000092 */
[----:B------:R-:W-:Y:S01]  /*dae0*/  PRMT R144, R4, 0x7632, R144 ;  /* 0x0000763204907816 */ /* 0x000fe20000000090 */
[--C-:B------:R-:W-:Y:S01]  /*daf0*/  HSET2.LE.AND R0, R0, R67.reuse, PT ;  /* 0x0000004300007233 */ /* 0x100fe20003803000 */
[----:B------:R-:W-:Y:S02]  /*db00*/  PRMT R2, R2, 0x5410, R6 ;  /* 0x0000541002027816 */ /* 0x000fe40000000006 */
[----:B------:R-:W-:Y:S02]  /*db10*/  @!P6 PRMT R210, R228, 0x5410, RZ ;  /* 0x00005410e4d2e816 */ /* 0x000fe400000000ff */
[----:B------:R-:W-:Y:S01]  /*db20*/  @!P2 PRMT R207, R229, 0x5410, RZ ;  /* 0x00005410e5cfa816 */ /* 0x000fe200000000ff */
[----:B------:R-:W-:Y:S01]  /*db30*/  HSET2.LE.AND R2, R2, R67, PT ;  /* 0x0000004302027233 */ /* 0x000fe20003803000 */
[----:B-1----:R-:W-:-:S04]  /*db40*/  F2FP.BF16.PACK_AB R3, R28, R53 ;  /* 0x000000351c03723e */ /* 0x002fc800000010ff */
[C---:B------:R-:W-:Y:S02]  /*db50*/  PRMT R147, R3.reuse, 0x7610, R147 ;  /* 0x0000761003937816 */ /* 0x040fe40000000093 */
[----:B------:R-:W-:Y:S02]  /*db60*/  PRMT R145, R3, 0x7632, R145 ;  /* 0x0000763203917816 */ /* 0x000fe40000000091 */
[----:B------:R-:W-:-:S04]  /*db70*/  PRMT R3, R146, 0x5410, R144 ;  /* 0x0000541092037816 */ /* 0x000fc80000000090 */
[----:B------:R-:W-:Y:S02]  /*db80*/  LOP3.LUT R4, R0, R3, RZ, 0xc0, !PT ;  /* 0x0000000300047212 */ /* 0x000fe400078ec0ff */
[----:B------:R-:W-:Y:S02]  /*db90*/  PRMT R0, R147, 0x5410, R145 ;  /* 0x0000541093007816 */ /* 0x000fe40000000091 */
[----:B---3--:R-:W-:Y:S02]  /*dba0*/  F2FP.BF16.PACK_AB R3, R29, R16 ;  /* 0x000000101d03723e */ /* 0x008fe400000010ff */
[----:B------:R-:W-:Y:S01]  /*dbb0*/  LOP3.LUT R5, R2, R0, RZ, 0xc0, !PT ;  /* 0x0000000002057212 */ /* 0x000fe200078ec0ff */
[--C-:B------:R-:W-:Y:S01]  /*dbc0*/  HSET2.LE.AND R2, R8, R67.reuse, PT ;  /* 0x0000004308027233 */ /* 0x100fe20003803000 */
[----:B------:R-:W-:Y:S01]  /*dbd0*/  IMAD.MOV.U32 R8, RZ, RZ, R60 ;  /* 0x000000ffff087224 */ /* 0x000fe200078e003c */
[----:B------:R-:W-:Y:S01]  /*dbe0*/  HSET2.LE.AND R0, R9, R67, PT ;  /* 0x0000004309007233 */ /* 0x000fe20003803000 */
[C---:B------:R-:W-:Y:S01]  /*dbf0*/  PRMT R143, R3.reuse, 0x7610, R143 ;  /* 0x00007610038f7816 */ /* 0x040fe2000000008f */
[----:B------:R-:W-:Y:S01]  /*dc00*/  IMAD.MOV.U32 R9, RZ, RZ, R62 ;  /* 0x000000ffff097224 */ /* 0x000fe200078e003e */
[----:B------:R-:W-:Y:S01]  /*dc10*/  PRMT R141, R3, 0x7632, R141 ;  /* 0x00007632038d7816 */ /* 0x000fe2000000008d */
[----:B------:R-:W-:Y:S01]  /*dc20*/  IMAD.MOV.U32 R62, RZ, RZ, R45 ;  /* 0x000000ffff3e7224 */ /* 0x000fe200078e002d */
[----:B------:R-:W-:Y:S01]  /*dc30*/  F2FP.BF16.PACK_AB R6, R44, R8 ;  /* 0x000000082c06723e */ /* 0x000fe200000010ff */
[----:B------:R-:W-:-:S02]  /*dc40*/  IMAD.MOV.U32 R60, RZ, RZ, R47 ;  /* 0x000000ffff3c7224 */ /* 0x000fc400078e002f */
[----:B------:R-:W-:Y:S01]  /*dc50*/  IMAD.MOV.U32 R67, RZ, RZ, R63 ;  /* 0x000000ffff437224 */ /* 0x000fe200078e003f */
[C---:B------:R-:W-:Y:S01]  /*dc60*/  PRMT R142, R6.reuse, 0x7610, R142 ;  /* 0x00007610068e7816 */ /* 0x040fe2000000008e */
[----:B------:R-:W-:Y:S01]  /*dc70*/  IMAD.MOV.U32 R63, RZ, RZ, R50 ;  /* 0x000000ffff3f7224 */ /* 0x000fe200078e0032 */
[----:B------:R-:W-:-:S04]  /*dc80*/  PRMT R140, R6, 0x7632, R140 ;  /* 0x00007632068c7816 */ /* 0x000fc8000000008c */
[----:B------:R-:W-:-:S04]  /*dc90*/  PRMT R3, R142, 0x5410, R140 ;  /* 0x000054108e037816 */ /* 0x000fc8000000008c */
[----:B------:R-:W-:Y:S02]  /*dca0*/  LOP3.LUT R6, R0, R3, RZ, 0xc0, !PT ;  /* 0x0000000300067212 */ /* 0x000fe400078ec0ff */
[----:B------:R-:W-:-:S04]  /*dcb0*/  PRMT R0, R143, 0x5410, R141 ;  /* 0x000054108f007816 */ /* 0x000fc8000000008d */
[----:B------:R-:W-:Y:S01]  /*dcc0*/  LOP3.LUT R7, R2, R0, RZ, 0xc0, !PT ;  /* 0x0000000002077212 */ /* 0x000fe200078ec0ff */
[----:B------:R-:W-:Y:S02]  /*dcd0*/  IMAD.MOV.U32 R0, RZ, RZ, R16 ;  /* 0x000000ffff007224 */ /* 0x000fe400078e0010 */
[----:B------:R-:W1:Y:S01]  /*dce0*/  LDSM.16.MT88.4 R16, [R178+0xc800] ;  /* 0x00c80000b210783b */ /* 0x000e620000004200 */
[----:B------:R-:W-:-:S03]  /*dcf0*/  IMAD.MOV.U32 R2, RZ, RZ, R44 ;  /* 0x000000ffff027224 */ /* 0x000fc600078e002c */
[C---:B------:R-:W-:Y:S07]  /*dd00*/  HMMA.16816.F32.BF16 R44, R4.reuse, R26, R232 ;  /* 0x0000001a042c723c */ /* 0x040fee00000418e8 */
[----:B------:R-:W-:Y:S01]  /*dd10*/  IMAD.MOV.U32 R233, RZ, RZ, R51 ;  /* 0x000000ffffe97224 */ /* 0x000fe200078e0033 */
[----:B--2---:R-:W-:Y:S01]  /*dd20*/  HMMA.16816.F32.BF16 R120, R4, R20, R120 ;  /* 0x000000140478723c */ /* 0x004fe20000041878 */
[----:B------:R-:W-:Y:S02]  /*dd30*/  IMAD.MOV.U32 R232, RZ, RZ, R48 ;  /* 0x000000ffffe87224 */ /* 0x000fe400078e0030 */
[----:B------:R-:W-:-:S02]  /*dd40*/  IMAD.MOV.U32 R235, RZ, RZ, R29 ;  /* 0x000000ffffeb7224 */ /* 0x000fc400078e001d */
[----:B------:R-:W-:Y:S02]  /*dd50*/  IMAD.MOV.U32 R234, RZ, RZ, R28 ;  /* 0x000000ffffea7224 */ /* 0x000fe400078e001c */
[----:B------:R-:W2:Y:S01]  /*dd60*/  LDSM.16.MT88.4 R28, [R177+0xe800] ;  /* 0x00e80000b11c783b */ /* 0x000ea20000004200 */
[C---:B------:R-:W-:Y:S03]  /*dd70*/  HMMA.16816.F32.BF16 R104, R4.reuse, R24, R104 ;  /* 0x000000180468723c */ /* 0x040fe60000041868 */
[----:B------:R-:W3:Y:S05]  /*dd80*/  LDSM.16.MT88.4 R24, [R180+0xe800] ;  /* 0x00e80000b418783b */ /* 0x000eea0000004200 */
[C---:B-1----:R-:W-:Y:S08]  /*dd90*/  HMMA.16816.F32.BF16 R112, R4.reuse, R16, R112 ;  /* 0x000000100470723c */ /* 0x042ff00000041870 */
[----:B------:R-:W-:Y:S01]  /*dda0*/  HMMA.16816.F32.BF16 R48, R4, R18, R224 ;  /* 0x000000120430723c */ /* 0x000fe200000418e0 */
[----:B------:R-:W1:Y:S06]  /*ddb0*/  LDSM.16.MT88.4 R16, [R179+0xc800] ;  /* 0x00c80000b310783b */ /* 0x000e6c0000004200 */
[----:B------:R-:W-:-:S02]  /*ddc0*/  IMAD.MOV.U32 R227, RZ, RZ, R54 ;  /* 0x000000ffffe37224 */ /* 0x000fc400078e0036 */
[----:B------:R-:W-:Y:S02]  /*ddd0*/  IMAD.MOV.U32 R226, RZ, RZ, R53 ;  /* 0x000000ffffe27224 */ /* 0x000fe400078e0035 */
[----:B------:R-:W-:Y:S01]  /*dde0*/  IMAD.MOV.U32 R225, RZ, RZ, R55 ;  /* 0x000000ffffe17224 */ /* 0x000fe200078e0037 */
[----:B--2---:R-:W-:Y:S01]  /*ddf0*/  HMMA.16816.F32.BF16 R68, R4, R30, R172 ;  /* 0x0000001e0444723c */ /* 0x004fe200000418ac */
[----:B------:R-:W-:-:S07]  /*de00*/  IMAD.MOV.U32 R224, RZ, RZ, R52 ;  /* 0x000000ffffe07224 */ /* 0x000fce00078e0034 */
[C---:B------:R-:W-:Y:S01]  /*de10*/  HMMA.16816.F32.BF16 R52, R4.reuse, R22, R220 ;  /* 0x000000160434723c */ /* 0x040fe200000418dc */
[----:B------:R-:W2:Y:S06]  /*de20*/  LDSM.16.MT88.4 R20, [R177+0x10800] ;  /* 0x01080000b114783b */ /* 0x000eac0000004200 */
[----:B------:R-:W-:Y:S01]  /*de30*/  IMAD.MOV.U32 R220, RZ, RZ, R60 ;  /* 0x000000ffffdc7224 */ /* 0x000fe200078e003c */
[----:B---3--:R-:W-:Y:S01]  /*de40*/  HMMA.16816.F32.BF16 R96, R4, R24, R108 ;  /* 0x000000180460723c */ /* 0x008fe2000004186c */
[----:B------:R-:W-:Y:S02]  /*de50*/  IMAD.MOV.U32 R221, RZ, RZ, R61 ;  /* 0x000000ffffdd7224 */ /* 0x000fe400078e003d */
[----:B------:R-:W-:-:S02]  /*de60*/  IMAD.MOV.U32 R222, RZ, RZ, R62 ;  /* 0x000000ffffde7224 */ /* 0x000fc400078e003e */
[----:B------:R-:W-:Y:S02]  /*de70*/  IMAD.MOV.U32 R223, RZ, RZ, R63 ;  /* 0x000000ffffdf7224 */ /* 0x000fe400078e003f */
[----:B------:R-:W-:Y:S01]  /*de80*/  IMAD.MOV.U32 R31, RZ, RZ, R222 ;  /* 0x000000ffff1f7224 */ /* 0x000fe200078e00de */
[----:B------:R-:W-:Y:S01]  /*de90*/  HMMA.16816.F32.BF16 R108, R4, R26, R132 ;  /* 0x0000001a046c723c */ /* 0x000fe20000041884 */
[----:B------:R-:W3:Y:S01]  /*dea0*/  LDSM.16.MT88.4 R24, [R180+0x10800] ;  /* 0x01080000b418783b */ /* 0x000ee20000004200 */
[----:B------:R-:W-:-:S06]  /*deb0*/  IMAD.MOV.U32 R30, RZ, RZ, R223 ;  /* 0x000000ffff1e7224 */ /* 0x000fcc00078e00df */
[C---:B-1----:R-:W-:Y:S08]  /*dec0*/  HMMA.16816.F32.BF16 R128, R4.reuse, R16, R128 ;  /* 0x000000100480723c */ /* 0x042ff00000041880 */
[----:B------:R-:W-:Y:S01]  /*ded0*/  HMMA.16816.F32.BF16 R60, R4, R18, R216 ;  /* 0x00000012043c723c */ /* 0x000fe200000418d8 */
[----:B------:R-:W1:Y:S06]  /*dee0*/  LDSM.16.MT88.4 R16, [R178+0xe800] ;  /* 0x00e80000b210783b */ /* 0x000e6c0000004200 */
[----:B------:R-:W-:-:S02]  /*def0*/  IMAD.MOV.U32 R219, RZ, RZ, R66 ;  /* 0x000000ffffdb7224 */ /* 0x000fc400078e0042 */
[----:B------:R-:W-:Y:S01]  /*df00*/  IMAD.MOV.U32 R218, RZ, RZ, R67 ;  /* 0x000000ffffda7224 */ /* 0x000fe200078e0043 */
[----:B--2---:R-:W-:Y:S01]  /*df10*/  HMMA.16816.F32.BF16 R164, R4, R20, R164 ;  /* 0x0000001404a4723c */ /* 0x004fe200000418a4 */
[----:B------:R-:W-:Y:S02]  /*df20*/  IMAD.MOV.U32 R217, RZ, RZ, R56 ;  /* 0x000000ffffd97224 */ /* 0x000fe400078e0038 */
[----:B------:R-:W-:-:S04]  /*df30*/  IMAD.MOV.U32 R216, RZ, RZ, R57 ;  /* 0x000000ffffd87224 */ /* 0x000fc800078e0039 */
[----:B------:R-:W-:Y:S01]  /*df40*/  IMAD.MOV.U32 R20, RZ, RZ, R233 ;  /* 0x000000ffff147224 */ /* 0x000fe200078e00e9 */
[C---:B------:R-:W-:Y:S01]  /*df50*/  HMMA.16816.F32.BF16 R64, R4.reuse, R28, R168 ;  /* 0x0000001c0440723c */ /* 0x040fe200000418a8 */
[----:B------:R-:W-:Y:S01]  /*df60*/  IMAD.MOV.U32 R233, RZ, RZ, R0 ;  /* 0x000000ffffe97224 */ /* 0x000fe200078e0000 */
[----:B------:R-:W-:Y:S01]  /*df70*/  LOP3.LUT R0, R15, 0xff, RZ, 0xc0, !PT ;  /* 0x000000ff0f007812 */ /* 0x000fe200078ec0ff */
[----:B------:R-:W-:Y:S02]  /*df80*/  IMAD.MOV.U32 R21, RZ, RZ, R232 ;  /* 0x000000ffff157224 */ /* 0x000fe400078e00e8 */
[----:B------:R-:W-:Y:S01]  /*df90*/  IMAD.MOV.U32 R232, RZ, RZ, R8 ;  /* 0x000000ffffe87224 */ /* 0x000fe200078e0008 */
[----:B------:R-:W-:Y:S01]  /*dfa0*/  LOP3.LUT R8, R35, UR25, R32, 0x96, !PT ;  /* 0x0000001923087c12 */ /* 0x000fe2000f8e9620 */
[----:B------:R-:W-:Y:S01]  /*dfb0*/  IMAD.MOV.U32 R28, RZ, RZ, R58 ;  /* 0x000000ffff1c7224 */ /* 0x000fe200078e003a */
[----:B------:R-:W-:Y:S01]  /*dfc0*/  HMMA.16816.F32.BF16 R124, R4, R22, R124 ;  /* 0x00000016047c723c */ /* 0x000fe2000004187c */
[----:B------:R-:W-:-:S02]  /*dfd0*/  IMAD.MOV.U32 R29, RZ, RZ, R59 ;  /* 0x000000ffff1d7224 */ /* 0x000fc400078e003b */
[----:B------:R-:W-:Y:S01]  /*dfe0*/  IMAD.MOV.U32 R29, RZ, RZ, R216 ;  /* 0x000000ffff1d7224 */ /* 0x000fe200078e00d8 */
[----:B------:R-:W-:Y:S01]  /*dff0*/  LOP3.LUT R3, R33, UR26, R28, 0x96, !PT ;  /* 0x0000001a21037c12 */ /* 0x000fe2000f8e961c */
[----:B------:R-:W-:Y:S02]  /*e000*/  IMAD.MOV.U32 R28, RZ, RZ, R221 ;  /* 0x000000ffff1c7224 */ /* 0x000fe400078e00dd */
[----:B------:R-:W-:Y:S01]  /*e010*/  IMAD.MOV.U32 R23, RZ, RZ, R234 ;  /* 0x000000ffff177224 */ /* 0x000fe200078e00ea */
[----:B---3--:R-:W-:Y:S01]  /*e020*/  HMMA.16816.F32.BF16 R132, R4, R26, R88 ;  /* 0x0000001a0484723c */ /* 0x008fe20000041858 */
[----:B------:R-:W-:Y:S01]  /*e030*/  IMAD.MOV.U32 R234, RZ, RZ, R2 ;  /* 0x000000ffffea7224 */ /* 0x000fe200078e0002 */
[----:B------:R-:W-:Y:S01]  /*e040*/  SHF.R.U32.HI R2, RZ, 0x10, R15 ;  /* 0x00000010ff027819 */ /* 0x000fe2000001160f */
[----:B------:R-:W-:Y:S02]  /*e050*/  IMAD.MOV.U32 R22, RZ, RZ, R9 ;  /* 0x000000ffff167224 */ /* 0x000fe400078e0009 */
[----:B------:R-:W-:Y:S01]  /*e060*/  IMAD.WIDE.U32 R8, R8, -0x2daee0ad, RZ ;  /* 0xd2511f5308087825 */ /* 0x000fe200078e00ff */
[----:B------:R-:W-:-:S02]  /*e070*/  LOP3.LUT R2, R2, 0xff, RZ, 0xc0, !PT ;  /* 0x000000ff02027812 */ /* 0x000fc400078ec0ff */
[----:B-1----:R-:W-:Y:S01]  /*e080*/  HMMA.16816.F32.BF16 R76, R4, R16, R160 ;  /* 0x00000010044c723c */ /* 0x002fe200000418a0 */
[----:B------:R-:W-:Y:S02]  /*e090*/  IMAD.MOV.U32 R231, RZ, RZ, R23 ;  /* 0x000000ffffe77224 */ /* 0x000fe400078e0017 */
[----:B------:R-:W-:-:S04]  /*e0a0*/  IMAD.MOV.U32 R229, RZ, RZ, R21 ;  /* 0x000000ffffe57224 */ /* 0x000fc800078e0015 */
[----:B------:R-:W-:Y:S01]  /*e0b0*/  IMAD.MOV.U32 R160, RZ, RZ, R227 ;  /* 0x000000ffffa07224 */ /* 0x000fe200078e00e3 */
[C---:B------:R-:W-:Y:S01]  /*e0c0*/  HMMA.16816.F32.BF16 R56, R4.reuse, R18, R156 ;  /* 0x000000120438723c */ /* 0x040fe2000004189c */
[----:B------:R-:W1:Y:S01]  /*e0d0*/  LDSM.16.MT88.4 R16, [R179+0xe800] ;  /* 0x00e80000b310783b */ /* 0x000e620000004200 */
[----:B------:R-:W-:Y:S02]  /*e0e0*/  IMAD.MOV.U32 R161, RZ, RZ, R226 ;  /* 0x000000ffffa17224 */ /* 0x000fe400078e00e2 */
[----:B------:R-:W-:Y:S02]  /*e0f0*/  IMAD.MOV.U32 R162, RZ, RZ, R225 ;  /* 0x000000ffffa27224 */ /* 0x000fe400078e00e1 */
[----:B------:R-:W-:Y:S02]  /*e100*/  IMAD.MOV.U32 R163, RZ, RZ, R224 ;  /* 0x000000ffffa37224 */ /* 0x000fe400078e00e0 */
[----:B------:R-:W-:Y:S01]  /*e110*/  HMMA.16816.F32.BF16 R156, R4, R24, R84 ;  /* 0x00000018049c723c */ /* 0x000fe20000041854 */
[----:B------:R-:W-:Y:S01]  /*e120*/  LDSM.16.MT88.4 R24, [R180+0xd000] ;  /* 0x00d00000b418783b */ /* 0x000fe20000004200 */
[----:B------:R-:W-:-:S06]  /*e130*/  IMAD.MOV.U32 R230, RZ, RZ, R161 ;  /* 0x000000ffffe67224 */ /* 0x000fcc00078e00a1 */
[C---:B-1----:R-:W-:Y:S08]  /*e140*/  HMMA.16816.F32.BF16 R148, R4.reuse, R16, R148 ;  /* 0x000000100494723c */ /* 0x042ff00000041894 */
[C---:B------:R-:W-:Y:S01]  /*e150*/  HMMA.16816.F32.BF16 R152, R4.reuse, R18, R152 ;  /* 0x000000120498723c */ /* 0x040fe20000041898 */
[----:B------:R-:W1:Y:S07]  /*e160*/  LDSM.16.MT88.4 R16, [R178+0x10800] ;  /* 0x01080000b210783b */ /* 0x000e6e0000004200 */
[C---:B-1----:R-:W-:Y:S01]  /*e170*/  HMMA.16816.F32.BF16 R172, R4.reuse, R16, R72 ;  /* 0x0000001004ac723c */ /* 0x042fe20000041848 */
[----:B------:R-:W1:Y:S06]  /*e180*/  LDC.U8 R74, c[0x0][0x2d8] ;  /* 0x0000b600ff4a7b82 */ /* 0x000e6c0000000000 */
[----:B------:R-:W-:Y:S01]  /*e190*/  IMAD.MOV.U32 R75, RZ, RZ, R14 ;  /* 0x000000ffff4b7224 */ /* 0x000fe200078e000e */
[----:B------:R-:W-:Y:S01]  /*e1a0*/  HMMA.16816.F32.BF16 R168, R4, R18, R80 ;  /* 0x0000001204a8723c */ /* 0x000fe20000041850 */
[----:B------:R-:W2:Y:S01]  /*e1b0*/  LDSM.16.MT88.4 R16, [R179+0x10800] ;  /* 0x01080000b310783b */ /* 0x000ea20000004200 */
[----:B------:R-:W-:Y:S01]  /*e1c0*/  IMAD.MOV.U32 R73, RZ, RZ, R29 ;  /* 0x000000ffff497224 */ /* 0x000fe200078e001d */
[----:B-1----:R-:W-:-:S02]  /*e1d0*/  ISETP.GE.U32.AND P6, PT, R74, R0, PT ;  /* 0x000000004a00720c */ /* 0x002fc40003fc6070 */
[----:B------:R-:W-:Y:S02]  /*e1e0*/  LOP3.LUT R0, R39, 0xff, RZ, 0xc0, !PT ;  /* 0x000000ff27007812 */ /* 0x000fe400078ec0ff */
[C---:B------:R-:W-:Y:S01]  /*e1f0*/  ISETP.GE.U32.AND P0, PT, R74.reuse, R2, PT ;  /* 0x000000024a00720c */ /* 0x040fe20003f06070 */
[----:B------:R-:W-:Y:S01]  /*e200*/  IMAD.WIDE.U32 R2, R3, -0x2daee0ad, RZ ;  /* 0xd2511f5303027825 */ /* 0x000fe200078e00ff */
[C---:B------:R-:W-:Y:S02]  /*e210*/  ISETP.GE.U32.AND P5, PT, R74.reuse, R0, PT ;  /* 0x000000004a00720c */ /* 0x040fe40003fa6070 */
[----:B------:R-:W-:Y:S02]  /*e220*/  LOP3.LUT R0, R15, 0xffff, RZ, 0xc0, !PT ;  /* 0x0000ffff0f007812 */ /* 0x000fe400078ec0ff */
[----:B------:R-:W-:Y:S02]  /*e230*/  LOP3.LUT R3, R3, UR23, R102, 0x96, !PT ;  /* 0x0000001703037c12 */ /* 0x000fe4000f8e9666 */
[----:B------:R-:W-:Y:S01]  /*e240*/  SHF.R.U32.HI R0, RZ, 0x8, R0 ;  /* 0x00000008ff007819 */ /* 0x000fe20000011600 */
[----:B------:R-:W-:Y:S01]  /*e250*/  @!P6 HFMA2.BF16_V2 R236, -RZ.H0_H0, RZ.H0_H0, -R146.H0_H0 ;  /* 0x200000ffffece231 */ /* 0x000fe20000340992 */
[----:B------:R-:W-:-:S02]  /*e260*/  ISETP.GE.U32.AND P1, PT, R74, R38, PT ;  /* 0x000000264a00720c */ /* 0x000fc40003f26070 */
[----:B------:R-:W-:Y:S01]  /*e270*/  LOP3.LUT R0, R0, 0xffff, RZ, 0xc0, !PT ;  /* 0x0000ffff00007812 */ /* 0x000fe200078ec0ff */
[----:B------:R-:W-:Y:S01]  /*e280*/  @!P0 HFMA2.BF16_V2 R238, -RZ.H0_H0, RZ.H0_H0, -R147.H0_H0 ;  /* 0x200000ffffee8231 */ /* 0x000fe20000340993 */
[----:B------:R-:W-:Y:S01]  /*e290*/  @!P6 PRMT R146, R236, 0x5410, RZ ;  /* 0x00005410ec92e816 */ /* 0x000fe200000000ff */
[----:B------:R-:W-:Y:S01]  /*e2a0*/  IMAD.MOV.U32 R236, RZ, RZ, R163 ;  /* 0x000000ffffec7224 */ /* 0x000fe200078e00a3 */
[C---:B------:R-:W-:Y:S02]  /*e2b0*/  ISETP.GE.U32.AND P6, PT, R74.reuse, R0, PT ;  /* 0x000000004a00720c */ /* 0x040fe40003fc6070 */
[----:B------:R-:W-:Y:S01]  /*e2c0*/  LOP3.LUT R0, R9, UR8, R2, 0x96, !PT ;  /* 0x0000000809007c12 */ /* 0x000fe2000f8e9602 */
[----:B------:R-:W-:Y:S01]  /*e2d0*/  IMAD.WIDE.U32 R2, R3, -0x326172a9, RZ ;  /* 0xcd9e8d5703027825 */ /* 0x000fe200078e00ff */
[----:B------:R-:W-:Y:S01]  /*e2e0*/  ISETP.GE.U32.AND P2, PT, R74, R37, PT ;  /* 0x000000254a00720c */ /* 0x000fe20003f46070 */
[----:B--2---:R-:W-:Y:S01]  /*e2f0*/  HMMA.16816.F32.BF16 R92, R4, R16, R92 ;  /* 0x00000010045c723c */ /* 0x004fe2000004185c */
[----:B------:R-:W-:Y:S01]  /*e300*/  @!P0 PRMT R147, R238, 0x5410, RZ ;  /* 0x00005410ee938816 */ /* 0x000fe200000000ff */
[----:B------:R-:W-:Y:S01]  /*e310*/  IMAD.WIDE.U32 R38, R0, -0x326172a9, RZ ;  /* 0xcd9e8d5700267825 */ /* 0x000fe200078e00ff */
[----:B------:R-:W-:-:S03]  /*e320*/  LOP3.LUT R3, R3, UR22, R34, 0x96, !PT ;  /* 0x0000001603037c12 */ /* 0x000fc6000f8e9622 */
[----:B------:R-:W-:Y:S01]  /*e330*/  IMAD.MOV.U32 R238, RZ, RZ, R162 ;  /* 0x000000ffffee7224 */ /* 0x000fe200078e00a2 */
[----:B------:R-:W-:Y:S01]  /*e340*/  LOP3.LUT R0, R39, UR5, R2, 0x96, !PT ;  /* 0x0000000527007c12 */ /* 0x000fe2000f8e9602 */
[----:B------:R-:W-:Y:S01]  /*e350*/  IMAD.WIDE.U32 R2, R3, -0x2daee0ad, RZ ;  /* 0xd2511f5303027825 */ /* 0x000fe200078e00ff */
[----:B------:R-:W-:Y:S01]  /*e360*/  @!P6 HFMA2.BF16_V2 R237, -RZ.H0_H0, RZ.H0_H0, -R144.H0_H0 ;  /* 0x200000ffffede231 */ /* 0x000fe20000340990 */
[----:B------:R-:W-:Y:S01]  /*e370*/  HMMA.16816.F32.BF16 R116, R4, R18, R116 ;  /* 0x000000120474723c */ /* 0x000fe20000041874 */
[----:B------:R-:W1:Y:S01]  /*e380*/  LDSM.16.MT88.4 R16, [R177+0xd000] ;  /* 0x00d00000b110783b */ /* 0x000e620000004200 */
[----:B------:R-:W-:Y:S01]  /*e390*/  IMAD.WIDE.U32 R34, R0, -0x2daee0ad, RZ ;  /* 0xd2511f5300227825 */ /* 0x000fe200078e00ff */
[----:B------:R-:W-:Y:S02]  /*e3a0*/  SHF.R.U32.HI R0, RZ, 0x18, R15 ;  /* 0x00000018ff007819 */ /* 0x000fe4000001160f */
[----:B------:R-:W-:Y:S01]  /*e3b0*/  LOP3.LUT R14, R3, UR4, R8, 0x96, !PT ;  /* 0x00000004030e7c12 */ /* 0x000fe2000f8e9608 */
[----:B------:R-:W-:Y:S01]  /*e3c0*/  IMAD.WIDE.U32 R8, R42, -0x2daee0ad, RZ ;  /* 0xd2511f532a087825 */ /* 0x000fe200078e00ff */
[----:B------:R-:W-:-:S02]  /*e3d0*/  LOP3.LUT R2, R35, UR15, R2, 0x96, !PT ;  /* 0x0000000f23027c12 */ /* 0x000fc4000f8e9602 */
[----:B------:R-:W-:Y:S01]  /*e3e0*/  @!P6 PRMT R144, R237, 0x5410, RZ ;  /* 0x00005410ed90e816 */ /* 0x000fe200000000ff */
[----:B------:R-:W-:Y:S01]  /*e3f0*/  IMAD.WIDE.U32 R32, R14, -0x326172a9, RZ ;  /* 0xcd9e8d570e207825 */ /* 0x000fe200078e00ff */
[----:B------:R-:W-:Y:S02]  /*e400*/  ISETP.GE.U32.AND P6, PT, R74, R0, PT ;  /* 0x000000004a00720c */ /* 0x000fe40003fc6070 */
[----:B------:R-:W-:Y:S01]  /*e410*/  SHF.R.U32.HI R0, RZ, 0x8, R41 ;  /* 0x00000008ff007819 */ /* 0x000fe20000011629 */
[----:B------:R-:W-:Y:S01]  /*e420*/  IMAD.WIDE.U32 R2, R2, -0x326172a9, RZ ;  /* 0xcd9e8d5702027825 */ /* 0x000fe200078e00ff */
[----:B------:R-:W-:Y:S02]  /*e430*/  LOP3.LUT R72, R9, UR30, R40, 0x96, !PT ;  /* 0x0000001e09487c12 */ /* 0x000fe4000f8e9628 */
[C---:B------:R-:W-:Y:S01]  /*e440*/  LOP3.LUT R39, R8.reuse, 0xff, RZ, 0xc0, !PT ;  /* 0x000000ff08277812 */ /* 0x040fe200078ec0ff */
[----:B------:R-:W-:Y:S01]  /*e450*/  FFMA.FTZ R4, R247, c[0x0][0x23c], -R12 ;  /* 0x00008f00f7047a23 */ /* 0x000fe2000001080c */
[----:B------:R-:W-:Y:S01]  /*e460*/  LOP3.LUT R216, R8, 0xffff, RZ, 0xc0, !PT ;  /* 0x0000ffff08d87812 */ /* 0x000fe200078ec0ff */
[----:B------:R-:W-:Y:S01]  /*e470*/  FFMA.FTZ R9, R239, c[0x0][0x23c], -R13 ;  /* 0x00008f00ef097a23 */ /* 0x000fe2000001080d */
[--C-:B------:R-:W-:Y:S01]  /*e480*/  SHF.R.U32.HI R40, RZ, 0x10, R8.reuse ;  /* 0x00000010ff287819 */ /* 0x100fe20000011608 */
[----:B------:R-:W-:Y:S01]  /*e490*/  MUFU.EX2 R222, R4 ;  /* 0x0000000400de7308 */ /* 0x000fe20000000800 */
[----:B------:R-:W-:Y:S01]  /*e4a0*/  SHF.R.U32.HI R37, RZ, 0x18, R8 ;  /* 0x00000018ff257819 */ /* 0x000fe20000011608 */
[----:B------:R-:W-:Y:S01]  /*e4b0*/  @!P6 HFMA2.BF16_V2 R239, -RZ.H0_H0, RZ.H0_H0, -R145.H0_H0 ;  /* 0x200000ffffefe231 */ /* 0x000fe20000340991 */
[----:B------:R-:W-:Y:S01]  /*e4c0*/  LOP3.LUT R8, R0, 0xffff, RZ, 0xc0, !PT ;  /* 0x0000ffff00087812 */ /* 0x000fe200078ec0ff */
[----:B------:R-:W-:Y:S01]  /*e4d0*/  IMAD.MOV.U32 R41, RZ, RZ, R30 ;  /* 0x000000ffff297224 */ /* 0x000fe200078e001e */
[----:B------:R-:W-:Y:S01]  /*e4e0*/  LOP3.LUT R0, R2, 0xffff, RZ, 0xc0, !PT ;  /* 0x0000ffff02007812 */ /* 0x000fe200078ec0ff */
[----:B------:R-:W-:Y:S01]  /*e4f0*/  IMAD.MOV.U32 R237, RZ, RZ, R31 ;  /* 0x000000ffffed7224 */ /* 0x000fe200078e001f */
[----:B------:R-:W-:Y:S01]  /*e500*/  ISETP.GE.U32.AND P0, PT, R74, R8, PT ;  /* 0x000000084a00720c */ /* 0x000fe20003f06070 */
[----:B------:R2:W-:Y:S01]  /*e510*/  MUFU.EX2 R228, R9 ;  /* 0x0000000900e47308 */ /* 0x0005e20000000800 */
[----:B------:R-:W-:Y:S01]  /*e520*/  SHF.R.U32.HI R8, RZ, 0x8, R0 ;  /* 0x00000008ff087819 */ /* 0x000fe20000011600 */
[----:B------:R-:W-:Y:S01]  /*e530*/  IMAD.MOV.U32 R42, RZ, RZ, R28 ;  /* 0x000000ffff2a7224 */ /* 0x000fe200078e001c */
[----:B------:R-:W-:Y:S01]  /*e540*/  LOP3.LUT R0, R2, 0xff, RZ, 0xc0, !PT ;  /* 0x000000ff02007812 */ /* 0x000fe200078ec0ff */
[----:B------:R-:W-:Y:S01]  /*e550*/  LDSM.16.MT88.4 R28, [R178+0xd000] ;  /* 0x00d00000b21c783b */ /* 0x000fe20000004200 */
[----:B------:R-:W-:Y:S01]  /*e560*/  @!P6 PRMT R145, R239, 0x5410, RZ ;  /* 0x00005410ef91e816 */ /* 0x000fe200000000ff */
[----:B------:R-:W-:Y:S01]  /*e570*/  IMAD.MOV.U32 R239, RZ, RZ, R22 ;  /* 0x000000ffffef7224 */ /* 0x000fe200078e0016 */
[----:B------:R-:W-:Y:S01]  /*e580*/  PRMT R15, R0, 0x5410, R8 ;  /* 0x00005410000f7816 */ /* 0x000fe20000000008 */
[----:B------:R-:W-:Y:S01]  /*e590*/  FFMA.FTZ R8, R244, c[0x0][0x23c], -R12 ;  /* 0x00008f00f4087a23 */ /* 0x000fe2000001080c */
[----:B------:R-:W-:Y:S01]  /*e5a0*/  LOP3.LUT R0, R43, 0xff, RZ, 0xc0, !PT ;  /* 0x000000ff2b007812 */ /* 0x000fe200078ec0ff */
[----:B------:R-:W-:Y:S01]  /*e5b0*/  IMAD.MOV.U32 R43, RZ, RZ, R160 ;  /* 0x000000ffff2b7224 */ /* 0x000fe200078e00a0 */
[----:B------:R-:W-:Y:S01]  /*e5c0*/  SHF.R.U32.HI R14, RZ, 0x18, R2 ;  /* 0x00000018ff0e7819 */ /* 0x000fe20000011602 */
[----:B------:R-:W-:Y:S01]  /*e5d0*/  MUFU.EX2 R224, R8 ;  /* 0x0000000800e07308 */ /* 0x000fe20000000800 */
[----:B------:R-:W-:Y:S01]  /*e5e0*/  ISETP.GE.U32.AND P6, PT, R74, R0, PT ;  /* 0x000000004a00720c */ /* 0x000fe20003fc6070 */
[--C-:B------:R-:W-:Y:S01]  /*e5f0*/  FFMA.FTZ R0, R242, c[0x0][0x23c], -R13.reuse ;  /* 0x00008f00f2007a23 */ /* 0x100fe2000001080d */
[----:B------:R-:W-:Y:S01]  /*e600*/  @!P0 HFMA2.BF16_V2 R242, -RZ.H0_H0, RZ.H0_H0, -R140.H0_H0 ;  /* 0x200000fffff28231 */ /* 0x000fe2000034098c */
[----:B--2---:R-:W-:Y:S01]  /*e610*/  FFMA.FTZ R9, R243, c[0x0][0x23c], -R13 ;  /* 0x00008f00f3097a23 */ /* 0x004fe2000001080d */
[----:B------:R-:W-:Y:S01]  /*e620*/  @!P1 HFMA2.BF16_V2 R243, -RZ.H0_H0, RZ.H0_H0, -R142.H0_H0 ;  /* 0x200000fffff39231 */ /* 0x000fe2000034098e */
[----:B------:R-:W-:-:S02]  /*e630*/  LOP3.LUT R5, R36, 0xffff, RZ, 0xc0, !PT ;  /* 0x0000ffff24057812 */ /* 0x000fc400078ec0ff */
[----:B------:R2:W-:Y:S01]  /*e640*/  MUFU.EX2 R227, R9 ;  /* 0x0000000900e37308 */ /* 0x0005e20000000800 */
[----:B------:R-:W-:Y:S02]  /*e650*/  @!P0 PRMT R140, R242, 0x5410, RZ ;  /* 0x00005410f28c8816 */ /* 0x000fe400000000ff */
[----:B------:R-:W-:Y:S01]  /*e660*/  @!P1 PRMT R142, R243, 0x5410, RZ ;  /* 0x00005410f38e9816 */ /* 0x000fe200000000ff */
[----:B------:R-:W-:Y:S01]  /*e670*/  IMAD.MOV.U32 R243, RZ, RZ, R75 ;  /* 0x000000fffff37224 */ /* 0x000fe200078e004b */
[----:B------:R-:W-:Y:S01]  /*e680*/  PRMT R242, R74, 0x7054, R74 ;  /* 0x000070544af27816 */ /* 0x000fe2000000004a */
[----:B------:R-:W-:Y:S02]  /*e690*/  IMAD.MOV.U32 R75, RZ, RZ, R218 ;  /* 0x000000ffff4b7224 */ /* 0x000fe400078e00da */
[----:B------:R3:W-:Y:S01]  /*e6a0*/  MUFU.EX2 R226, R0 ;  /* 0x0000000000e27308 */ /* 0x0007e20000000800 */
[----:B--2---:R-:W-:Y:S02]  /*e6b0*/  SHF.R.U32.HI R9, RZ, 0x10, R2 ;  /* 0x00000010ff097819 */ /* 0x004fe40000011602 */
[----:B------:R-:W-:Y:S01]  /*e6c0*/  LOP3.LUT R2, R3, UR29, R32, 0x96, !PT ;  /* 0x0000001d03027c12 */ /* 0x000fe2000f8e9620 */
[----:B------:R-:W-:Y:S01]  /*e6d0*/  FFMA.FTZ R3, R240, c[0x0][0x23c], -R13 ;  /* 0x00008f00f0037a23 */ /* 0x000fe2000001080d */
[----:B------:R-:W-:Y:S01]  /*e6e0*/  @!P6 HFMA2.BF16_V2 R240, -RZ.H0_H0, RZ.H0_H0, -R143.H0_H0 ;  /* 0x200000fffff0e231 */ /* 0x000fe2000034098f */
[----:B------:R-:W-:-:S02]  /*e6f0*/  LOP3.LUT R9, R9, 0xff, RZ, 0xc0, !PT ;  /* 0x000000ff09097812 */ /* 0x000fc400078ec0ff */
[----:B------:R2:W-:Y:S01]  /*e700*/  MUFU.EX2 R225, R3 ;  /* 0x0000000300e17308 */ /* 0x0005e20000000800 */
[----:B---3--:R-:W-:Y:S02]  /*e710*/  LOP3.LUT R0, R36, 0xff, RZ, 0xc0, !PT ;  /* 0x000000ff24007812 */ /* 0x008fe400078ec0ff */
[----:B------:R-:W-:Y:S01]  /*e720*/  @!P6 PRMT R143, R240, 0x5410, RZ ;  /* 0x00005410f08fe816 */ /* 0x000fe200000000ff */
[----:B------:R-:W-:Y:S01]  /*e730*/  IMAD.MOV.U32 R240, RZ, RZ, R20 ;  /* 0x000000fffff07224 */ /* 0x000fe200078e0014 */
[----:B------:R-:W-:Y:S01]  /*e740*/  ISETP.GE.U32.AND P1, PT, R74, R0, PT ;  /* 0x000000004a00720c */ /* 0x000fe20003f26070 */
[----:B------:R-:W3:Y:S01]  /*e750*/  LDSM.16.MT88.4 R20, [R179+0xd000] ;  /* 0x00d00000b314783b */ /* 0x000ee20000004200 */
[----:B------:R-:W-:Y:S02]  /*e760*/  SHF.R.U32.HI R0, RZ, 0x18, R36 ;  /* 0x00000018ff007819 */ /* 0x000fe40000011624 */
[----:B------:R-:W-:Y:S02]  /*e770*/  LOP3.LUT R8, R2, 0xff, RZ, 0xc0, !PT ;  /* 0x000000ff02087812 */ /* 0x000fe400078ec0ff */
[----:B------:R-:W-:-:S02]  /*e780*/  ISETP.GE.U32.AND P0, PT, R74, R0, PT ;  /* 0x000000004a00720c */ /* 0x000fc40003f06070 */
[----:B------:R-:W-:Y:S02]  /*e790*/  SHF.R.U32.HI R7, RZ, 0x18, R2 ;  /* 0x00000018ff077819 */ /* 0x000fe40000011602 */
[----:B------:R-:W-:Y:S02]  /*e7a0*/  PRMT R9, R9, 0x5410, R14 ;  /* 0x0000541009097816 */ /* 0x000fe4000000000e */
[----:B--2---:R-:W-:Y:S01]  /*e7b0*/  SHF.R.U32.HI R3, RZ, 0x10, R36 ;  /* 0x00000010ff037819 */ /* 0x004fe20000011624 */
[----:B------:R-:W-:-:S03]  /*e7c0*/  IMAD.MOV.U32 R36, RZ, RZ, R219 ;  /* 0x000000ffff247224 */ /* 0x000fc600078e00db */
[----:B------:R-:W-:Y:S01]  /*e7d0*/  LOP3.LUT R0, R3, 0xff, RZ, 0xc0, !PT ;  /* 0x000000ff03007812 */ /* 0x000fe200078ec0ff */
[----:B------:R-:W-:Y:S01]  /*e7e0*/  FFMA.FTZ R3, R241, c[0x0][0x23c], -R12 ;  /* 0x00008f00f1037a23 */ /* 0x000fe2000001080c */
[----:B------:R-:W-:Y:S02]  /*e7f0*/  @!P2 HFMA2.BF16_V2 R241, -RZ.H0_H0, RZ.H0_H0, -R141.H0_H0 ;  /* 0x200000fffff1a231 */ /* 0x000fe4000034098d */
[----:B------:R-:W-:Y:S01]  /*e800*/  ISETP.GE.U32.AND P6, PT, R74, R0, PT ;  /* 0x000000004a00720c */ /* 0x000fe20003fc6070 */
[----:B------:R2:W4:Y:S01]  /*e810*/  MUFU.EX2 R223, R3 ;  /* 0x0000000300df7308 */ /* 0x0005220000000800 */
[----:B------:R-:W-:Y:S02]  /*e820*/  LOP3.LUT R0, R2, 0xffff, RZ, 0xc0, !PT ;  /* 0x0000ffff02007812 */ /* 0x000fe400078ec0ff */
[----:B------:R-:W-:Y:S01]  /*e830*/  @!P2 PRMT R141, R241, 0x5410, RZ ;  /* 0x00005410f18da816 */ /* 0x000fe200000000ff */
[----:B------:R-:W-:Y:S01]  /*e840*/  IMAD.MOV.U32 R241, RZ, RZ, R73 ;  /* 0x000000fffff17224 */ /* 0x000fe200078e0049 */
[----:B------:R-:W-:Y:S01]  /*e850*/  SHF.R.U32.HI R6, RZ, 0x8, R0 ;  /* 0x00000008ff067819 */ /* 0x000fe20000011600 */
[----:B------:R1:W5:Y:S01]  /*e860*/  LDL.LU.S16 R73, [R1] ;  /* 0x0000000001497983 */ /* 0x0003620000300600 */
[----:B--2---:R-:W-:-:S02]  /*e870*/  SHF.R.U32.HI R3, RZ, 0x10, R2 ;  /* 0x00000010ff037819 */ /* 0x004fc40000011602 */
[----:B------:R-:W-:Y:S02]  /*e880*/  SHF.R.U32.HI R2, RZ, 0x8, R5 ;  /* 0x00000008ff027819 */ /* 0x000fe40000011605 */
[----:B------:R-:W-:Y:S01]  /*e890*/  LOP3.LUT R0, R3, 0xff, RZ, 0xc0, !PT ;  /* 0x000000ff03007812 */ /* 0x000fe200078ec0ff */
[----:B------:R-:W-:Y:S01]  /*e8a0*/  FFMA.FTZ R3, R246, c[0x0][0x23c], -R12 ;  /* 0x00008f00f6037a23 */ /* 0x000fe2000001080c */
[----:B------:R-:W-:Y:S02]  /*e8b0*/  PRMT R5, R8, 0x5410, R6 ;  /* 0x0000541008057816 */ /* 0x000fe40000000006 */
[----:B------:R-:W-:Y:S01]  /*e8c0*/  PRMT R4, R0, 0x5410, R7 ;  /* 0x0000541000047816 */ /* 0x000fe20000000007 */
[----:B------:R2:W1:Y:S01]  /*e8d0*/  MUFU.EX2 R221, R3 ;  /* 0x0000000300dd7308 */ /* 0x0004620000000800 */
[----:B------:R-:W-:Y:S02]  /*e8e0*/  LOP3.LUT R0, R2, 0xffff, RZ, 0xc0, !PT ;  /* 0x0000ffff02007812 */ /* 0x000fe400078ec0ff */
[----:B----4-:R-:W-:-:S02]  /*e8f0*/  F2FP.BF16.PACK_AB R2, R223, R224 ;  /* 0x000000e0df02723e */ /* 0x010fc400000010ff */
[----:B------:R-:W-:Y:S01]  /*e900*/  ISETP.GE.U32.AND P2, PT, R74, R0, PT ;  /* 0x000000004a00720c */ /* 0x000fe20003f46070 */
[--C-:B------:R-:W-:Y:S01]  /*e910*/  HSET2.LE.AND R0, R15, R242.reuse, PT ;  /* 0x000000f20f007233 */ /* 0x100fe20003803000 */
[C---:B------:R-:W-:Y:S01]  /*e920*/  PRMT R137, R2.reuse, 0x7632, R137 ;  /* 0x0000763202897816 */ /* 0x040fe20000000089 */
[----:B------:R-:W-:Y:S01]  /*e930*/  IMAD.MOV.U32 R74, RZ, RZ, R217 ;  /* 0x000000ffff4a7224 */ /* 0x000fe200078e00d9 */
[----:B------:R-:W-:Y:S01]  /*e940*/  PRMT R136, R2, 0x7610, R136 ;  /* 0x0000761002887816 */ /* 0x000fe20000000088 */
[----:B------:R-:W-:Y:S01]  /*e950*/  HSET2.LE.AND R2, R9, R242, PT ;  /* 0x000000f209027233 */ /* 0x000fe20003803000 */
[----:B------:R-:W-:Y:S01]  /*e960*/  IMAD.MOV.U32 R217, RZ, RZ, R220 ;  /* 0x000000ffffd97224 */ /* 0x000fe200078e00dc */
[----:B------:R-:W-:Y:S02]  /*e970*/  LOP3.LUT R8, R40, 0xff, RZ, 0xc0, !PT ;  /* 0x000000ff28087812 */ /* 0x000fe400078ec0ff */
[----:B------:R-:W-:Y:S02]  /*e980*/  SHF.R.U32.HI R9, RZ, 0x18, R72 ;  /* 0x00000018ff097819 */ /* 0x000fe40000011648 */
[----:B--2---:R-:W-:-:S04]  /*e990*/  F2FP.BF16.PACK_AB R3, R225, R226 ;  /* 0x000000e2e103723e */ /* 0x004fc800000010ff */
[C---:B------:R-:W-:Y:S02]  /*e9a0*/  PRMT R139, R3.reuse, 0x7610, R139 ;  /* 0x00007610038b7816 */ /* 0x040fe4000000008b */
[----:B------:R-:W-:-:S04]  /*e9b0*/  PRMT R138, R3, 0x7632, R138 ;  /* 0x00007632038a7816 */ /* 0x000fc8000000008a */
[----:B------:R-:W-:-:S04]  /*e9c0*/  PRMT R3, R139, 0x5410, R138 ;  /* 0x000054108b037816 */ /* 0x000fc8000000008a */
[----:B------:R-:W-:Y:S02]  /*e9d0*/  LOP3.LUT R6, R0, R3, RZ, 0xc0, !PT ;  /* 0x0000000300067212 */ /* 0x000fe400078ec0ff */
[----:B------:R-:W-:Y:S02]  /*e9e0*/  F2FP.BF16.PACK_AB R3, R227, R228 ;  /* 0x000000e4e303723e */ /* 0x000fe400000010ff */
[----:B------:R-:W-:Y:S02]  /*e9f0*/  PRMT R0, R136, 0x5410, R137 ;  /* 0x0000541088007816 */ /* 0x000fe40000000089 */
[C---:B------:R-:W-:Y:S02]  /*ea00*/  PRMT R103, R3.reuse, 0x7610, R103 ;  /* 0x0000761003677816 */ /* 0x040fe40000000067 */
[----:B------:R-:W-:Y:S01]  /*ea10*/  LOP3.LUT R7, R2, R0, RZ, 0xc0, !PT ;  /* 0x0000000002077212 */ /* 0x000fe200078ec0ff */
[----:B------:R-:W-:Y:S01]  /*ea20*/  HSET2.LE.AND R0, R5, R242, PT ;  /* 0x000000f205007233 */ /* 0x000fe20003803000 */
[----:B------:R-:W-:Y:S01]  /*ea30*/  PRMT R102, R3, 0x7632, R102 ;  /* 0x0000763203667816 */ /* 0x000fe20000000066 */
[----:B------:R-:W-:Y:S01]  /*ea40*/  @!P1 HFMA2.BF16_V2 R246, -RZ.H0_H0, RZ.H0_H0, -R103.H0_H0 ;  /* 0x200000fffff69231 */ /* 0x000fe20000340967 */
[----:B-1----:R-:W-:-:S02]  /*ea50*/  F2FP.BF16.PACK_AB R2, R221, R222 ;  /* 0x000000dedd02723e */ /* 0x002fc400000010ff */
[----:B------:R-:W-:Y:S01]  /*ea60*/  PRMT R3, R103, 0x5410, R102 ;  /* 0x0000541067037816 */ /* 0x000fe20000000066 */
[----:B------:R-:W-:Y:S01]  /*ea70*/  @!P2 HFMA2.BF16_V2 R244, -RZ.H0_H0, RZ.H0_H0, -R102.H0_H0 ;  /* 0x200000fffff4a231 */ /* 0x000fe20000340966 */
[C---:B------:R-:W-:Y:S02]  /*ea80*/  PRMT R35, R2.reuse, 0x7632, R35 ;  /* 0x0000763202237816 */ /* 0x040fe40000000023 */
[----:B------:R-:W-:Y:S01]  /*ea90*/  PRMT R32, R2, 0x7610, R32 ;  /* 0x0000761002207816 */ /* 0x000fe20000000020 */
[----:B------:R-:W-:Y:S01]  /*eaa0*/  HSET2.LE.AND R2, R4, R242, PT ;  /* 0x000000f204027233 */ /* 0x000fe20003803000 */
[----:B------:R-:W-:Y:S01]  /*eab0*/  LOP3.LUT R4, R0, R3, RZ, 0xc0, !PT ;  /* 0x0000000300047212 */ /* 0x000fe200078ec0ff */
[----:B------:R-:W-:Y:S01]  /*eac0*/  @!P0 HFMA2.BF16_V2 R247, -RZ.H0_H0, RZ.H0_H0, -R35.H0_H0 ;  /* 0x200000fffff78231 */ /* 0x000fe20000340923 */
[----:B------:R-:W-:Y:S02]  /*ead0*/  PRMT R0, R32, 0x5410, R35 ;  /* 0x0000541020007816 */ /* 0x000fe40000000023 */
[----:B------:R-:W-:Y:S01]  /*eae0*/  @!P1 PRMT R103, R246, 0x5410, RZ ;  /* 0x00005410f6679816 */ /* 0x000fe200000000ff */
[----:B------:R-:W-:Y:S01]  /*eaf0*/  IMAD.MOV.U32 R246, RZ, RZ, R74 ;  /* 0x000000fffff67224 */ /* 0x000fe200078e004a */
[----:B------:R-:W-:-:S02]  /*eb00*/  LOP3.LUT R5, R2, R0, RZ, 0xc0, !PT ;  /* 0x0000000002057212 */ /* 0x000fc400078ec0ff */
[----:B------:R-:W-:Y:S02]  /*eb10*/  LOP3.LUT R2, R33, UR16, R38, 0x96, !PT ;  /* 0x0000001021027c12 */ /* 0x000fe4000f8e9626 */
[----:B------:R-:W-:Y:S02]  /*eb20*/  @!P2 PRMT R102, R244, 0x5410, RZ ;  /* 0x00005410f466a816 */ /* 0x000fe400000000ff */
[----:B------:R1:W2:Y:S01]  /*eb30*/  LDL.LU.S16 R244, [R1+0x4] ;  /* 0x0000040001f47983 */ /* 0x0002a20000300600 */
[----:B------:R-:W-:Y:S01]  /*eb40*/  HMMA.16816.F32.BF16 R104, R4, R16, R104 ;  /* 0x000000100468723c */ /* 0x000fe20000041868 */
[----:B------:R-:W-:Y:S01]  /*eb50*/  IMAD.WIDE.U32 R2, R2, -0x2daee0ad, RZ ;  /* 0xd2511f5302027825 */ /* 0x000fe200078e00ff */
[----:B------:R-:W-:-:S03]  /*eb60*/  @!P0 PRMT R35, R247, 0x5410, RZ ;  /* 0x00005410f7238816 */ /* 0x000fc600000000ff */
[----:B------:R-:W-:Y:S01]  /*eb70*/  IMAD.MOV.U32 R247, RZ, RZ, R75 ;  /* 0x000000fffff77224 */ /* 0x000fe200078e004b */
[----:B------:R-:W-:Y:S02]  /*eb80*/  LOP3.LUT R14, R2, 0xffff, RZ, 0xc0, !PT ;  /* 0x0000ffff020e7812 */ /* 0x000fe400078ec0ff */
[----:B------:R-:W-:Y:S01]  /*eb90*/  HMMA.16816.F32.BF16 R44, R4, R18, R44 ;  /* 0x00000012042c723c */ /* 0x000fe2000004182c */
[----:B------:R-:W4:Y:S01]  /*eba0*/  LDSM.16.MT88.4 R16, [R177+0xf000] ;  /* 0x00f00000b110783b */ /* 0x000f220000004200 */
[----:B------:R-:W-:Y:S02]  /*ebb0*/  SHF.R.U32.HI R15, RZ, 0x18, R2 ;  /* 0x00000018ff0f7819 */ /* 0x000fe40000011602 */
[----:B------:R-:W-:Y:S01]  /*ebc0*/  LOP3.LUT R0, R3, UR30, R34, 0x96, !PT ;  /* 0x0000001e03007c12 */ /* 0x000fe2000f8e9622 */
[----:B------:R-:W-:-:S03]  /*ebd0*/  FFMA.FTZ R3, R248, c[0x0][0x23c], -R13 ;  /* 0x00008f00f8037a23 */ /* 0x000fc6000001080d */
[C---:B---3--:R-:W-:Y:S01]  /*ebe0*/  HMMA.16816.F32.BF16 R128, R4.reuse, R20, R128 ;  /* 0x000000140480723c */ /* 0x048fe20000041880 */
[----:B------:R3:W-:Y:S07]  /*ebf0*/  MUFU.EX2 R219, R3 ;  /* 0x0000000300db7308 */ /* 0x0007ee0000000800 */
[C---:B------:R-:W-:Y:S01]  /*ec00*/  HMMA.16816.F32.BF16 R60, R4.reuse, R22, R60 ;  /* 0x00000016043c723c */ /* 0x040fe2000004183c */
[----:B------:R-:W1:Y:S07]  /*ec10*/  LDSM.16.MT88.4 R20, [R180+0xf000] ;  /* 0x00f00000b414783b */ /* 0x000e6e0000004200 */
[----:B------:R-:W-:Y:S01]  /*ec20*/  HMMA.16816.F32.BF16 R112, R4, R28, R112 ;  /* 0x0000001c0470723c */ /* 0x000fe20000041870 */
[----:B---3--:R-:W-:Y:S01]  /*ec30*/  SHF.R.U32.HI R3, RZ, 0x8, R14 ;  /* 0x00000008ff037819 */ /* 0x008fe2000001160e */
[----:B------:R-:W-:-:S04]  /*ec40*/  FFMA.FTZ R14, R36, c[0x0][0x23c], -R12 ;  /* 0x00008f00240e7a23 */ /* 0x000fc8000001080c */
[----:B------:R3:W-:Y:S02]  /*ec50*/  MUFU.EX2 R34, R14 ;  /* 0x0000000e00227308 */ /* 0x0007e40000000800 */
[C---:B------:R-:W-:Y:S01]  /*ec60*/  HMMA.16816.F32.BF16 R48, R4.reuse, R30, R48 ;  /* 0x0000001e0430723c */ /* 0x040fe20000041830 */
[----:B------:R-:W1:Y:S07]  /*ec70*/  LDSM.16.MT88.4 R28, [R177+0x11000] ;  /* 0x01100000b11c783b */ /* 0x000e6e0000004200 */
[----:B------:R-:W-:Y:S01]  /*ec80*/  HMMA.16816.F32.BF16 R120, R4, R24, R120 ;  /* 0x000000180478723c */ /* 0x000fe20000041878 */
[----:B---3--:R-:W-:Y:S01]  /*ec90*/  FFMA.FTZ R14, R251, c[0x0][0x23c], -R12 ;  /* 0x00008f00fb0e7a23 */ /* 0x008fe2000001080c */
[----:B------:R-:W-:-:S06]  /*eca0*/  @!P4 HFMA2.BF16_V2 R251, -RZ.H0_H0, RZ.H0_H0, -R137.H0_H0 ;  /* 0x200000fffffbc231 */ /* 0x000fcc0000340989 */
[----:B----4-:R-:W-:Y:S01]  /*ecb0*/  HMMA.16816.F32.BF16 R64, R4, R16, R64 ;  /* 0x000000100440723c */ /* 0x010fe20000041840 */
[----:B------:R-:W-:-:S07]  /*ecc0*/  @!P4 PRMT R137, R251, 0x5410, RZ ;  /* 0x00005410fb89c816 */ /* 0x000fce00000000ff */
[C---:B------:R-:W-:Y:S01]  /*ecd0*/  HMMA.16816.F32.BF16 R68, R4.reuse, R18, R68 ;  /* 0x000000120444723c */ /* 0x040fe20000041844 */
[----:B------:R-:W3:Y:S07]  /*ece0*/  LDSM.16.MT88.4 R16, [R179+0xf000] ;  /* 0x00f00000b310783b */ /* 0x000eee0000004200 */
[C---:B-1----:R-:W-:Y:S07]  /*ecf0*/  HMMA.16816.F32.BF16 R84, R4.reuse, R20, R96 ;  /* 0x000000140454723c */ /* 0x042fee0000041860 */
[----:B------:R-:W-:Y:S01]  /*ed00*/  LOP3.LUT R21, R2, 0xff, RZ, 0xc0, !PT ;  /* 0x000000ff02157812 */ /* 0x000fe200078ec0ff */
[----:B------:R-:W-:Y:S01]  /*ed10*/  HMMA.16816.F32.BF16 R52, R4, R26, R52 ;  /* 0x0000001a0434723c */ /* 0x000fe20000041834 */
[----:B------:R-:W-:Y:S01]  /*ed20*/  SHF.R.U32.HI R20, RZ, 0x10, R2 ;  /* 0x00000010ff147819 */ /* 0x000fe20000011602 */
[----:B------:R-:W1:Y:S01]  /*ed30*/  LDSM.16.MT88.4 R24, [R178+0xf000] ;  /* 0x00f00000b218783b */ /* 0x000e620000004200 */
[----:B------:R-:W-:-:S02]  /*ed40*/  SHF.R.U32.HI R2, RZ, 0x8, R245 ;  /* 0x00000008ff027819 */ /* 0x000fc400000116f5 */
[----:B------:R-:W4:Y:S02]  /*ed50*/  LDC.U8 R245, c[0x0][0x2d8] ;  /* 0x0000b600fff57b82 */ /* 0x000f240000000000 */
[----:B------:R-:W-:Y:S01]  /*ed60*/  LOP3.LUT R2, R2, 0xffff, RZ, 0xc0, !PT ;  /* 0x0000ffff02027812 */ /* 0x000fe200078ec0ff */
[C---:B------:R-:W-:Y:S08]  /*ed70*/  HMMA.16816.F32.BF16 R164, R4.reuse, R28, R164 ;  /* 0x0000001c04a4723c */ /* 0x040ff000000418a4 */
[C---:B------:R-:W-:Y:S01]  /*ed80*/  HMMA.16816.F32.BF16 R160, R4.reuse, R30, R124 ;  /* 0x0000001e04a0723c */ /* 0x040fe2000004187c */
[----:B------:R-:W-:Y:S04]  /*ed90*/  LDSM.16.MT88.4 R28, [R179+0x11000] ;  /* 0x01100000b31c783b */ /* 0x000fe80000004200 */
[----:B------:R-:W-:Y:S03]  /*eda0*/  LDSM.16.MT88.4 R124, [R180+0xd800] ;  /* 0x00d80000b47c783b */ /* 0x000fe60000004200 */
[----:B------:R-:W-:Y:S01]  /*edb0*/  HMMA.16816.F32.BF16 R88, R4, R22, R108 ;  /* 0x000000160458723c */ /* 0x000fe2000004186c */
[----:B------:R-:W-:Y:S01]  /*edc0*/  LDSM.16.MT88.4 R108, [R177+0xd800] ;  /* 0x00d80000b16c783b */ /* 0x000fe20000004200 */
[----:B----4-:R-:W-:Y:S01]  /*edd0*/  ISETP.GE.U32.AND P1, PT, R245, R2, PT ;  /* 0x00000002f500720c */ /* 0x010fe20003f26070 */
[----:B------:R-:W-:Y:S01]  /*ede0*/  FFMA.FTZ R2, R250, c[0x0][0x23c], -R13 ;  /* 0x00008f00fa027a23 */ /* 0x000fe2000001080d */
[----:B------:R-:W-:-:S04]  /*edf0*/  @!P3 HFMA2.BF16_V2 R250, -RZ.H0_H0, RZ.H0_H0, -R139.H0_H0 ;  /* 0x200000fffffab231 */ /* 0x000fc8000034098b */
[C---:B---3--:R-:W-:Y:S01]  /*ee00*/  HMMA.16816.F32.BF16 R148, R4.reuse, R16, R148 ;  /* 0x000000100494723c */ /* 0x048fe20000041894 */
[C---:B------:R-:W-:Y:S01]  /*ee10*/  ISETP.GE.U32.AND P2, PT, R245.reuse, R39, PT ;  /* 0x00000027f500720c */ /* 0x040fe20003f46070 */
[----:B------:R3:W-:Y:S01]  /*ee20*/  MUFU.EX2 R220, R2 ;  /* 0x0000000200dc7308 */ /* 0x0007e20000000800 */
[C---:B------:R-:W-:Y:S02]  /*ee30*/  ISETP.GE.U32.AND P0, PT, R245.reuse, R37, PT ;  /* 0x00000025f500720c */ /* 0x040fe40003f06070 */
[----:B------:R-:W-:Y:S02]  /*ee40*/  @!P3 PRMT R139, R250, 0x5410, RZ ;  /* 0x00005410fa8bb816 */ /* 0x000fe400000000ff */
[----:B------:R-:W-:Y:S01]  /*ee50*/  ISETP.GE.U32.AND P3, PT, R245, R9, PT ;  /* 0x00000009f500720c */ /* 0x000fe20003f66070 */
[----:B------:R-:W-:Y:S01]  /*ee60*/  HMMA.16816.F32.BF16 R152, R4, R18, R152 ;  /* 0x000000120498723c */ /* 0x000fe20000041898 */
[----:B------:R-:W4:Y:S01]  /*ee70*/  LDSM.16.MT88.4 R16, [R178+0x11000] ;  /* 0x01100000b210783b */ /* 0x000f220000004200 */
[----:B------:R-:W-:Y:S01]  /*ee80*/  @!P1 HFMA2.BF16_V2 R248, -RZ.H0_H0, RZ.H0_H0, -R138.H0_H0 ;  /* 0x200000fffff89231 */ /* 0x000fe2000034098a */
[----:B------:R-:W-:-:S04]  /*ee90*/  LOP3.LUT R9, R0, 0xff, RZ, 0xc0, !PT ;  /* 0x000000ff00097812 */ /* 0x000fc800078ec0ff */
[----:B------:R-:W-:Y:S01]  /*eea0*/  @!P1 PRMT R138, R248, 0x5410, RZ ;  /* 0x00005410f88a9816 */ /* 0x000fe200000000ff */
[C---:B-1----:R-:W-:Y:S01]  /*eeb0*/  HMMA.16816.F32.BF16 R76, R4.reuse, R24, R76 ;  /* 0x00000018044c723c */ /* 0x042fe2000004184c */
[----:B------:R-:W-:Y:S01]  /*eec0*/  ISETP.GE.U32.AND P1, PT, R245, R8, PT ;  /* 0x00000008f500720c */ /* 0x000fe20003f26070 */
[----:B---3--:R-:W-:Y:S01]  /*eed0*/  FFMA.FTZ R2, R249, c[0x0][0x23c], -R13 ;  /* 0x00008f00f9027a23 */ /* 0x008fe2000001080d */
[----:B------:R-:W-:Y:S01]  /*eee0*/  @!P6 HFMA2.BF16_V2 R249, -RZ.H0_H0, RZ.H0_H0, -R32.H0_H0 ;  /* 0x200000fffff9e231 */ /* 0x000fe20000340920 */
[----:B------:R-:W-:Y:S02]  /*eef0*/  SHF.R.U32.HI R8, RZ, 0x10, R0 ;  /* 0x00000010ff087819 */ /* 0x000fe40000011600 */
[----:B------:R1:W-:Y:S02]  /*ef00*/  MUFU.EX2 R218, R2 ;  /* 0x0000000200da7308 */ /* 0x0003e40000000800 */
[----:B------:R-:W-:Y:S01]  /*ef10*/  @!P6 PRMT R32, R249, 0x5410, RZ ;  /* 0x00005410f920e816 */ /* 0x000fe200000000ff */
[----:B------:R-:W-:Y:S01]  /*ef20*/  HMMA.16816.F32.BF16 R80, R4, R26, R56 ;  /* 0x0000001a0450723c */ /* 0x000fe20000041838 */
[----:B------:R-:W3:Y:S04]  /*ef30*/  LDSM.16.MT88.4 R24, [R180+0x11000] ;  /* 0x01100000b418783b */ /* 0x000ee80000004200 */
[----:B------:R-:W5:Y:S01]  /*ef40*/  LDSM.16.MT88.4 R56, [R180+0xf800] ;  /* 0x00f80000b438783b */ /* 0x000f620000004200 */
[----:B-1----:R-:W-:-:S04]  /*ef50*/  LOP3.LUT R2, R72, 0xff, RZ, 0xc0, !PT ;  /* 0x000000ff48027812 */ /* 0x002fc800078ec0ff */
[----:B------:R-:W-:Y:S01]  /*ef60*/  ISETP.GE.U32.AND P6, PT, R245, R2, PT ;  /* 0x00000002f500720c */ /* 0x000fe20003fc6070 */
[----:B------:R-:W-:-:S04]  /*ef70*/  FFMA.FTZ R2, R217, c[0x0][0x23c], -R12 ;  /* 0x00008f00d9027a23 */ /* 0x000fc8000001080c */
[----:B------:R1:W-:Y:S01]  /*ef80*/  MUFU.EX2 R217, R2 ;  /* 0x0000000200d97308 */ /* 0x0003e20000000800 */
[C---:B----4-:R-:W-:Y:S07]  /*ef90*/  HMMA.16816.F32.BF16 R168, R4.reuse, R18, R168 ;  /* 0x0000001204a8723c */ /* 0x050fee00000418a8 */
[----:B------:R-:W-:Y:S01]  /*efa0*/  MUFU.EX2 R19, R14 ;  /* 0x0000000e00137308 */ /* 0x000fe20000000800 */
[----:B------:R-:W-:Y:S01]  /*efb0*/  HMMA.16816.F32.BF16 R172, R4, R16, R172 ;  /* 0x0000001004ac723c */ /* 0x000fe200000418ac */
[----:B-1----:R-:W-:-:S06]  /*efc0*/  LOP3.LUT R2, R20, 0xff, RZ, 0xc0, !PT ;  /* 0x000000ff14027812 */ /* 0x002fcc00078ec0ff */
[----:B------:R-:W-:Y:S01]  /*efd0*/  FFMA.FTZ R17, R239, R100, R243 ;  /* 0x00000064ef117223 */ /* 0x000fe200000100f3 */
[----:B------:R-:W-:Y:S01]  /*efe0*/  PRMT R16, R21, 0x5410, R3 ;  /* 0x0000541015107816 */ /* 0x000fe20000000003 */
[C---:B---3--:R-:W-:Y:S01]  /*eff0*/  HMMA.16816.F32.BF16 R156, R4.reuse, R24, R156 ;  /* 0x00000018049c723c */ /* 0x048fe2000004189c */
[----:B------:R-:W-:Y:S01]  /*f000*/  PRMT R15, R2, 0x5410, R15 ;  /* 0x00005410020f7816 */ /* 0x000fe2000000000f */
[----:B------:R-:W-:Y:S01]  /*f010*/  FFMA.FTZ R2, R252, c[0x0][0x23c], -R12 ;  /* 0x00008f00fc027a23 */ /* 0x000fe2000001080c */
[----:B------:R-:W-:Y:S01]  /*f020*/  SHF.R.U32.HI R12, RZ, 0x18, R0 ;  /* 0x00000018ff0c7819 */ /* 0x000fe20000011600 */
[----:B------:R-:W-:Y:S01]  /*f030*/  IMAD.MOV.U32 R243, RZ, RZ, R238 ;  /* 0x000000fffff37224 */ /* 0x000fe200078e00ee */
[----:B------:R-:W-:Y:S01]  /*f040*/  SHF.R.U32.HI R3, RZ, 0x10, R72 ;  /* 0x00000010ff037819 */ /* 0x000fe20000011648 */
[----:B------:R1:W3:Y:S01]  /*f050*/  MUFU.EX2 R33, R2 ;  /* 0x0000000200217308 */ /* 0x0002e20000000800 */
[----:B------:R-:W-:Y:S01]  /*f060*/  IMAD.MOV.U32 R239, RZ, RZ, R43 ;  /* 0x000000ffffef7224 */ /* 0x000fe200078e002b */
[----:B------:R-:W-:Y:S01]  /*f070*/  HMMA.16816.F32.BF16 R92, R4, R28, R92 ;  /* 0x0000001c045c723c */ /* 0x000fe2000004185c */
[----:B------:R-:W-:Y:S01]  /*f080*/  LOP3.LUT R3, R3, 0xff, RZ, 0xc0, !PT ;  /* 0x000000ff03037812 */ /* 0x000fe200078ec0ff */
[----:B------:R-:W-:Y:S01]  /*f090*/  IMAD.MOV.U32 R238, RZ, RZ, R42 ;  /* 0x000000ffffee7224 */ /* 0x000fe200078e002a */
[----:B------:R-:W-:Y:S02]  /*f0a0*/  LDSM.16.MT88.4 R20, [R177+0x11800] ;  /* 0x01180000b114783b */ /* 0x000fe40000004200 */
[----:B------:R-:W-:-:S03]  /*f0b0*/  ISETP.GE.U32.AND P4, PT, R245, R3, PT ;  /* 0x00000003f500720c */ /* 0x000fc60003f86070 */
[----:B------:R-:W-:Y:S01]  /*f0c0*/  HMMA.16816.F32.BF16 R24, R4, R26, R132 ;  /* 0x0000001a0418723c */ /* 0x000fe20000041884 */
[----:B------:R-:W-:Y:S01]  /*f0d0*/  @!P5 HFMA2.BF16_V2 R252, -RZ.H0_H0, RZ.H0_H0, -R136.H0_H0 ;  /* 0x200000fffffcd231 */ /* 0x000fe20000340988 */
[----:B------:R-:W-:Y:S01]  /*f0e0*/  LDSM.16.MT88.4 R132, [R179+0xd800] ;  /* 0x00d80000b384783b */ /* 0x000fe20000004200 */
[----:B-1----:R-:W-:-:S04]  /*f0f0*/  LOP3.LUT R2, R0, 0xffff, RZ, 0xc0, !PT ;  /* 0x0000ffff00027812 */ /* 0x002fc800078ec0ff */
[----:B------:R-:W-:Y:S02]  /*f100*/  SHF.R.U32.HI R0, RZ, 0x8, R2 ;  /* 0x00000008ff007819 */ /* 0x000fe40000011602 */
[----:B------:R-:W-:Y:S01]  /*f110*/  LOP3.LUT R2, R8, 0xff, RZ, 0xc0, !PT ;  /* 0x000000ff08027812 */ /* 0x000fe200078ec0ff */
[--C-:B------:R-:W-:Y:S01]  /*f120*/  HSET2.LE.AND R8, R16, R242.reuse, PT ;  /* 0x000000f210087233 */ /* 0x100fe20003803000 */
[----:B------:R-:W-:Y:S01]  /*f130*/  PRMT R9, R9, 0x5410, R0 ;  /* 0x0000541009097816 */ /* 0x000fe20000000000 */
[----:B------:R-:W-:Y:S01]  /*f140*/  FFMA.FTZ R0, R240, c[0x0][0x23c], -R13 ;  /* 0x00008f00f0007a23 */ /* 0x000fe2000001080d */
[----:B------:R-:W-:Y:S01]  /*f150*/  PRMT R3, R2, 0x5410, R12 ;  /* 0x0000541002037816 */ /* 0x000fe2000000000c */
[----:B------:R-:W-:Y:S01]  /*f160*/  HMMA.16816.F32.BF16 R28, R4, R30, R116 ;  /* 0x0000001e041c723c */ /* 0x000fe20000041874 */
[----:B---3--:R-:W-:Y:S01]  /*f170*/  F2FP.BF16.PACK_AB R16, R19, R33 ;  /* 0x000000211310723e */ /* 0x008fe200000010ff */
[----:B------:R1:W3:Y:S01]  /*f180*/  MUFU.EX2 R18, R0 ;  /* 0x0000000000127308 */ /* 0x0002e20000000800 */
[--C-:B------:R-:W-:Y:S01]  /*f190*/  HSET2.LE.AND R2, R9, R242.reuse, PT ;  /* 0x000000f209027233 */ /* 0x100fe20003803000 */
[----:B------:R-:W-:Y:S01]  /*f1a0*/  F2FP.BF16.PACK_AB R12, R218, R220 ;  /* 0x000000dcda0c723e */ /* 0x000fe200000010ff */
[----:B------:R-:W-:Y:S01]  /*f1b0*/  HSET2.LE.AND R3, R3, R242, PT ;  /* 0x000000f203037233 */ /* 0x000fe20003803000 */
[----:B------:R-:W-:Y:S01]  /*f1c0*/  F2FP.BF16.PACK_AB R9, R34, R217 ;  /* 0x000000d92209723e */ /* 0x000fe200000010ff */
[----:B------:R4:W4:Y:S01]  /*f1d0*/  LDL.LU.S16 R240, [R1+0xc] ;  /* 0x00000c0001f07983 */ /* 0x0009220000300600 */
[----:B------:R-:W-:-:S02]  /*f1e0*/  PRMT R14, R12, 0x7632, R14 ;  /* 0x000076320c0e7816 */ /* 0x000fc4000000000e */
[C---:B------:R-:W-:Y:S01]  /*f1f0*/  PRMT R13, R9.reuse, 0x7610, R13 ;  /* 0x00007610090d7816 */ /* 0x040fe2000000000d */
[----:B------:R-:W2:Y:S01]  /*f200*/  LDSM.16.MT88.4 R116, [R178+0xd800] ;  /* 0x00d80000b274783b */ /* 0x000ea20000004200 */
[----:B-1----:R-:W-:Y:S01]  /*f210*/  HSET2.LE.AND R0, R15, R242, PT ;  /* 0x000000f20f007233 */ /* 0x002fe20003803000 */
[----:B------:R-:W-:Y:S01]  /*f220*/  PRMT R15, R12, 0x7610, R15 ;  /* 0x000076100c0f7816 */ /* 0x000fe2000000000f */
[----:B------:R-:W-:Y:S01]  /*f230*/  IMAD.MOV.U32 R242, RZ, RZ, R41 ;  /* 0x000000fffff27224 */ /* 0x000fe200078e0029 */
[----:B------:R-:W-:Y:S01]  /*f240*/  PRMT R12, R9, 0x7632, R12 ;  /* 0x00007632090c7816 */ /* 0x000fe2000000000c */
[----:B------:R-:W-:Y:S01]  /*f250*/  IMAD.MOV.U32 R9, RZ, RZ, R16 ;  /* 0x000000ffff097224 */ /* 0x000fe200078e0010 */
[----:B------:R-:W-:Y:S04]  /*f260*/  LDSM.16.MT88.4 R40, [R177+0xf800] ;  /* 0x00f80000b128783b */ /* 0x000fe80000004200 */
[----:B------:R-:W-:-:S02]  /*f270*/  LOP3.LUT R99, R0, R9, RZ, 0xc0, !PT ;  /* 0x0000000900637212 */ /* 0x000fc400078ec0ff */
[----:B------:R-:W-:Y:S02]  /*f280*/  PRMT R0, R15, 0x5410, R14 ;  /* 0x000054100f007816 */ /* 0x000fe4000000000e */
[----:B---3--:R-:W-:Y:S02]  /*f290*/  F2FP.BF16.PACK_AB R9, R18, R219 ;  /* 0x000000db1209723e */ /* 0x008fe400000010ff */
[----:B------:R-:W-:Y:S02]  /*f2a0*/  LOP3.LUT R96, R2, R0, RZ, 0xc0, !PT ;  /* 0x0000000002607212 */ /* 0x000fe400078ec0ff */
[----:B------:R-:W-:Y:S02]  /*f2b0*/  PRMT R0, R13, 0x5410, R12 ;  /* 0x000054100d007816 */ /* 0x000fe4000000000c */
[C---:B------:R-:W-:Y:S02]  /*f2c0*/  PRMT R5, R9.reuse, 0x7610, R5 ;  /* 0x0000761009057816 */ /* 0x040fe40000000005 */
[----:B------:R-:W-:-:S02]  /*f2d0*/  PRMT R4, R9, 0x7632, R4 ;  /* 0x0000763209047816 */ /* 0x000fc40000000004 */
[----:B------:R-:W-:Y:S02]  /*f2e0*/  LOP3.LUT R97, R3, R0, RZ, 0xc0, !PT ;  /* 0x0000000003617212 */ /* 0x000fe400078ec0ff */
[----:B------:R-:W-:-:S04]  /*f2f0*/  PRMT R0, R5, 0x5410, R4 ;  /* 0x0000541005007816 */ /* 0x000fc80000000004 */
[----:B------:R-:W-:-:S07]  /*f300*/  LOP3.LUT R98, R8, R0, RZ, 0xc0, !PT ;  /* 0x0000000008627212 */ /* 0x000fce00078ec0ff */
[C---:B------:R-:W-:Y:S08]  /*f310*/  HMMA.16816.F32.BF16 R120, R96.reuse, R124, R120 ;  /* 0x0000007c6078723c */ /* 0x040ff00000041878 */
[C---:B------:R-:W-:Y:S08]  /*f320*/  HMMA.16816.F32.BF16 R124, R96.reuse, R126, R52 ;  /* 0x0000007e607c723c */ /* 0x040ff00000041834 */
[C---:B-----5:R-:W-:Y:S01]  /*f330*/  HMMA.16816.F32.BF16 R52, R96.reuse, R56, R84 ;  /* 0x000000386034723c */ /* 0x060fe20000041854 */
[----:B------:R1:W3:Y:S04]  /*f340*/  LDL.LU.S16 R87, [R1+0x1c] ;  /* 0x00001c0001577983 */ /* 0x0002e80000300600 */
[----:B------:R1:W5:Y:S04]  /*f350*/  LDL.LU.S16 R86, [R1+0x18] ;  /* 0x0000180001567983 */ /* 0x0003680000300600 */
[----:B------:R1:W5:Y:S04]  /*f360*/  LDL.LU.S16 R85, [R1+0x14] ;  /* 0x0000140001557983 */ /* 0x0003680000300600 */
[----:B------:R1:W5:Y:S04]  /*f370*/  LDL.LU.S16 R84, [R1+0x10] ;  /* 0x0000100001547983 */ /* 0x0003680000300600 */
[----:B------:R1:W5:Y:S01]  /*f380*/  LDL.LU.S16 R100, [R1+0x8] ;  /* 0x0000080001647983 */ /* 0x0003620000300600 */
[C---:B--2---:R-:W-:Y:S08]  /*f390*/  HMMA.16816.F32.BF16 R112, R96.reuse, R116, R112 ;  /* 0x000000746070723c */ /* 0x044ff00000041870 */
[----:B------:R-:W-:Y:S01]  /*f3a0*/  HMMA.16816.F32.BF16 R116, R96, R118, R48 ;  /* 0x000000766074723c */ /* 0x000fe20000041830 */
[----:B------:R-:W2:Y:S01]  /*f3b0*/  LDSM.16.MT88.4 R48, [R178+0xf800] ;  /* 0x00f80000b230783b */ /* 0x000ea20000004200 */
[----:B------:R-:W-:-:S04]  /*f3c0*/  LOP3.LUT R0, R72, 0xffff, RZ, 0xc0, !PT ;  /* 0x0000ffff48007812 */ /* 0x000fc800078ec0ff */
[----:B------:R-:W-:Y:S01]  /*f3d0*/  SHF.R.U32.HI R0, RZ, 0x8, R0 ;  /* 0x00000008ff007819 */ /* 0x000fe20000011600 */
[----:B------:R-:W-:Y:S01]  /*f3e0*/  @!P1 HFMA2.BF16_V2 R73, -RZ.H0_H0, RZ.H0_H0, -R16.H0_H0 ;  /* 0x200000ffff499231 */ /* 0x000fe20000340910 */
[C---:B------:R-:W-:Y:S02]  /*f3f0*/  HMMA.16816.F32.BF16 R104, R96.reuse, R108, R104 ;  /* 0x0000006c6068723c */ /* 0x040fe40000041868 */
[----:B------:R-:W-:Y:S02]  /*f400*/  LOP3.LUT R2, R0, 0xffff, RZ, 0xc0, !PT ;  /* 0x0000ffff00027812 */ /* 0x000fe400078ec0ff */
[----:B------:R-:W-:Y:S02]  /*f410*/  SHF.R.U32.HI R0, RZ, 0x8, R216 ;  /* 0x00000008ff007819 */ /* 0x000fe400000116d8 */
[----:B------:R-:W-:Y:S02]  /*f420*/  @!P5 PRMT R136, R252, 0x5410, RZ ;  /* 0x00005410fc88d816 */ /* 0x000fe400000000ff */
[----:B------:R-:W-:Y:S01]  /*f430*/  HMMA.16816.F32.BF16 R108, R96, R110, R44 ;  /* 0x0000006e606c723c */ /* 0x000fe2000004182c */
[----:B------:R-:W-:-:S02]  /*f440*/  ISETP.GE.U32.AND P5, PT, R245, R2, PT ;  /* 0x00000002f500720c */ /* 0x000fc40003fa6070 */
[----:B------:R-:W-:Y:S02]  /*f450*/  LOP3.LUT R2, R0, 0xffff, RZ, 0xc0, !PT ;  /* 0x0000ffff00027812 */ /* 0x000fe400078ec0ff */
[----:B------:R-:W-:Y:S01]  /*f460*/  @P1 PRMT R8, R16, 0x7610, R8 ;  /* 0x0000761010081816 */ /* 0x000fe20000000008 */
[----:B------:R-:W-:-:S04]  /*f470*/  FFMA.FTZ R3, R246, R101, R247 ;  /* 0x00000065f6037223 */ /* 0x000fc800000100f7 */
[----:B------:R-:W-:Y:S01]  /*f480*/  FADD.FTZ R3, R242, R3 ;  /* 0x00000003f2037221 */ /* 0x000fe20000010000 */
[C---:B--2---:R-:W-:Y:S07]  /*f490*/  HMMA.16816.F32.BF16 R44, R96.reuse, R48, R76 ;  /* 0x00000030602c723c */ /* 0x044fee000004184c */
[----:B------:R-:W-:Y:S01]  /*f4a0*/  PRMT R76, R73, 0x7610, R76 ;  /* 0x00007610494c7816 */ /* 0x000fe2000000004c */
[----:B------:R-:W-:Y:S01]  /*f4b0*/  HMMA.16816.F32.BF16 R48, R96, R50, R80 ;  /* 0x000000326030723c */ /* 0x000fe20000041850 */
[----:B------:R-:W2:Y:S02]  /*f4c0*/  LDSM.16.MT88.4 R80, [R178+0x11800] ;  /* 0x01180000b250783b */ /* 0x000ea40000004200 */
[----:B------:R-:W-:-:S02]  /*f4d0*/  @!P1 PRMT R8, R76, 0x5410, RZ ;  /* 0x000054104c089816 */ /* 0x000fc400000000ff */
[----:B------:R-:W-:Y:S01]  /*f4e0*/  ISETP.GE.U32.AND P1, PT, R245, R2, PT ;  /* 0x00000002f500720c */ /* 0x000fe20003f26070 */
[----:B------:R-:W-:Y:S01]  /*f4f0*/  FADD.FTZ R2, R241, R17 ;  /* 0x00000011f1027221 */ /* 0x000fe20000010000 */
[----:B------:R-:W-:Y:S01]  /*f500*/  @!P0 HFMA2.BF16_V2 R244, -RZ.H0_H0, RZ.H0_H0, -R16.H1_H1 ;  /* 0x200000fffff48231 */ /* 0x000fe20000360910 */
[----:B------:R-:W-:Y:S01]  /*f510*/  @P0 PRMT R0, R16, 0x7632, R0 ;  /* 0x0000763210000816 */ /* 0x000fe20000000000 */
[----:B------:R-:W-:Y:S02]  /*f520*/  FADD.FTZ R3, R239, R3 ;  /* 0x00000003ef037221 */ /* 0x000fe40000010000 */
[----:B------:R-:W-:Y:S01]  /*f530*/  FADD.FTZ R2, R243, R2 ;  /* 0x00000002f3027221 */ /* 0x000fe20000010000 */
[C---:B------:R-:W-:Y:S01]  /*f540*/  HMMA.16816.F32.BF16 R36, R96.reuse, R40, R64 ;  /* 0x000000286024723c */ /* 0x040fe20000041840 */
[----:B------:R-:W1:Y:S07]  /*f550*/  LDSM.16.MT88.4 R64, [R179+0xf800] ;  /* 0x00f80000b340783b */ /* 0x000e6e0000004200 */
[C---:B------:R-:W-:Y:S08]  /*f560*/  HMMA.16816.F32.BF16 R40, R96.reuse, R42, R68 ;  /* 0x0000002a6028723c */ /* 0x040ff00000041844 */
[C---:B------:R-:W-:Y:S01]  /*f570*/  HMMA.16816.F32.BF16 R56, R96.reuse, R58, R88 ;  /* 0x0000003a6038723c */ /* 0x040fe20000041858 */
[----:B------:R-:W-:Y:S07]  /*f580*/  LDSM.16.MT88.4 R88, [R180+0x11800] ;  /* 0x01180000b458783b */ /* 0x000fee0000004200 */
[C---:B------:R-:W-:Y:S08]  /*f590*/  HMMA.16816.F32.BF16 R68, R96.reuse, R20, R164 ;  /* 0x000000146044723c */ /* 0x040ff000000418a4 */
[C---:B------:R-:W-:Y:S01]  /*f5a0*/  HMMA.16816.F32.BF16 R72, R96.reuse, R22, R160 ;  /* 0x000000166048723c */ /* 0x040fe200000418a0 */
[----:B------:R-:W1:Y:S07]  /*f5b0*/  LDSM.16.MT88.4 R20, [R179+0x11800] ;  /* 0x01180000b314783b */ /* 0x000e6e0000004200 */
[----:B--2---:R-:W-:Y:S07]  /*f5c0*/  HMMA.16816.F32.BF16 R76, R96, R80, R172 ;  /* 0x00000050604c723c */ /* 0x004fee00000418ac */
[----:B------:R-:W-:-:S04]  /*f5d0*/  PRMT R80, R244, 0x7610, R80 ;  /* 0x00007610f4507816 */ /* 0x000fc80000000050 */
[----:B------:R-:W-:Y:S01]  /*f5e0*/  @!P0 PRMT R0, R80, 0x5410, RZ ;  /* 0x0000541050008816 */ /* 0x000fe200000000ff */
[C---:B------:R-:W-:Y:S08]  /*f5f0*/  HMMA.16816.F32.BF16 R128, R96.reuse, R132, R128 ;  /* 0x000000846080723c */ /* 0x040ff00000041880 */
[C---:B------:R-:W-:Y:S08]  /*f600*/  HMMA.16816.F32.BF16 R132, R96.reuse, R134, R60 ;  /* 0x000000866084723c */ /* 0x040ff0000004183c */
[C---:B-1----:R-:W-:Y:S08]  /*f610*/  HMMA.16816.F32.BF16 R60, R96.reuse, R64, R148 ;  /* 0x00000040603c723c */ /* 0x042ff00000041894 */
[C---:B------:R-:W-:Y:S08]  /*f620*/  HMMA.16816.F32.BF16 R64, R96.reuse, R66, R152 ;  /* 0x000000426040723c */ /* 0x040ff00000041898 */
[C---:B------:R-:W-:Y:S08]  /*f630*/  HMMA.16816.F32.BF16 R80, R96.reuse, R82, R168 ;  /* 0x000000526050723c */ /* 0x040ff000000418a8 */
[----:B------:R-:W-:Y:S01]  /*f640*/  HMMA.16816.F32.BF16 R92, R96, R20, R92 ;  /* 0x00000014605c723c */ /* 0x000fe2000004185c */
[----:B----4-:R-:W-:-:S05]  /*f650*/  @!P6 HFMA2.BF16_V2 R240, -RZ.H0_H0, RZ.H0_H0, -R15.H0_H0 ;  /* 0x200000fffff0e231 */ /* 0x010fca000034090f */
[----:B------:R-:W-:-:S04]  /*f660*/  PRMT R101, R240, 0x7610, R101 ;  /* 0x00007610f0657816 */ /* 0x000fc80000000065 */
[----:B------:R-:W-:Y:S01]  /*f670*/  @!P6 PRMT R15, R101, 0x5410, RZ ;  /* 0x00005410650fe816 */ /* 0x000fe200000000ff */
[----:B---3--:R-:W-:Y:S02]  /*f680*/  @!P5 HFMA2.BF16_V2 R87, -RZ.H0_H0, RZ.H0_H0, -R14.H0_H0 ;  /* 0x200000ffff57d231 */ /* 0x008fe4000034090e */
[----:B-----5:R-:W-:Y:S02]  /*f690*/  @!P4 HFMA2.BF16_V2 R86, -RZ.H0_H0, RZ.H0_H0, -R13.H0_H0 ;  /* 0x200000ffff56c231 */ /* 0x020fe4000034090d */
[----:B------:R-:W-:Y:S01]  /*f6a0*/  @!P3 HFMA2.BF16_V2 R85, -RZ.H0_H0, RZ.H0_H0, -R12.H0_H0 ;  /* 0x200000ffff55b231 */ /* 0x000fe2000034090c */
[----:B------:R-:W-:-:S04]  /*f6b0*/  PRMT R17, R87, 0x7610, R17 ;  /* 0x0000761057117816 */ /* 0x000fc80000000011 */
[----:B------:R-:W-:Y:S01]  /*f6c0*/  PRMT R9, R85, 0x7610, R9 ;  /* 0x0000761055097816 */ /* 0x000fe20000000009 */
[----:B------:R-:W-:Y:S01]  /*f6d0*/  @!P2 HFMA2.BF16_V2 R84, -RZ.H0_H0, RZ.H0_H0, -R5.H0_H0 ;  /* 0x200000ffff54a231 */ /* 0x000fe20000340905 */
[----:B------:R-:W-:Y:S01]  /*f6e0*/  PRMT R16, R86, 0x7610, R16 ;  /* 0x0000761056107816 */ /* 0x000fe20000000010 */
[----:B------:R-:W-:Y:S01]  /*f6f0*/  @!P1 HFMA2.BF16_V2 R100, -RZ.H0_H0, RZ.H0_H0, -R4.H0_H0 ;  /* 0x200000ffff649231 */ /* 0x000fe20000340904 */
[----:B------:R-:W-:Y:S01]  /*f700*/  @!P3 PRMT R12, R9, 0x5410, RZ ;  /* 0x00005410090cb816 */ /* 0x000fe200000000ff */
[----:B------:R-:W-:Y:S01]  /*f710*/  FADD.FTZ R9, R238, R2 ;  /* 0x00000002ee097221 */ /* 0x000fe20000010000 */
[----:B------:R-:W-:Y:S01]  /*f720*/  @!P5 PRMT R14, R17, 0x5410, RZ ;  /* 0x00005410110ed816 */ /* 0x000fe200000000ff */
[----:B------:R-:W-:Y:S01]  /*f730*/  FADD.FTZ R17, R237, R3 ;  /* 0x00000003ed117221 */ /* 0x000fe20000010000 */
[----:B------:R-:W-:Y:S02]  /*f740*/  PRMT R7, R84, 0x7610, R7 ;  /* 0x0000761054077816 */ /* 0x000fe40000000007 */
[----:B------:R-:W-:-:S02]  /*f750*/  PRMT R6, R100, 0x7610, R6 ;  /* 0x0000761064067816 */ /* 0x000fc40000000006 */
[----:B------:R-:W-:Y:S01]  /*f760*/  @!P4 PRMT R13, R16, 0x5410, RZ ;  /* 0x00005410100dc816 */ /* 0x000fe200000000ff */
[----:B------:R-:W-:Y:S02]  /*f770*/  IMAD.MOV.U32 R16, RZ, RZ, c[0x0][0x228] ;  /* 0x00008a00ff107624 */ /* 0x000fe400078e00ff */
[----:B------:R-:W-:Y:S01]  /*f780*/  FADD.FTZ R9, R236, R9 ;  /* 0x00000009ec097221 */ /* 0x000fe20000010000 */
[----:B------:R-:W-:Y:S01]  /*f790*/  @!P2 PRMT R5, R7, 0x5410, RZ ;  /* 0x000054100705a816 */ /* 0x000fe200000000ff */
[----:B------:R-:W-:Y:S01]  /*f7a0*/  FADD.FTZ R17, R230, R17 ;  /* 0x00000011e6117221 */ /* 0x000fe20000010000 */
[----:B------:R-:W-:Y:S01]  /*f7b0*/  @!P1 PRMT R4, R6, 0x5410, RZ ;  /* 0x0000541006049816 */ /* 0x000fe200000000ff */
[----:B------:R-:W-:Y:S02]  /*f7c0*/  IMAD.SHL.U32 R16, R16, 0x8, RZ ;  /* 0x0000000810107824 */ /* 0x000fe400078e00ff */
[----:B------:R-:W-:Y:S02]  /*f7d0*/  IMAD.MOV.U32 R6, RZ, RZ, R10 ;  /* 0x000000ffff067224 */ /* 0x000fe400078e000a */
[----:B------:R-:W-:-:S02]  /*f7e0*/  IMAD.MOV.U32 R7, RZ, RZ, R11 ;  /* 0x000000ffff077224 */ /* 0x000fc400078e000b */
[----:B------:R-:W-:Y:S02]  /*f7f0*/  FADD.FTZ R9, R229, R9 ;  /* 0x00000009e5097221 */ /* 0x000fe40000010000 */
[----:B------:R-:W-:Y:S02]  /*f800*/  FADD.FTZ R17, R231, R17 ;  /* 0x00000011e7117221 */ /* 0x000fe40000010000 */
[----:B------:R-:W-:-:S04]  /*f810*/  IMAD.WIDE R2, R16, 0x2, R6 ;  /* 0x0000000210027825 */ /* 0x000fc800078e0206 */
[----:B------:R-:W-:Y:S02]  /*f820*/  FADD.FTZ R16, R232, R9 ;  /* 0x00000009e8107221 */ /* 0x000fe40000010000 */
[----:B------:R-:W-:Y:S02]  /*f830*/  FADD.FTZ R9, R233, R17 ;  /* 0x00000011e9097221 */ /* 0x000fe40000010000 */
[----:B------:R-:W-:Y:S02]  /*f840*/  FADD.FTZ R16, R234, R16 ;  /* 0x00000010ea107221 */ /* 0x000fe40000010000 */
[----:B------:R-:W-:Y:S01]  /*f850*/  FADD.FTZ R9, R235, R9 ;  /* 0x00000009eb097221 */ /* 0x000fe20000010000 */
[----:B------:R-:W-:Y:S01]  /*f860*/  STG.E.U16 [R6.64+-0x80], R212 ;  /* 0xffff80d406007986 */ /* 0x000fe2000c101512 */
[----:B------:R-:W-:Y:S02]  /*f870*/  FADD.FTZ R16, R228, R16 ;  /* 0x00000010e4107221 */ /* 0x000fe40000010000 */
[----:B------:R-:W-:Y:S01]  /*f880*/  FADD.FTZ R9, R222, R9 ;  /* 0x00000009de097221 */ /* 0x000fe20000010000 */
[----:B------:R-:W-:Y:S01]  /*f890*/  STG.E.U16 [R6.64+-0x7e], R213 ;  /* 0xffff82d506007986 */ /* 0x000fe2000c101512 */
[----:B------:R-:W-:-:S03]  /*f8a0*/  FADD.FTZ R16, R227, R16 ;  /* 0x00000010e3107221 */ /* 0x000fc60000010000 */
        /* <DEDUP_REMOVED lines=34> */
[----:B------:R1:W-:Y:S01]  /*fad0*/  STG.E.U16 [R2.64+-0xe], R0 ;  /* 0xfffff20002007986 */ /* 0x0003e2000c101512 */
[----:B------:R-:W-:Y:S01]  /*fae0*/  HMMA.16816.F32.BF16 R84, R96, R88, R156 ;  /* 0x000000586054723c */ /* 0x000fe2000004189c */
[----:B-1----:R-:W-:-:S02]  /*faf0*/  FADD.FTZ R2, R220, R16 ;  /* 0x00000010dc027221 */ /* 0x002fc40000010000 */
[----:B------:R-:W-:Y:S02]  /*fb00*/  FADD.FTZ R0, R217, R9 ;  /* 0x00000009d9007221 */ /* 0x000fe40000010000 */
[----:B------:R-:W-:Y:S02]  /*fb10*/  FADD.FTZ R2, R218, R2 ;  /* 0x00000002da027221 */ /* 0x000fe40000010000 */
[----:B------:R-:W-:Y:S02]  /*fb20*/  FADD.FTZ R0, R34, R0 ;  /* 0x0000000022007221 */ /* 0x000fe40000010000 */
[----:B------:R-:W-:Y:S02]  /*fb30*/  FADD.FTZ R2, R219, R2 ;  /* 0x00000002db027221 */ /* 0x000fe40000010000 */
[----:B------:R-:W-:Y:S02]  /*fb40*/  FADD.FTZ R0, R33, R0 ;  /* 0x0000000021007221 */ /* 0x000fe40000010000 */
[----:B------:R-:W-:-:S02]  /*fb50*/  FADD.FTZ R2, R18, R2 ;  /* 0x0000000212027221 */ /* 0x000fc40000010000 */
[----:B------:R-:W-:Y:S01]  /*fb60*/  FADD.FTZ R0, R19, R0 ;  /* 0x0000000013007221 */ /* 0x000fe20000010000 */
[C---:B------:R-:W-:Y:S02]  /*fb70*/  HMMA.16816.F32.BF16 R88, R96.reuse, R90, R24 ;  /* 0x0000005a6058723c */ /* 0x040fe40000041818 */
[----:B------:R1:W-:Y:S04]  /*fb80*/  STL [R1+0x68], R2 ;  /* 0x0000680201007387 */ /* 0x0003e80000100800 */
[----:B------:R1:W-:Y:S02]  /*fb90*/  STL [R1+0x6c], R0 ;  /* 0x00006c0001007387 */ /* 0x0003e40000100800 */
[----:B------:R-:W-:Y:S01]  /*fba0*/  HMMA.16816.F32.BF16 R96, R96, R22, R28 ;  /* 0x000000166060723c */ /* 0x000fe2000004181c */
[----:B------:R-:W-:Y:S01]  /*fbb0*/  IADD3 R206, P0, R10, -0x100, RZ ;  /* 0xffffff000ace7810 */ /* 0x000fe20007f1e0ff */
[----:B------:R-:W-:-:S02]  /*fbc0*/  IMAD.MOV.U32 R3, RZ, RZ, R214 ;  /* 0x000000ffff037224 */ /* 0x000fc400078e00d6 */
[----:B------:R-:W-:Y:S01]  /*fbd0*/  IMAD.MOV.U32 R100, RZ, RZ, R215 ;  /* 0x000000ffff647224 */ /* 0x000fe200078e00d7 */
[----:B------:R-:W-:-:S03]  /*fbe0*/  IADD3.X R103, R11, -0x1, RZ, P0, !PT ;  /* 0xffffffff0b677810 */ /* 0x000fc600007fe4ff */
.L_x_1200:
[----:B------:R-:W-:-:S06]  /*fbf0*/  UISETP.GT.AND UP0, UPT, UR24, UR9, UPT ;  /* 0x000000091800728c */ /* 0x000fcc000bf04270 */
[----:B------:R-:W-:-:S13]  /*fc00*/  PLOP3.LUT P0, PT, PT, PT, UP0, 0x80, 0x0 ;  /* 0x000000000000781c */ /* 0x000fda0003f0f008 */
[----:B------:R-:W-:Y:S05]  /*fc10*/  @!P0 BRA `(.L_x_1204) ;  /* 0x00005f2000008947 */ /* 0x000fea0003800000 */
[----:B------:R-:W3:Y:S01]  /*fc20*/  LDL.64 R12, [R1+0x78] ;  /* 0x00007800010c7983 */ /* 0x000ee20000100a00 */
[----:B--2---:R-:W-:Y:S01]  /*fc30*/  IMAD.MOV.U32 R102, RZ, RZ, R3 ;  /* 0x000000ffff667224 */ /* 0x004fe200078e0003 */
[----:B------:R-:W-:Y:S01]  /*fc40*/  ULDC UR22, c[0x0][0x228] ;  /* 0x00008a0000167ab9 */ /* 0x000fe20000000800 */
[----:B------:R-:W-:Y:S01]  /*fc50*/  MOV R101, R100 ;  /* 0x0000006400657202 */ /* 0x000fe20000000f00 */
[----:B------:R-:W2:Y:S01]  /*fc60*/  LDL R10, [R1+0x80] ;  /* 0x00008000010a7983 */ /* 0x000ea20000100800 */
[----:B------:R-:W-:-:S03]  /*fc70*/  USHF.L.U32 UR22, UR22, 0x3, URZ ;  /* 0x0000000316167899 */ /* 0x000fc6000800063f */
[----:B------:R-:W4:Y:S01]  /*fc80*/  LDL R9, [R1+0x90] ;  /* 0x0000900001097983 */ /* 0x000f220000100800 */
[----:B------:R-:W-:Y:S02]  /*fc90*/  USHF.R.S32.HI UR4, URZ, 0x1f, UR22 ;  /* 0x0000001f3f047899 */ /* 0x000fe40008011416 */
[----:B------:R-:W-:Y:S01]  /*fca0*/  USHF.L.U32 UR23, UR22, 0x1, URZ ;  /* 0x0000000116177899 */ /* 0x000fe2000800063f */
[----:B------:R-:W4:Y:S01]  /*fcb0*/  LDL.LU R8, [R1+0xb0] ;  /* 0x0000b00001087983 */ /* 0x000f220000300800 */
[----:B------:R-:W-:-:S03]  /*fcc0*/  USHF.L.U64.HI UR22, UR22, 0x1, UR4 ;  /* 0x0000000116167899 */ /* 0x000fc60008010204 */
[----:B-1----:R-:W4:Y:S04]  /*fcd0*/  LDL.LU R0, [R1+0xc0] ;  /* 0x0000c00001007983 */ /* 0x002f280000300800 */
[----:B------:R-:W4:Y:S04]  /*fce0*/  LDL.LU.64 R6, [R1+0xa8] ;  /* 0x0000a80001067983 */ /* 0x000f280000300a00 */
[----:B------:R-:W4:Y:S04]  /*fcf0*/  LDL.LU.64 R4, [R1+0xb8] ;  /* 0x0000b80001047983 */ /* 0x000f280000300a00 */
[----:B------:R-:W4:Y:S01]  /*fd00*/  LDL.LU R2, [R1+0xa0] ;  /* 0x0000a00001027983 */ /* 0x000f220000300800 */
[----:B---3--:R-:W-:-:S02]  /*fd10*/  IMAD.MOV.U32 R14, RZ, RZ, R12 ;  /* 0x000000ffff0e7224 */ /* 0x008fc400078e000c */
[----:B--2---:R-:W-:Y:S01]  /*fd20*/  IMAD.MOV.U32 R12, RZ, RZ, R10 ;  /* 0x000000ffff0c7224 */ /* 0x004fe200078e000a */
[----:B----4-:R-:W-:Y:S01]  /*fd30*/  MOV R11, R9 ;  /* 0x00000009000b7202 */ /* 0x010fe20000000f00 */
[----:B------:R-:W-:Y:S02]  /*fd40*/  IMAD.MOV.U32 R10, RZ, RZ, R8 ;  /* 0x000000ffff0a7224 */ /* 0x000fe400078e0008 */
[----:B------:R-:W-:Y:S02]  /*fd50*/  IMAD.WIDE.U32 R8, R2, -0x326172a9, RZ ;  /* 0xcd9e8d5702087825 */ /* 0x000fe400078e00ff */
[----:B------:R-:W1:Y:S02]  /*fd60*/  LDC.U8 R2, c[0x0][0x2d8] ;  /* 0x0000b600ff027b82 */ /* 0x000e640000000000 */
[----:B------:R-:W-:Y:S01]  /*fd70*/  IMAD.MOV.U32 R3, RZ, RZ, R7 ;  /* 0x000000ffff037224 */ /* 0x000fe200078e0007 */
[----:B------:R2:W-:Y:S01]  /*fd80*/  STL.64 [R1+0x60], R8 ;  /* 0x0000600801007387 */ /* 0x0005e20000100a00 */
[----:B-1----:R-:W-:-:S02]  /*fd90*/  PRMT R2, R2, 0x7054, R2 ;  /* 0x0000705402027816 */ /* 0x002fc40000000002 */
[----:B------:R-:W-:-:S05]  /*fda0*/  MOV R2, R4 ;  /* 0x0000000400027202 */ /* 0x000fca0000000f00 */
[----:B------:R2:W-:Y:S01]  /*fdb0*/  STL.64 [R1+0x70], R2 ;  /* 0x0000700201007387 */ /* 0x0005e20000100a00 */
[----:B------:R-:W-:Y:S01]  /*fdc0*/  LOP3.LUT R240, R9, R10, RZ, 0x3c, !PT ;  /* 0x0000000a09f07212 */ /* 0x000fe200078e3cff */
[----:B------:R-:W-:Y:S01]  /*fdd0*/  IMAD.WIDE.U32 R242, R0, -0x2daee0ad, RZ ;  /* 0xd2511f5300f27825 */ /* 0x000fe200078e00ff */
[----:B------:R-:W-:Y:S02]  /*fde0*/  MOV R15, R13 ;  /* 0x0000000d000f7202 */ /* 0x000fe40000000f00 */
[----:B------:R-:W-:Y:S01]  /*fdf0*/  ISETP.GE.AND P4, PT, R14, c[0x0][0x220], PT ;  /* 0x000088000e007a0c */ /* 0x000fe20003f86270 */
[----:B------:R-:W-:Y:S01]  /*fe00*/  IMAD.WIDE.U32 R240, R240, -0x2daee0ad, RZ ;  /* 0xd2511f53f0f07825 */ /* 0x000fe200078e00ff */
[----:B------:R-:W-:Y:S02]  /*fe10*/  ISETP.GE.AND P3, PT, R12, c[0x0][0x220], PT ;  /* 0x000088000c007a0c */ /* 0x000fe40003f66270 */
[----:B------:R-:W-:Y:S01]  /*fe20*/  ISETP.GE.AND P2, PT, R11, c[0x0][0x220], PT ;  /* 0x000088000b007a0c */ /* 0x000fe20003f46270 */
[----:B------:R-:W-:Y:S05]  /*fe30*/  BRA `(.L_x_1205) ;  /* 0x000006a000007947 */ /* 0x000fea0003800000 */
.L_x_1207:
        /* <DEDUP_REMOVED lines=106> */
.L_x_1205:
        /* <DEDUP_REMOVED lines=60> */
[----:B-1----:R-:W-:Y:S02]  /*108a0*/  IADD3.X R4, R3, UR10, RZ, P6, !PT ;  /* 0x0000000a03047c10 */ /* 0x002fe4000b7fe4ff */
        /* <DEDUP_REMOVED lines=42> */
[----:B-1----:R-:W-:Y:S04]  /*10b50*/  LDSM.16.M88.4 R16, [R176+0x6800] ;  /* 0x00680000b010783b */ /* 0x002fe80000000200 */
[----:B--2---:R-:W-:Y:S04]  /*10b60*/  LDSM.16.M88.4 R24, [R176+0x7000] ;  /* 0x00700000b018783b */ /* 0x004fe80000000200 */
[----:B------:R-:W-:Y:S04]  /*10b70*/  LDSM.16.M88.4 R136, [R176+0x7800] ;  /* 0x00780000b088783b */ /* 0x000fe80000000200 */
[----:B---3--:R-:W4:Y:S04]  /*10b80*/  LDSM.16.M88.4 R8, [R176+0x6000] ;  /* 0x00600000b008783b */ /* 0x008f280000000200 */
[----:B------:R-:W0:Y:S04]  /*10b90*/  LDGDEPBAR ;  /* 0x00000000000079af */ /* 0x000e280000000000 */
[----:B------:R-:W-:Y:S04]  /*10ba0*/  LDSM.16.M88.4 R140, [R184] ;  /* 0x00000000b88c783b */ /* 0x000fe80000000200 */
[----:B------:R-:W1:Y:S04]  /*10bb0*/  LDSM.16.M88.4 R144, [R187] ;  /* 0x00000000bb90783b */ /* 0x000e680000000200 */
[----:B------:R-:W2:Y:S04]  /*10bc0*/  LDSM.16.M88.4 R148, [R198] ;  /* 0x00000000c694783b */ /* 0x000ea80000000200 */
[----:B------:R-:W3:Y:S04]  /*10bd0*/  LDSM.16.M88.4 R152, [R197] ;  /* 0x00000000c598783b */ /* 0x000ee80000000200 */
[----:B------:R-:W1:Y:S04]  /*10be0*/  LDSM.16.M88.4 R156, [R196] ;  /* 0x00000000c49c783b */ /* 0x000e680000000200 */
[----:B------:R-:W-:Y:S04]  /*10bf0*/  LDSM.16.M88.4 R160, [R186] ;  /* 0x00000000baa0783b */ /* 0x000fe80000000200 */
[----:B------:R-:W1:Y:S04]  /*10c00*/  LDSM.16.M88.4 R164, [R182+0x6000] ;  /* 0x00600000b6a4783b */ /* 0x000e680000000200 */
[----:B------:R-:W1:Y:S01]  /*10c10*/  LDSM.16.M88.4 R168, [R182+0x6800] ;  /* 0x00680000b6a8783b */ /* 0x000e620000000200 */
[C---:B----4-:R-:W-:Y:S03]  /*10c20*/  HMMA.16816.F32.BF16 R4, R32.reuse, R8, RZ ;  /* 0x000000082004723c */ /* 0x050fe600000418ff */
        /* <DEDUP_REMOVED lines=8> */
[----:B------:R-:W4:Y:S07]  /*10cb0*/  LDSM.16.M88.4 R136, [R182+0x7000] ;  /* 0x00700000b688783b */ /* 0x000f2e0000000200 */
[C---:B-1----:R-:W-:Y:S08]  /*10cc0*/  HMMA.16816.F32.BF16 R4, R140.reuse, R144, R4 ;  /* 0x000000908c04723c */ /* 0x042ff00000041804 */
[C---:B------:R-:W-:Y:S01]  /*10cd0*/  HMMA.16816.F32.BF16 R8, R140.reuse, R146, R8 ;  /* 0x000000928c08723c */ /* 0x040fe20000041808 */
[----:B------:R-:W-:Y:S07]  /*10ce0*/  LDSM.16.M88.4 R144, [R185] ;  /* 0x00000000b990783b */ /* 0x000fee0000000200 */
[C---:B--2---:R-:W-:Y:S08]  /*10cf0*/  HMMA.16816.F32.BF16 R12, R140.reuse, R148, R12 ;  /* 0x000000948c0c723c */ /* 0x044ff0000004180c */
[C---:B------:R-:W-:Y:S01]  /*10d00*/  HMMA.16816.F32.BF16 R16, R140.reuse, R150, R16 ;  /* 0x000000968c10723c */ /* 0x040fe20000041810 */
[----:B------:R-:W1:Y:S07]  /*10d10*/  LDSM.16.M88.4 R148, [R181] ;  /* 0x00000000b594783b */ /* 0x000e6e0000000200 */
[C---:B---3--:R-:W-:Y:S08]  /*10d20*/  HMMA.16816.F32.BF16 R20, R140.reuse, R152, R20 ;  /* 0x000000988c14723c */ /* 0x048ff00000041814 */
[C---:B------:R-:W-:Y:S01]  /*10d30*/  HMMA.16816.F32.BF16 R24, R140.reuse, R154, R24 ;  /* 0x0000009a8c18723c */ /* 0x040fe20000041818 */
[----:B------:R-:W2:Y:S07]  /*10d40*/  LDSM.16.M88.4 R152, [R181+0x800] ;  /* 0x00080000b598783b */ /* 0x000eae0000000200 */
[C---:B------:R-:W-:Y:S08]  /*10d50*/  HMMA.16816.F32.BF16 R28, R140.reuse, R156, R28 ;  /* 0x0000009c8c1c723c */ /* 0x040ff0000004181c */
[----:B------:R-:W-:Y:S01]  /*10d60*/  HMMA.16816.F32.BF16 R32, R140, R158, R32 ;  /* 0x0000009e8c20723c */ /* 0x000fe20000041820 */
[----:B------:R-:W3:Y:S04]  /*10d70*/  LDSM.16.M88.4 R140, [R181+0x1000] ;  /* 0x00100000b58c783b */ /* 0x000ee80000000200 */
[----:B------:R-:W1:Y:S03]  /*10d80*/  LDSM.16.M88.4 R156, [R181+0x1800] ;  /* 0x00180000b59c783b */ /* 0x000e660000000200 */
[C---:B------:R-:W-:Y:S08]  /*10d90*/  HMMA.16816.F32.BF16 R4, R160.reuse, R164, R4 ;  /* 0x000000a4a004723c */ /* 0x040ff00000041804 */
[C---:B------:R-:W-:Y:S01]  /*10da0*/  HMMA.16816.F32.BF16 R8, R160.reuse, R166, R8 ;  /* 0x000000a6a008723c */ /* 0x040fe20000041808 */
[----:B------:R-:W-:Y:S07]  /*10db0*/  LDSM.16.M88.4 R164, [R176+0x8000] ;  /* 0x00800000b0a4783b */ /* 0x000fee0000000200 */
[C---:B------:R-:W-:Y:S08]  /*10dc0*/  HMMA.16816.F32.BF16 R12, R160.reuse, R168, R12 ;  /* 0x000000a8a00c723c */ /* 0x040ff0000004180c */
[C---:B------:R-:W-:Y:S01]  /*10dd0*/  HMMA.16816.F32.BF16 R16, R160.reuse, R170, R16 ;  /* 0x000000aaa010723c */ /* 0x040fe20000041810 */
[----:B------:R-:W-:Y:S07]  /*10de0*/  LDSM.16.M88.4 R168, [R176+0x8800] ;  /* 0x00880000b0a8783b */ /* 0x000fee0000000200 */
[C---:B----4-:R-:W-:Y:S08]  /*10df0*/  HMMA.16816.F32.BF16 R20, R160.reuse, R136, R20 ;  /* 0x00000088a014723c */ /* 0x050ff00000041814 */
[C---:B------:R-:W-:Y:S01]  /*10e00*/  HMMA.16816.F32.BF16 R24, R160.reuse, R138, R24 ;  /* 0x0000008aa018723c */ /* 0x040fe20000041818 */
[----:B------:R-:W4:Y:S07]  /*10e10*/  LDSM.16.M88.4 R136, [R183+0x2000] ;  /* 0x00200000b788783b */ /* 0x000f2e0000000200 */
[C---:B------:R-:W-:Y:S08]  /*10e20*/  HMMA.16816.F32.BF16 R28, R160.reuse, R172, R28 ;  /* 0x000000aca01c723c */ /* 0x040ff0000004181c */
[----:B------:R-:W-:Y:S01]  /*10e30*/  HMMA.16816.F32.BF16 R32, R160, R174, R32 ;  /* 0x000000aea020723c */ /* 0x000fe20000041820 */
[----:B------:R-:W4:Y:S04]  /*10e40*/  LDSM.16.M88.4 R160, [R176+0x9000] ;  /* 0x00900000b0a0783b */ /* 0x000f280000000200 */
[----:B------:R-:W4:Y:S03]  /*10e50*/  LDSM.16.M88.4 R172, [R176+0x9800] ;  /* 0x00980000b0ac783b */ /* 0x000f260000000200 */
[C---:B-1----:R-:W-:Y:S08]  /*10e60*/  HMMA.16816.F32.BF16 R4, R144.reuse, R148, R4 ;  /* 0x000000949004723c */ /* 0x042ff00000041804 */
[C---:B------:R-:W-:Y:S01]  /*10e70*/  HMMA.16816.F32.BF16 R8, R144.reuse, R150, R8 ;  /* 0x000000969008723c */ /* 0x040fe20000041808 */
[----:B------:R-:W-:Y:S07]  /*10e80*/  LDSM.16.M88.4 R148, [R195] ;  /* 0x00000000c394783b */ /* 0x000fee0000000200 */
[C---:B--2---:R-:W-:Y:S08]  /*10e90*/  HMMA.16816.F32.BF16 R12, R144.reuse, R152, R12 ;  /* 0x00000098900c723c */ /* 0x044ff0000004180c */
[C---:B------:R-:W-:Y:S01]  /*10ea0*/  HMMA.16816.F32.BF16 R16, R144.reuse, R154, R16 ;  /* 0x0000009a9010723c */ /* 0x040fe20000041810 */
[----:B------:R-:W-:Y:S07]  /*10eb0*/  LDSM.16.M88.4 R152, [R194] ;  /* 0x00000000c298783b */ /* 0x000fee0000000200 */
[C---:B---3--:R-:W-:Y:S08]  /*10ec0*/  HMMA.16816.F32.BF16 R20, R144.reuse, R140, R20 ;  /* 0x0000008c9014723c */ /* 0x048ff00000041814 */
[C---:B------:R-:W-:Y:S01]  /*10ed0*/  HMMA.16816.F32.BF16 R24, R144.reuse, R142, R24 ;  /* 0x0000008e9018723c */ /* 0x040fe20000041818 */
[----:B------:R-:W1:Y:S07]  /*10ee0*/  LDSM.16.M88.4 R140, [R184+0x2000] ;  /* 0x00200000b88c783b */ /* 0x000e6e0000000200 */
[C---:B------:R-:W-:Y:S08]  /*10ef0*/  HMMA.16816.F32.BF16 R28, R144.reuse, R156, R28 ;  /* 0x0000009c901c723c */ /* 0x040ff0000004181c */
[----:B------:R-:W-:Y:S01]  /*10f00*/  HMMA.16816.F32.BF16 R32, R144, R158, R32 ;  /* 0x0000009e9020723c */ /* 0x000fe20000041820 */
[----:B------:R-:W2:Y:S04]  /*10f10*/  LDSM.16.M88.4 R144, [R193] ;  /* 0x00000000c190783b */ /* 0x000ea80000000200 */
[----:B------:R-:W3:Y:S03]  /*10f20*/  LDSM.16.M88.4 R156, [R192] ;  /* 0x00000000c09c783b */ /* 0x000ee60000000200 */
        /* <DEDUP_REMOVED lines=8> */
[----:B------:R-:W4:Y:S07]  /*10fb0*/  LDSM.16.M88.4 R160, [R186+0x2000] ;  /* 0x00200000baa0783b */ /* 0x000f2e0000000200 */
        /* <DEDUP_REMOVED lines=13> */
[C---:B---3--:R-:W-:Y:S08]  /*11090*/  HMMA.16816.F32.BF16 R28, R140.reuse, R156, R28 ;  /* 0x0000009c8c1c723c */ /* 0x048ff0000004181c */
[----:B------:R-:W-:Y:S01]  /*110a0*/  HMMA.16816.F32.BF16 R32, R140, R158, R32 ;  /* 0x0000009e8c20723c */ /* 0x000fe20000041820 */
[----:B------:R-:W2:Y:S04]  /*110b0*/  LDSM.16.M88.4 R140, [R181+0x3000] ;  /* 0x00300000b58c783b */ /* 0x000ea80000000200 */
[----:B------:R-:W3:Y:S03]  /*110c0*/  LDSM.16.M88.4 R156, [R181+0x3800] ;  /* 0x00380000b59c783b */ /* 0x000ee60000000200 */
        /* <DEDUP_REMOVED lines=22> */
[C---:B---3--:R-:W-:Y:S08]  /*11230*/  HMMA.16816.F32.BF16 R28, R144.reuse, R156, R28 ;  /* 0x0000009c901c723c */ /* 0x048ff0000004181c */
        /* <DEDUP_REMOVED lines=29> */
[C---:B----4-:R-:W-:Y:S01]  /*11410*/  HMMA.16816.F32.BF16 R4, R160.reuse, R164, R4 ;  /* 0x000000a4a004723c */ /* 0x050fe20000041804 */
        /* <DEDUP_REMOVED lines=17> */
[C---:B---3--:R-:W-:Y:S08]  /*11530*/  HMMA.16816.F32.BF16 R28, R144.reuse, R156, R28 ;  /* 0x0000009c901c723c */ /* 0x048ff0000004181c */
[----:B------:R-:W-:Y:S01]  /*11540*/  HMMA.16816.F32.BF16 R32, R144, R158, R32 ;  /* 0x0000009e9020723c */ /* 0x000fe20000041820 */
[----:B------:R-:W-:-:S07]  /*11550*/  @P0 BRA `(.L_x_1207) ;  /* 0xffffe8e000000947 */ /* 0x000fce000383ffff */
.L_x_1206:
[----:B------:R-:W2:Y:S01]  /*11560*/  S2R R2, SR_TID.X ;  /* 0x0000000000027919 */ /* 0x000ea20000002100 */
[----:B------:R-:W-:Y:S01]  /*11570*/  IMAD.U32 R0, RZ, RZ, UR8 ;  /* 0x00000008ff007e24 */ /* 0x000fe2000f8e00ff */
[----:B------:R-:W-:Y:S01]  /*11580*/  USHF.L.U32 UR26, UR8, 0x1, URZ ;  /* 0x00000001081a7899 */ /* 0x000fe2000800063f */
[----:B------:R-:W3:Y:S01]  /*11590*/  LDC.U8 R213, c[0x0][0x2d8] ;  /* 0x0000b600ffd57b82 */ /* 0x000ee20000000000 */
[----:B------:R-:W-:Y:S02]  /*115a0*/  UIADD3 UR4, UR21, -0x4498517b, URZ ;  /* 0xbb67ae8515047890 */ /* 0x000fe4000fffe03f */
[----:B------:R-:W-:Y:S02]  /*115b0*/  UIADD3 UR25, UR26, 0x1, URZ ;  /* 0x000000011a197890 */ /* 0x000fe4000fffe03f */
[----:B------:R-:W4:Y:S01]  /*115c0*/  LDL.64 R168, [R1+0x60] ;  /* 0x0000600001a87983 */ /* 0x000f220000100a00 */
[----:B------:R-:W-:Y:S02]  /*115d0*/  ULOP3.LUT UR26, UR26, UR21, URZ, 0x3c, !UPT ;  /* 0x000000151a1a7292 */ /* 0x000fe4000f8e3c3f */
[----:B------:R-:W-:Y:S02]  /*115e0*/  ULOP3.LUT UR25, UR25, UR21, URZ, 0x3c, !UPT ;  /* 0x0000001519197292 */ /* 0x000fe4000f8e3c3f */
[----:B------:R-:W-:Y:S02]  /*115f0*/  UIADD3 UR5, UR20, -0x61c88647, URZ ;  /* 0x9e3779b914057890 */ /* 0x000fe4000fffe03f */
[----:B------:R-:W-:Y:S02]  /*11600*/  UIADD3 UR24, UR20, 0x3c6ef372, URZ ;  /* 0x3c6ef37214187890 */ /* 0x000fe4000fffe03f */
[----:B------:R-:W-:Y:S01]  /*11610*/  UISETP.GT.AND UP0, UPT, UR8, UR9, UPT ;  /* 0x000000090800728c */ /* 0x000fe2000bf04270 */
[----:B--2---:R-:W-:Y:S05]  /*11620*/  IMAD.SHL.U32 R2, R2, 0x2, RZ ;  /* 0x0000000202027824 */ /* 0x004fea00078e00ff */
[----:B------:R-:W-:Y:S05]  /*11630*/  LOP3.LUT R2, R2, 0x6, RZ, 0xc0, !PT ;  /* 0x0000000602027812 */ /* 0x000fea00078ec0ff */
[----:B------:R-:W-:Y:S04]  /*11640*/  IMAD R0, R0, 0x40, R2 ;  /* 0x0000004000007824 */ /* 0x000fe800078e0202 */
[--C-:B------:R-:W-:Y:S01]  /*11650*/  IMAD.IADD R2, R200, 0x1, -R0.reuse ;  /* 0x00000001c8027824 */ /* 0x100fe200078e0a00 */
[C---:B-1----:R-:W-:Y:S01]  /*11660*/  IADD3 R136, R0.reuse, 0x8, RZ ;  /* 0x0000000800887810 */ /* 0x042fe20007ffe0ff */
[----:B------:R-:W-:Y:S01]  /*11670*/  IMAD.IADD R3, R203, 0x1, -R0 ;  /* 0x00000001cb037824 */ /* 0x000fe200078e0a00 */
[C---:B------:R-:W-:Y:S02]  /*11680*/  IADD3 R103, R0.reuse, 0x9, RZ ;  /* 0x0000000900677810 */ /* 0x040fe40007ffe0ff */
[----:B------:R-:W-:Y:S02]  /*11690*/  IABS R2, R2 ;  /* 0x0000000200027213 */ /* 0x000fe40000000000 */
[----:B------:R-:W-:Y:S02]  /*116a0*/  IABS R3, R3 ;  /* 0x0000000300037213 */ /* 0x000fe40000000000 */
[C---:B------:R-:W-:Y:S01]  /*116b0*/  IADD3 R139, R0.reuse, 0x11, RZ ;  /* 0x00000011008b7810 */ /* 0x040fe20007ffe0ff */
[----:B------:R1:W2:Y:S01]  /*116c0*/  I2F R146, R2 ;  /* 0x0000000200927306 */ /* 0x0002a20000201400 */
[C---:B------:R-:W-:Y:S02]  /*116d0*/  IADD3 R138, R0.reuse, 0x18, RZ ;  /* 0x00000018008a7810 */ /* 0x040fe40007ffe0ff */
[C---:B------:R-:W-:Y:S02]  /*116e0*/  ISETP.GE.AND P1, PT, R0.reuse, R202, PT ;  /* 0x000000ca0000720c */ /* 0x040fe40003f26270 */
[C---:B------:R-:W-:Y:S02]  /*116f0*/  ISETP.GE.AND P0, PT, R0.reuse, R201, PT ;  /* 0x000000c90000720c */ /* 0x040fe40003f06270 */
[C---:B------:R-:W-:Y:S02]  /*11700*/  ISETP.GE.OR P1, PT, R0.reuse, R205, !P1 ;  /* 0x000000cd0000720c */ /* 0x040fe40004f26670 */
[C---:B------:R-:W-:Y:S01]  /*11710*/  ISETP.GE.OR P0, PT, R0.reuse, R204, !P0 ;  /* 0x000000cc0000720c */ /* 0x040fe20004706670 */
[----:B------:R5:W3:Y:S01]  /*11720*/  I2F R145, R3 ;  /* 0x0000000300917306 */ /* 0x000ae20000201400 */
[----:B-1----:R-:W-:Y:S01]  /*11730*/  IADD3 R2, R0, 0x1, RZ ;  /* 0x0000000100027810 */ /* 0x002fe20007ffe0ff */
[----:B--2---:R-:W-:Y:S03]  /*11740*/  FFMA.FTZ R4, R146, -UR13, R4 ;  /* 0x8000000d92047c23 */ /* 0x004fe60008010004 */
[----:B------:R-:W-:Y:S01]  /*11750*/  ISETP.GE.AND P6, PT, R2, R202, PT ;  /* 0x000000ca0200720c */ /* 0x000fe20003fc6270 */
[----:B------:R-:W-:Y:S01]  /*11760*/  IMAD.IADD R100, R200, 0x1, -R2 ;  /* 0x00000001c8647824 */ /* 0x000fe200078e0a02 */
[C---:B------:R-:W-:Y:S02]  /*11770*/  ISETP.GE.AND P5, PT, R2.reuse, R201, PT ;  /* 0x000000c90200720c */ /* 0x040fe40003fa6270 */
[-C--:B------:R-:W-:Y:S02]  /*11780*/  ISETP.GE.OR P6, PT, R2, R205.reuse, !P6 ;  /* 0x000000cd0200720c */ /* 0x080fe400077c6670 */
[----:B-----5:R-:W-:Y:S01]  /*11790*/  IABS R3, R100 ;  /* 0x0000006400037213 */ /* 0x020fe20000000000 */
[----:B------:R-:W-:Y:S01]  /*117a0*/  IMAD.IADD R100, R200, 0x1, -R136 ;  /* 0x00000001c8647824 */ /* 0x000fe200078e0a88 */
[----:B------:R-:W-:Y:S01]  /*117b0*/  ISETP.GE.OR P5, PT, R2, R204, !P5 ;  /* 0x000000cc0200720c */ /* 0x000fe20006fa6670 */
[----:B---3--:R-:W-:Y:S01]  /*117c0*/  FFMA.FTZ R6, R145, -UR13, R6 ;  /* 0x8000000d91067c23 */ /* 0x008fe20008010006 */
[----:B------:R1:W2:Y:S04]  /*117d0*/  I2F R144, R3 ;  /* 0x0000000300907306 */ /* 0x0002a80000201400 */
[----:B------:R-:W-:Y:S01]  /*117e0*/  FSEL R146, R6, -INF , !P0 ;  /* 0xff80000006927808 */ /* 0x000fe20004000000 */
[----:B------:R-:W-:Y:S01]  /*117f0*/  IMAD.IADD R6, R203, 0x1, -R139 ;  /* 0x00000001cb067824 */ /* 0x000fe200078e0a8b */
[C---:B------:R-:W-:Y:S04]  /*11800*/  ISETP.GE.AND P0, PT, R103.reuse, R202, PT ;  /* 0x000000ca6700720c */ /* 0x040fe80003f06270 */
[-C--:B------:R-:W-:Y:S02]  /*11810*/  ISETP.GE.OR P0, PT, R103, R205.reuse, !P0 ;  /* 0x000000cd6700720c */ /* 0x080fe40004706670 */
[----:B-1----:R-:W-:Y:S01]  /*11820*/  IABS R3, R100 ;  /* 0x0000006400037213 */ /* 0x002fe20000000000 */
[----:B------:R-:W-:Y:S02]  /*11830*/  IMAD.IADD R100, R200, 0x1, -R103 ;  /* 0x00000001c8647824 */ /* 0x000fe400078e0a67 */
[----:B--2---:R-:W-:Y:S01]  /*11840*/  FFMA.FTZ R5, R144, -UR13, R5 ;  /* 0x8000000d90057c23 */ /* 0x004fe20008010005 */
[----:B------:R-:W-:Y:S01]  /*11850*/  FSEL R144, R4, -INF , !P1 ;  /* 0xff80000004907808 */ /* 0x000fe20004800000 */
[----:B------:R1:W2:Y:S01]  /*11860*/  I2F R143, R3 ;  /* 0x00000003008f7306 */ /* 0x0002a20000201400 */
[----:B------:R-:W-:Y:S02]  /*11870*/  IABS R100, R100 ;  /* 0x0000006400647213 */ /* 0x000fe40000000000 */
[----:B------:R-:W-:Y:S02]  /*11880*/  FSEL R145, R5, -INF , !P6 ;  /* 0xff80000005917808 */ /* 0x000fe40007000000 */
[CC--:B------:R-:W-:Y:S04]  /*11890*/  ISETP.GE.AND P1, PT, R136.reuse, R202.reuse, PT ;  /* 0x000000ca8800720c */ /* 0x0c0fe80003f26270 */
[-C--:B------:R-:W-:Y:S01]  /*118a0*/  ISETP.GE.OR P1, PT, R136, R205.reuse, !P1 ;  /* 0x000000cd8800720c */ /* 0x080fe20004f26670 */
[----:B------:R3:W5:Y:S01]  /*118b0*/  I2F R142, R100 ;  /* 0x00000064008e7306 */ /* 0x0007620000201400 */
[----:B-1----:R-:W-:Y:S01]  /*118c0*/  IADD3 R3, R0, 0x10, RZ ;  /* 0x0000001000037810 */ /* 0x002fe20007ffe0ff */
[----:B--2---:R-:W-:Y:S03]  /*118d0*/  FFMA.FTZ R8, R143, -UR13, R8 ;  /* 0x8000000d8f087c23 */ /* 0x004fe60008010008 */
[C---:B------:R-:W-:Y:S01]  /*118e0*/  ISETP.GE.AND P6, PT, R3.reuse, R202, PT ;  /* 0x000000ca0300720c */ /* 0x040fe20003fc6270 */
[--C-:B------:R-:W-:Y:S01]  /*118f0*/  IMAD.IADD R137, R200, 0x1, -R3.reuse ;  /* 0x00000001c8897824 */ /* 0x100fe200078e0a03 */
[----:B------:R-:W-:Y:S02]  /*11900*/  FSEL R152, R8, -INF , !P1 ;  /* 0xff80000008987808 */ /* 0x000fe40004800000 */
[----:B------:R-:W-:Y:S02]  /*11910*/  ISETP.GE.OR P6, PT, R3, R205, !P6 ;  /* 0x000000cd0300720c */ /* 0x000fe400077c6670 */
[----:B---3--:R-:W-:Y:S01]  /*11920*/  IABS R100, R137 ;  /* 0x0000008900647213 */ /* 0x008fe20000000000 */
[C---:B------:R-:W-:Y:S01]  /*11930*/  IMAD.IADD R137, R203.reuse, 0x1, -R2 ;  /* 0x00000001cb897824 */ /* 0x040fe200078e0a02 */
[-C--:B------:R-:W-:Y:S01]  /*11940*/  ISETP.GE.AND P1, PT, R136, R201.reuse, PT ;  /* 0x000000c98800720c */ /* 0x080fe20003f26270 */
[----:B------:R-:W-:Y:S01]  /*11950*/  IMAD.IADD R2, R203, 0x1, -R3 ;  /* 0x00000001cb027824 */ /* 0x000fe200078e0a03 */
[----:B------:R1:W2:Y:S01]  /*11960*/  I2F R141, R100 ;  /* 0x00000064008d7306 */ /* 0x0002a20000201400 */
[----:B-----5:R-:W-:Y:S01]  /*11970*/  FFMA.FTZ R9, R142, -UR13, R9 ;  /* 0x8000000d8e097c23 */ /* 0x020fe20008010009 */
[-C--:B------:R-:W-:Y:S04]  /*11980*/  ISETP.GE.OR P1, PT, R136, R204.reuse, !P1 ;  /* 0x000000cc8800720c */ /* 0x080fe80004f26670 */
[----:B------:R-:W-:Y:S02]  /*11990*/  FSEL R153, R9, -INF , !P0 ;  /* 0xff80000009997808 */ /* 0x000fe40004000000 */
[C---:B------:R-:W-:Y:S04]  /*119a0*/  ISETP.GE.AND P0, PT, R103.reuse, R201, PT ;  /* 0x000000c96700720c */ /* 0x040fe80003f06270 */
[-C--:B------:R-:W-:Y:S02]  /*119b0*/  ISETP.GE.OR P0, PT, R103, R204.reuse, !P0 ;  /* 0x000000cc6700720c */ /* 0x080fe40004706670 */
[----:B-1----:R-:W-:Y:S01]  /*119c0*/  IABS R100, R137 ;  /* 0x0000008900647213 */ /* 0x002fe20000000000 */
[----:B------:R-:W-:Y:S02]  /*119d0*/  IMAD.IADD R137, R200, 0x1, -R139 ;  /* 0x00000001c8897824 */ /* 0x000fe400078e0a8b */
[----:B--2---:R-:W-:Y:S01]  /*119e0*/  FFMA.FTZ R12, R141, -UR13, R12 ;  /* 0x8000000d8d0c7c23 */ /* 0x004fe2000801000c */
[----:B------:R1:W2:Y:S04]  /*119f0*/  I2F R150, R100 ;  /* 0x0000006400967306 */ /* 0x0002a80000201400 */
[----:B------:R-:W-:Y:S02]  /*11a00*/  FSEL R154, R12, -INF , !P6 ;  /* 0xff8000000c9a7808 */ /* 0x000fe40007000000 */
[C---:B------:R-:W-:Y:S04]  /*11a10*/  ISETP.GE.AND P6, PT, R3.reuse, R201, PT ;  /* 0x000000c90300720c */ /* 0x040fe80003fc6270 */
[----:B------:R-:W-:Y:S01]  /*11a20*/  ISETP.GE.OR P6, PT, R3, R204, !P6 ;  /* 0x000000cc0300720c */ /* 0x000fe200077c6670 */
[C---:B------:R-:W-:Y:S05]  /*11a30*/  IMAD.IADD R3, R203.reuse, 0x1, -R138 ;  /* 0x00000001cb037824 */ /* 0x040fea00078e0a8a */
[----:B------:R-:W-:Y:S02]  /*11a40*/  IABS R3, R3 ;  /* 0x0000000300037213 */ /* 0x000fe40000000000 */
[----:B-1----:R-:W-:Y:S01]  /*11a50*/  IABS R100, R137 ;  /* 0x0000008900647213 */ /* 0x002fe20000000000 */
[----:B------:R-:W-:Y:S02]  /*11a60*/  IMAD.IADD R137, R203, 0x1, -R136 ;  /* 0x00000001cb897824 */ /* 0x000fe400078e0a88 */
[----:B--2---:R-:W-:Y:S01]  /*11a70*/  FFMA.FTZ R7, R150, -UR13, R7 ;  /* 0x8000000d96077c23 */ /* 0x004fe20008010007 */
[----:B------:R1:W2:Y:S04]  /*11a80*/  I2F R149, R100 ;  /* 0x0000006400957306 */ /* 0x0002a80000201400 */
[----:B------:R-:W-:Y:S02]  /*11a90*/  FSEL R136, R7, -INF , !P5 ;  /* 0xff80000007887808 */ /* 0x000fe40006800000 */
[CC--:B------:R-:W-:Y:S04]  /*11aa0*/  ISETP.GE.AND P5, PT, R139.reuse, R202.reuse, PT ;  /* 0x000000ca8b00720c */ /* 0x0c0fe80003fa6270 */
[----:B------:R-:W-:Y:S02]  /*11ab0*/  ISETP.GE.OR P5, PT, R139, R205, !P5 ;  /* 0x000000cd8b00720c */ /* 0x000fe40006fa6670 */
[----:B-1----:R-:W-:Y:S01]  /*11ac0*/  IABS R100, R137 ;  /* 0x0000008900647213 */ /* 0x002fe20000000000 */
[----:B------:R-:W-:Y:S02]  /*11ad0*/  IMAD.IADD R137, R200, 0x1, -R138 ;  /* 0x00000001c8897824 */ /* 0x000fe400078e0a8a */
[----:B--2---:R-:W-:Y:S01]  /*11ae0*/  FFMA.FTZ R13, R149, -UR13, R13 ;  /* 0x8000000d950d7c23 */ /* 0x004fe2000801000d */
[----:B------:R1:W2:Y:S04]  /*11af0*/  I2F R148, R100 ;  /* 0x0000006400947306 */ /* 0x0002a80000201400 */
[----:B------:R-:W-:Y:S02]  /*11b00*/  FSEL R149, R13, -INF , !P5 ;  /* 0xff8000000d957808 */ /* 0x000fe40006800000 */
[C---:B------:R-:W-:Y:S04]  /*11b10*/  ISETP.GE.AND P5, PT, R138.reuse, R202, PT ;  /* 0x000000ca8a00720c */ /* 0x040fe80003fa6270 */
[----:B------:R-:W-:Y:S02]  /*11b20*/  ISETP.GE.OR P5, PT, R138, R205, !P5 ;  /* 0x000000cd8a00720c */ /* 0x000fe40006fa6670 */
[----:B-1----:R-:W-:Y:S01]  /*11b30*/  IABS R100, R137 ;  /* 0x0000008900647213 */ /* 0x002fe20000000000 */
[----:B------:R-:W-:Y:S02]  /*11b40*/  IMAD.IADD R137, R203, 0x1, -R103 ;  /* 0x00000001cb897824 */ /* 0x000fe400078e0a67 */
[----:B--2---:R-:W-:Y:S01]  /*11b50*/  FFMA.FTZ R10, R148, -UR13, R10 ;  /* 0x8000000d940a7c23 */ /* 0x004fe2000801000a */
[----:B------:R1:W2:Y:S02]  /*11b60*/  I2F R151, R100 ;  /* 0x0000006400977306 */ /* 0x0002a40000201400 */
[----:B-1----:R-:W-:Y:S01]  /*11b70*/  IABS R100, R137 ;  /* 0x0000008900647213 */ /* 0x002fe20000000000 */
[----:B--2---:R-:W-:Y:S01]  /*11b80*/  FFMA.FTZ R16, R151, -UR13, R16 ;  /* 0x8000000d97107c23 */ /* 0x004fe20008010010 */
[----:B------:R-:W-:Y:S06]  /*11b90*/  IADD3 R137, R0, 0x19, RZ ;  /* 0x0000001900897810 */ /* 0x000fec0007ffe0ff */
[----:B------:R1:W2:Y:S01]  /*11ba0*/  I2F R147, R100 ;  /* 0x0000006400937306 */ /* 0x0002a20000201400 */
[----:B------:R-:W-:Y:S01]  /*11bb0*/  FSEL R155, R16, -INF , !P5 ;  /* 0xff800000109b7808 */ /* 0x000fe20006800000 */
[----:B------:R-:W-:Y:S01]  /*11bc0*/  IMAD.IADD R140, R200, 0x1, -R137 ;  /* 0x00000001c88c7824 */ /* 0x000fe200078e0a89 */
[CC--:B------:R-:W-:Y:S04]  /*11bd0*/  ISETP.GE.AND P5, PT, R139.reuse, R201.reuse, PT ;  /* 0x000000c98b00720c */ /* 0x0c0fe80003fa6270 */
[----:B------:R-:W-:Y:S02]  /*11be0*/  ISETP.GE.OR P5, PT, R139, R204, !P5 ;  /* 0x000000cc8b00720c */ /* 0x000fe40006fa6670 */
[----:B-1----:R-:W-:Y:S01]  /*11bf0*/  IABS R100, R140 ;  /* 0x0000008c00647213 */ /* 0x002fe20000000000 */
[----:B--2---:R-:W-:Y:S01]  /*11c00*/  FFMA.FTZ R11, R147, -UR13, R11 ;  /* 0x8000000d930b7c23 */ /* 0x004fe2000801000b */
[----:B------:R-:W-:Y:S02]  /*11c10*/  IABS R140, R2 ;  /* 0x00000002008c7213 */ /* 0x000fe40000000000 */
[----:B------:R-:W-:Y:S01]  /*11c20*/  IADD3 R2, R0, 0x20, RZ ;  /* 0x0000002000027810 */ /* 0x000fe20007ffe0ff */
[----:B------:R1:W2:Y:S01]  /*11c30*/  I2F R142, R100 ;  /* 0x00000064008e7306 */ /* 0x0002a20000201400 */
[----:B------:R-:W-:Y:S02]  /*11c40*/  FSEL R148, R11, -INF , !P0 ;  /* 0xff8000000b947808 */ /* 0x000fe40004000000 */
[----:B------:R-:W-:Y:S01]  /*11c50*/  ISETP.GE.AND P0, PT, R138, R201, PT ;  /* 0x000000c98a00720c */ /* 0x000fe20003f06270 */
[----:B------:R-:W-:Y:S03]  /*11c60*/  IMAD.IADD R141, R200, 0x1, -R2 ;  /* 0x00000001c88d7824 */ /* 0x000fe600078e0a02 */
[----:B------:R-:W-:Y:S02]  /*11c70*/  ISETP.GE.OR P0, PT, R138, R204, !P0 ;  /* 0x000000cc8a00720c */ /* 0x000fe40004706670 */
[----:B------:R-:W-:Y:S01]  /*11c80*/  IABS R4, R141 ;  /* 0x0000008d00047213 */ /* 0x000fe20000000000 */
[----:B------:R-:W3:Y:S10]  /*11c90*/  I2F R143, R140 ;  /* 0x0000008c008f7306 */ /* 0x000ef40000201400 */
[----:B------:R5:W4:Y:S01]  /*11ca0*/  I2F R141, R4 ;  /* 0x00000004008d7306 */ /* 0x000b220000201400 */
[----:B-1----:R-:W-:Y:S01]  /*11cb0*/  IADD3 R100, R0, 0x21, RZ ;  /* 0x0000002100647810 */ /* 0x002fe20007ffe0ff */
[----:B--2---:R-:W-:Y:S01]  /*11cc0*/  FFMA.FTZ R17, R142, -UR13, R17 ;  /* 0x8000000d8e117c23 */ /* 0x004fe20008010011 */
[----:B------:R-:W-:Y:S02]  /*11cd0*/  FSEL R142, R10, -INF , !P1 ;  /* 0xff8000000a8e7808 */ /* 0x000fe40004800000 */
[C---:B------:R-:W-:Y:S01]  /*11ce0*/  ISETP.GE.AND P1, PT, R137.reuse, R202, PT ;  /* 0x000000ca8900720c */ /* 0x040fe20003f26270 */
[----:B------:R-:W-:Y:S03]  /*11cf0*/  IMAD.IADD R5, R200, 0x1, -R100 ;  /* 0x00000001c8057824 */ /* 0x000fe600078e0a64 */
[----:B------:R-:W-:Y:S01]  /*11d00*/  ISETP.GE.OR P1, PT, R137, R205, !P1 ;  /* 0x000000cd8900720c */ /* 0x000fe20004f26670 */
[----:B---3--:R-:W-:Y:S03]  /*11d10*/  FFMA.FTZ R14, R143, -UR13, R14 ;  /* 0x8000000d8f0e7c23 */ /* 0x008fe6000801000e */
[----:B------:R-:W-:Y:S02]  /*11d20*/  FSEL R150, R17, -INF , !P1 ;  /* 0xff80000011967808 */ /* 0x000fe40004800000 */
[C---:B------:R-:W-:Y:S02]  /*11d30*/  ISETP.GE.AND P1, PT, R137.reuse, R201, PT ;  /* 0x000000c98900720c */ /* 0x040fe40003f26270 */
[----:B------:R-:W-:Y:S02]  /*11d40*/  FSEL R138, R14, -INF , !P6 ;  /* 0xff8000000e8a7808 */ /* 0x000fe40007000000 */
[----:B------:R-:W-:Y:S02]  /*11d50*/  ISETP.GE.OR P1, PT, R137, R204, !P1 ;  /* 0x000000cc8900720c */ /* 0x000fe40004f26670 */
[----:B-----5:R-:W-:Y:S01]  /*11d60*/  IABS R4, R6 ;  /* 0x0000000600047213 */ /* 0x020fe20000000000 */
[----:B----4-:R-:W-:Y:S01]  /*11d70*/  FFMA.FTZ R20, R141, -UR13, R20 ;  /* 0x8000000d8d147c23 */ /* 0x010fe20008010014 */
[----:B------:R-:W-:Y:S02]  /*11d80*/  IADD3 R6, R0, 0x28, RZ ;  /* 0x0000002800067810 */ /* 0x000fe40007ffe0ff */
[CC--:B------:R-:W-:Y:S01]  /*11d90*/  ISETP.GE.AND P6, PT, R2.reuse, R202.reuse, PT ;  /* 0x000000ca0200720c */ /* 0x0c0fe20003fc6270 */
[----:B------:R1:W2:Y:S03]  /*11da0*/  I2F R140, R4 ;  /* 0x00000004008c7306 */ /* 0x0002a60000201400 */
[----:B------:R-:W-:Y:S02]  /*11db0*/  ISETP.GE.OR P6, PT, R2, R205, !P6 ;  /* 0x000000cd0200720c */ /* 0x000fe400077c6670 */
[----:B-1----:R-:W-:Y:S01]  /*11dc0*/  IABS R4, R5 ;  /* 0x0000000500047213 */ /* 0x002fe20000000000 */
[----:B--2---:R-:W-:Y:S01]  /*11dd0*/  FFMA.FTZ R15, R140, -UR13, R15 ;  /* 0x8000000d8c0f7c23 */ /* 0x004fe2000801000f */
[----:B------:R-:W-:Y:S02]  /*11de0*/  IADD3 R5, R0, 0x29, RZ ;  /* 0x0000002900057810 */ /* 0x000fe40007ffe0ff */
[----:B------:R-:W-:Y:S01]  /*11df0*/  FSEL R140, R20, -INF , !P6 ;  /* 0xff800000148c7808 */ /* 0x000fe20007000000 */
[----:B------:R1:W2:Y:S01]  /*11e00*/  I2F R12, R4 ;  /* 0x00000004000c7306 */ /* 0x0002a20000201400 */
[C---:B------:R-:W-:Y:S04]  /*11e10*/  ISETP.GE.AND P6, PT, R100.reuse, R202, PT ;  /* 0x000000ca6400720c */ /* 0x040fe80003fc6270 */
[----:B------:R-:W-:Y:S01]  /*11e20*/  ISETP.GE.OR P6, PT, R100, R205, !P6 ;  /* 0x000000cd6400720c */ /* 0x000fe200077c6670 */
[----:B-1----:R-:W-:Y:S02]  /*11e30*/  IMAD.MOV.U32 R4, RZ, RZ, R3 ;  /* 0x000000ffff047224 */ /* 0x002fe400078e0003 */
[----:B------:R-:W-:Y:S02]  /*11e40*/  IMAD.IADD R3, R200, 0x1, -R6 ;  /* 0x00000001c8037824 */ /* 0x000fe400078e0a06 */
[----:B------:R1:W3:Y:S01]  /*11e50*/  I2F R103, R4 ;  /* 0x0000000400677306 */ /* 0x0002e20000201400 */
[----:B--2---:R-:W-:Y:S02]  /*11e60*/  FFMA.FTZ R21, R12, -UR13, R21 ;  /* 0x8000000d0c157c23 */ /* 0x004fe40008010015 */
[----:B------:R-:W-:Y:S03]  /*11e70*/  IABS R3, R3 ;  /* 0x0000000300037213 */ /* 0x000fe60000000000 */
[----:B------:R-:W-:Y:S02]  /*11e80*/  FSEL R139, R21, -INF , !P6 ;  /* 0xff800000158b7808 */ /* 0x000fe40007000000 */
[CC--:B------:R-:W-:Y:S02]  /*11e90*/  ISETP.GE.AND P6, PT, R100.reuse, R201.reuse, PT ;  /* 0x000000c96400720c */ /* 0x0c0fe40003fc6270 */
[----:B------:R-:W2:Y:S02]  /*11ea0*/  I2F R13, R3 ;  /* 0x00000003000d7306 */ /* 0x000ea40000201400 */
[-C--:B------:R-:W-:Y:S01]  /*11eb0*/  ISETP.GE.OR P6, PT, R100, R204.reuse, !P6 ;  /* 0x000000cc6400720c */ /* 0x080fe200077c6670 */
[----:B-1----:R-:W-:Y:S01]  /*11ec0*/  IMAD.IADD R4, R203, 0x1, -R137 ;  /* 0x00000001cb047824 */ /* 0x002fe200078e0a89 */
[----:B------:R-:W-:Y:S01]  /*11ed0*/  FSEL R137, R15, -INF , !P5 ;  /* 0xff8000000f897808 */ /* 0x000fe20006800000 */
[----:B---3--:R-:W-:Y:S01]  /*11ee0*/  FFMA.FTZ R18, R103, -UR13, R18 ;  /* 0x8000000d67127c23 */ /* 0x008fe20008010012 */
[C---:B------:R-:W-:Y:S04]  /*11ef0*/  ISETP.GE.AND P5, PT, R2.reuse, R201, PT ;  /* 0x000000c90200720c */ /* 0x040fe80003fa6270 */
[----:B------:R-:W-:Y:S02]  /*11f00*/  ISETP.GE.OR P5, PT, R2, R204, !P5 ;  /* 0x000000cc0200720c */ /* 0x000fe40006fa6670 */
[----:B------:R-:W-:Y:S01]  /*11f10*/  FSEL R21, R18, -INF , !P0 ;  /* 0xff80000012157808 */ /* 0x000fe20004000000 */
[----:B--2---:R-:W-:Y:S01]  /*11f20*/  FFMA.FTZ R24, R13, -UR13, R24 ;  /* 0x8000000d0d187c23 */ /* 0x004fe20008010018 */
[----:B------:R-:W-:Y:S01]  /*11f30*/  IABS R3, R4 ;  /* 0x0000000400037213 */ /* 0x000fe20000000000 */
[----:B------:R-:W-:Y:S01]  /*11f40*/  IMAD.IADD R4, R200, 0x1, -R5 ;  /* 0x00000001c8047824 */ /* 0x000fe200078e0a05 */
[CC--:B------:R-:W-:Y:S02]  /*11f50*/  ISETP.GE.AND P0, PT, R6.reuse, R202.reuse, PT ;  /* 0x000000ca0600720c */ /* 0x0c0fe40003f06270 */
[----:B------:R1:W2:Y:S02]  /*11f60*/  I2F R10, R3 ;  /* 0x00000003000a7306 */ /* 0x0002a40000201400 */
[-C--:B------:R-:W-:Y:S04]  /*11f70*/  ISETP.GE.OR P0, PT, R6, R205.reuse, !P0 ;  /* 0x000000cd0600720c */ /* 0x080fe80004706670 */
[----:B------:R-:W-:Y:S02]  /*11f80*/  FSEL R24, R24, -INF , !P0 ;  /* 0xff80000018187808 */ /* 0x000fe40004000000 */
[C---:B------:R-:W-:Y:S04]  /*11f90*/  ISETP.GE.AND P0, PT, R5.reuse, R202, PT ;  /* 0x000000ca0500720c */ /* 0x040fe80003f06270 */
[----:B------:R-:W-:Y:S02]  /*11fa0*/  ISETP.GE.OR P0, PT, R5, R205, !P0 ;  /* 0x000000cd0500720c */ /* 0x000fe40004706670 */
        /* <DEDUP_REMOVED lines=8> */
[----:B--2---:R-:W-:Y:S01]  /*12030*/  FFMA.FTZ R25, R8, -UR13, R25 ;  /* 0x8000000d08197c23 */ /* 0x004fe20008010019 */
[----:B------:R-:W-:Y:S03]  /*12040*/  IADD3 R4, R0, 0x30, RZ ;  /* 0x0000003000047810 */ /* 0x000fe60007ffe0ff */
[----:B------:R-:W-:Y:S01]  /*12050*/  IMAD.MOV.U32 R7, RZ, RZ, R3 ;  /* 0x000000ffff077224 */ /* 0x000fe200078e0003 */
[----:B------:R-:W-:Y:S01]  /*12060*/  FSEL R25, R25, -INF , !P0 ;  /* 0xff80000019197808 */ /* 0x000fe20004000000 */
[----:B------:R-:W-:Y:S01]  /*12070*/  IMAD.IADD R3, R200, 0x1, -R4 ;  /* 0x00000001c8037824 */ /* 0x000fe200078e0a04 */
[C---:B------:R-:W-:Y:S01]  /*12080*/  ISETP.GE.AND P0, PT, R5.reuse, R201, PT ;  /* 0x000000c90500720c */ /* 0x040fe20003f06270 */
[----:B------:R1:W2:Y:S03]  /*12090*/  I2F R9, R7 ;  /* 0x0000000700097306 */ /* 0x0002a60000201400 */
[----:B------:R-:W-:Y:S02]  /*120a0*/  IABS R3, R3 ;  /* 0x0000000300037213 */ /* 0x000fe40000000000 */
[----:B------:R-:W-:Y:S05]  /*120b0*/  ISETP.GE.OR P0, PT, R5, R204, !P0 ;  /* 0x000000cc0500720c */ /* 0x000fea0004706670 */
[----:B------:R3:W4:Y:S01]  /*120c0*/  I2F R12, R3 ;  /* 0x00000003000c7306 */ /* 0x0007220000201400 */
[----:B-1----:R-:W-:Y:S02]  /*120d0*/  IMAD.IADD R7, R203, 0x1, -R100 ;  /* 0x00000001cb077824 */ /* 0x002fe400078e0a64 */
[----:B--2---:R-:W-:Y:S03]  /*120e0*/  FFMA.FTZ R22, R9, -UR13, R22 ;  /* 0x8000000d09167c23 */ /* 0x004fe60008010016 */
[----:B------:R-:W-:Y:S02]  /*120f0*/  IABS R7, R7 ;  /* 0x0000000700077213 */ /* 0x000fe40000000000 */
[----:B------:R-:W-:Y:S02]  /*12100*/  FSEL R22, R22, -INF , !P5 ;  /* 0xff80000016167808 */ /* 0x000fe40006800000 */
[-C--:B------:R-:W-:Y:S01]  /*12110*/  ISETP.GE.AND P5, PT, R4, R202.reuse, PT ;  /* 0x000000ca0400720c */ /* 0x080fe20003fa6270 */
[----:B------:R-:W-:Y:S01]  /*12120*/  IMAD.MOV.U32 R2, RZ, RZ, R7 ;  /* 0x000000ffff027224 */ /* 0x000fe200078e0007 */
[----:B---3--:R-:W-:Y:S01]  /*12130*/  IADD3 R3, R0, 0x31, RZ ;  /* 0x0000003100037810 */ /* 0x008fe20007ffe0ff */
[----:B----4-:R-:W-:Y:S01]  /*12140*/  FFMA.FTZ R28, R12, -UR13, R28 ;  /* 0x8000000d0c1c7c23 */ /* 0x010fe2000801001c */
[-C--:B------:R-:W-:Y:S01]  /*12150*/  ISETP.GE.OR P5, PT, R4, R205.reuse, !P5 ;  /* 0x000000cd0400720c */ /* 0x080fe20006fa6670 */
[----:B------:R1:W2:Y:S02]  /*12160*/  I2F R11, R2 ;  /* 0x00000002000b7306 */ /* 0x0002a40000201400 */
[----:B------:R-:W-:Y:S01]  /*12170*/  IMAD.IADD R7, R200, 0x1, -R3 ;  /* 0x00000001c8077824 */ /* 0x000fe200078e0a03 */
[----:B------:R-:W-:Y:S02]  /*12180*/  FSEL R28, R28, -INF , !P5 ;  /* 0xff8000001c1c7808 */ /* 0x000fe40006800000 */
[C---:B------:R-:W-:Y:S04]  /*12190*/  ISETP.GE.AND P5, PT, R3.reuse, R202, PT ;  /* 0x000000ca0300720c */ /* 0x040fe80003fa6270 */
[----:B------:R-:W-:Y:S02]  /*121a0*/  ISETP.GE.OR P5, PT, R3, R205, !P5 ;  /* 0x000000cd0300720c */ /* 0x000fe40006fa6670 */
[----:B-1----:R-:W-:Y:S01]  /*121b0*/  IABS R2, R7 ;  /* 0x0000000700027213 */ /* 0x002fe20000000000 */
[----:B------:R-:W-:Y:S02]  /*121c0*/  IMAD.IADD R7, R203, 0x1, -R6 ;  /* 0x00000001cb077824 */ /* 0x000fe400078e0a06 */
[----:B--2---:R-:W-:Y:S01]  /*121d0*/  FFMA.FTZ R23, R11, -UR13, R23 ;  /* 0x8000000d0b177c23 */ /* 0x004fe20008010017 */
[----:B------:R1:W2:Y:S02]  /*121e0*/  I2F R10, R2 ;  /* 0x00000002000a7306 */ /* 0x0002a40000201400 */
[----:B------:R-:W-:Y:S02]  /*121f0*/  IABS R7, R7 ;  /* 0x0000000700077213 */ /* 0x000fe40000000000 */
[----:B------:R-:W-:Y:S02]  /*12200*/  FSEL R23, R23, -INF , !P6 ;  /* 0xff80000017177808 */ /* 0x000fe40007000000 */
[CC--:B------:R-:W-:Y:S04]  /*12210*/  ISETP.GE.AND P6, PT, R4.reuse, R201.reuse, PT ;  /* 0x000000c90400720c */ /* 0x0c0fe80003fc6270 */
[----:B------:R3:W4:Y:S01]  /*12220*/  I2F R9, R7 ;  /* 0x0000000700097306 */ /* 0x0007220000201400 */
[----:B------:R-:W-:Y:S01]  /*12230*/  ISETP.GE.OR P6, PT, R4, R204, !P6 ;  /* 0x000000cc0400720c */ /* 0x000fe200077c6670 */
[----:B------:R-:W-:Y:S01]  /*12240*/  IMAD.IADD R4, R203, 0x1, -R4 ;  /* 0x00000001cb047824 */ /* 0x000fe200078e0a04 */
[----:B-1----:R-:W-:Y:S01]  /*12250*/  IADD3 R2, R0, 0x38, RZ ;  /* 0x0000003800027810 */ /* 0x002fe20007ffe0ff */
[----:B--2---:R-:W-:Y:S01]  /*12260*/  FFMA.FTZ R29, R10, -UR13, R29 ;  /* 0x8000000d0a1d7c23 */ /* 0x004fe2000801001d */
[----:B------:R-:W-:Y:S03]  /*12270*/  IADD3 R0, R0, 0x39, RZ ;  /* 0x0000003900007810 */ /* 0x000fe60007ffe0ff */
[C---:B------:R-:W-:Y:S01]  /*12280*/  IMAD.IADD R8, R200.reuse, 0x1, -R2 ;  /* 0x00000001c8087824 */ /* 0x040fe200078e0a02 */
[----:B------:R-:W-:Y:S02]  /*12290*/  FSEL R29, R29, -INF , !P5 ;  /* 0xff8000001d1d7808 */ /* 0x000fe40006800000 */
[----:B------:R-:W-:Y:S02]  /*122a0*/  ISETP.GE.AND P5, PT, R3, R201, PT ;  /* 0x000000c90300720c */ /* 0x000fe40003fa6270 */
[----:B---3--:R-:W-:Y:S01]  /*122b0*/  IABS R7, R8 ;  /* 0x0000000800077213 */ /* 0x008fe20000000000 */
[----:B------:R-:W-:Y:S01]  /*122c0*/  IMAD.IADD R8, R203, 0x1, -R5 ;  /* 0x00000001cb087824 */ /* 0x000fe200078e0a05 */
[----:B------:R-:W-:Y:S01]  /*122d0*/  ISETP.GE.OR P5, PT, R3, R204, !P5 ;  /* 0x000000cc0300720c */ /* 0x000fe20006fa6670 */
[----:B------:R-:W-:Y:S02]  /*122e0*/  IMAD.IADD R5, R200, 0x1, -R0 ;  /* 0x00000001c8057824 */ /* 0x000fe400078e0a00 */
[----:B----4-:R-:W-:Y:S01]  /*122f0*/  FFMA.FTZ R26, R9, -UR13, R26 ;  /* 0x8000000d091a7c23 */ /* 0x010fe2000801001a */
[----:B------:R-:W-:Y:S01]  /*12300*/  IABS R6, R8 ;  /* 0x0000000800067213 */ /* 0x000fe20000000000 */
[----:B------:R-:W1:Y:S01]  /*12310*/  I2F R7, R7 ;  /* 0x0000000700077306 */ /* 0x000e620000201400 */
[----:B------:R-:W-:Y:S02]  /*12320*/  IABS R5, R5 ;  /* 0x0000000500057213 */ /* 0x000fe40000000000 */
[----:B------:R-:W-:Y:S02]  /*12330*/  FSEL R212, R26, -INF , !P1 ;  /* 0xff8000001ad47808 */ /* 0x000fe40004800000 */
[C---:B------:R-:W-:Y:S01]  /*12340*/  ISETP.GE.AND P1, PT, R2.reuse, R202, PT ;  /* 0x000000ca0200720c */ /* 0x040fe20003f26270 */
[----:B------:R2:W3:Y:S03]  /*12350*/  LDL.S16 R26, [R1] ;  /* 0x00000000011a7983 */ /* 0x0004e60000100600 */
[----:B------:R-:W-:Y:S01]  /*12360*/  ISETP.GE.OR P1, PT, R2, R205, !P1 ;  /* 0x000000cd0200720c */ /* 0x000fe20004f26670 */
[----:B------:R4:W5:Y:S10]  /*12370*/  I2F R11, R6 ;  /* 0x00000006000b7306 */ /* 0x0009740000201400 */
[----:B------:R2:W2:Y:S01]  /*12380*/  I2F R8, R5 ;  /* 0x0000000500087306 */ /* 0x0004a20000201400 */
[----:B-1----:R-:W-:Y:S05]  /*12390*/  FFMA.FTZ R32, R7, -UR13, R32 ;  /* 0x8000000d07207c23 */ /* 0x002fea0008010020 */
[----:B------:R-:W-:Y:S02]  /*123a0*/  FSEL R32, R32, -INF , !P1 ;  /* 0xff80000020207808 */ /* 0x000fe40004800000 */
[----:B------:R-:W-:Y:S02]  /*123b0*/  ISETP.GE.AND P1, PT, R2, R201, PT ;  /* 0x000000c90200720c */ /* 0x000fe40003f26270 */
[----:B----4-:R-:W-:Y:S01]  /*123c0*/  IABS R6, R4 ;  /* 0x0000000400067213 */ /* 0x010fe20000000000 */
[----:B-----5:R-:W-:Y:S01]  /*123d0*/  FFMA.FTZ R27, R11, -UR13, R27 ;  /* 0x8000000d0b1b7c23 */ /* 0x020fe2000801001b */
[----:B------:R-:W-:Y:S02]  /*123e0*/  FMNMX.FTZ R4, R144, R101, !PT ;  /* 0x0000006590047209 */ /* 0x000fe40007810000 */
[----:B------:R1:W4:Y:S01]  /*123f0*/  I2F R9, R6 ;  /* 0x0000000600097306 */ /* 0x0003220000201400 */
[----:B------:R-:W-:Y:S02]  /*12400*/  ISETP.GE.OR P1, PT, R2, R204, !P1 ;  /* 0x000000cc0200720c */ /* 0x000fe40004f26670 */
[----:B------:R-:W-:Y:S02]  /*12410*/  FMNMX.FTZ R4, R145, R4, !PT ;  /* 0x0000000491047209 */ /* 0x000fe40007810000 */
[----:B------:R-:W-:Y:S01]  /*12420*/  FSEL R210, R27, -INF , !P0 ;  /* 0xff8000001bd27808 */ /* 0x000fe20004000000 */
[----:B--2---:R-:W-:Y:S01]  /*12430*/  IMAD.IADD R5, R203, 0x1, -R3 ;  /* 0x00000001cb057824 */ /* 0x004fe200078e0a03 */
[----:B------:R-:W-:Y:S01]  /*12440*/  FMNMX.FTZ R3, R152, R4, !PT ;  /* 0x0000000498037209 */ /* 0x000fe20007810000 */
[----:B------:R2:W5:Y:S01]  /*12450*/  LDL.S16 R27, [R1+0x4] ;  /* 0x00000400011b7983 */ /* 0x0005620000100600 */
[----:B------:R-:W-:Y:S01]  /*12460*/  ISETP.GE.AND P0, PT, R0, R202, PT ;  /* 0x000000ca0000720c */ /* 0x000fe20003f06270 */
[----:B------:R-:W-:Y:S01]  /*12470*/  FFMA.FTZ R33, R8, -UR13, R33 ;  /* 0x8000000d08217c23 */ /* 0x000fe20008010021 */
[----:B------:R-:W-:Y:S02]  /*12480*/  FMNMX.FTZ R4, R153, R3, !PT ;  /* 0x0000000399047209 */ /* 0x000fe40007810000 */
[----:B------:R-:W-:Y:S02]  /*12490*/  FMNMX.FTZ R3, R146, R102, !PT ;  /* 0x0000006692037209 */ /* 0x000fe40007810000 */
[----:B------:R-:W-:Y:S02]  /*124a0*/  IABS R7, R5 ;  /* 0x0000000500077213 */ /* 0x000fe40000000000 */
[----:B------:R-:W-:Y:S02]  /*124b0*/  FMNMX.FTZ R5, R154, R4, !PT ;  /* 0x000000049a057209 */ /* 0x000fe40007810000 */
[----:B------:R-:W-:Y:S02]  /*124c0*/  FMNMX.FTZ R4, R136, R3, !PT ;  /* 0x0000000388047209 */ /* 0x000fe40007810000 */
[----:B------:R-:W-:Y:S01]  /*124d0*/  FMNMX.FTZ R5, R149, R5, !PT ;  /* 0x0000000595057209 */ /* 0x000fe20007810000 */
[----:B------:R-:W2:Y:S01]  /*124e0*/  I2F R7, R7 ;  /* 0x0000000700077306 */ /* 0x000ea20000201400 */
[----:B------:R-:W-:Y:S01]  /*124f0*/  FMNMX.FTZ R4, R142, R4, !PT ;  /* 0x000000048e047209 */ /* 0x000fe20007810000 */
[----:B-1----:R-:W-:Y:S01]  /*12500*/  IMAD.IADD R6, R203, 0x1, -R2 ;  /* 0x00000001cb067824 */ /* 0x002fe200078e0a02 */
[----:B------:R-:W-:Y:S01]  /*12510*/  FMNMX.FTZ R5, R155, R5, !PT ;  /* 0x000000059b057209 */ /* 0x000fe20007810000 */
[----:B----4-:R-:W-:Y:S01]  /*12520*/  FFMA.FTZ R30, R9, -UR13, R30 ;  /* 0x8000000d091e7c23 */ /* 0x010fe2000801001e */
[----:B------:R-:W-:Y:S02]  /*12530*/  FMNMX.FTZ R4, R148, R4, !PT ;  /* 0x0000000494047209 */ /* 0x000fe40007810000 */
[----:B------:R-:W-:Y:S02]  /*12540*/  IABS R3, R6 ;  /* 0x0000000600037213 */ /* 0x000fe40000000000 */
[----:B------:R-:W-:Y:S01]  /*12550*/  FMNMX.FTZ R100, R150, R5, !PT ;  /* 0x0000000596647209 */ /* 0x000fe20007810000 */
[----:B------:R-:W-:Y:S01]  /*12560*/  IMAD.IADD R5, R203, 0x1, -R0 ;  /* 0x00000001cb057824 */ /* 0x000fe200078e0a00 */
[----:B------:R1:W4:Y:S01]  /*12570*/  I2F R6, R3 ;  /* 0x0000000300067306 */ /* 0x0003220000201400 */
[----:B------:R-:W-:Y:S02]  /*12580*/  ISETP.GE.OR P0, PT, R0, R205, !P0 ;  /* 0x000000cd0000720c */ /* 0x000fe40004706670 */
[----:B------:R-:W-:Y:S02]  /*12590*/  FMNMX.FTZ R100, R140, R100, !PT ;  /* 0x000000648c647209 */ /* 0x000fe40007810000 */
[----:B------:R-:W-:Y:S02]  /*125a0*/  IABS R2, R5 ;  /* 0x0000000500027213 */ /* 0x000fe40000000000 */
[----:B------:R-:W-:Y:S02]  /*125b0*/  FMNMX.FTZ R100, R139, R100, !PT ;  /* 0x000000648b647209 */ /* 0x000fe40007810000 */
[----:B------:R-:W-:Y:S02]  /*125c0*/  FSEL R33, R33, -INF , !P0 ;  /* 0xff80000021217808 */ /* 0x000fe40004000000 */
[----:B------:R-:W-:Y:S01]  /*125d0*/  FMNMX.FTZ R100, R24, R100, !PT ;  /* 0x0000006418647209 */ /* 0x000fe20007810000 */
[----:B--2---:R-:W-:Y:S01]  /*125e0*/  FFMA.FTZ R31, R7, -UR13, R31 ;  /* 0x8000000d071f7c23 */ /* 0x004fe2000801001f */
[----:B------:R-:W-:Y:S02]  /*125f0*/  FSEL R218, R30, -INF , !P6 ;  /* 0xff8000001eda7808 */ /* 0x000fe40007000000 */
[----:B------:R-:W-:Y:S02]  /*12600*/  FMNMX.FTZ R100, R25, R100, !PT ;  /* 0x0000006419647209 */ /* 0x000fe40007810000 */
[----:B------:R-:W-:Y:S02]  /*12610*/  ISETP.GE.AND P0, PT, R0, R201, PT ;  /* 0x000000c90000720c */ /* 0x000fe40003f06270 */
[----:B------:R-:W-:Y:S02]  /*12620*/  FMNMX.FTZ R100, R28, R100, !PT ;  /* 0x000000641c647209 */ /* 0x000fe40007810000 */
[----:B------:R-:W-:Y:S02]  /*12630*/  FSEL R216, R31, -INF , !P5 ;  /* 0xff8000001fd87808 */ /* 0x000fe40006800000 */
[----:B-1----:R-:W-:Y:S01]  /*12640*/  FMNMX.FTZ R3, R138, R4, !PT ;  /* 0x000000048a037209 */ /* 0x002fe20007810000 */
[----:B----4-:R-:W-:Y:S01]  /*12650*/  FFMA.FTZ R34, R6, -UR13, R34 ;  /* 0x8000000d06227c23 */ /* 0x010fe20008010022 */
[----:B------:R1:W2:Y:S01]  /*12660*/  I2F R4, R2 ;  /* 0x0000000200047306 */ /* 0x0002a20000201400 */
[----:B------:R-:W-:Y:S01]  /*12670*/  FMNMX.FTZ R100, R29, R100, !PT ;  /* 0x000000641d647209 */ /* 0x000fe20007810000 */
[----:B------:R4:W3:Y:S01]  /*12680*/  LDL.S16 R31, [R1+0x3c] ;  /* 0x00003c00011f7983 */ /* 0x0008e20000100600 */
[----:B------:R-:W-:Y:S02]  /*12690*/  FMNMX.FTZ R3, R137, R3, !PT ;  /* 0x0000000389037209 */ /* 0x000fe40007810000 */
[----:B------:R-:W-:Y:S02]  /*126a0*/  FMNMX.FTZ R100, R32, R100, !PT ;  /* 0x0000006420647209 */ /* 0x000fe40007810000 */
[----:B------:R-:W-:Y:S02]  /*126b0*/  FMNMX.FTZ R3, R21, R3, !PT ;  /* 0x0000000315037209 */ /* 0x000fe40007810000 */
[----:B------:R-:W-:Y:S02]  /*126c0*/  FMNMX.FTZ R100, R33, R100, !PT ;  /* 0x0000006421647209 */ /* 0x000fe40007810000 */
[----:B------:R-:W-:Y:S02]  /*126d0*/  ISETP.GE.OR P0, PT, R0, R204, !P0 ;  /* 0x000000cc0000720c */ /* 0x000fe40004706670 */
[----:B------:R-:W-:Y:S02]  /*126e0*/  FSEL R211, R34, -INF , !P1 ;  /* 0xff80000022d37808 */ /* 0x000fe40004800000 */
[----:B------:R-:W-:Y:S01]  /*126f0*/  IADD3 R172, P5, R170, UR23, RZ ;  /* 0x00000017aaac7c10 */ /* 0x000fe2000ffbe0ff */
[----:B------:R4:W3:Y:S03]  /*12700*/  LDL.S16 R34, [R1+0x20] ;  /* 0x0000200001227983 */ /* 0x0008e60000100600 */
[----:B------:R-:W-:Y:S02]  /*12710*/  IADD3.X R173, R171, UR22, RZ, P5, !PT ;  /* 0x00000016abad7c10 */ /* 0x000fe4000affe4ff */
[----:B-1----:R-:W-:Y:S01]  /*12720*/  FMNMX.FTZ R2, R20, R3, !PT ;  /* 0x0000000314027209 */ /* 0x002fe20007810000 */
[----:B--2---:R-:W-:Y:S01]  /*12730*/  FFMA.FTZ R35, R4, -UR13, R35 ;  /* 0x8000000d04237c23 */ /* 0x004fe20008010023 */
[----:B------:R-:W1:Y:S01]  /*12740*/  SHFL.BFLY PT, R3, R100, 0x2, 0x1f ;  /* 0x0c401f0064037f89 */ /* 0x000e6200000e0000 */
[----:B------:R-:W-:Y:S01]  /*12750*/  LOP3.LUT R4, R243, UR25, RZ, 0x3c, !PT ;  /* 0x00000019f3047c12 */ /* 0x000fe2000f8e3cff */
[----:B------:R-:W-:Y:S01]  /*12760*/  UIADD3 UR25, UR20, -0x255992d5, URZ ;  /* 0xdaa66d2b14197890 */ /* 0x000fe2000fffe03f */
[----:B------:R-:W-:Y:S02]  /*12770*/  FMNMX.FTZ R2, R22, R2, !PT ;  /* 0x0000000216027209 */ /* 0x000fe40007810000 */
[----:B------:R-:W-:Y:S01]  /*12780*/  FSEL R167, R35, -INF , !P0 ;  /* 0xff80000023a77808 */ /* 0x000fe20004000000 */
[----:B------:R-:W-:Y:S01]  /*12790*/  IMAD.WIDE.U32 R14, R4, -0x326172a9, RZ ;  /* 0xcd9e8d57040e7825 */ /* 0x000fe200078e00ff */
[----:B------:R-:W-:Y:S04]  /*127a0*/  FMNMX.FTZ R2, R23, R2, !PT ;  /* 0x0000000217027209 */ /* 0x000fe80007810000 */
[----:B------:R-:W-:Y:S02]  /*127b0*/  FMNMX.FTZ R2, R212, R2, !PT ;  /* 0x00000002d4027209 */ /* 0x000fe40007810000 */
[----:B------:R-:W-:Y:S02]  /*127c0*/  LOP3.LUT R6, R15, UR5, R168, 0x96, !PT ;  /* 0x000000050f067c12 */ /* 0x000fe4000f8e96a8 */
[----:B------:R-:W-:Y:S04]  /*127d0*/  FMNMX.FTZ R2, R210, R2, !PT ;  /* 0x00000002d2027209 */ /* 0x000fe80007810000 */
[----:B------:R-:W-:Y:S04]  /*127e0*/  FMNMX.FTZ R0, R218, R2, !PT ;  /* 0x00000002da007209 */ /* 0x000fe80007810000 */
[----:B------:R-:W-:Y:S02]  /*127f0*/  FMNMX.FTZ R0, R216, R0, !PT ;  /* 0x00000000d8007209 */ /* 0x000fe40007810000 */
[----:B-1----:R-:W-:Y:S02]  /*12800*/  FMNMX.FTZ R100, R100, R3, !PT ;  /* 0x0000000364647209 */ /* 0x002fe40007810000 */
[----:B------:R-:W-:Y:S03]  /*12810*/  FMNMX.FTZ R0, R211, R0, !PT ;  /* 0x00000000d3007209 */ /* 0x000fe60007810000 */
[----:B------:R-:W1:Y:S01]  /*12820*/  SHFL.BFLY PT, R3, R100, 0x1, 0x1f ;  /* 0x0c201f0064037f89 */ /* 0x000e6200000e0000 */
[----:B------:R-:W-:Y:S07]  /*12830*/  FMNMX.FTZ R0, R167, R0, !PT ;  /* 0x00000000a7007209 */ /* 0x000fee0007810000 */
[----:B------:R-:W2:Y:S01]  /*12840*/  SHFL.BFLY PT, R2, R0, 0x2, 0x1f ;  /* 0x0c401f0000027f89 */ /* 0x000ea200000e0000 */
[----:B-1----:R-:W-:Y:S02]  /*12850*/  FMNMX.FTZ R100, R100, R3, !PT ;  /* 0x0000000364647209 */ /* 0x002fe40007810000 */
[----:B------:R-:W-:Y:S02]  /*12860*/  LOP3.LUT R3, R243, UR26, RZ, 0x3c, !PT ;  /* 0x0000001af3037c12 */ /* 0x000fe4000f8e3cff */
[C---:B------:R-:W-:Y:S01]  /*12870*/  FSETP.NEU.FTZ.AND P1, PT, R100.reuse, -INF , PT ;  /* 0xff8000006400780b */ /* 0x040fe20003f3d000 */
[----:B------:R-:W-:Y:S02]  /*12880*/  FMUL.FTZ R8, R100, c[0x0][0x23c] ;  /* 0x00008f0064087a20 */ /* 0x000fe40000410000 */
[----:B------:R-:W-:Y:S01]  /*12890*/  IMAD.WIDE.U32 R10, R3, -0x326172a9, RZ ;  /* 0xcd9e8d57030a7825 */ /* 0x000fe200078e00ff */
[----:B--2---:R-:W-:Y:S02]  /*128a0*/  FMNMX.FTZ R0, R0, R2, !PT ;  /* 0x0000000200007209 */ /* 0x004fe40007810000 */
[----:B------:R-:W-:Y:S02]  /*128b0*/  FSEL R8, R8, RZ, P1 ;  /* 0x000000ff08087208 */ /* 0x000fe40000800000 */
[----:B------:R-:W-:Y:S01]  /*128c0*/  LOP3.LUT R2, R241, UR4, R242, 0x96, !PT ;  /* 0x00000004f1027c12 */ /* 0x000fe2000f8e96f2 */
[----:B------:R-:W1:Y:S01]  /*128d0*/  SHFL.BFLY PT, R5, R0, 0x1, 0x1f ;  /* 0x0c201f0000057f89 */ /* 0x000e6200000e0000 */
[----:B------:R-:W-:Y:S01]  /*128e0*/  LOP3.LUT R4, R11, UR5, R168, 0x96, !PT ;  /* 0x000000050b047c12 */ /* 0x000fe2000f8e96a8 */
[----:B------:R-:W-:Y:S01]  /*128f0*/  UIADD3 UR4, UR21, 0x76cf5d0a, URZ ;  /* 0x76cf5d0a15047890 */ /* 0x000fe2000fffe03f */
[--C-:B------:R-:W-:Y:S01]  /*12900*/  FFMA.FTZ R236, R29, c[0x0][0x23c], -R8.reuse ;  /* 0x00008f001dec7a23 */ /* 0x100fe20000010808 */
[----:B------:R-:W-:Y:S01]  /*12910*/  UIADD3 UR5, UR20, 0x78dde6e4, URZ ;  /* 0x78dde6e414057890 */ /* 0x000fe2000fffe03f */
[----:B------:R-:W-:Y:S04]  /*12920*/  IMAD.WIDE.U32 R12, R2, -0x326172a9, RZ ;  /* 0xcd9e8d57020c7825 */ /* 0x000fe800078e00ff */
[----:B------:R-:W-:Y:S01]  /*12930*/  FFMA.FTZ R2, R144, c[0x0][0x23c], -R8 ;  /* 0x00008f0090027a23 */ /* 0x000fe20000010808 */
[C---:B------:R-:W-:Y:S01]  /*12940*/  LOP3.LUT R10, R13.reuse, UR24, R10, 0x96, !PT ;  /* 0x000000180d0a7c12 */ /* 0x040fe2000f8e960a */
[----:B------:R-:W-:Y:S01]  /*12950*/  FFMA.FTZ R215, R24, c[0x0][0x23c], -R8 ;  /* 0x00008f0018d77a23 */ /* 0x000fe20000010808 */
[----:B------:R-:W-:Y:S01]  /*12960*/  LOP3.LUT R14, R13, UR24, R14, 0x96, !PT ;  /* 0x000000180d0e7c12 */ /* 0x000fe2000f8e960e */
[----:B------:R2:W-:Y:S01]  /*12970*/  MUFU.EX2 R209, R2 ;  /* 0x0000000200d17308 */ /* 0x0005e20000000800 */
[----:B------:R-:W-:Y:S01]  /*12980*/  UIADD3 UR24, UR21, 0x32370b8f, URZ ;  /* 0x32370b8f15187890 */ /* 0x000fe2000fffe03f */
[----:B------:R-:W-:Y:S04]  /*12990*/  IMAD.WIDE.U32 R10, R10, -0x2daee0ad, RZ ;  /* 0xd2511f530a0a7825 */ /* 0x000fe800078e00ff */
[----:B------:R-:W-:Y:S04]  /*129a0*/  IMAD.WIDE.U32 R14, R14, -0x2daee0ad, RZ ;  /* 0xd2511f530e0e7825 */ /* 0x000fe800078e00ff */
[--C-:B------:R-:W-:Y:S01]  /*129b0*/  FFMA.FTZ R214, R25, c[0x0][0x23c], -R8.reuse ;  /* 0x00008f0019d67a23 */ /* 0x100fe20000010808 */
[----:B-1----:R-:W-:Y:S01]  /*129c0*/  FMNMX.FTZ R3, R0, R5, !PT ;  /* 0x0000000500037209 */ /* 0x002fe20007810000 */
[----:B------:R-:W-:Y:S01]  /*129d0*/  FFMA.FTZ R0, R145, c[0x0][0x23c], -R8 ;  /* 0x00008f0091007a23 */ /* 0x000fe20000010808 */
[----:B------:R-:W-:Y:S01]  /*129e0*/  MUFU.EX2 R215, R215 ;  /* 0x000000d700d77308 */ /* 0x000fe20000000800 */
[----:B------:R-:W-:Y:S01]  /*129f0*/  IMAD.WIDE.U32 R4, R4, -0x2daee0ad, RZ ;  /* 0xd2511f5304047825 */ /* 0x000fe200078e00ff */
[C---:B------:R-:W-:Y:S03]  /*12a00*/  FSETP.NEU.FTZ.AND P0, PT, R3.reuse, -INF , PT ;  /* 0xff8000000300780b */ /* 0x040fe60003f1d000 */
[----:B------:R-:W-:Y:S01]  /*12a10*/  FMUL.FTZ R143, R3, c[0x0][0x23c] ;  /* 0x00008f00038f7a20 */ /* 0x000fe20000410000 */
[----:B------:R-:W-:Y:S01]  /*12a20*/  LOP3.LUT R7, R5, UR4, R240, 0x96, !PT ;  /* 0x0000000405077c12 */ /* 0x000fe2000f8e96f0 */
[----:B------:R-:W-:Y:S01]  /*12a30*/  FFMA.FTZ R237, R32, c[0x0][0x23c], -R8 ;  /* 0x00008f0020ed7a23 */ /* 0x000fe20000010808 */
[----:B------:R-:W-:Y:S01]  /*12a40*/  LOP3.LUT R16, R11, UR24, R4, 0x96, !PT ;  /* 0x000000180b107c12 */ /* 0x000fe2000f8e9604 */
[----:B------:R-:W-:Y:S01]  /*12a50*/  IMAD.WIDE.U32 R4, R6, -0x2daee0ad, RZ ;  /* 0xd2511f5306047825 */ /* 0x000fe200078e00ff */
[----:B------:R1:W1:Y:S01]  /*12a60*/  MUFU.EX2 R217, R0 ;  /* 0x0000000000d97308 */ /* 0x0002620000000800 */
[----:B------:R-:W-:Y:S02]  /*12a70*/  FSEL R143, R143, RZ, P0 ;  /* 0x000000ff8f8f7208 */ /* 0x000fe40000000000 */
[----:B------:R-:W-:Y:S01]  /*12a80*/  IMAD.WIDE.U32 R6, R7, -0x326172a9, RZ ;  /* 0xcd9e8d5707067825 */ /* 0x000fe200078e00ff */
[----:B------:R-:W-:Y:S01]  /*12a90*/  LOP3.LUT R5, R5, UR4, R240, 0x96, !PT ;  /* 0x0000000405057c12 */ /* 0x000fe2000f8e96f0 */
[----:B------:R-:W-:Y:S01]  /*12aa0*/  UIADD3 UR4, UR21, -0x126145ec, URZ ;  /* 0xed9eba1415047890 */ /* 0x000fe2000fffe03f */
[----:B------:R-:W-:Y:S01]  /*12ab0*/  LOP3.LUT R18, R15, UR24, R4, 0x96, !PT ;  /* 0x000000180f127c12 */ /* 0x000fe2000f8e9604 */
[----:B------:R-:W-:Y:S01]  /*12ac0*/  IMAD.WIDE.U32 R16, R16, -0x326172a9, RZ ;  /* 0xcd9e8d5710107825 */ /* 0x000fe200078e00ff */
[----:B------:R-:W-:Y:S01]  /*12ad0*/  LOP3.LUT R7, R7, UR25, R12, 0x96, !PT ;  /* 0x0000001907077c12 */ /* 0x000fe2000f8e960c */
[----:B------:R-:W-:Y:S01]  /*12ae0*/  UMOV UR24, UR8 ;  /* 0x0000000800187c82 */ /* 0x000fe20008000000 */
[----:B------:R-:W-:Y:S01]  /*12af0*/  MUFU.EX2 R214, R214 ;  /* 0x000000d600d67308 */ /* 0x000fe20000000800 */
[----:B------:R-:W-:Y:S01]  /*12b00*/  IMAD.WIDE.U32 R4, R5, -0x326172a9, RZ ;  /* 0xcd9e8d5705047825 */ /* 0x000fe200078e00ff */
[----:B--2---:R-:W-:Y:S03]  /*12b10*/  LOP3.LUT R2, R17, UR5, R6, 0x96, !PT ;  /* 0x0000000511027c12 */ /* 0x004fe6000f8e9606 */
[----:B------:R-:W-:Y:S01]  /*12b20*/  IMAD.WIDE.U32 R6, R7, -0x2daee0ad, RZ ;  /* 0xd2511f5307067825 */ /* 0x000fe200078e00ff */
[----:B------:R-:W-:Y:S03]  /*12b30*/  LOP3.LUT R5, R5, UR25, R12, 0x96, !PT ;  /* 0x0000001905057c12 */ /* 0x000fe6000f8e960c */
[----:B------:R-:W-:Y:S01]  /*12b40*/  IMAD.WIDE.U32 R18, R18, -0x326172a9, RZ ;  /* 0xcd9e8d5712127825 */ /* 0x000fe200078e00ff */
[----:B------:R-:W-:Y:S03]  /*12b50*/  LOP3.LUT R12, R7, UR4, R10, 0x96, !PT ;  /* 0x00000004070c7c12 */ /* 0x000fe6000f8e960a */
[----:B------:R-:W-:Y:S02]  /*12b60*/  FFMA.FTZ R7, R154, c[0x0][0x23c], -R8 ;  /* 0x00008f009a077a23 */ /* 0x000fe40000010808 */
[--C-:B-1----:R-:W-:Y:S02]  /*12b70*/  FFMA.FTZ R0, R146, c[0x0][0x23c], -R143.reuse ;  /* 0x00008f0092007a23 */ /* 0x102fe4000001088f */
[----:B------:R1:W-:Y:S01]  /*12b80*/  MUFU.EX2 R224, R7 ;  /* 0x0000000700e07308 */ /* 0x0003e20000000800 */
[----:B------:R-:W-:Y:S01]  /*12b90*/  IMAD.WIDE.U32 R146, R2, -0x2daee0ad, RZ ;  /* 0xd2511f5302927825 */ /* 0x000fe200078e00ff */
[----:B------:R-:W-:Y:S01]  /*12ba0*/  LOP3.LUT R2, R19, UR5, R4, 0x96, !PT ;  /* 0x0000000513027c12 */ /* 0x000fe2000f8e9604 */
[----:B------:R-:W-:Y:S02]  /*12bb0*/  UIADD3 UR5, UR21, 0x646e171e, URZ ;  /* 0x646e171e15057890 */ /* 0x000fe4000fffe03f */
[----:B------:R-:W-:Y:S01]  /*12bc0*/  IMAD.WIDE.U32 R4, R5, -0x2daee0ad, RZ ;  /* 0xd2511f5305047825 */ /* 0x000fe200078e00ff */
[----:B------:R-:W-:Y:S02]  /*12bd0*/  LOP3.LUT R10, R147, UR15, R6, 0x96, !PT ;  /* 0x0000000f930a7c12 */ /* 0x000fe4000f8e9606 */
[----:B------:R-:W-:Y:S01]  /*12be0*/  F2FP.BF16.PACK_AB R147, R217, R209 ;  /* 0x000000d1d993723e */ /* 0x000fe200000010ff */
[--C-:B------:R-:W-:Y:S01]  /*12bf0*/  FFMA.FTZ R6, R142, c[0x0][0x23c], -R143.reuse ;  /* 0x00008f008e067a23 */ /* 0x100fe2000001088f */
[----:B------:R2:W-:Y:S01]  /*12c00*/  MUFU.EX2 R208, R0 ;  /* 0x0000000000d07308 */ /* 0x0005e20000000800 */
[----:B------:R-:W-:Y:S01]  /*12c10*/  IMAD.WIDE.U32 R206, R2, -0x2daee0ad, RZ ;  /* 0xd2511f5302ce7825 */ /* 0x000fe200078e00ff */
[----:B------:R-:W-:Y:S01]  /*12c20*/  LOP3.LUT R14, R5, UR4, R14, 0x96, !PT ;  /* 0x00000004050e7c12 */ /* 0x000fe2000f8e960e */
[----:B------:R-:W-:Y:S02]  /*12c30*/  UIADD3 UR4, UR20, -0x4ab325aa, URZ ;  /* 0xb54cda5614047890 */ /* 0x000fe4000fffe03f */
[----:B------:R-:W-:Y:S01]  /*12c40*/  FFMA.FTZ R2, R153, c[0x0][0x23c], -R8 ;  /* 0x00008f0099027a23 */ /* 0x000fe20000010808 */
[----:B------:R-:W-:Y:S01]  /*12c50*/  LOP3.LUT R168, R207, UR15, R4, 0x96, !PT ;  /* 0x0000000fcfa87c12 */ /* 0x000fe2000f8e9604 */
[----:B------:R-:W-:Y:S03]  /*12c60*/  IMAD.WIDE.U32 R10, R10, -0x326172a9, RZ ;  /* 0xcd9e8d570a0a7825 */ /* 0x000fe600078e00ff */
[----:B------:R4:W-:Y:S01]  /*12c70*/  MUFU.EX2 R221, R6 ;  /* 0x0000000600dd7308 */ /* 0x0009e20000000800 */
[----:B------:R-:W-:Y:S04]  /*12c80*/  IMAD.WIDE.U32 R12, R12, -0x326172a9, RZ ;  /* 0xcd9e8d570c0c7825 */ /* 0x000fe800078e00ff */
[----:B-1----:R-:W-:Y:S01]  /*12c90*/  FFMA.FTZ R7, R149, c[0x0][0x23c], -R8 ;  /* 0x00008f0095077a23 */ /* 0x002fe20000010808 */
[----:B------:R-:W-:Y:S01]  /*12ca0*/  LOP3.LUT R5, R11, UR4, R12, 0x96, !PT ;  /* 0x000000040b057c12 */ /* 0x000fe2000f8e960c */
[----:B------:R-:W-:Y:S01]  /*12cb0*/  IMAD.WIDE.U32 R174, R14, -0x326172a9, RZ ;  /* 0xcd9e8d570eae7825 */ /* 0x000fe200078e00ff */
[----:B------:R-:W-:Y:S02]  /*12cc0*/  LOP3.LUT R144, R13, UR16, R16, 0x96, !PT ;  /* 0x000000100d907c12 */ /* 0x000fe4000f8e9610 */
[----:B------:R1:W-:Y:S01]  /*12cd0*/  MUFU.EX2 R223, R2 ;  /* 0x0000000200df7308 */ /* 0x0003e20000000800 */
[----:B------:R-:W-:Y:S01]  /*12ce0*/  LOP3.LUT R4, R5, 0xff, RZ, 0xc0, !PT ;  /* 0x000000ff05047812 */ /* 0x000fe200078ec0ff */
[----:B------:R-:W-:Y:S01]  /*12cf0*/  FFMA.FTZ R14, R155, c[0x0][0x23c], -R8 ;  /* 0x00008f009b0e7a23 */ /* 0x000fe20000010808 */
[----:B------:R-:W-:Y:S01]  /*12d00*/  LOP3.LUT R239, R175, UR16, R18, 0x96, !PT ;  /* 0x00000010afef7c12 */ /* 0x000fe2000f8e9612 */
[--C-:B--2---:R-:W-:Y:S01]  /*12d10*/  FFMA.FTZ R0, R136, c[0x0][0x23c], -R143.reuse ;  /* 0x00008f0088007a23 */ /* 0x104fe2000001088f */
[----:B------:R-:W-:Y:S01]  /*12d20*/  ISETP.GE.U32.AND P5, PT, R213, R4, PT ;  /* 0x00000004d500720c */ /* 0x000fe20003fa6070 */
[----:B------:R-:W-:Y:S04]  /*12d30*/  IMAD.WIDE.U32 R144, R144, -0x2daee0ad, RZ ;  /* 0xd2511f5390907825 */ /* 0x000fe800078e00ff */
[----:B------:R2:W2:Y:S01]  /*12d40*/  MUFU.EX2 R220, R0 ;  /* 0x0000000000dc7308 */ /* 0x0004a20000000800 */
[----:B------:R-:W-:Y:S01]  /*12d50*/  LOP3.LUT R9, R145, UR5, R146, 0x96, !PT ;  /* 0x0000000591097c12 */ /* 0x000fe2000f8e9692 */
[----:B------:R-:W-:Y:S02]  /*12d60*/  FFMA.FTZ R15, R140, c[0x0][0x23c], -R8 ;  /* 0x00008f008c0f7a23 */ /* 0x000fe40000010808 */
[----:B----4-:R-:W-:Y:S01]  /*12d70*/  FFMA.FTZ R6, R148, c[0x0][0x23c], -R143 ;  /* 0x00008f0094067a23 */ /* 0x010fe2000001088f */
[----:B------:R-:W-:Y:S01]  /*12d80*/  PRMT R148, R147, 0x7632, R148 ;  /* 0x0000763293947816 */ /* 0x000fe20000000094 */
[----:B------:R-:W-:Y:S01]  /*12d90*/  IMAD.WIDE.U32 R168, R168, -0x326172a9, RZ ;  /* 0xcd9e8d57a8a87825 */ /* 0x000fe200078e00ff */
[----:B------:R-:W-:Y:S01]  /*12da0*/  LOP3.LUT R13, R9, 0xff, RZ, 0xc0, !PT ;  /* 0x000000ff090d7812 */ /* 0x000fe200078ec0ff */
[----:B------:R-:W-:Y:S02]  /*12db0*/  @!P5 HFMA2.BF16_V2 R244, -RZ.H0_H0, RZ.H0_H0, -R147.H0_H0 ;  /* 0x200000fffff4d231 */ /* 0x000fe40000340993 */
[----:B------:R4:W4:Y:S01]  /*12dc0*/  MUFU.EX2 R235, R7 ;  /* 0x0000000700eb7308 */ /* 0x0009220000000800 */
[--C-:B------:R-:W-:Y:S02]  /*12dd0*/  FFMA.FTZ R175, R28, c[0x0][0x23c], -R8.reuse ;  /* 0x00008f001caf7a23 */ /* 0x100fe40000010808 */
[--C-:B------:R-:W-:Y:S01]  /*12de0*/  FFMA.FTZ R238, R33, c[0x0][0x23c], -R8.reuse ;  /* 0x00008f0021ee7a23 */ /* 0x100fe20000010808 */
[----:B-1----:R-:W-:Y:S01]  /*12df0*/  SHF.R.U32.HI R2, RZ, 0x10, R5 ;  /* 0x00000010ff027819 */ /* 0x002fe20000011605 */
[--C-:B------:R-:W-:Y:S02]  /*12e00*/  FFMA.FTZ R207, R216, c[0x0][0x23c], -R143.reuse ;  /* 0x00008f00d8cf7a23 */ /* 0x100fe4000001088f */
[----:B------:R-:W-:Y:S01]  /*12e10*/  FFMA.FTZ R167, R167, c[0x0][0x23c], -R143 ;  /* 0x00008f00a7a77a23 */ /* 0x000fe2000001088f */
[----:B------:R-:W-:Y:S02]  /*12e20*/  LOP3.LUT R4, R2, 0xff, RZ, 0xc0, !PT ;  /* 0x000000ff02047812 */ /* 0x000fe400078ec0ff */
[----:B------:R1:W1:Y:S01]  /*12e30*/  MUFU.EX2 R222, R6 ;  /* 0x0000000600de7308 */ /* 0x0002620000000800 */
[----:B------:R-:W-:Y:S02]  /*12e40*/  FSEL R2, R100, RZ, P1 ;  /* 0x000000ff64027208 */ /* 0x000fe40000800000 */
[----:B------:R-:W-:Y:S01]  /*12e50*/  ISETP.GE.U32.AND P1, PT, R213, R4, PT ;  /* 0x00000004d500720c */ /* 0x000fe20003f26070 */
[----:B--2---:R-:W-:Y:S01]  /*12e60*/  FFMA.FTZ R0, R152, c[0x0][0x23c], -R8 ;  /* 0x00008f0098007a23 */ /* 0x004fe20000010808 */
[----:B------:R-:W-:Y:S01]  /*12e70*/  F2FP.BF16.PACK_AB R154, R220, R208 ;  /* 0x000000d0dc9a723e */ /* 0x000fe200000010ff */
[----:B------:R-:W-:Y:S03]  /*12e80*/  FADD.FTZ R2, -R2, R101 ;  /* 0x0000006502027221 */ /* 0x000fe60000010100 */
[----:B------:R-:W-:Y:S01]  /*12e90*/  PRMT R153, R154, 0x7632, R153 ;  /* 0x000076329a997816 */ /* 0x000fe20000000099 */
[----:B------:R2:W2:Y:S01]  /*12ea0*/  MUFU.EX2 R219, R0 ;  /* 0x0000000000db7308 */ /* 0x0004a20000000800 */
[----:B------:R-:W-:Y:S02]  /*12eb0*/  FMUL.FTZ R2, R2, c[0x0][0x23c] ;  /* 0x00008f0002027a20 */ /* 0x000fe40000410000 */
[----:B----4-:R-:W-:Y:S01]  /*12ec0*/  FFMA.FTZ R7, R138, c[0x0][0x23c], -R143 ;  /* 0x00008f008a077a23 */ /* 0x010fe2000001088f */
[----:B------:R-:W-:Y:S02]  /*12ed0*/  F2FP.BF16.PACK_AB R162, R235, R224 ;  /* 0x000000e0eba2723e */ /* 0x000fe400000010ff */
[----:B------:R-:W-:Y:S02]  /*12ee0*/  @!P1 HFMA2.BF16_V2 R245, -RZ.H0_H0, RZ.H0_H0, -R154.H0_H0 ;  /* 0x200000fffff59231 */ /* 0x000fe4000034099a */
[C---:B------:R-:W-:Y:S02]  /*12ef0*/  PRMT R161, R162.reuse, 0x7632, R161 ;  /* 0x00007632a2a17816 */ /* 0x040fe400000000a1 */
[----:B------:R4:W-:Y:S02]  /*12f00*/  MUFU.EX2 R234, R7 ;  /* 0x0000000700ea7308 */ /* 0x0009e40000000800 */
[----:B------:R-:W-:Y:S02]  /*12f10*/  PRMT R103, R162, 0x5410, R161 ;  /* 0x00005410a2677816 */ /* 0x000fe400000000a1 */
[----:B-1----:R-:W-:Y:S02]  /*12f20*/  SHF.R.U32.HI R6, RZ, 0x18, R10 ;  /* 0x00000018ff067819 */ /* 0x002fe4000001160a */
[----:B------:R-:W-:Y:S04]  /*12f30*/  F2FP.BF16.PACK_AB R166, R222, R221 ;  /* 0x000000dddea6723e */ /* 0x000fe800000010ff */
[----:B------:R1:W-:Y:S01]  /*12f40*/  MUFU.EX2 R233, R14 ;  /* 0x0000000e00e97308 */ /* 0x0003e20000000800 */
[----:B------:R-:W-:Y:S02]  /*12f50*/  PRMT R165, R166, 0x7632, R165 ;  /* 0x00007632a6a57816 */ /* 0x000fe400000000a5 */
[----:B--2---:R-:W-:Y:S02]  /*12f60*/  LOP3.LUT R0, R10, 0xff, RZ, 0xc0, !PT ;  /* 0x000000ff0a007812 */ /* 0x004fe400078ec0ff */
[----:B------:R-:W-:Y:S02]  /*12f70*/  F2FP.BF16.PACK_AB R152, R223, R219 ;  /* 0x000000dbdf98723e */ /* 0x000fe400000010ff */
[----:B------:R-:W-:Y:S02]  /*12f80*/  ISETP.GE.U32.AND P6, PT, R213, R0, PT ;  /* 0x00000000d500720c */ /* 0x000fe40003fc6070 */
[----:B------:R-:W-:Y:S01]  /*12f90*/  LOP3.LUT R0, R5, 0xffff, RZ, 0xc0, !PT ;  /* 0x0000ffff05007812 */ /* 0x000fe200078ec0ff */
[----:B------:R-:W-:Y:S01]  /*12fa0*/  MUFU.EX2 R228, R15 ;  /* 0x0000000f00e47308 */ /* 0x000fe20000000800 */
[----:B------:R-:W-:Y:S02]  /*12fb0*/  PRMT R151, R152, 0x7632, R151 ;  /* 0x0000763298977816 */ /* 0x000fe40000000097 */
[----:B------:R-:W-:Y:S01]  /*12fc0*/  SHF.R.U32.HI R0, RZ, 0x8, R0 ;  /* 0x00000008ff007819 */ /* 0x000fe20000011600 */
[----:B----4-:R-:W-:Y:S03]  /*12fd0*/  FFMA.FTZ R7, R137, c[0x0][0x23c], -R143 ;  /* 0x00008f0089077a23 */ /* 0x010fe6000001088f */
[----:B------:R-:W-:Y:S02]  /*12fe0*/  LOP3.LUT R4, R0, 0xffff, RZ, 0xc0, !PT ;  /* 0x0000ffff00047812 */ /* 0x000fe400078ec0ff */
[----:B------:R-:W-:Y:S01]  /*12ff0*/  FSEL R0, R3, RZ, P0 ;  /* 0x000000ff03007208 */ /* 0x000fe20000000000 */
[----:B------:R2:W-:Y:S01]  /*13000*/  MUFU.EX2 R232, R7 ;  /* 0x0000000700e87308 */ /* 0x0005e20000000800 */
[----:B------:R-:W-:Y:S01]  /*13010*/  ISETP.GE.U32.AND P0, PT, R213, R4, PT ;  /* 0x00000004d500720c */ /* 0x000fe20003f06070 */
[----:B------:R-:W-:Y:S01]  /*13020*/  @!P6 HFMA2.BF16_V2 R247, -RZ.H0_H0, RZ.H0_H0, -R152.H0_H0 ;  /* 0x200000fffff7e231 */ /* 0x000fe20000340998 */
[----:B------:R-:W-:Y:S01]  /*13030*/  PRMT R4, R147, 0x5410, R148 ;  /* 0x0000541093047816 */ /* 0x000fe20000000094 */
[----:B-1----:R-:W-:Y:S01]  /*13040*/  FFMA.FTZ R14, R150, c[0x0][0x23c], -R8 ;  /* 0x00008f00960e7a23 */ /* 0x002fe20000010808 */
[----:B------:R-:W-:Y:S01]  /*13050*/  @!P5 PRMT R147, R244, 0x5410, RZ ;  /* 0x00005410f493d816 */ /* 0x000fe200000000ff */
[----:B------:R-:W-:Y:S01]  /*13060*/  FADD.FTZ R0, -R0, R102 ;  /* 0x0000006600007221 */ /* 0x000fe20000010100 */
[C---:B------:R-:W-:Y:S02]  /*13070*/  ISETP.GE.U32.AND P5, PT, R213.reuse, R6, PT ;  /* 0x00000006d500720c */ /* 0x040fe40003fa6070 */
[----:B------:R-:W-:Y:S01]  /*13080*/  SHF.R.U32.HI R6, RZ, 0x18, R5 ;  /* 0x00000018ff067819 */ /* 0x000fe20000011605 */
[----:B------:R1:W-:Y:S01]  /*13090*/  MUFU.EX2 R231, R14 ;  /* 0x0000000e00e77308 */ /* 0x0003e20000000800 */
[----:B------:R-:W-:Y:S01]  /*130a0*/  SHF.R.U32.HI R5, RZ, 0x10, R10 ;  /* 0x00000010ff057819 */ /* 0x000fe2000001160a */
[----:B------:R-:W-:Y:S01]  /*130b0*/  FMUL.FTZ R0, R0, c[0x0][0x23c] ;  /* 0x00008f0000007a20 */ /* 0x000fe20000410000 */
[----:B------:R-:W-:Y:S01]  /*130c0*/  STG.E.U16 [R170.64], R147 ;  /* 0x00000093aa007986 */ /* 0x000fe2000c101512 */
[----:B------:R-:W-:Y:S05]  /*130d0*/  @!P0 HFMA2.BF16_V2 R246, -RZ.H0_H0, RZ.H0_H0, -R148.H0_H0 ;  /* 0x200000fffff68231 */ /* 0x000fea0000340994 */
[----:B------:R-:W-:Y:S01]  /*130e0*/  @!P0 PRMT R148, R246, 0x5410, RZ ;  /* 0x00005410f6948816 */ /* 0x000fe200000000ff */
[----:B------:R-:W-:Y:S01]  /*130f0*/  @!P5 HFMA2.BF16_V2 R252, -RZ.H0_H0, RZ.H0_H0, -R165.H0_H0 ;  /* 0x200000fffffcd231 */ /* 0x000fe200003409a5 */
[----:B------:R-:W-:Y:S01]  /*13100*/  ISETP.GE.U32.AND P0, PT, R213, R6, PT ;  /* 0x00000006d500720c */ /* 0x000fe20003f06070 */
[----:B------:R-:W4:Y:S01]  /*13110*/  MUFU.EX2 R2, R2 ;  /* 0x0000000200027308 */ /* 0x000f220000000800 */
[----:B------:R-:W-:Y:S01]  /*13120*/  LOP3.LUT R6, R5, 0xff, RZ, 0xc0, !PT ;  /* 0x000000ff05067812 */ /* 0x000fe200078ec0ff */
[----:B------:R-:W-:Y:S01]  /*13130*/  STG.E.U16 [R170.64+0x2], R148 ;  /* 0x00000294aa007986 */ /* 0x000fe2000c101512 */
[----:B------:R-:W-:Y:S02]  /*13140*/  PRMT R5, R154, 0x5410, R153 ;  /* 0x000054109a057816 */ /* 0x000fe40000000099 */
[----:B------:R-:W-:Y:S02]  /*13150*/  @!P1 PRMT R154, R245, 0x5410, RZ ;  /* 0x00005410f59a9816 */ /* 0x000fe400000000ff */
[----:B------:R-:W-:Y:S02]  /*13160*/  ISETP.GE.U32.AND P1, PT, R213, R6, PT ;  /* 0x00000006d500720c */ /* 0x000fe40003f26070 */
[----:B------:R-:W-:Y:S01]  /*13170*/  LOP3.LUT R6, R10, 0xffff, RZ, 0xc0, !PT ;  /* 0x0000ffff0a067812 */ /* 0x000fe200078ec0ff */
[----:B------:R-:W3:Y:S01]  /*13180*/  MUFU.EX2 R0, R0 ;  /* 0x0000000000007308 */ /* 0x000ee20000000800 */
[----:B--2---:R-:W-:Y:S01]  /*13190*/  LOP3.LUT R7, R9, 0xffff, RZ, 0xc0, !PT ;  /* 0x0000ffff09077812 */ /* 0x004fe200078ec0ff */
[----:B------:R-:W-:Y:S01]  /*131a0*/  @!P0 HFMA2.BF16_V2 R248, -RZ.H0_H0, RZ.H0_H0, -R153.H0_H0 ;  /* 0x200000fffff88231 */ /* 0x000fe20000340999 */
[----:B------:R-:W-:Y:S01]  /*131b0*/  SHF.R.U32.HI R6, RZ, 0x8, R6 ;  /* 0x00000008ff067819 */ /* 0x000fe20000011606 */
[----:B-1----:R-:W-:Y:S01]  /*131c0*/  FFMA.FTZ R14, R21, c[0x0][0x23c], -R143 ;  /* 0x00008f00150e7a23 */ /* 0x002fe2000001088f */
[----:B------:R-:W-:Y:S01]  /*131d0*/  SHF.R.U32.HI R7, RZ, 0x8, R7 ;  /* 0x00000008ff077819 */ /* 0x000fe20000011607 */
[----:B------:R-:W-:Y:S01]  /*131e0*/  STG.E.U16 [R172.64], R154 ;  /* 0x0000009aac007986 */ /* 0x000fe2000c101512 */
[----:B------:R-:W-:Y:S02]  /*131f0*/  LOP3.LUT R6, R6, 0xffff, RZ, 0xc0, !PT ;  /* 0x0000ffff06067812 */ /* 0x000fe400078ec0ff */
[----:B------:R-:W-:Y:S01]  /*13200*/  @!P0 PRMT R153, R248, 0x5410, RZ ;  /* 0x00005410f8998816 */ /* 0x000fe200000000ff */
[----:B------:R-:W-:Y:S01]  /*13210*/  @!P1 HFMA2.BF16_V2 R249, -RZ.H0_H0, RZ.H0_H0, -R166.H0_H0 ;  /* 0x200000fffff99231 */ /* 0x000fe200003409a6 */
[----:B------:R-:W-:Y:S01]  /*13220*/  ISETP.GE.U32.AND P0, PT, R213, R6, PT ;  /* 0x00000006d500720c */ /* 0x000fe20003f06070 */
[----:B------:R1:W-:Y:S01]  /*13230*/  MUFU.EX2 R230, R14 ;  /* 0x0000000e00e67308 */ /* 0x0003e20000000800 */
[----:B------:R-:W-:Y:S01]  /*13240*/  PRMT R6, R152, 0x5410, R151 ;  /* 0x0000541098067816 */ /* 0x000fe20000000097 */
[C---:B----4-:R-:W-:Y:S01]  /*13250*/  FMUL.FTZ R24, R2.reuse, R124 ;  /* 0x0000007c02187220 */ /* 0x050fe20000410000 */
[----:B------:R-:W-:Y:S01]  /*13260*/  @!P6 PRMT R152, R247, 0x5410, RZ ;  /* 0x00005410f798e816 */ /* 0x000fe200000000ff */
[C---:B------:R-:W-:Y:S01]  /*13270*/  FMUL.FTZ R25, R2.reuse, R125 ;  /* 0x0000007d02197220 */ /* 0x040fe20000410000 */
[----:B------:R-:W-:Y:S01]  /*13280*/  ISETP.GE.U32.AND P6, PT, R213, R13, PT ;  /* 0x0000000dd500720c */ /* 0x000fe20003fc6070 */
[C---:B------:R-:W-:Y:S01]  /*13290*/  FMUL.FTZ R32, R2.reuse, R132 ;  /* 0x0000008402207220 */ /* 0x040fe20000410000 */
[--C-:B------:R-:W-:Y:S01]  /*132a0*/  SHF.R.U32.HI R13, RZ, 0x10, R9.reuse ;  /* 0x00000010ff0d7819 */ /* 0x100fe20000011609 */
[----:B------:R-:W-:Y:S01]  /*132b0*/  FMUL.FTZ R33, R2, R133 ;  /* 0x0000008502217220 */ /* 0x000fe20000410000 */
[----:B------:R-:W-:Y:S01]  /*132c0*/  F2FP.BF16.PACK_AB R164, R232, R234 ;  /* 0x000000eae8a4723e */ /* 0x000fe200000010ff */
[----:B------:R-:W-:Y:S01]  /*132d0*/  FMUL.FTZ R36, R2, R36 ;  /* 0x0000002402247220 */ /* 0x000fe20000410000 */
[----:B------:R-:W-:Y:S01]  /*132e0*/  LOP3.LUT R13, R13, 0xff, RZ, 0xc0, !PT ;  /* 0x000000ff0d0d7812 */ /* 0x000fe200078ec0ff */
[----:B------:R-:W-:Y:S01]  /*132f0*/  @!P0 HFMA2.BF16_V2 R250, -RZ.H0_H0, RZ.H0_H0, -R151.H0_H0 ;  /* 0x200000fffffa8231 */ /* 0x000fe20000340997 */
[----:B------:R-:W-:Y:S01]  /*13300*/  SHF.R.U32.HI R9, RZ, 0x18, R9 ;  /* 0x00000018ff097819 */ /* 0x000fe20000011609 */
[----:B---3--:R-:W-:Y:S01]  /*13310*/  FMUL.FTZ R35, R0, R135 ;  /* 0x0000008700237220 */ /* 0x008fe20000410000 */
[----:B------:R-:W-:Y:S01]  /*13320*/  PRMT R163, R164, 0x7632, R163 ;  /* 0x00007632a4a37816 */ /* 0x000fe200000000a3 */
[----:B------:R-:W-:Y:S01]  /*13330*/  FMUL.FTZ R37, R2, R37 ;  /* 0x0000002502257220 */ /* 0x000fe20000410000 */
[----:B------:R-:W-:Y:S01]  /*13340*/  @!P0 PRMT R151, R250, 0x5410, RZ ;  /* 0x00005410fa978816 */ /* 0x000fe200000000ff */
[----:B------:R-:W-:Y:S01]  /*13350*/  @!P6 HFMA2.BF16_V2 R251, -RZ.H0_H0, RZ.H0_H0, -R162.H0_H0 ;  /* 0x200000fffffbe231 */ /* 0x000fe200003409a2 */
[----:B------:R-:W-:Y:S01]  /*13360*/  ISETP.GE.U32.AND P0, PT, R213, R13, PT ;  /* 0x0000000dd500720c */ /* 0x000fe20003f06070 */
[C---:B------:R-:W-:Y:S01]  /*13370*/  FMUL.FTZ R38, R0.reuse, R38 ;  /* 0x0000002600267220 */ /* 0x040fe20000410000 */
[----:B------:R-:W-:Y:S01]  /*13380*/  LOP3.LUT R13, R7, 0xffff, RZ, 0xc0, !PT ;  /* 0x0000ffff070d7812 */ /* 0x000fe200078ec0ff */
[----:B------:R-:W-:Y:S01]  /*13390*/  FMUL.FTZ R39, R0, R39 ;  /* 0x0000002700277220 */ /* 0x000fe20000410000 */
[----:B------:R-:W-:Y:S01]  /*133a0*/  PRMT R7, R166, 0x5410, R165 ;  /* 0x00005410a6077816 */ /* 0x000fe200000000a5 */
[C---:B------:R-:W-:Y:S01]  /*133b0*/  FMUL.FTZ R40, R2.reuse, R40 ;  /* 0x0000002802287220 */ /* 0x040fe20000410000 */
[----:B------:R-:W-:Y:S01]  /*133c0*/  @!P1 PRMT R166, R249, 0x5410, RZ ;  /* 0x00005410f9a69816 */ /* 0x000fe200000000ff */
[----:B------:R-:W-:Y:S01]  /*133d0*/  FMUL.FTZ R41, R2, R41 ;  /* 0x0000002902297220 */ /* 0x000fe20000410000 */
[C---:B------:R-:W-:Y:S01]  /*133e0*/  ISETP.GE.U32.AND P1, PT, R213.reuse, R13, PT ;  /* 0x0000000dd500720c */ /* 0x040fe20003f26070 */
[----:B------:R-:W-:Y:S01]  /*133f0*/  FMUL.FTZ R42, R0, R42 ;  /* 0x0000002a002a7220 */ /* 0x000fe20000410000 */
[----:B------:R-:W-:Y:S01]  /*13400*/  LOP3.LUT R13, R144, 0xff, RZ, 0xc0, !PT ;  /* 0x000000ff900d7812 */ /* 0x000fe200078ec0ff */
[----:B------:R-:W-:Y:S01]  /*13410*/  FMUL.FTZ R43, R0, R43 ;  /* 0x0000002b002b7220 */ /* 0x000fe20000410000 */
[----:B------:R-:W-:Y:S01]  /*13420*/  @!P5 PRMT R165, R252, 0x5410, RZ ;  /* 0x00005410fca5d816 */ /* 0x000fe200000000ff */
[----:B------:R-:W-:Y:S01]  /*13430*/  @!P0 HFMA2.BF16_V2 R26, -RZ.H0_H0, RZ.H0_H0, -R164.H0_H0 ;  /* 0x200000ffff1a8231 */ /* 0x000fe200003409a4 */
[----:B------:R-:W-:Y:S01]  /*13440*/  ISETP.GE.U32.AND P5, PT, R213, R13, PT ;  /* 0x0000000dd500720c */ /* 0x000fe20003fa6070 */
[----:B------:R-:W-:Y:S01]  /*13450*/  FFMA.FTZ R13, R20, c[0x0][0x23c], -R143 ;  /* 0x00008f00140d7a23 */ /* 0x000fe2000001088f */
[----:B------:R-:W-:Y:S01]  /*13460*/  @!P6 PRMT R162, R251, 0x5410, RZ ;  /* 0x00005410fba2e816 */ /* 0x000fe200000000ff */
[----:B------:R-:W-:Y:S01]  /*13470*/  FMUL.FTZ R44, R2, R44 ;  /* 0x0000002c022c7220 */ /* 0x000fe20000410000 */
[----:B------:R-:W-:Y:S01]  /*13480*/  PRMT R20, R26, 0x7610, R20 ;  /* 0x000076101a147816 */ /* 0x000fe20000000014 */
[----:B------:R2:W3:Y:S01]  /*13490*/  MUFU.EX2 R229, R13 ;  /* 0x0000000d00e57308 */ /* 0x0004e20000000800 */
[----:B------:R-:W-:Y:S01]  /*134a0*/  ISETP.GE.U32.AND P6, PT, R213, R9, PT ;  /* 0x00000009d500720c */ /* 0x000fe20003fc6070 */
[----:B-----5:R-:W-:Y:S01]  /*134b0*/  @!P1 HFMA2.BF16_V2 R27, -RZ.H0_H0, RZ.H0_H0, -R161.H0_H0 ;  /* 0x200000ffff1b9231 */ /* 0x020fe200003409a1 */
[----:B------:R-:W-:Y:S01]  /*134c0*/  SHF.R.U32.HI R9, RZ, 0x18, R144 ;  /* 0x00000018ff097819 */ /* 0x000fe20000011690 */
[----:B------:R-:W-:Y:S01]  /*134d0*/  FMUL.FTZ R45, R2, R45 ;  /* 0x0000002d022d7220 */ /* 0x000fe20000410000 */
[----:B------:R-:W-:Y:S01]  /*134e0*/  PRMT R140, R164, 0x5410, R163 ;  /* 0x00005410a48c7816 */ /* 0x000fe200000000a3 */
[C---:B------:R-:W-:Y:S01]  /*134f0*/  FMUL.FTZ R46, R0.reuse, R46 ;  /* 0x0000002e002e7220 */ /* 0x040fe20000410000 */
[----:B------:R4:W-:Y:S01]  /*13500*/  @!P1 STL.S16 [R1+0x4], R27 ;  /* 0x0000041b01009387 */ /* 0x0009e20000100600 */
[----:B-1----:R-:W-:Y:S01]  /*13510*/  PRMT R14, R27, 0x7610, R14 ;  /* 0x000076101b0e7816 */ /* 0x002fe2000000000e */
[----:B------:R-:W-:Y:S01]  /*13520*/  FMUL.FTZ R47, R0, R47 ;  /* 0x0000002f002f7220 */ /* 0x000fe20000410000 */
[----:B------:R-:W-:Y:S01]  /*13530*/  @!P0 PRMT R164, R20, 0x5410, RZ ;  /* 0x0000541014a48816 */ /* 0x000fe200000000ff */
[----:B------:R1:W-:Y:S01]  /*13540*/  @!P0 STL.S16 [R1], R26 ;  /* 0x0000001a01008387 */ /* 0x0003e20000100600 */
[----:B------:R-:W-:Y:S01]  /*13550*/  @!P1 PRMT R161, R14, 0x5410, RZ ;  /* 0x000054100ea19816 */ /* 0x000fe200000000ff */
[----:B------:R-:W-:Y:S01]  /*13560*/  FMUL.FTZ R48, R2, R48 ;  /* 0x0000003002307220 */ /* 0x000fe20000410000 */
[----:B------:R-:W-:Y:S01]  /*13570*/  ISETP.GE.U32.AND P1, PT, R213, R9, PT ;  /* 0x00000009d500720c */ /* 0x000fe20003f26070 */
[----:B------:R3:W5:Y:S01]  /*13580*/  LDL.S16 R30, [R1+0x48] ;  /* 0x00004800011e7983 */ /* 0x0007620000100600 */
[----:B------:R-:W-:Y:S01]  /*13590*/  LOP3.LUT R14, R144, 0xffff, RZ, 0xc0, !PT ;  /* 0x0000ffff900e7812 */ /* 0x000fe200078ec0ff */
[----:B------:R-:W-:Y:S01]  /*135a0*/  @!P6 HFMA2.BF16_V2 R34, -RZ.H0_H0, RZ.H0_H0, -R163.H0_H0 ;  /* 0x200000ffff22e231 */ /* 0x000fe200003409a3 */
[----:B------:R-:W-:Y:S01]  /*135b0*/  F2FP.BF16.PACK_AB R158, R231, R233 ;  /* 0x000000e9e79e723e */ /* 0x000fe200000010ff */
[----:B------:R-:W-:Y:S01]  /*135c0*/  FMUL.FTZ R49, R2, R49 ;  /* 0x0000003102317220 */ /* 0x000fe20000410000 */
[----:B------:R-:W-:Y:S01]  /*135d0*/  SHF.R.U32.HI R14, RZ, 0x8, R14 ;  /* 0x00000008ff0e7819 */ /* 0x000fe2000001160e */
[----:B------:R-:W-:Y:S01]  /*135e0*/  FMUL.FTZ R50, R0, R50 ;  /* 0x0000003200327220 */ /* 0x000fe20000410000 */
[----:B------:R-:W-:Y:S01]  /*135f0*/  PRMT R157, R158, 0x7632, R157 ;  /* 0x000076329e9d7816 */ /* 0x000fe2000000009d */
[----:B------:R-:W-:Y:S01]  /*13600*/  @!P5 HFMA2.BF16_V2 R31, -RZ.H0_H0, RZ.H0_H0, -R158.H0_H0 ;  /* 0x200000ffff1fd231 */ /* 0x000fe2000034099e */
[----:B--2---:R-:W-:Y:S01]  /*13610*/  SHF.R.U32.HI R13, RZ, 0x10, R144 ;  /* 0x00000010ff0d7819 */ /* 0x004fe20000011690 */
[----:B------:R-:W-:Y:S01]  /*13620*/  FMUL.FTZ R51, R0, R51 ;  /* 0x0000003300337220 */ /* 0x000fe20000410000 */
[----:B------:R-:W-:Y:S01]  /*13630*/  LOP3.LUT R14, R14, 0xffff, RZ, 0xc0, !PT ;  /* 0x0000ffff0e0e7812 */ /* 0x000fe200078ec0ff */
[C---:B------:R-:W-:Y:S01]  /*13640*/  FMUL.FTZ R52, R2.reuse, R52 ;  /* 0x0000003402347220 */ /* 0x040fe20000410000 */
[----:B------:R-:W-:Y:S01]  /*13650*/  LOP3.LUT R9, R13, 0xff, RZ, 0xc0, !PT ;  /* 0x000000ff0d097812 */ /* 0x000fe200078ec0ff */
[----:B------:R-:W-:Y:S01]  /*13660*/  FMUL.FTZ R53, R2, R53 ;  /* 0x0000003502357220 */ /* 0x000fe20000410000 */
[----:B------:R-:W-:Y:S01]  /*13670*/  PRMT R13, R34, 0x7610, R13 ;  /* 0x00007610220d7816 */ /* 0x000fe2000000000d */
[----:B------:R-:W-:Y:S01]  /*13680*/  FMUL.FTZ R54, R0, R54 ;  /* 0x0000003600367220 */ /* 0x000fe20000410000 */
[----:B----4-:R2:W4:Y:S01]  /*13690*/  LDL.S16 R27, [R1+0x44] ;  /* 0x00004400011b7983 */ /* 0x0105220000100600 */
[----:B------:R-:W-:Y:S01]  /*136a0*/  ISETP.GE.U32.AND P0, PT, R213, R9, PT ;  /* 0x00000009d500720c */ /* 0x000fe20003f06070 */
[----:B------:R-:W-:Y:S01]  /*136b0*/  FFMA.FTZ R9, R139, c[0x0][0x23c], -R8 ;  /* 0x00008f008b097a23 */ /* 0x000fe20000010808 */
[----:B------:R-:W-:Y:S01]  /*136c0*/  @!P6 PRMT R163, R13, 0x5410, RZ ;  /* 0x000054100da3e816 */ /* 0x000fe200000000ff */
[----:B-1----:R2:W2:Y:S01]  /*136d0*/  LDL.S16 R26, [R1+0x40] ;  /* 0x00004000011a7983 */ /* 0x0024a20000100600 */
[----:B------:R-:W-:Y:S01]  /*136e0*/  PRMT R19, R31, 0x7610, R19 ;  /* 0x000076101f137816 */ /* 0x000fe20000000013 */
[----:B------:R1:W1:Y:S01]  /*136f0*/  MUFU.EX2 R227, R9 ;  /* 0x0000000900e37308 */ /* 0x0002620000000800 */
[----:B---3--:R-:W-:Y:S01]  /*13700*/  F2FP.BF16.PACK_AB R160, R229, R230 ;  /* 0x000000e6e5a0723e */ /* 0x008fe200000010ff */
[----:B------:R3:W-:Y:S01]  /*13710*/  @!P6 STL.S16 [R1+0x20], R34 ;  /* 0x000020220100e387 */ /* 0x0007e20000100600 */
[----:B------:R-:W-:Y:S01]  /*13720*/  ISETP.GE.U32.AND P6, PT, R213, R14, PT ;  /* 0x0000000ed500720c */ /* 0x000fe20003fc6070 */
[----:B------:R-:W-:Y:S01]  /*13730*/  FFMA.FTZ R13, R22, c[0x0][0x23c], -R143 ;  /* 0x00008f00160d7a23 */ /* 0x000fe2000001088f */
[----:B------:R-:W-:Y:S01]  /*13740*/  PRMT R141, R158, 0x5410, R157 ;  /* 0x000054109e8d7816 */ /* 0x000fe2000000009d */
[----:B------:R-:W-:Y:S01]  /*13750*/  @!P5 STL.S16 [R1+0x3c], R31 ;  /* 0x00003c1f0100d387 */ /* 0x000fe20000100600 */
[----:B------:R-:W-:Y:S01]  /*13760*/  @!P5 PRMT R158, R19, 0x5410, RZ ;  /* 0x00005410139ed816 */ /* 0x000fe200000000ff */
[----:B------:R-:W-:Y:S01]  /*13770*/  FMUL.FTZ R55, R0, R55 ;  /* 0x0000003700377220 */ /* 0x000fe20000410000 */
[----:B------:R-:W-:Y:S01]  /*13780*/  PRMT R159, R160, 0x7632, R159 ;  /* 0x00007632a09f7816 */ /* 0x000fe2000000009f */
[----:B------:R2:W2:Y:S01]  /*13790*/  LDL.S16 R20, [R1+0x50] ;  /* 0x0000500001147983 */ /* 0x0004a20000100600 */
[----:B------:R3:W-:Y:S01]  /*137a0*/  MUFU.EX2 R226, R13 ;  /* 0x0000000d00e27308 */ /* 0x0007e20000000800 */
[----:B------:R-:W-:Y:S01]  /*137b0*/  SHF.R.U32.HI R8, RZ, 0x18, R168 ;  /* 0x00000018ff087819 */ /* 0x000fe200000116a8 */
[----:B------:R-:W-:Y:S01]  /*137c0*/  FMUL.FTZ R56, R2, R56 ;  /* 0x0000003802387220 */ /* 0x000fe20000410000 */
[----:B------:R2:W2:Y:S01]  /*137d0*/  LDL.S16 R19, [R1+0x4c] ;  /* 0x00004c0001137983 */ /* 0x0004a20000100600 */
[----:B------:R-:W-:Y:S01]  /*137e0*/  PRMT R142, R160, 0x5410, R159 ;  /* 0x00005410a08e7816 */ /* 0x000fe2000000009f */
[----:B------:R-:W-:Y:S02]  /*137f0*/  FMUL.FTZ R57, R2, R57 ;  /* 0x0000003902397220 */ /* 0x000fe40000410000 */
[C---:B------:R-:W-:Y:S01]  /*13800*/  FMUL.FTZ R58, R0.reuse, R58 ;  /* 0x0000003a003a7220 */ /* 0x040fe20000410000 */
[----:B------:R-:W-:Y:S01]  /*13810*/  STG.E.U16 [R172.64+0x2], R153 ;  /* 0x00000299ac007986 */ /* 0x000fe2000c101512 */
[----:B------:R-:W-:Y:S01]  /*13820*/  FMUL.FTZ R59, R0, R59 ;  /* 0x0000003b003b7220 */ /* 0x000fe20000410000 */
[----:B------:R-:W-:Y:S01]  /*13830*/  MUFU.EX2 R167, R167 ;  /* 0x000000a700a77308 */ /* 0x000fe20000000800 */
[C---:B------:R-:W-:Y:S01]  /*13840*/  FMUL.FTZ R60, R2.reuse, R60 ;  /* 0x0000003c023c7220 */ /* 0x040fe20000410000 */
[----:B------:R-:W-:Y:S01]  /*13850*/  STG.E.U16 [R170.64+0x10], R152 ;  /* 0x00001098aa007986 */ /* 0x000fe2000c101512 */
[----:B-1----:R-:W-:Y:S01]  /*13860*/  LOP3.LUT R9, R169, UR4, R174, 0x96, !PT ;  /* 0x00000004a9097c12 */ /* 0x002fe2000f8e96ae */
[----:B------:R-:W-:Y:S01]  /*13870*/  FMUL.FTZ R61, R2, R61 ;  /* 0x0000003d023d7220 */ /* 0x000fe20000410000 */
[----:B------:R-:W-:Y:S01]  /*13880*/  F2FP.BF16.PACK_AB R156, R227, R228 ;  /* 0x000000e4e39c723e */ /* 0x000fe200000010ff */
[C---:B---3--:R-:W-:Y:S01]  /*13890*/  FMUL.FTZ R34, R0.reuse, R134 ;  /* 0x0000008600227220 */ /* 0x048fe20000410000 */
[C---:B------:R-:W-:Y:S01]  /*138a0*/  LOP3.LUT R15, R9.reuse, 0xff, RZ, 0xc0, !PT ;  /* 0x000000ff090f7812 */ /* 0x040fe200078ec0ff */
[C---:B------:R-:W-:Y:S01]  /*138b0*/  FMUL.FTZ R62, R0.reuse, R62 ;  /* 0x0000003e003e7220 */ /* 0x040fe20000410000 */
[----:B------:R-:W-:Y:S01]  /*138c0*/  LOP3.LUT R14, R9, 0xffff, RZ, 0xc0, !PT ;  /* 0x0000ffff090e7812 */ /* 0x000fe200078ec0ff */
[----:B------:R-:W-:Y:S01]  /*138d0*/  FMUL.FTZ R63, R0, R63 ;  /* 0x0000003f003f7220 */ /* 0x000fe20000410000 */
[----:B------:R-:W-:Y:S01]  /*138e0*/  ISETP.GE.U32.AND P5, PT, R213, R15, PT ;  /* 0x0000000fd500720c */ /* 0x000fe20003fa6070 */
[----:B------:R-:W-:Y:S01]  /*138f0*/  FMUL.FTZ R64, R2, R64 ;  /* 0x0000004002407220 */ /* 0x000fe20000410000 */
[----:B------:R-:W-:Y:S01]  /*13900*/  PRMT R155, R156, 0x7632, R155 ;  /* 0x000076329c9b7816 */ /* 0x000fe2000000009b */
[----:B------:R-:W-:Y:S01]  /*13910*/  FMUL.FTZ R65, R2, R65 ;  /* 0x0000004102417220 */ /* 0x000fe20000410000 */
[----:B------:R-:W-:Y:S01]  /*13920*/  SHF.R.U32.HI R13, RZ, 0x8, R14 ;  /* 0x00000008ff0d7819 */ /* 0x000fe2000001160e */
[----:B------:R-:W-:Y:S01]  /*13930*/  FFMA.FTZ R14, R23, c[0x0][0x23c], -R143 ;  /* 0x00008f00170e7a23 */ /* 0x000fe2000001088f */
[----:B------:R-:W-:Y:S01]  /*13940*/  PRMT R101, R156, 0x5410, R155 ;  /* 0x000054109c657816 */ /* 0x000fe2000000009b */
[C---:B------:R-:W-:Y:S01]  /*13950*/  FMUL.FTZ R66, R0.reuse, R66 ;  /* 0x0000004200427220 */ /* 0x040fe20000410000 */
[----:B------:R-:W-:Y:S01]  /*13960*/  LOP3.LUT R13, R13, 0xffff, RZ, 0xc0, !PT ;  /* 0x0000ffff0d0d7812 */ /* 0x000fe200078ec0ff */
[----:B------:R1:W3:Y:S01]  /*13970*/  MUFU.EX2 R225, R14 ;  /* 0x0000000e00e17308 */ /* 0x0002e20000000800 */
[----:B------:R-:W-:Y:S01]  /*13980*/  FMUL.FTZ R67, R0, R67 ;  /* 0x0000004300437220 */ /* 0x000fe20000410000 */
[----:B------:R-:W-:Y:S01]  /*13990*/  STG.E.U16 [R170.64+0x12], R151 ;  /* 0x00001297aa007986 */ /* 0x000fe2000c101512 */
[C---:B------:R-:W-:Y:S02]  /*139a0*/  FMUL.FTZ R68, R2.reuse, R68 ;  /* 0x0000004402447220 */ /* 0x040fe40000410000 */
[----:B------:R-:W-:Y:S01]  /*139b0*/  FMUL.FTZ R69, R2, R69 ;  /* 0x0000004502457220 */ /* 0x000fe20000410000 */
[----:B------:R-:W-:Y:S01]  /*139c0*/  STG.E.U16 [R172.64+0x10], R166 ;  /* 0x000010a6ac007986 */ /* 0x000fe2000c101512 */
[C---:B------:R-:W-:Y:S02]  /*139d0*/  FMUL.FTZ R70, R0.reuse, R70 ;  /* 0x0000004600467220 */ /* 0x040fe40000410000 */
[----:B------:R-:W-:Y:S01]  /*139e0*/  FMUL.FTZ R71, R0, R71 ;  /* 0x0000004700477220 */ /* 0x000fe20000410000 */
[----:B------:R-:W-:Y:S01]  /*139f0*/  STG.E.U16 [R172.64+0x12], R165 ;  /* 0x000012a5ac007986 */ /* 0x000fe2000c101512 */
[C---:B------:R-:W-:Y:S01]  /*13a00*/  FMUL.FTZ R72, R2.reuse, R72 ;  /* 0x0000004802487220 */ /* 0x040fe20000410000 */
[----:B------:R-:W-:Y:S01]  /*13a10*/  MUFU.EX2 R207, R207 ;  /* 0x000000cf00cf7308 */ /* 0x000fe20000000800 */
        /* <DEDUP_REMOVED lines=9> */
[--C-:B-1----:R-:W-:Y:S01]  /*13ab0*/  SHF.R.U32.HI R14, RZ, 0x10, R9.reuse ;  /* 0x00000010ff0e7819 */ /* 0x102fe20000011609 */
[----:B------:R-:W-:Y:S01]  /*13ac0*/  FMUL.FTZ R79, R0, R79 ;  /* 0x0000004f004f7220 */ /* 0x000fe20000410000 */
[----:B------:R-:W-:Y:S01]  /*13ad0*/  SHF.R.U32.HI R9, RZ, 0x18, R9 ;  /* 0x00000018ff097819 */ /* 0x000fe20000011609 */
[----:B------:R-:W-:Y:S01]  /*13ae0*/  FMUL.FTZ R80, R2, R80 ;  /* 0x0000005002507220 */ /* 0x000fe20000410000 */
[----:B------:R-:W-:Y:S01]  /*13af0*/  LOP3.LUT R14, R14, 0xff, RZ, 0xc0, !PT ;  /* 0x000000ff0e0e7812 */ /* 0x000fe200078ec0ff */
[----:B------:R-:W-:Y:S01]  /*13b00*/  FMUL.FTZ R81, R2, R81 ;  /* 0x0000005102517220 */ /* 0x000fe20000410000 */
[----:B---3--:R-:W-:Y:S01]  /*13b10*/  F2FP.BF16.PACK_AB R150, R225, R226 ;  /* 0x000000e2e196723e */ /* 0x008fe200000010ff */
[C---:B------:R-:W-:Y:S01]  /*13b20*/  FMUL.FTZ R82, R0.reuse, R82 ;  /* 0x0000005200527220 */ /* 0x040fe20000410000 */
[----:B------:R-:W-:Y:S01]  /*13b30*/  STG.E.U16 [R172.64+0x22], R163 ;  /* 0x000022a3ac007986 */ /* 0x000fe2000c101512 */
[----:B------:R-:W-:Y:S01]  /*13b40*/  FMUL.FTZ R83, R0, R83 ;  /* 0x0000005300537220 */ /* 0x000fe20000410000 */
[----:B------:R-:W-:Y:S01]  /*13b50*/  PRMT R149, R150, 0x7632, R149 ;  /* 0x0000763296957816 */ /* 0x000fe20000000095 */
[C---:B------:R-:W-:Y:S01]  /*13b60*/  FMUL.FTZ R84, R2.reuse, R84 ;  /* 0x0000005402547220 */ /* 0x040fe20000410000 */
[----:B------:R-:W-:Y:S01]  /*13b70*/  STG.E.U16 [R170.64+0x30], R158 ;  /* 0x0000309eaa007986 */ /* 0x000fe2000c101512 */
[----:B------:R-:W-:Y:S01]  /*13b80*/  FMUL.FTZ R85, R2, R85 ;  /* 0x0000005502557220 */ /* 0x000fe20000410000 */
[----:B------:R-:W-:Y:S01]  /*13b90*/  PRMT R102, R150, 0x5410, R149 ;  /* 0x0000541096667816 */ /* 0x000fe20000000095 */
[C---:B------:R-:W-:Y:S02]  /*13ba0*/  FMUL.FTZ R86, R0.reuse, R86 ;  /* 0x0000005600567220 */ /* 0x040fe40000410000 */
[----:B------:R-:W-:Y:S02]  /*13bb0*/  FMUL.FTZ R87, R0, R87 ;  /* 0x0000005700577220 */ /* 0x000fe40000410000 */
        /* <DEDUP_REMOVED lines=11> */
[----:B------:R-:W-:Y:S01]  /*13c70*/  FMUL.FTZ R99, R0, R99 ;  /* 0x0000006300637220 */ /* 0x000fe20000410000 */
[----:B-----5:R-:W-:Y:S05]  /*13c80*/  @!P6 HFMA2.BF16_V2 R30, -RZ.H0_H0, RZ.H0_H0, -R157.H0_H0 ;  /* 0x200000ffff1ee231 */ /* 0x020fea000034099d */
[----:B------:R-:W-:Y:S01]  /*13c90*/  @!P6 STL.S16 [R1+0x48], R30 ;  /* 0x0000481e0100e387 */ /* 0x000fe20000100600 */
[----:B------:R-:W-:Y:S03]  /*13ca0*/  PRMT R16, R30, 0x7610, R16 ;  /* 0x000076101e107816 */ /* 0x000fe60000000010 */
[----:B------:R-:W-:Y:S01]  /*13cb0*/  LDSM.16.MT88.4 R28, [R180+0xc000] ;  /* 0x00c00000b41c783b */ /* 0x000fe20000004200 */
[----:B------:R-:W-:Y:S02]  /*13cc0*/  @!P6 PRMT R157, R16, 0x5410, RZ ;  /* 0x00005410109de816 */ /* 0x000fe400000000ff */
[----:B------:R-:W-:Y:S02]  /*13cd0*/  ISETP.GE.U32.AND P6, PT, R213, R13, PT ;  /* 0x0000000dd500720c */ /* 0x000fe40003fc6070 */
[----:B------:R-:W-:Y:S01]  /*13ce0*/  LOP3.LUT R13, R168, 0xff, RZ, 0xc0, !PT ;  /* 0x000000ffa80d7812 */ /* 0x000fe200078ec0ff */
[----:B----4-:R-:W-:Y:S02]  /*13cf0*/  @!P0 HFMA2.BF16_V2 R27, -RZ.H0_H0, RZ.H0_H0, -R160.H0_H0 ;  /* 0x200000ffff1b8231 */ /* 0x010fe400003409a0 */
[----:B------:R-:W-:Y:S01]  /*13d00*/  STG.E.U16 [R170.64+0x32], R157 ;  /* 0x0000329daa007986 */ /* 0x000fe2000c101512 */
[----:B--2---:R-:W-:Y:S03]  /*13d10*/  @!P1 HFMA2.BF16_V2 R26, -RZ.H0_H0, RZ.H0_H0, -R159.H0_H0 ;  /* 0x200000ffff1a9231 */ /* 0x004fe6000034099f */
[----:B------:R1:W-:Y:S01]  /*13d20*/  @!P0 STL.S16 [R1+0x44], R27 ;  /* 0x0000441b01008387 */ /* 0x0003e20000100600 */
[----:B------:R-:W-:Y:S03]  /*13d30*/  PRMT R21, R27, 0x7610, R21 ;  /* 0x000076101b157816 */ /* 0x000fe60000000015 */
[----:B------:R2:W3:Y:S01]  /*13d40*/  LDL.S16 R16, [R1+0x58] ;  /* 0x0000580001107983 */ /* 0x0004e20000100600 */
[----:B------:R-:W-:Y:S02]  /*13d50*/  PRMT R15, R26, 0x7610, R15 ;  /* 0x000076101a0f7816 */ /* 0x000fe4000000000f */
[----:B------:R-:W-:Y:S01]  /*13d60*/  @!P0 PRMT R160, R21, 0x5410, RZ ;  /* 0x0000541015a08816 */ /* 0x000fe200000000ff */
[----:B------:R4:W-:Y:S01]  /*13d70*/  @!P1 STL.S16 [R1+0x40], R26 ;  /* 0x0000401a01009387 */ /* 0x0009e20000100600 */
[----:B------:R-:W-:Y:S01]  /*13d80*/  @!P1 PRMT R159, R15, 0x5410, RZ ;  /* 0x000054100f9f9816 */ /* 0x000fe200000000ff */
[----:B------:R-:W-:Y:S02]  /*13d90*/  @!P5 HFMA2.BF16_V2 R20, -RZ.H0_H0, RZ.H0_H0, -R156.H0_H0 ;  /* 0x200000ffff14d231 */ /* 0x000fe4000034099c */
[----:B------:R2:W5:Y:S01]  /*13da0*/  LDL.S16 R15, [R1+0x54] ;  /* 0x00005400010f7983 */ /* 0x0005620000100600 */
[C---:B------:R-:W-:Y:S01]  /*13db0*/  ISETP.GE.U32.AND P1, PT, R213.reuse, R14, PT ;  /* 0x0000000ed500720c */ /* 0x040fe20003f26070 */
[----:B------:R-:W-:Y:S01]  /*13dc0*/  @!P6 HFMA2.BF16_V2 R19, -RZ.H0_H0, RZ.H0_H0, -R155.H0_H0 ;  /* 0x200000ffff13e231 */ /* 0x000fe2000034099b */
[----:B------:R-:W-:Y:S01]  /*13dd0*/  PRMT R18, R20, 0x7610, R18 ;  /* 0x0000761014127816 */ /* 0x000fe20000000012 */
[----:B------:R-:W-:Y:S01]  /*13de0*/  @!P5 STL.S16 [R1+0x50], R20 ;  /* 0x000050140100d387 */ /* 0x000fe20000100600 */
[C---:B------:R-:W-:Y:S02]  /*13df0*/  ISETP.GE.U32.AND P0, PT, R213.reuse, R13, PT ;  /* 0x0000000dd500720c */ /* 0x040fe40003f06070 */
[----:B------:R-:W-:Y:S01]  /*13e00*/  @!P5 PRMT R156, R18, 0x5410, RZ ;  /* 0x00005410129cd816 */ /* 0x000fe200000000ff */
[----:B------:R2:W-:Y:S01]  /*13e10*/  @!P6 STL.S16 [R1+0x4c], R19 ;  /* 0x00004c130100e387 */ /* 0x0005e20000100600 */
[----:B------:R-:W-:Y:S01]  /*13e20*/  ISETP.GE.U32.AND P5, PT, R213, R9, PT ;  /* 0x00000009d500720c */ /* 0x000fe20003fa6070 */
[----:B------:R-:W-:Y:S01]  /*13e30*/  FMUL.FTZ R18, R0, R118 ;  /* 0x0000007600127220 */ /* 0x000fe20000410000 */
[----:B------:R-:W-:Y:S01]  /*13e40*/  SHF.R.U32.HI R9, RZ, 0x10, R168 ;  /* 0x00000010ff097819 */ /* 0x000fe200000116a8 */
[----:B------:R-:W-:Y:S01]  /*13e50*/  LDSM.16.MT88.4 R20, [R178+0xc000] ;  /* 0x00c00000b214783b */ /* 0x000fe20000004200 */
[----:B------:R-:W-:Y:S01]  /*13e60*/  LOP3.LUT R13, R168, 0xffff, RZ, 0xc0, !PT ;  /* 0x0000ffffa80d7812 */ /* 0x000fe200078ec0ff */
[----:B-1----:R-:W-:Y:S01]  /*13e70*/  FMUL.FTZ R27, R0, R127 ;  /* 0x0000007f001b7220 */ /* 0x002fe20000410000 */
[----:B------:R-:W-:Y:S02]  /*13e80*/  LOP3.LUT R9, R9, 0xff, RZ, 0xc0, !PT ;  /* 0x000000ff09097812 */ /* 0x000fe400078ec0ff */
[----:B------:R-:W-:Y:S02]  /*13e90*/  SHF.R.U32.HI R13, RZ, 0x8, R13 ;  /* 0x00000008ff0d7819 */ /* 0x000fe4000001160d */
[----:B------:R-:W-:Y:S01]  /*13ea0*/  PRMT R17, R19, 0x7610, R17 ;  /* 0x0000761013117816 */ /* 0x000fe20000000011 */
[----:B----4-:R-:W1:Y:S01]  /*13eb0*/  LDC.U8 R26, c[0x0][0x2d8] ;  /* 0x0000b600ff1a7b82 */ /* 0x010e620000000000 */
[----:B------:R-:W-:Y:S01]  /*13ec0*/  LOP3.LUT R13, R13, 0xffff, RZ, 0xc0, !PT ;  /* 0x0000ffff0d0d7812 */ /* 0x000fe200078ec0ff */
[----:B------:R-:W-:Y:S01]  /*13ed0*/  STG.E.U16 [R172.64+0x30], R160 ;  /* 0x000030a0ac007986 */ /* 0x000fe2000c101512 */
[----:B------:R-:W-:Y:S01]  /*13ee0*/  @!P6 PRMT R155, R17, 0x5410, RZ ;  /* 0x00005410119be816 */ /* 0x000fe200000000ff */
[----:B------:R-:W-:Y:S01]  /*13ef0*/  FMUL.FTZ R17, R2, R117 ;  /* 0x0000007502117220 */ /* 0x000fe20000410000 */
[C---:B------:R-:W-:Y:S01]  /*13f00*/  ISETP.GE.U32.AND P6, PT, R213.reuse, R13, PT ;  /* 0x0000000dd500720c */ /* 0x040fe20003fc6070 */
[----:B------:R-:W-:Y:S04]  /*13f10*/  STG.E.U16 [R172.64+0x32], R159 ;  /* 0x0000329fac007986 */ /* 0x000fe8000c101512 */
[----:B------:R-:W-:Y:S01]  /*13f20*/  STG.E.U16 [R170.64+0x40], R156 ;  /* 0x0000409caa007986 */ /* 0x000fe2000c101512 */
[----:B--2---:R-:W-:Y:S03]  /*13f30*/  FMUL.FTZ R19, R0, R119 ;  /* 0x0000007700137220 */ /* 0x004fe60000410000 */
[----:B------:R-:W-:Y:S01]  /*13f40*/  STG.E.U16 [R170.64+0x42], R155 ;  /* 0x0000429baa007986 */ /* 0x000fe2000c101512 */
[----:B---3--:R-:W-:Y:S05]  /*13f50*/  @!P1 HFMA2.BF16_V2 R16, -RZ.H0_H0, RZ.H0_H0, -R150.H0_H0 ;  /* 0x200000ffff109231 */ /* 0x008fea0000340996 */
[----:B------:R-:W-:Y:S01]  /*13f60*/  PRMT R14, R16, 0x7610, R14 ;  /* 0x00007610100e7816 */ /* 0x000fe2000000000e */
[----:B------:R1:W-:Y:S01]  /*13f70*/  @!P1 STL.S16 [R1+0x58], R16 ;  /* 0x0000581001009387 */ /* 0x0003e20000100600 */
[----:B-----5:R-:W-:Y:S02]  /*13f80*/  @!P5 HFMA2.BF16_V2 R15, -RZ.H0_H0, RZ.H0_H0, -R149.H0_H0 ;  /* 0x200000ffff0fd231 */ /* 0x020fe40000340995 */
[----:B------:R-:W-:Y:S02]  /*13f90*/  @!P1 PRMT R150, R14, 0x5410, RZ ;  /* 0x000054100e969816 */ /* 0x000fe400000000ff */
[----:B------:R-:W-:Y:S02]  /*13fa0*/  ISETP.GE.U32.AND P1, PT, R213, R9, PT ;  /* 0x00000009d500720c */ /* 0x000fe40003f26070 */
[----:B------:R-:W-:Y:S01]  /*13fb0*/  PRMT R9, R15, 0x7610, R9 ;  /* 0x000076100f097816 */ /* 0x000fe20000000009 */
[----:B------:R-:W-:Y:S03]  /*13fc0*/  @!P5 STL.S16 [R1+0x54], R15 ;  /* 0x0000540f0100d387 */ /* 0x000fe60000100600 */
[----:B------:R-:W-:Y:S01]  /*13fd0*/  @!P5 PRMT R149, R9, 0x5410, RZ ;  /* 0x000054100995d816 */ /* 0x000fe200000000ff */
[----:B------:R-:W2:Y:S01]  /*13fe0*/  LDL.LU R125, [R1+0x68] ;  /* 0x00006800017d7983 */ /* 0x000ea20000300800 */
[----:B------:R-:W-:Y:S02]  /*13ff0*/  ISETP.GE.U32.AND P5, PT, R213, R8, PT ;  /* 0x00000008d500720c */ /* 0x000fe40003fa6070 */
[----:B------:R-:W-:Y:S01]  /*14000*/  LOP3.LUT R8, R11, UR4, R12, 0x96, !PT ;  /* 0x000000040b087c12 */ /* 0x000fe2000f8e960c */
[----:B------:R-:W3:Y:S03]  /*14010*/  LDL.LU R124, [R1+0x6c] ;  /* 0x00006c00017c7983 */ /* 0x000ee60000300800 */
[C---:B------:R-:W-:Y:S01]  /*14020*/  LOP3.LUT R9, R8.reuse, 0xffff, RZ, 0xc0, !PT ;  /* 0x0000ffff08097812 */ /* 0x040fe200078ec0ff */
[----:B------:R4:W5:Y:S01]  /*14030*/  LDL.S16 R135, [R1+0x8] ;  /* 0x0000080001877983 */ /* 0x0009620000100600 */
[----:B------:R-:W-:Y:S02]  /*14040*/  LOP3.LUT R12, R8, 0xff, RZ, 0xc0, !PT ;  /* 0x000000ff080c7812 */ /* 0x000fe400078ec0ff */
[----:B------:R-:W-:Y:S01]  /*14050*/  SHF.R.U32.HI R9, RZ, 0x8, R9 ;  /* 0x00000008ff097819 */ /* 0x000fe20000011609 */
[----:B------:R4:W4:Y:S01]  /*14060*/  LDL.S16 R134, [R1+0x1c] ;  /* 0x00001c0001867983 */ /* 0x0009220000100600 */
[----:B-1----:R-:W-:Y:S01]  /*14070*/  PRMT R16, R26, 0x7054, R26 ;  /* 0x000070541a107816 */ /* 0x002fe2000000001a */
[----:B------:R-:W-:Y:S01]  /*14080*/  FMUL.FTZ R26, R0, R126 ;  /* 0x0000007e001a7220 */ /* 0x000fe20000410000 */
[----:B------:R-:W-:Y:S01]  /*14090*/  PRMT R136, R12, 0x5410, R9 ;  /* 0x000054100c887816 */ /* 0x000fe20000000009 */
[----:B------:R1:W4:Y:S01]  /*140a0*/  LDL.S16 R133, [R1+0x38] ;  /* 0x0000380001857983 */ /* 0x0003220000100600 */
[--C-:B------:R-:W-:Y:S02]  /*140b0*/  SHF.R.U32.HI R12, RZ, 0x10, R8.reuse ;  /* 0x00000010ff0c7819 */ /* 0x100fe40000011608 */
[----:B------:R-:W-:Y:S01]  /*140c0*/  SHF.R.U32.HI R9, RZ, 0x18, R8 ;  /* 0x00000018ff097819 */ /* 0x000fe20000011608 */
[--C-:B------:R-:W-:Y:S01]  /*140d0*/  HSET2.LE.AND R136, R136, R16.reuse, PT ;  /* 0x0000001088887233 */ /* 0x100fe20003803000 */
[----:B------:R-:W-:Y:S01]  /*140e0*/  LOP3.LUT R8, R12, 0xff, RZ, 0xc0, !PT ;  /* 0x000000ff0c087812 */ /* 0x000fe200078ec0ff */
[----:B------:R1:W4:Y:S03]  /*140f0*/  LDL.S16 R132, [R1+0x34] ;  /* 0x0000340001847983 */ /* 0x0003260000100600 */
[----:B------:R-:W-:Y:S01]  /*14100*/  PRMT R137, R8, 0x5410, R9 ;  /* 0x0000541008897816 */ /* 0x000fe20000000009 */
[----:B------:R-:W1:Y:S01]  /*14110*/  LDSM.16.MT88.4 R12, [R177+0xc000] ;  /* 0x00c00000b10c783b */ /* 0x000e620000004200 */
[----:B------:R-:W-:Y:S01]  /*14120*/  LOP3.LUT R8, R10, 0xffff, RZ, 0xc0, !PT ;  /* 0x0000ffff0a087812 */ /* 0x000fe200078ec0ff */
[----:B------:R-:W-:Y:S01]  /*14130*/  FMUL.FTZ R11, R0, R111 ;  /* 0x0000006f000b7220 */ /* 0x000fe20000410000 */
[----:B------:R-:W-:Y:S01]  /*14140*/  LOP3.LUT R9, R10, 0xff, RZ, 0xc0, !PT ;  /* 0x000000ff0a097812 */ /* 0x000fe200078ec0ff */
[--C-:B------:R-:W-:Y:S01]  /*14150*/  HSET2.LE.AND R137, R137, R16.reuse, PT ;  /* 0x0000001089897233 */ /* 0x100fe20003803000 */
[----:B------:R-:W-:Y:S02]  /*14160*/  SHF.R.U32.HI R8, RZ, 0x8, R8 ;  /* 0x00000008ff087819 */ /* 0x000fe40000011608 */
[----:B------:R-:W-:Y:S01]  /*14170*/  LOP3.LUT R136, R136, R4, RZ, 0xc0, !PT ;  /* 0x0000000488887212 */ /* 0x000fe200078ec0ff */
[----:B------:R-:W-:Y:S01]  /*14180*/  STG.E.U16 [R172.64+0x40], R150 ;  /* 0x00004096ac007986 */ /* 0x000fe2000c101512 */
[----:B------:R-:W-:Y:S02]  /*14190*/  PRMT R9, R9, 0x5410, R8 ;  /* 0x0000541009097816 */ /* 0x000fe40000000008 */
[--C-:B------:R-:W-:Y:S01]  /*141a0*/  SHF.R.U32.HI R8, RZ, 0x10, R10.reuse ;  /* 0x00000010ff087819 */ /* 0x100fe2000001160a */
[----:B------:R-:W-:Y:S01]  /*141b0*/  STG.E.U16 [R172.64+0x42], R149 ;  /* 0x00004295ac007986 */ /* 0x000fe2000c101512 */
[----:B------:R-:W-:Y:S01]  /*141c0*/  SHF.R.U32.HI R10, RZ, 0x18, R10 ;  /* 0x00000018ff0a7819 */ /* 0x000fe2000001160a */
[--C-:B------:R-:W-:Y:S01]  /*141d0*/  HSET2.LE.AND R138, R9, R16.reuse, PT ;  /* 0x00000010098a7233 */ /* 0x100fe20003803000 */
[----:B------:R-:W-:Y:S01]  /*141e0*/  LOP3.LUT R4, R8, 0xff, RZ, 0xc0, !PT ;  /* 0x000000ff08047812 */ /* 0x000fe200078ec0ff */
[C---:B------:R-:W-:Y:S01]  /*141f0*/  FMUL.FTZ R8, R2.reuse, R108 ;  /* 0x0000006c02087220 */ /* 0x040fe20000410000 */
[----:B------:R-:W-:Y:S01]  /*14200*/  LOP3.LUT R137, R137, R5, RZ, 0xc0, !PT ;  /* 0x0000000589897212 */ /* 0x000fe200078ec0ff */
[----:B------:R-:W-:Y:S01]  /*14210*/  FMUL.FTZ R5, R2, R105 ;  /* 0x0000006902057220 */ /* 0x000fe20000410000 */
[----:B------:R-:W-:Y:S01]  /*14220*/  PRMT R4, R4, 0x5410, R10 ;  /* 0x0000541004047816 */ /* 0x000fe2000000000a */
[----:B------:R-:W-:Y:S01]  /*14230*/  FMUL.FTZ R9, R2, R109 ;  /* 0x0000006d02097220 */ /* 0x000fe20000410000 */
[----:B------:R-:W-:Y:S01]  /*14240*/  LOP3.LUT R138, R138, R6, RZ, 0xc0, !PT ;  /* 0x000000068a8a7212 */ /* 0x000fe200078ec0ff */
[----:B------:R-:W-:Y:S02]  /*14250*/  FMUL.FTZ R6, R0, R106 ;  /* 0x0000006a00067220 */ /* 0x000fe40000410000 */
[----:B------:R-:W-:Y:S01]  /*14260*/  HSET2.LE.AND R139, R4, R16, PT ;  /* 0x00000010048b7233 */ /* 0x000fe20003803000 */
[----:B------:R-:W-:Y:S02]  /*14270*/  FMUL.FTZ R4, R2, R104 ;  /* 0x0000006802047220 */ /* 0x000fe40000410000 */
[C---:B------:R-:W-:Y:S02]  /*14280*/  FMUL.FTZ R10, R0.reuse, R110 ;  /* 0x0000006e000a7220 */ /* 0x040fe40000410000 */
[----:B------:R-:W-:Y:S01]  /*14290*/  LOP3.LUT R139, R139, R7, RZ, 0xc0, !PT ;  /* 0x000000078b8b7212 */ /* 0x000fe200078ec0ff */
[----:B------:R-:W-:Y:S01]  /*142a0*/  FMUL.FTZ R7, R0, R107 ;  /* 0x0000006b00077220 */ /* 0x000fe20000410000 */
[----:B------:R-:W-:Y:S01]  /*142b0*/  LDSM.16.MT88.4 R108, [R177+0xc800] ;  /* 0x00c80000b16c783b */ /* 0x000fe20000004200 */
[C---:B------:R-:W-:Y:S07]  /*142c0*/  FMUL.FTZ R16, R2.reuse, R116 ;  /* 0x0000007402107220 */ /* 0x040fee0000410000 */
[----:B------:R-:W1:Y:S02]  /*142d0*/  LDSM.16.MT88.4 R104, [R179+0xc000] ;  /* 0x00c00000b368783b */ /* 0x000e640000004200 */
[C---:B-1----:R-:W-:Y:S07]  /*142e0*/  HMMA.16816.F32.BF16 R4, R136.reuse, R12, R4 ;  /* 0x0000000c8804723c */ /* 0x042fee0000041804 */
[C---:B------:R-:W-:Y:S01]  /*142f0*/  FMUL.FTZ R12, R2.reuse, R112 ;  /* 0x00000070020c7220 */ /* 0x040fe20000410000 */
[C---:B------:R-:W-:Y:S01]  /*14300*/  HMMA.16816.F32.BF16 R8, R136.reuse, R14, R8 ;  /* 0x0000000e8808723c */ /* 0x040fe20000041808 */
[----:B------:R-:W-:Y:S03]  /*14310*/  FMUL.FTZ R13, R2, R113 ;  /* 0x00000071020d7220 */ /* 0x000fe60000410000 */
[----:B------:R-:W-:Y:S03]  /*14320*/  LOP3.LUT R112, R145, UR5, R146, 0x96, !PT ;  /* 0x0000000591707c12 */ /* 0x000fe6000f8e9692 */
[----:B------:R-:W-:Y:S01]  /*14330*/  FMUL.FTZ R14, R0, R114 ;  /* 0x00000072000e7220 */ /* 0x000fe20000410000 */
[----:B------:R-:W-:Y:S01]  /*14340*/  LOP3.LUT R113, R112, 0xff, RZ, 0xc0, !PT ;  /* 0x000000ff70717812 */ /* 0x000fe200078ec0ff */
[----:B------:R-:W-:Y:S03]  /*14350*/  FMUL.FTZ R15, R0, R115 ;  /* 0x00000073000f7220 */ /* 0x000fe60000410000 */
[----:B------:R-:W-:Y:S04]  /*14360*/  LOP3.LUT R115, R144, 0xff, RZ, 0xc0, !PT ;  /* 0x000000ff90737812 */ /* 0x000fe800078ec0ff */
[C---:B------:R-:W-:Y:S07]  /*14370*/  HMMA.16816.F32.BF16 R12, R136.reuse, R20, R12 ;  /* 0x00000014880c723c */ /* 0x040fee000004180c */
[C---:B------:R-:W-:Y:S01]  /*14380*/  FMUL.FTZ R21, R2.reuse, R121 ;  /* 0x0000007902157220 */ /* 0x040fe20000410000 */
[C---:B------:R-:W-:Y:S01]  /*14390*/  HMMA.16816.F32.BF16 R16, R136.reuse, R22, R16 ;  /* 0x000000168810723c */ /* 0x040fe20000041810 */
[----:B------:R-:W-:Y:S03]  /*143a0*/  FMUL.FTZ R20, R2, R120 ;  /* 0x0000007802147220 */ /* 0x000fe60000410000 */
[----:B------:R-:W-:Y:S03]  /*143b0*/  LOP3.LUT R120, R168, 0xff, RZ, 0xc0, !PT ;  /* 0x000000ffa8787812 */ /* 0x000fe600078ec0ff */
[C---:B------:R-:W-:Y:S02]  /*143c0*/  FMUL.FTZ R22, R0.reuse, R122 ;  /* 0x0000007a00167220 */ /* 0x040fe40000410000 */
[----:B------:R-:W-:Y:S07]  /*143d0*/  FMUL.FTZ R23, R0, R123 ;  /* 0x0000007b00177220 */ /* 0x000fee0000410000 */
[C---:B------:R-:W-:Y:S07]  /*143e0*/  HMMA.16816.F32.BF16 R20, R136.reuse, R28, R20 ;  /* 0x0000001c8814723c */ /* 0x040fee0000041814 */
[C---:B------:R-:W-:Y:S01]  /*143f0*/  FMUL.FTZ R28, R2.reuse, R128 ;  /* 0x00000080021c7220 */ /* 0x040fe20000410000 */
[C---:B------:R-:W-:Y:S01]  /*14400*/  HMMA.16816.F32.BF16 R24, R136.reuse, R30, R24 ;  /* 0x0000001e8818723c */ /* 0x040fe20000041818 */
[----:B------:R-:W-:Y:S06]  /*14410*/  FMUL.FTZ R29, R2, R129 ;  /* 0x00000081021d7220 */ /* 0x000fec0000410000 */
[C---:B------:R-:W-:Y:S02]  /*14420*/  FMUL.FTZ R30, R0.reuse, R130 ;  /* 0x00000082001e7220 */ /* 0x040fe40000410000 */
[----:B------:R-:W-:Y:S03]  /*14430*/  FMUL.FTZ R31, R0, R131 ;  /* 0x00000083001f7220 */ /* 0x000fe60000410000 */
[----:B------:R-:W-:Y:S01]  /*14440*/  FFMA.FTZ R130, R218, c[0x0][0x23c], -R143 ;  /* 0x00008f00da827a23 */ /* 0x000fe2000001088f */
[----:B------:R-:W-:Y:S03]  /*14450*/  PRMT R131, R213, 0x7054, R213 ;  /* 0x00007054d5837816 */ /* 0x000fe600000000d5 */
[C---:B------:R-:W-:Y:S08]  /*14460*/  HMMA.16816.F32.BF16 R28, R136.reuse, R104, R28 ;  /* 0x00000068881c723c */ /* 0x040ff0000004181c */
[C---:B------:R-:W-:Y:S01]  /*14470*/  HMMA.16816.F32.BF16 R32, R136.reuse, R106, R32 ;  /* 0x0000006a8820723c */ /* 0x040fe20000041820 */
[----:B------:R-:W1:Y:S07]  /*14480*/  LDSM.16.MT88.4 R104, [R177+0xe000] ;  /* 0x00e00000b168783b */ /* 0x000e6e0000004200 */
[C---:B-1----:R-:W-:Y:S08]  /*14490*/  HMMA.16816.F32.BF16 R36, R136.reuse, R104, R36 ;  /* 0x000000688824723c */ /* 0x042ff00000041824 */
[C---:B------:R-:W-:Y:S01]  /*144a0*/  HMMA.16816.F32.BF16 R40, R136.reuse, R106, R40 ;  /* 0x0000006a8828723c */ /* 0x040fe20000041828 */
[----:B------:R-:W1:Y:S07]  /*144b0*/  LDSM.16.MT88.4 R104, [R178+0xe000] ;  /* 0x00e00000b268783b */ /* 0x000e6e0000004200 */
[C---:B-1----:R-:W-:Y:S08]  /*144c0*/  HMMA.16816.F32.BF16 R44, R136.reuse, R104, R44 ;  /* 0x00000068882c723c */ /* 0x042ff0000004182c */
[C---:B------:R-:W-:Y:S01]  /*144d0*/  HMMA.16816.F32.BF16 R48, R136.reuse, R106, R48 ;  /* 0x0000006a8830723c */ /* 0x040fe20000041830 */
[----:B------:R-:W1:Y:S07]  /*144e0*/  LDSM.16.MT88.4 R104, [R180+0xe000] ;  /* 0x00e00000b468783b */ /* 0x000e6e0000004200 */
[C---:B-1----:R-:W-:Y:S08]  /*144f0*/  HMMA.16816.F32.BF16 R52, R136.reuse, R104, R52 ;  /* 0x000000688834723c */ /* 0x042ff00000041834 */
[C---:B------:R-:W-:Y:S01]  /*14500*/  HMMA.16816.F32.BF16 R56, R136.reuse, R106, R56 ;  /* 0x0000006a8838723c */ /* 0x040fe20000041838 */
[----:B------:R-:W1:Y:S03]  /*14510*/  LDSM.16.MT88.4 R104, [R179+0xe000] ;  /* 0x00e00000b368783b */ /* 0x000e660000004200 */
[----:B--2---:R-:W-:Y:S02]  /*14520*/  FFMA.FTZ R2, R2, R125, R209 ;  /* 0x0000007d02027223 */ /* 0x004fe400000100d1 */
[----:B------:R-:W-:Y:S01]  /*14530*/  MUFU.EX2 R209, R175 ;  /* 0x000000af00d17308 */ /* 0x000fe20000000800 */
[----:B---3--:R-:W-:Y:S02]  /*14540*/  FFMA.FTZ R129, R0, R124, R208 ;  /* 0x0000007c00817223 */ /* 0x008fe400000100d0 */
[----:B------:R-:W-:Y:S03]  /*14550*/  LDSM.16.MT88.4 R124, [R180+0xd000] ;  /* 0x00d00000b47c783b */ /* 0x000fe60000004200 */
[----:B------:R-:W-:Y:S04]  /*14560*/  FADD.FTZ R2, R217, R2 ;  /* 0x00000002d9027221 */ /* 0x000fe80000010000 */
[----:B------:R-:W-:Y:S10]  /*14570*/  MUFU.EX2 R175, R238 ;  /* 0x000000ee00af7308 */ /* 0x000ff40000000800 */
[----:B------:R-:W2:Y:S01]  /*14580*/  MUFU.EX2 R208, R130 ;  /* 0x0000008200d07308 */ /* 0x000ea20000000800 */
        /* <DEDUP_REMOVED lines=12> */
[C---:B-1----:R-:W-:Y:S07]  /*14650*/  HMMA.16816.F32.BF16 R92, R136.reuse, R104, R92 ;  /* 0x00000068885c723c */ /* 0x042fee000004185c */
[----:B------:R-:W-:Y:S01]  /*14660*/  LOP3.LUT R104, R144, 0xffff, RZ, 0xc0, !PT ;  /* 0x0000ffff90687812 */ /* 0x000fe200078ec0ff */
[----:B------:R-:W-:Y:S01]  /*14670*/  HMMA.16816.F32.BF16 R96, R136, R106, R96 ;  /* 0x0000006a8860723c */ /* 0x000fe20000041860 */
[----:B------:R-:W-:Y:S03]  /*14680*/  SHF.R.U32.HI R105, RZ, 0x10, R144 ;  /* 0x00000010ff697819 */ /* 0x000fe60000011690 */
[----:B------:R-:W-:Y:S02]  /*14690*/  SHF.R.U32.HI R114, RZ, 0x8, R104 ;  /* 0x00000008ff727819 */ /* 0x000fe40000011668 */
[----:B------:R-:W-:Y:S02]  /*146a0*/  LOP3.LUT R104, R112, 0xffff, RZ, 0xc0, !PT ;  /* 0x0000ffff70687812 */ /* 0x000fe400078ec0ff */
[--C-:B------:R-:W-:Y:S04]  /*146b0*/  SHF.R.U32.HI R106, RZ, 0x10, R112.reuse ;  /* 0x00000010ff6a7819 */ /* 0x100fe80000011670 */
[----:B------:R-:W-:Y:S02]  /*146c0*/  SHF.R.U32.HI R112, RZ, 0x18, R112 ;  /* 0x00000018ff707819 */ /* 0x000fe40000011670 */
[----:B------:R-:W-:Y:S02]  /*146d0*/  LOP3.LUT R107, R105, 0xff, RZ, 0xc0, !PT ;  /* 0x000000ff696b7812 */ /* 0x000fe400078ec0ff */
[----:B------:R-:W-:Y:S02]  /*146e0*/  SHF.R.U32.HI R105, RZ, 0x8, R104 ;  /* 0x00000008ff697819 */ /* 0x000fe40000011668 */
[----:B------:R-:W-:Y:S02]  /*146f0*/  LOP3.LUT R104, R106, 0xff, RZ, 0xc0, !PT ;  /* 0x000000ff6a687812 */ /* 0x000fe400078ec0ff */
[----:B------:R-:W-:Y:S02]  /*14700*/  PRMT R116, R115, 0x5410, R114 ;  /* 0x0000541073747816 */ /* 0x000fe40000000072 */
[----:B------:R-:W-:Y:S02]  /*14710*/  PRMT R106, R113, 0x5410, R105 ;  /* 0x00005410716a7816 */ /* 0x000fe40000000069 */
[----:B------:R-:W-:Y:S02]  /*14720*/  PRMT R105, R104, 0x5410, R112 ;  /* 0x0000541068697816 */ /* 0x000fe40000000070 */
[----:B------:R-:W1:Y:S01]  /*14730*/  LDSM.16.MT88.4 R112, [R178+0xc800] ;  /* 0x00c80000b270783b */ /* 0x000e620000004200 */
[----:B------:R-:W-:Y:S01]  /*14740*/  SHF.R.U32.HI R144, RZ, 0x18, R144 ;  /* 0x00000018ff907819 */ /* 0x000fe20000011690 */
[--C-:B------:R-:W-:Y:S01]  /*14750*/  HSET2.LE.AND R104, R106, R131.reuse, PT ;  /* 0x000000836a687233 */ /* 0x100fe20003803000 */
[----:B------:R-:W-:Y:S01]  /*14760*/  F2FP.BF16.PACK_AB R145, R214, R215 ;  /* 0x000000d7d691723e */ /* 0x000fe200000010ff */
[--C-:B------:R-:W-:Y:S01]  /*14770*/  HSET2.LE.AND R106, R116, R131.reuse, PT ;  /* 0x00000083746a7233 */ /* 0x100fe20003803000 */
[----:B------:R-:W-:Y:S01]  /*14780*/  PRMT R107, R107, 0x5410, R144 ;  /* 0x000054106b6b7816 */ /* 0x000fe20000000090 */
[--C-:B------:R-:W-:Y:S01]  /*14790*/  HSET2.LE.AND R105, R105, R131.reuse, PT ;  /* 0x0000008369697233 */ /* 0x100fe20003803000 */
[----:B------:R-:W-:Y:S01]  /*147a0*/  LOP3.LUT R104, R104, R103, RZ, 0xc0, !PT ;  /* 0x0000006768687212 */ /* 0x000fe200078ec0ff */
[----:B------:R-:W3:Y:S01]  /*147b0*/  LDSM.16.MT88.4 R116, [R180+0xc800] ;  /* 0x00c80000b474783b */ /* 0x000ee20000004200 */
[----:B------:R-:W-:Y:S01]  /*147c0*/  LOP3.LUT R106, R106, R141, RZ, 0xc0, !PT ;  /* 0x0000008d6a6a7212 */ /* 0x000fe200078ec0ff */
[----:B------:R-:W-:Y:S01]  /*147d0*/  HSET2.LE.AND R107, R107, R131, PT ;  /* 0x000000836b6b7233 */ /* 0x000fe20003803000 */
[----:B------:R-:W-:Y:S01]  /*147e0*/  LOP3.LUT R105, R105, R140, RZ, 0xc0, !PT ;  /* 0x0000008c69697212 */ /* 0x000fe200078ec0ff */
[----:B------:R-:W-:Y:S01]  /*147f0*/  FFMA.FTZ R103, R212, c[0x0][0x23c], -R143 ;  /* 0x00008f00d4677a23 */ /* 0x000fe2000001088f */
[----:B-----5:R-:W-:Y:S01]  /*14800*/  @!P0 HFMA2.BF16_V2 R135, -RZ.H0_H0, RZ.H0_H0, -R145.H0_H0 ;  /* 0x200000ffff878231 */ /* 0x020fe20000340991 */
[----:B------:R-:W-:Y:S02]  /*14810*/  PRMT R146, R145, 0x7632, R146 ;  /* 0x0000763291927816 */ /* 0x000fe40000000092 */
[----:B------:R-:W-:Y:S01]  /*14820*/  LOP3.LUT R107, R107, R142, RZ, 0xc0, !PT ;  /* 0x0000008e6b6b7212 */ /* 0x000fe200078ec0ff */
[----:B------:R5:W-:Y:S01]  /*14830*/  MUFU.EX2 R213, R103 ;  /* 0x0000006700d57308 */ /* 0x000be20000000800 */
[----:B------:R-:W-:Y:S01]  /*14840*/  @!P0 STL.S16 [R1+0x8], R135 ;  /* 0x0000088701008387 */ /* 0x000fe20000100600 */
[----:B----4-:R-:W-:Y:S01]  /*14850*/  @!P6 HFMA2.BF16_V2 R134, -RZ.H0_H0, RZ.H0_H0, -R146.H0_H0 ;  /* 0x200000ffff86e231 */ /* 0x010fe20000340992 */
[----:B------:R-:W-:Y:S02]  /*14860*/  PRMT R0, R145, 0x5410, R146 ;  /* 0x0000541091007816 */ /* 0x000fe40000000092 */
[----:B--2---:R-:W-:Y:S01]  /*14870*/  F2FP.BF16.PACK_AB R142, R207, R208 ;  /* 0x000000d0cf8e723e */ /* 0x004fe200000010ff */
[C---:B------:R-:W-:Y:S01]  /*14880*/  HMMA.16816.F32.BF16 R4, R104.reuse, R108, R4 ;  /* 0x0000006c6804723c */ /* 0x040fe20000041804 */
[----:B------:R-:W-:Y:S02]  /*14890*/  @!P6 STL.S16 [R1+0x1c], R134 ;  /* 0x00001c860100e387 */ /* 0x000fe40000100600 */
[----:B------:R-:W-:Y:S05]  /*148a0*/  PRMT R141, R142, 0x7632, R141 ;  /* 0x000076328e8d7816 */ /* 0x000fea000000008d */
[C---:B------:R-:W-:Y:S01]  /*148b0*/  HMMA.16816.F32.BF16 R8, R104.reuse, R110, R8 ;  /* 0x0000006e6808723c */ /* 0x040fe20000041808 */
[----:B------:R-:W2:Y:S07]  /*148c0*/  LDSM.16.MT88.4 R108, [R179+0xc800] ;  /* 0x00c80000b36c783b */ /* 0x000eae0000004200 */
[C---:B-1----:R-:W-:Y:S01]  /*148d0*/  HMMA.16816.F32.BF16 R12, R104.reuse, R112, R12 ;  /* 0x00000070680c723c */ /* 0x042fe2000004180c */
[----:B-----5:R-:W-:Y:S03]  /*148e0*/  LOP3.LUT R103, R169, UR4, R174, 0x96, !PT ;  /* 0x00000004a9677c12 */ /* 0x020fe6000f8e96ae */
[--C-:B------:R-:W-:Y:S04]  /*148f0*/  FFMA.FTZ R174, R211, c[0x0][0x23c], -R143.reuse ;  /* 0x00008f00d3ae7a23 */ /* 0x100fe8000001088f */
[C---:B------:R-:W-:Y:S01]  /*14900*/  HMMA.16816.F32.BF16 R16, R104.reuse, R114, R16 ;  /* 0x000000726810723c */ /* 0x040fe20000041810 */
[----:B------:R-:W1:Y:S01]  /*14910*/  LDSM.16.MT88.4 R112, [R177+0xe800] ;  /* 0x00e80000b170783b */ /* 0x000e620000004200 */
[----:B------:R-:W-:Y:S06]  /*14920*/  MUFU.EX2 R174, R174 ;  /* 0x000000ae00ae7308 */ /* 0x000fec0000000800 */
[C---:B---3--:R-:W-:Y:S08]  /*14930*/  HMMA.16816.F32.BF16 R20, R104.reuse, R116, R20 ;  /* 0x000000746814723c */ /* 0x048ff00000041814 */
        /* <DEDUP_REMOVED lines=20> */
[C---:B--2---:R-:W-:Y:S07]  /*14a80*/  HMMA.16816.F32.BF16 R76, R104.reuse, R108, R76 ;  /* 0x0000006c684c723c */ /* 0x044fee000004184c */
[----:B------:R-:W-:Y:S01]  /*14a90*/  LOP3.LUT R108, R168, 0xffff, RZ, 0xc0, !PT ;  /* 0x0000ffffa86c7812 */ /* 0x000fe200078ec0ff */
[C---:B------:R-:W-:Y:S01]  /*14aa0*/  HMMA.16816.F32.BF16 R80, R104.reuse, R110, R80 ;  /* 0x0000006e6850723c */ /* 0x040fe20000041850 */
[----:B------:R-:W-:Y:S03]  /*14ab0*/  SHF.R.U32.HI R109, RZ, 0x10, R168 ;  /* 0x00000010ff6d7819 */ /* 0x000fe600000116a8 */
[----:B------:R-:W-:Y:S02]  /*14ac0*/  SHF.R.U32.HI R108, RZ, 0x8, R108 ;  /* 0x00000008ff6c7819 */ /* 0x000fe4000001166c */
[----:B------:R-:W-:Y:S01]  /*14ad0*/  SHF.R.U32.HI R168, RZ, 0x18, R168 ;  /* 0x00000018ffa87819 */ /* 0x000fe200000116a8 */
[----:B------:R-:W-:Y:S01]  /*14ae0*/  FFMA.FTZ R110, R210, c[0x0][0x23c], -R143 ;  /* 0x00008f00d26e7a23 */ /* 0x000fe2000001088f */
[----:B------:R-:W-:Y:S01]  /*14af0*/  PRMT R128, R120, 0x5410, R108 ;  /* 0x0000541078807816 */ /* 0x000fe2000000006c */
[C---:B-1----:R-:W-:Y:S01]  /*14b00*/  HMMA.16816.F32.BF16 R84, R104.reuse, R112, R84 ;  /* 0x000000706854723c */ /* 0x042fe20000041854 */
[----:B------:R-:W1:Y:S01]  /*14b10*/  LDSM.16.MT88.4 R120, [R177+0xd000] ;  /* 0x00d00000b178783b */ /* 0x000e620000004200 */
[----:B------:R2:W4:Y:S01]  /*14b20*/  MUFU.EX2 R212, R110 ;  /* 0x0000006e00d47308 */ /* 0x0005220000000800 */
[C---:B------:R-:W-:Y:S02]  /*14b30*/  LOP3.LUT R108, R103.reuse, 0xffff, RZ, 0xc0, !PT ;  /* 0x0000ffff676c7812 */ /* 0x040fe400078ec0ff */
[----:B------:R-:W-:Y:S03]  /*14b40*/  LOP3.LUT R111, R103, 0xff, RZ, 0xc0, !PT ;  /* 0x000000ff676f7812 */ /* 0x000fe600078ec0ff */
[C---:B------:R-:W-:Y:S01]  /*14b50*/  HMMA.16816.F32.BF16 R88, R104.reuse, R114, R88 ;  /* 0x000000726858723c */ /* 0x040fe20000041858 */
[----:B------:R-:W5:Y:S03]  /*14b60*/  LDSM.16.MT88.4 R112, [R178+0xd000] ;  /* 0x00d00000b270783b */ /* 0x000f660000004200 */
[----:B------:R4:W1:Y:S04]  /*14b70*/  MUFU.EX2 R210, R236 ;  /* 0x000000ec00d27308 */ /* 0x0008680000000800 */
[C---:B---3--:R-:W-:Y:S08]  /*14b80*/  HMMA.16816.F32.BF16 R92, R104.reuse, R116, R92 ;  /* 0x00000074685c723c */ /* 0x048ff0000004185c */
[----:B------:R-:W-:Y:S01]  /*14b90*/  HMMA.16816.F32.BF16 R96, R104, R118, R96 ;  /* 0x000000766860723c */ /* 0x000fe20000041860 */
[----:B------:R-:W3:Y:S03]  /*14ba0*/  LDSM.16.MT88.4 R104, [R179+0xd000] ;  /* 0x00d00000b368783b */ /* 0x000ee60000004200 */
[----:B--2---:R-:W-:Y:S02]  /*14bb0*/  LOP3.LUT R110, R109, 0xff, RZ, 0xc0, !PT ;  /* 0x000000ff6d6e7812 */ /* 0x004fe400078ec0ff */
[----:B------:R-:W-:Y:S02]  /*14bc0*/  SHF.R.U32.HI R109, RZ, 0x8, R108 ;  /* 0x00000008ff6d7819 */ /* 0x000fe4000001166c */
[--C-:B------:R-:W-:Y:S01]  /*14bd0*/  SHF.R.U32.HI R108, RZ, 0x10, R103.reuse ;  /* 0x00000010ff6c7819 */ /* 0x100fe20000011667 */
[----:B------:R-:W3:Y:S03]  /*14be0*/  LDSM.16.MT88.4 R116, [R177+0xf000] ;  /* 0x00f00000b174783b */ /* 0x000ee60000004200 */
[----:B------:R-:W-:Y:S01]  /*14bf0*/  LOP3.LUT R108, R108, 0xff, RZ, 0xc0, !PT ;  /* 0x000000ff6c6c7812 */ /* 0x000fe200078ec0ff */
[----:B----4-:R-:W4:Y:S01]  /*14c00*/  LDC.U8 R236, c[0x0][0x2d8] ;  /* 0x0000b600ffec7b82 */ /* 0x010f220000000000 */
[----:B------:R-:W-:Y:S02]  /*14c10*/  SHF.R.U32.HI R103, RZ, 0x18, R103 ;  /* 0x00000018ff677819 */ /* 0x000fe40000011667 */
[----:B------:R-:W-:Y:S02]  /*14c20*/  F2FP.BF16.PACK_AB R144, R212, R213 ;  /* 0x000000d5d490723e */ /* 0x000fe400000010ff */
[----:B------:R-:W-:Y:S01]  /*14c30*/  PRMT R168, R110, 0x5410, R168 ;  /* 0x000054106ea87816 */ /* 0x000fe200000000a8 */
[--C-:B------:R-:W-:Y:S01]  /*14c40*/  HSET2.LE.AND R110, R128, R131.reuse, PT ;  /* 0x00000083806e7233 */ /* 0x100fe20003803000 */
[----:B------:R-:W-:Y:S01]  /*14c50*/  PRMT R109, R111, 0x5410, R109 ;  /* 0x000054106f6d7816 */ /* 0x000fe2000000006d */
[----:B------:R-:W-:Y:S01]  /*14c60*/  FADD.FTZ R128, R219, R2 ;  /* 0x00000002db807221 */ /* 0x000fe20000010000 */
[----:B------:R-:W-:Y:S01]  /*14c70*/  PRMT R103, R108, 0x5410, R103 ;  /* 0x000054106c677816 */ /* 0x000fe20000000067 */
[--C-:B------:R-:W-:Y:S01]  /*14c80*/  HSET2.LE.AND R111, R168, R131.reuse, PT ;  /* 0x00000083a86f7233 */ /* 0x100fe20003803000 */
[----:B------:R-:W-:Y:S01]  /*14c90*/  PRMT R143, R144, 0x7632, R143 ;  /* 0x00007632908f7816 */ /* 0x000fe2000000008f */
[--C-:B------:R-:W-:Y:S01]  /*14ca0*/  HSET2.LE.AND R108, R109, R131.reuse, PT ;  /* 0x000000836d6c7233 */ /* 0x100fe20003803000 */
[----:B------:R-:W-:Y:S01]  /*14cb0*/  LOP3.LUT R110, R110, R0, RZ, 0xc0, !PT ;  /* 0x000000006e6e7212 */ /* 0x000fe200078ec0ff */
[----:B------:R-:W-:Y:S01]  /*14cc0*/  HSET2.LE.AND R109, R103, R131, PT ;  /* 0x00000083676d7233 */ /* 0x000fe20003803000 */
[----:B------:R-:W-:Y:S01]  /*14cd0*/  PRMT R0, R144, 0x5410, R143 ;  /* 0x0000541090007816 */ /* 0x000fe2000000008f */
[----:B------:R-:W-:Y:S01]  /*14ce0*/  IMAD.WIDE.U32 R168, R239, -0x2daee0ad, RZ ;  /* 0xd2511f53efa87825 */ /* 0x000fe200078e00ff */
[----:B------:R-:W-:Y:S01]  /*14cf0*/  LOP3.LUT R108, R108, R101, RZ, 0xc0, !PT ;  /* 0x000000656c6c7212 */ /* 0x000fe200078ec0ff */
[----:B------:R-:W-:Y:S01]  /*14d00*/  @!P1 HFMA2.BF16_V2 R133, -RZ.H0_H0, RZ.H0_H0, -R144.H0_H0 ;  /* 0x200000ffff859231 */ /* 0x000fe20000340990 */
[----:B------:R-:W-:Y:S01]  /*14d10*/  LOP3.LUT R109, R109, R102, RZ, 0xc0, !PT ;  /* 0x000000666d6d7212 */ /* 0x000fe200078ec0ff */
[----:B------:R-:W-:Y:S01]  /*14d20*/  @!P5 HFMA2.BF16_V2 R132, -RZ.H0_H0, RZ.H0_H0, -R143.H0_H0 ;  /* 0x200000ffff84d231 */ /* 0x000fe2000034098f */
[----:B------:R-:W-:Y:S02]  /*14d30*/  LOP3.LUT R111, R111, R0, RZ, 0xc0, !PT ;  /* 0x000000006f6f7212 */ /* 0x000fe400078ec0ff */
[----:B------:R-:W-:Y:S01]  /*14d40*/  @!P1 STL.S16 [R1+0x38], R133 ;  /* 0x0000388501009387 */ /* 0x000fe20000100600 */
[----:B------:R-:W-:Y:S02]  /*14d50*/  PRMT R102, R135, 0x7610, R102 ;  /* 0x0000761087667816 */ /* 0x000fe40000000066 */
[C-C-:B------:R-:W-:Y:S01]  /*14d60*/  LOP3.LUT R2, R169.reuse, UR5, R206.reuse, 0x96, !PT ;  /* 0x00000005a9027c12 */ /* 0x140fe2000f8e96ce */
[----:B------:R-:W-:Y:S01]  /*14d70*/  @!P5 STL.S16 [R1+0x34], R132 ;  /* 0x000034840100d387 */ /* 0x000fe20000100600 */
[C---:B-1----:R-:W-:Y:S01]  /*14d80*/  HMMA.16816.F32.BF16 R4, R108.reuse, R120, R4 ;  /* 0x000000786c04723c */ /* 0x042fe20000041804 */
[----:B------:R-:W-:Y:S02]  /*14d90*/  @!P0 PRMT R145, R102, 0x5410, RZ ;  /* 0x0000541066918816 */ /* 0x000fe400000000ff */
[----:B------:R1:W2:Y:S01]  /*14da0*/  LDL.S16 R219, [R1+0x24] ;  /* 0x0000240001db7983 */ /* 0x0002a20000100600 */
[----:B------:R-:W-:Y:S02]  /*14db0*/  LOP3.LUT R101, R2, 0xff, RZ, 0xc0, !PT ;  /* 0x000000ff02657812 */ /* 0x000fe400078ec0ff */
[----:B------:R-:W-:Y:S01]  /*14dc0*/  LOP3.LUT R0, R169, UR5, R206, 0x96, !PT ;  /* 0x00000005a9007c12 */ /* 0x000fe2000f8e96ce */
[----:B------:R1:W2:Y:S01]  /*14dd0*/  LDL.S16 R218, [R1+0x18] ;  /* 0x0000180001da7983 */ /* 0x0002a20000100600 */
[C---:B------:R-:W-:Y:S01]  /*14de0*/  HMMA.16816.F32.BF16 R8, R108.reuse, R122, R8 ;  /* 0x0000007a6c08723c */ /* 0x040fe20000041808 */
[----:B----4-:R-:W-:Y:S01]  /*14df0*/  ISETP.GE.U32.AND P0, PT, R236, R101, PT ;  /* 0x00000065ec00720c */ /* 0x010fe20003f06070 */
[----:B------:R-:W4:Y:S01]  /*14e00*/  MUFU.EX2 R206, R237 ;  /* 0x000000ed00ce7308 */ /* 0x000f220000000800 */
[----:B------:R-:W1:Y:S01]  /*14e10*/  LDSM.16.MT88.4 R120, [R178+0xf000] ;  /* 0x00f00000b278783b */ /* 0x000e620000004200 */
[----:B------:R-:W-:Y:S02]  /*14e20*/  F2FP.BF16.PACK_AB R140, R210, R209 ;  /* 0x000000d1d28c723e */ /* 0x000fe400000010ff */
[----:B------:R-:W-:Y:S02]  /*14e30*/  LOP3.LUT R101, R168, 0xffff, RZ, 0xc0, !PT ;  /* 0x0000ffffa8657812 */ /* 0x000fe400078ec0ff */
[C---:B-----5:R-:W-:Y:S01]  /*14e40*/  HMMA.16816.F32.BF16 R12, R108.reuse, R112, R12 ;  /* 0x000000706c0c723c */ /* 0x060fe2000004180c */
[----:B------:R-:W-:Y:S02]  /*14e50*/  LOP3.LUT R102, R2, 0xffff, RZ, 0xc0, !PT ;  /* 0x0000ffff02667812 */ /* 0x000fe400078ec0ff */
[----:B------:R1:W5:Y:S01]  /*14e60*/  LDL.S16 R217, [R1+0x14] ;  /* 0x0000140001d97983 */ /* 0x0003620000100600 */
[--C-:B------:R-:W-:Y:S03]  /*14e70*/  SHF.R.U32.HI R103, RZ, 0x10, R168.reuse ;  /* 0x00000010ff677819 */ /* 0x100fe600000116a8 */
[----:B------:R1:W5:Y:S01]  /*14e80*/  LDL.S16 R216, [R1+0x10] ;  /* 0x0000100001d87983 */ /* 0x0003620000100600 */
[C---:B------:R-:W-:Y:S01]  /*14e90*/  HMMA.16816.F32.BF16 R16, R108.reuse, R114, R16 ;  /* 0x000000726c10723c */ /* 0x040fe20000041810 */
[----:B------:R-:W-:Y:S02]  /*14ea0*/  LOP3.LUT R103, R103, 0xff, RZ, 0xc0, !PT ;  /* 0x000000ff67677812 */ /* 0x000fe400078ec0ff */
[----:B------:R-:W1:Y:S05]  /*14eb0*/  LDSM.16.MT88.4 R112, [R180+0xf000] ;  /* 0x00f00000b470783b */ /* 0x000e6a0000004200 */
[C---:B------:R-:W-:Y:S03]  /*14ec0*/  HMMA.16816.F32.BF16 R20, R108.reuse, R124, R20 ;  /* 0x0000007c6c14723c */ /* 0x040fe60000041814 */
[----:B------:R1:W5:Y:S04]  /*14ed0*/  LDL.S16 R148, [R1+0xc] ;  /* 0x00000c0001947983 */ /* 0x0003680000100600 */
[----:B------:R-:W-:Y:S01]  /*14ee0*/  STG.E.U16 [R170.64+0x50], R145 ;  /* 0x00005091aa007986 */ /* 0x000fe2000c101512 */
[C---:B------:R-:W-:Y:S03]  /*14ef0*/  HMMA.16816.F32.BF16 R24, R108.reuse, R126, R24 ;  /* 0x0000007e6c18723c */ /* 0x040fe60000041818 */
[----:B------:R-:W4:Y:S05]  /*14f00*/  LDSM.16.MT88.4 R124, [R179+0xf000] ;  /* 0x00f00000b37c783b */ /* 0x000f2a0000004200 */
[C---:B---3--:R-:W-:Y:S08]  /*14f10*/  HMMA.16816.F32.BF16 R28, R108.reuse, R104, R28 ;  /* 0x000000686c1c723c */ /* 0x048ff0000004181c */
[C---:B------:R-:W-:Y:S01]  /*14f20*/  HMMA.16816.F32.BF16 R32, R108.reuse, R106, R32 ;  /* 0x0000006a6c20723c */ /* 0x040fe20000041820 */
[----:B------:R-:W3:Y:S07]  /*14f30*/  LDSM.16.MT88.4 R104, [R177+0x11000] ;  /* 0x01100000b168783b */ /* 0x000eee0000004200 */
[C---:B------:R-:W-:Y:S08]  /*14f40*/  HMMA.16816.F32.BF16 R36, R108.reuse, R116, R36 ;  /* 0x000000746c24723c */ /* 0x040ff00000041824 */
[C---:B------:R-:W-:Y:S01]  /*14f50*/  HMMA.16816.F32.BF16 R40, R108.reuse, R118, R40 ;  /* 0x000000766c28723c */ /* 0x040fe20000041828 */
[----:B------:R-:W-:Y:S07]  /*14f60*/  LDSM.16.MT88.4 R116, [R180+0x11000] ;  /* 0x01100000b474783b */ /* 0x000fee0000004200 */
[C---:B-1----:R-:W-:Y:S07]  /*14f70*/  HMMA.16816.F32.BF16 R44, R108.reuse, R120, R44 ;  /* 0x000000786c2c723c */ /* 0x042fee000004182c */
[----:B------:R-:W-:Y:S01]  /*14f80*/  SHF.R.U32.HI R120, RZ, 0x8, R101 ;  /* 0x00000008ff787819 */ /* 0x000fe20000011665 */
[C---:B------:R-:W-:Y:S01]  /*14f90*/  HMMA.16816.F32.BF16 R48, R108.reuse, R122, R48 ;  /* 0x0000007a6c30723c */ /* 0x040fe20000041830 */
[----:B------:R-:W-:Y:S03]  /*14fa0*/  SHF.R.U32.HI R121, RZ, 0x18, R168 ;  /* 0x00000018ff797819 */ /* 0x000fe600000116a8 */
[----:B------:R-:W-:Y:S02]  /*14fb0*/  SHF.R.U32.HI R101, RZ, 0x8, R102 ;  /* 0x00000008ff657819 */ /* 0x000fe40000011666 */
[----:B------:R-:W-:Y:S01]  /*14fc0*/  PRMT R139, R103, 0x5410, R121 ;  /* 0x00005410678b7816 */ /* 0x000fe20000000079 */
[----:B------:R-:W-:Y:S01]  /*14fd0*/  FADD.FTZ R123, R220, R129 ;  /* 0x00000081dc7b7221 */ /* 0x000fe20000010000 */
[C---:B------:R-:W-:Y:S01]  /*14fe0*/  HMMA.16816.F32.BF16 R52, R108.reuse, R112, R52 ;  /* 0x000000706c34723c */ /* 0x040fe20000041834 */
[----:B------:R1:W5:Y:S03]  /*14ff0*/  LDL.S16 R220, [R1+0x28] ;  /* 0x0000280001dc7983 */ /* 0x0003660000100600 */
[----:B------:R-:W-:Y:S01]  /*15000*/  LOP3.LUT R121, R0, 0xff, RZ, 0xc0, !PT ;  /* 0x000000ff00797812 */ /* 0x000fe200078ec0ff */
[--C-:B------:R-:W-:Y:S01]  /*15010*/  HSET2.LE.AND R139, R139, R131.reuse, PT ;  /* 0x000000838b8b7233 */ /* 0x100fe20003803000 */
[----:B------:R-:W-:Y:S02]  /*15020*/  LOP3.LUT R122, R168, 0xff, RZ, 0xc0, !PT ;  /* 0x000000ffa87a7812 */ /* 0x000fe400078ec0ff */
[C---:B------:R-:W-:Y:S01]  /*15030*/  HMMA.16816.F32.BF16 R56, R108.reuse, R114, R56 ;  /* 0x000000726c38723c */ /* 0x040fe20000041838 */
[----:B------:R-:W1:Y:S03]  /*15040*/  LDSM.16.MT88.4 R112, [R178+0x11000] ;  /* 0x01100000b270783b */ /* 0x000e660000004200 */
[----:B------:R-:W-:Y:S02]  /*15050*/  LOP3.LUT R101, R101, 0xffff, RZ, 0xc0, !PT ;  /* 0x0000ffff65657812 */ /* 0x000fe400078ec0ff */
[----:B------:R-:W-:Y:S02]  /*15060*/  PRMT R138, R122, 0x5410, R120 ;  /* 0x000054107a8a7816 */ /* 0x000fe40000000078 */
[C---:B----4-:R-:W-:Y:S01]  /*15070*/  HMMA.16816.F32.BF16 R60, R108.reuse, R124, R60 ;  /* 0x0000007c6c3c723c */ /* 0x050fe2000004183c */
[----:B------:R-:W-:Y:S03]  /*15080*/  SHF.R.U32.HI R120, RZ, 0x10, R2 ;  /* 0x00000010ff787819 */ /* 0x000fe60000011602 */
[----:B------:R-:W-:Y:S01]  /*15090*/  PRMT R122, R132, 0x7610, R122 ;  /* 0x00007610847a7816 */ /* 0x000fe2000000007a */
[--C-:B------:R-:W-:Y:S01]  /*150a0*/  HSET2.LE.AND R138, R138, R131.reuse, PT ;  /* 0x000000838a8a7233 */ /* 0x100fe20003803000 */
[----:B------:R-:W-:Y:S02]  /*150b0*/  SHF.R.U32.HI R102, RZ, 0x18, R2 ;  /* 0x00000018ff667819 */ /* 0x000fe40000011602 */
[C---:B------:R-:W-:Y:S01]  /*150c0*/  HMMA.16816.F32.BF16 R64, R108.reuse, R126, R64 ;  /* 0x0000007e6c40723c */ /* 0x040fe20000041840 */
[----:B------:R-:W-:Y:S03]  /*150d0*/  PRMT R125, R134, 0x7610, R125 ;  /* 0x00007610867d7816 */ /* 0x000fe6000000007d */
[----:B------:R-:W-:Y:S02]  /*150e0*/  LOP3.LUT R2, R0, 0xffff, RZ, 0xc0, !PT ;  /* 0x0000ffff00027812 */ /* 0x000fe400078ec0ff */
[----:B------:R-:W-:Y:S02]  /*150f0*/  @!P6 PRMT R146, R125, 0x5410, RZ ;  /* 0x000054107d92e816 */ /* 0x000fe400000000ff */
[C---:B---3--:R-:W-:Y:S01]  /*15100*/  HMMA.16816.F32.BF16 R68, R108.reuse, R104, R68 ;  /* 0x000000686c44723c */ /* 0x048fe20000041844 */
[----:B------:R-:W-:Y:S02]  /*15110*/  ISETP.GE.U32.AND P6, PT, R236, R101, PT ;  /* 0x00000065ec00720c */ /* 0x000fe40003fc6070 */
[----:B------:R-:W-:Y:S01]  /*15120*/  STG.E.U16 [R170.64+0x52], R146 ;  /* 0x00005292aa007986 */ /* 0x000fe2000c101512 */
[--C-:B------:R-:W-:Y:S02]  /*15130*/  SHF.R.U32.HI R101, RZ, 0x10, R0.reuse ;  /* 0x00000010ff657819 */ /* 0x100fe40000011600 */
[----:B------:R-:W-:Y:S02]  /*15140*/  SHF.R.U32.HI R103, RZ, 0x18, R0 ;  /* 0x00000018ff677819 */ /* 0x000fe40000011600 */
[C---:B------:R-:W-:Y:S01]  /*15150*/  HMMA.16816.F32.BF16 R72, R108.reuse, R106, R72 ;  /* 0x0000006a6c48723c */ /* 0x040fe20000041848 */
[----:B------:R-:W-:Y:S01]  /*15160*/  LOP3.LUT R0, R120, 0xff, RZ, 0xc0, !PT ;  /* 0x000000ff78007812 */ /* 0x000fe200078ec0ff */
[----:B------:R-:W3:Y:S02]  /*15170*/  LDSM.16.MT88.4 R104, [R179+0x11000] ;  /* 0x01100000b368783b */ /* 0x000ee40000004200 */
[----:B------:R-:W-:Y:S02]  /*15180*/  @!P5 PRMT R143, R122, 0x5410, RZ ;  /* 0x000054107a8fd816 */ /* 0x000fe400000000ff */
[----:B------:R-:W-:Y:S01]  /*15190*/  ISETP.GE.U32.AND P5, PT, R236, R0, PT ;  /* 0x00000000ec00720c */ /* 0x000fe20003fa6070 */
[----:B------:R-:W-:Y:S01]  /*151a0*/  FADD.FTZ R0, R221, R123 ;  /* 0x0000007bdd007221 */ /* 0x000fe20000010000 */
[----:B------:R-:W-:Y:S01]  /*151b0*/  PRMT R124, R133, 0x7610, R124 ;  /* 0x00007610857c7816 */ /* 0x000fe2000000007c */
[C---:B-1----:R-:W-:Y:S01]  /*151c0*/  HMMA.16816.F32.BF16 R76, R108.reuse, R112, R76 ;  /* 0x000000706c4c723c */ /* 0x042fe2000004184c */
[----:B------:R1:W4:Y:S02]  /*151d0*/  LDL.S16 R221, [R1+0x2c] ;  /* 0x00002c0001dd7983 */ /* 0x0003240000100600 */
[----:B------:R-:W-:Y:S01]  /*151e0*/  FADD.FTZ R211, R222, R0 ;  /* 0x00000000ded37221 */ /* 0x000fe20000010000 */
[----:B------:R-:W-:Y:S01]  /*151f0*/  @!P1 PRMT R144, R124, 0x5410, RZ ;  /* 0x000054107c909816 */ /* 0x000fe200000000ff */
[----:B------:R1:W4:Y:S01]  /*15200*/  LDL.S16 R222, [R1+0x30] ;  /* 0x0000300001de7983 */ /* 0x0003220000100600 */
[----:B------:R-:W-:Y:S01]  /*15210*/  ISETP.GE.U32.AND P1, PT, R236, R102, PT ;  /* 0x00000066ec00720c */ /* 0x000fe20003f26070 */
[----:B------:R-:W-:Y:S01]  /*15220*/  FADD.FTZ R124, R223, R128 ;  /* 0x00000080df7c7221 */ /* 0x000fe20000010000 */
[C---:B------:R-:W-:Y:S01]  /*15230*/  HMMA.16816.F32.BF16 R80, R108.reuse, R114, R80 ;  /* 0x000000726c50723c */ /* 0x040fe20000041850 */
[----:B------:R-:W1:Y:S03]  /*15240*/  LDSM.16.MT88.4 R112, [R177+0xd800] ;  /* 0x00d80000b170783b */ /* 0x000e660000004200 */
[----:B------:R-:W-:Y:S01]  /*15250*/  FADD.FTZ R147, R224, R124 ;  /* 0x0000007ce0937221 */ /* 0x000fe20000010000 */
[----:B------:R-:W-:Y:S02]  /*15260*/  SHF.R.U32.HI R2, RZ, 0x8, R2 ;  /* 0x00000008ff027819 */ /* 0x000fe40000011602 */
[----:B------:R-:W-:Y:S01]  /*15270*/  F2FP.BF16.PACK_AB R102, R175, R206 ;  /* 0x000000ceaf66723e */ /* 0x000fe200000010ff */
[C---:B------:R-:W-:Y:S01]  /*15280*/  HMMA.16816.F32.BF16 R84, R108.reuse, R116, R84 ;  /* 0x000000746c54723c */ /* 0x040fe20000041854 */
[----:B------:R-:W-:Y:S03]  /*15290*/  LDSM.16.MT88.4 R124, [R180+0xd800] ;  /* 0x00d80000b47c783b */ /* 0x000fe60000004200 */
[----:B------:R-:W-:Y:S02]  /*152a0*/  PRMT R136, R121, 0x5410, R2 ;  /* 0x0000541079887816 */ /* 0x000fe40000000002 */
[----:B------:R-:W-:Y:S02]  /*152b0*/  F2FP.BF16.PACK_AB R2, R167, R174 ;  /* 0x000000aea702723e */ /* 0x000fe400000010ff */
[C---:B------:R-:W-:Y:S01]  /*152c0*/  HMMA.16816.F32.BF16 R88, R108.reuse, R118, R88 ;  /* 0x000000766c58723c */ /* 0x040fe20000041858 */
[----:B------:R-:W-:Y:S01]  /*152d0*/  LOP3.LUT R101, R101, 0xff, RZ, 0xc0, !PT ;  /* 0x000000ff65657812 */ /* 0x000fe200078ec0ff */
[----:B------:R-:W1:Y:S02]  /*152e0*/  LDSM.16.MT88.4 R120, [R178+0xd800] ;  /* 0x00d80000b278783b */ /* 0x000e640000004200 */
[----:B------:R-:W-:Y:S01]  /*152f0*/  PRMT R0, R2, 0x7632, R0 ;  /* 0x0000763202007816 */ /* 0x000fe20000000000 */
[--C-:B------:R-:W-:Y:S01]  /*15300*/  HSET2.LE.AND R136, R136, R131.reuse, PT ;  /* 0x0000008388887233 */ /* 0x100fe20003803000 */
[----:B------:R-:W-:Y:S02]  /*15310*/  PRMT R137, R101, 0x5410, R103 ;  /* 0x0000541065897816 */ /* 0x000fe40000000067 */
[----:B------:R-:W-:Y:S01]  /*15320*/  PRMT R101, R102, 0x7632, R101 ;  /* 0x0000763266657816 */ /* 0x000fe20000000065 */
[C---:B---3--:R-:W-:Y:S01]  /*15330*/  HMMA.16816.F32.BF16 R92, R108.reuse, R104, R92 ;  /* 0x000000686c5c723c */ /* 0x048fe2000004185c */
[----:B------:R-:W3:Y:S02]  /*15340*/  LDSM.16.MT88.4 R132, [R179+0xd800] ;  /* 0x00d80000b384783b */ /* 0x000ee40000004200 */
[----:B------:R-:W-:Y:S01]  /*15350*/  HSET2.LE.AND R137, R137, R131, PT ;  /* 0x0000008389897233 */ /* 0x000fe20003803000 */
[----:B------:R-:W-:Y:S03]  /*15360*/  PRMT R103, R140, 0x7632, R103 ;  /* 0x000076328c677816 */ /* 0x000fe60000000067 */
[----:B------:R-:W-:Y:S01]  /*15370*/  PRMT R104, R142, 0x5410, R141 ;  /* 0x000054108e687816 */ /* 0x000fe2000000008d */
[----:B------:R-:W-:Y:S01]  /*15380*/  HMMA.16816.F32.BF16 R96, R108, R106, R96 ;  /* 0x0000006a6c60723c */ /* 0x000fe20000041860 */
[----:B------:R-:W-:Y:S01]  /*15390*/  PRMT R116, R140, 0x5410, R103 ;  /* 0x000054108c747816 */ /* 0x000fe20000000067 */
[----:B------:R-:W-:Y:S02]  /*153a0*/  STG.E.U16 [R172.64+0x50], R144 ;  /* 0x00005090ac007986 */ /* 0x000fe4000c101512 */
[----:B------:R-:W-:Y:S02]  /*153b0*/  LOP3.LUT R137, R137, R104, RZ, 0xc0, !PT ;  /* 0x0000006889897212 */ /* 0x000fe400078ec0ff */
[----:B------:R-:W-:Y:S01]  /*153c0*/  PRMT R104, R102, 0x5410, R101 ;  /* 0x0000541066687816 */ /* 0x000fe20000000065 */
[----:B------:R-:W-:Y:S01]  /*153d0*/  STG.E.U16 [R172.64+0x52], R143 ;  /* 0x0000528fac007986 */ /* 0x000fe2000c101512 */
[----:B------:R-:W-:Y:S04]  /*153e0*/  LOP3.LUT R136, R136, R116, RZ, 0xc0, !PT ;  /* 0x0000007488887212 */ /* 0x000fe800078ec0ff */
[----:B------:R-:W-:Y:S02]  /*153f0*/  LOP3.LUT R138, R138, R104, RZ, 0xc0, !PT ;  /* 0x000000688a8a7212 */ /* 0x000fe400078ec0ff */
[----:B------:R-:W-:Y:S04]  /*15400*/  PRMT R104, R2, 0x5410, R0 ;  /* 0x0000541002687816 */ /* 0x000fe80000000000 */
[----:B------:R-:W-:Y:S07]  /*15410*/  LOP3.LUT R139, R139, R104, RZ, 0xc0, !PT ;  /* 0x000000688b8b7212 */ /* 0x000fee00078ec0ff */
[C---:B-1----:R-:W-:Y:S01]  /*15420*/  HMMA.16816.F32.BF16 R104, R136.reuse, R112, R4 ;  /* 0x000000708868723c */ /* 0x042fe20000041804 */
[----:B------:R-:W1:Y:S07]  /*15430*/  LDSM.16.MT88.4 R4, [R177+0xf800] ;  /* 0x00f80000b104783b */ /* 0x000e6e0000004200 */
[C---:B------:R-:W-:Y:S01]  /*15440*/  HMMA.16816.F32.BF16 R108, R136.reuse, R114, R8 ;  /* 0x00000072886c723c */ /* 0x040fe20000041808 */
[----:B------:R-:W1:Y:S07]  /*15450*/  LDSM.16.MT88.4 R8, [R178+0xf800] ;  /* 0x00f80000b208783b */ /* 0x000e6e0000004200 */
[C---:B------:R-:W-:Y:S01]  /*15460*/  HMMA.16816.F32.BF16 R112, R136.reuse, R120, R12 ;  /* 0x000000788870723c */ /* 0x040fe2000004180c */
[----:B------:R-:W1:Y:S07]  /*15470*/  LDSM.16.MT88.4 R12, [R180+0xf800] ;  /* 0x00f80000b40c783b */ /* 0x000e6e0000004200 */
[C---:B------:R-:W-:Y:S01]  /*15480*/  HMMA.16816.F32.BF16 R116, R136.reuse, R122, R16 ;  /* 0x0000007a8874723c */ /* 0x040fe20000041810 */
[----:B------:R-:W2:Y:S07]  /*15490*/  LDSM.16.MT88.4 R16, [R179+0xf800] ;  /* 0x00f80000b310783b */ /* 0x000eae0000004200 */
[C---:B------:R-:W-:Y:S08]  /*154a0*/  HMMA.16816.F32.BF16 R120, R136.reuse, R124, R20 ;  /* 0x0000007c8878723c */ /* 0x040ff00000041814 */
[C---:B------:R-:W-:Y:S08]  /*154b0*/  HMMA.16816.F32.BF16 R124, R136.reuse, R126, R24 ;  /* 0x0000007e887c723c */ /* 0x040ff00000041818 */
[C---:B---3--:R-:W-:Y:S08]  /*154c0*/  HMMA.16816.F32.BF16 R128, R136.reuse, R132, R28 ;  /* 0x000000848880723c */ /* 0x048ff0000004181c */
[C---:B------:R-:W-:Y:S08]  /*154d0*/  HMMA.16816.F32.BF16 R132, R136.reuse, R134, R32 ;  /* 0x000000868884723c */ /* 0x040ff00000041820 */
[C---:B-1----:R-:W-:Y:S08]  /*154e0*/  HMMA.16816.F32.BF16 R36, R136.reuse, R4, R36 ;  /* 0x000000048824723c */ /* 0x042ff00000041824 */
[C---:B------:R-:W-:Y:S01]  /*154f0*/  HMMA.16816.F32.BF16 R40, R136.reuse, R6, R40 ;  /* 0x000000068828723c */ /* 0x040fe20000041828 */
[----:B------:R-:W1:Y:S07]  /*15500*/  LDSM.16.MT88.4 R4, [R177+0x11800] ;  /* 0x01180000b104783b */ /* 0x000e6e0000004200 */
[C---:B------:R-:W-:Y:S07]  /*15510*/  HMMA.16816.F32.BF16 R44, R136.reuse, R8, R44 ;  /* 0x00000008882c723c */ /* 0x040fee000004182c */
[C---:B------:R-:W-:Y:S01]  /*15520*/  LOP3.LUT R9, R168.reuse, 0xff, RZ, 0xc0, !PT ;  /* 0x000000ffa8097812 */ /* 0x040fe200078ec0ff */
[C---:B------:R-:W-:Y:S01]  /*15530*/  HMMA.16816.F32.BF16 R48, R136.reuse, R10, R48 ;  /* 0x0000000a8830723c */ /* 0x040fe20000041830 */
[----:B------:R-:W-:Y:S03]  /*15540*/  LOP3.LUT R8, R168, 0xffff, RZ, 0xc0, !PT ;  /* 0x0000ffffa8087812 */ /* 0x000fe600078ec0ff */
[----:B--2---:R-:W-:Y:S04]  /*15550*/  @!P1 HFMA2.BF16_V2 R219, -RZ.H0_H0, RZ.H0_H0, -R141.H0_H0 ;  /* 0x200000ffffdb9231 */ /* 0x004fe8000034098d */
[C---:B------:R-:W-:Y:S01]  /*15560*/  HMMA.16816.F32.BF16 R52, R136.reuse, R12, R52 ;  /* 0x0000000c8834723c */ /* 0x040fe20000041834 */
[----:B------:R-:W-:Y:S04]  /*15570*/  PRMT R22, R219, 0x7610, R22 ;  /* 0x00007610db167816 */ /* 0x000fe80000000016 */
[----:B------:R-:W-:Y:S02]  /*15580*/  @!P1 PRMT R141, R22, 0x5410, RZ ;  /* 0x00005410168d9816 */ /* 0x000fe400000000ff */
[----:B------:R-:W-:Y:S01]  /*15590*/  SHF.R.U32.HI R12, RZ, 0x8, R8 ;  /* 0x00000008ff0c7819 */ /* 0x000fe20000011608 */
[C---:B------:R-:W-:Y:S01]  /*155a0*/  HMMA.16816.F32.BF16 R56, R136.reuse, R14, R56 ;  /* 0x0000000e8838723c */ /* 0x040fe20000041838 */
[--C-:B------:R-:W-:Y:S03]  /*155b0*/  SHF.R.U32.HI R13, RZ, 0x10, R168.reuse ;  /* 0x00000010ff0d7819 */ /* 0x100fe600000116a8 */
[----:B------:R-:W-:Y:S02]  /*155c0*/  LOP3.LUT R12, R12, 0xffff, RZ, 0xc0, !PT ;  /* 0x0000ffff0c0c7812 */ /* 0x000fe400078ec0ff */
[----:B------:R-:W-:Y:S02]  /*155d0*/  LOP3.LUT R13, R13, 0xff, RZ, 0xc0, !PT ;  /* 0x000000ff0d0d7812 */ /* 0x000fe400078ec0ff */
[C---:B------:R-:W-:Y:S01]  /*155e0*/  HMMA.16816.F32.BF16 R60, R136.reuse, R16, R60 ;  /* 0x00000010883c723c */ /* 0x040fe2000004183c */
[----:B------:R-:W-:Y:S06]  /*155f0*/  SHF.R.U32.HI R168, RZ, 0x18, R168 ;  /* 0x00000018ffa87819 */ /* 0x000fec00000116a8 */
[----:B------:R-:W-:Y:S01]  /*15600*/  FADD.FTZ R16, R234, R211 ;  /* 0x000000d3ea107221 */ /* 0x000fe20000010000 */
        /* <DEDUP_REMOVED lines=9> */
[----:B------:R-:W-:Y:S03]  /*156a0*/  LDSM.16.MT88.4 R4, [R179+0x11800] ;  /* 0x01180000b304783b */ /* 0x000fe60000004200 */
[----:B-----5:R-:W-:Y:S05]  /*156b0*/  @!P5 HFMA2.BF16_V2 R220, -RZ.H0_H0, RZ.H0_H0, -R142.H0_H0 ;  /* 0x200000ffffdcd231 */ /* 0x020fea000034098e */
[----:B------:R-:W-:Y:S04]  /*156c0*/  PRMT R23, R220, 0x7610, R23 ;  /* 0x00007610dc177816 */ /* 0x000fe80000000017 */
[----:B------:R-:W-:Y:S01]  /*156d0*/  @!P5 PRMT R142, R23, 0x5410, RZ ;  /* 0x00005410178ed816 */ /* 0x000fe200000000ff */
[----:B----4-:R-:W-:Y:S02]  /*156e0*/  @!P6 HFMA2.BF16_V2 R221, -RZ.H0_H0, RZ.H0_H0, -R103.H0_H0 ;  /* 0x200000ffffdde231 */ /* 0x010fe40000340967 */
[----:B------:R-:W-:Y:S03]  /*156f0*/  @!P0 HFMA2.BF16_V2 R222, -RZ.H0_H0, RZ.H0_H0, -R140.H0_H0 ;  /* 0x200000ffffde8231 */ /* 0x000fe6000034098c */
[----:B------:R-:W-:Y:S02]  /*15700*/  PRMT R24, R221, 0x7610, R24 ;  /* 0x00007610dd187816 */ /* 0x000fe40000000018 */
[----:B------:R-:W-:Y:S01]  /*15710*/  @!P0 STL.S16 [R1+0x30], R222 ;  /* 0x000030de01008387 */ /* 0x000fe20000100600 */
[----:B------:R-:W-:Y:S02]  /*15720*/  PRMT R10, R222, 0x7610, R10 ;  /* 0x00007610de0a7816 */ /* 0x000fe4000000000a */
[----:B------:R-:W-:Y:S01]  /*15730*/  @!P6 PRMT R103, R24, 0x5410, RZ ;  /* 0x000054101867e816 */ /* 0x000fe200000000ff */
[----:B------:R-:W-:Y:S01]  /*15740*/  @!P6 STL.S16 [R1+0x2c], R221 ;  /* 0x00002cdd0100e387 */ /* 0x000fe20000100600 */
[----:B------:R-:W-:Y:S02]  /*15750*/  @!P0 PRMT R140, R10, 0x5410, RZ ;  /* 0x000054100a8c8816 */ /* 0x000fe400000000ff */
[C---:B------:R-:W-:Y:S01]  /*15760*/  ISETP.GE.U32.AND P0, PT, R236.reuse, R9, PT ;  /* 0x00000009ec00720c */ /* 0x040fe20003f06070 */
[----:B------:R-:W-:Y:S01]  /*15770*/  STG.E.U16 [R170.64+0x62], R103 ;  /* 0x00006267aa007986 */ /* 0x000fe2000c101512 */
[C---:B------:R-:W-:Y:S03]  /*15780*/  ISETP.GE.U32.AND P6, PT, R236.reuse, R13, PT ;  /* 0x0000000dec00720c */ /* 0x040fe60003fc6070 */
[----:B------:R-:W1:Y:S08]  /*15790*/  LDSM.16.MT88.4 R8, [R178+0x11800] ;  /* 0x01180000b208783b */ /* 0x000e700000004200 */
[----:B------:R-:W-:Y:S01]  /*157a0*/  STG.E.U16 [R170.64+0x60], R140 ;  /* 0x0000608caa007986 */ /* 0x000fe2000c101512 */
[----:B------:R-:W-:Y:S02]  /*157b0*/  @!P0 HFMA2.BF16_V2 R218, -RZ.H0_H0, RZ.H0_H0, -R102.H0_H0 ;  /* 0x200000ffffda8231 */ /* 0x000fe40000340966 */
[----:B------:R-:W-:Y:S01]  /*157c0*/  @!P6 HFMA2.BF16_V2 R216, -RZ.H0_H0, RZ.H0_H0, -R2.H0_H0 ;  /* 0x200000ffffd8e231 */ /* 0x000fe20000340902 */
[----:B------:R-:W-:Y:S01]  /*157d0*/  @!P5 STL.S16 [R1+0x28], R220 ;  /* 0x000028dc0100d387 */ /* 0x000fe20000100600 */
[----:B------:R-:W-:Y:S02]  /*157e0*/  ISETP.GE.U32.AND P5, PT, R236, R12, PT ;  /* 0x0000000cec00720c */ /* 0x000fe40003fa6070 */
[----:B------:R-:W-:Y:S01]  /*157f0*/  PRMT R21, R218, 0x7610, R21 ;  /* 0x00007610da157816 */ /* 0x000fe20000000015 */
[----:B------:R-:W2:Y:S01]  /*15800*/  LDSM.16.MT88.4 R12, [R180+0x11800] ;  /* 0x01180000b40c783b */ /* 0x000ea20000004200 */
[----:B------:R-:W-:Y:S02]  /*15810*/  PRMT R19, R216, 0x7610, R19 ;  /* 0x00007610d8137816 */ /* 0x000fe40000000013 */
[----:B------:R-:W-:Y:S02]  /*15820*/  @!P0 PRMT R102, R21, 0x5410, RZ ;  /* 0x0000541015668816 */ /* 0x000fe400000000ff */
[----:B------:R-:W-:Y:S03]  /*15830*/  @!P6 PRMT R2, R19, 0x5410, RZ ;  /* 0x000054101302e816 */ /* 0x000fe600000000ff */
[----:B------:R-:W-:Y:S01]  /*15840*/  @!P1 STL.S16 [R1+0x24], R219 ;  /* 0x000024db01009387 */ /* 0x000fe20000100600 */
[----:B------:R-:W-:Y:S01]  /*15850*/  ISETP.GE.U32.AND P1, PT, R236, R168, PT ;  /* 0x000000a8ec00720c */ /* 0x000fe20003f26070 */
[----:B------:R-:W-:Y:S02]  /*15860*/  @!P5 HFMA2.BF16_V2 R217, -RZ.H0_H0, RZ.H0_H0, -R101.H0_H0 ;  /* 0x200000ffffd9d231 */ /* 0x000fe40000340965 */
[----:B------:R-:W-:Y:S03]  /*15870*/  STG.E.U16 [R172.64+0x60], R142 ;  /* 0x0000608eac007986 */ /* 0x000fe6000c101512 */
[----:B------:R-:W-:Y:S01]  /*15880*/  PRMT R20, R217, 0x7610, R20 ;  /* 0x00007610d9147816 */ /* 0x000fe20000000014 */
[----:B------:R-:W-:Y:S03]  /*15890*/  STG.E.U16 [R172.64+0x62], R141 ;  /* 0x0000628dac007986 */ /* 0x000fe6000c101512 */
[----:B------:R-:W-:Y:S01]  /*158a0*/  @!P5 PRMT R101, R20, 0x5410, RZ ;  /* 0x000054101465d816 */ /* 0x000fe200000000ff */
[----:B------:R3:W-:Y:S02]  /*158b0*/  STG.E.U16 [R170.64+0x70], R102 ;  /* 0x00007066aa007986 */ /* 0x0007e4000c101512 */
[----:B------:R-:W-:Y:S01]  /*158c0*/  @!P1 HFMA2.BF16_V2 R148, -RZ.H0_H0, RZ.H0_H0, -R0.H0_H0 ;  /* 0x200000ffff949231 */ /* 0x000fe20000340900 */
[C---:B-1----:R-:W-:Y:S01]  /*158d0*/  HMMA.16816.F32.BF16 R76, R136.reuse, R8, R76 ;  /* 0x00000008884c723c */ /* 0x042fe2000004184c */
[----:B------:R-:W-:Y:S03]  /*158e0*/  STG.E.U16 [R170.64+0x72], R101 ;  /* 0x00007265aa007986 */ /* 0x000fe6000c101512 */
[----:B------:R-:W-:Y:S01]  /*158f0*/  PRMT R18, R148, 0x7610, R18 ;  /* 0x0000761094127816 */ /* 0x000fe20000000012 */
[----:B------:R1:W-:Y:S03]  /*15900*/  STG.E.U16 [R172.64+0x70], R2 ;  /* 0x00007002ac007986 */ /* 0x0003e6000c101512 */
[----:B------:R-:W-:Y:S01]  /*15910*/  @!P1 PRMT R0, R18, 0x5410, RZ ;  /* 0x0000541012009816 */ /* 0x000fe200000000ff */
[C---:B------:R-:W-:Y:S03]  /*15920*/  HMMA.16816.F32.BF16 R80, R136.reuse, R10, R80 ;  /* 0x0000000a8850723c */ /* 0x040fe60000041850 */
[----:B------:R-:W-:Y:S01]  /*15930*/  FADD.FTZ R9, R228, R17 ;  /* 0x00000011e4097221 */ /* 0x000fe20000010000 */
[----:B------:R-:W-:Y:S01]  /*15940*/  @!P0 STL.S16 [R1+0x18], R218 ;  /* 0x000018da01008387 */ /* 0x000fe20000100600 */
[----:B------:R-:W-:Y:S01]  /*15950*/  PLOP3.LUT P0, PT, PT, PT, UP0, 0x80, 0x0 ;  /* 0x000000000000781c */ /* 0x000fe20003f0f008 */
[----:B------:R-:W-:Y:S02]  /*15960*/  FADD.FTZ R8, R226, R16 ;  /* 0x00000010e2087221 */ /* 0x000fe40000010000 */
[----:B------:R4:W-:Y:S01]  /*15970*/  STG.E.U16 [R172.64+0x72], R0 ;  /* 0x00007200ac007986 */ /* 0x0009e2000c101512 */
[----:B------:R-:W-:Y:S01]  /*15980*/  FADD.FTZ R16, R227, R9 ;  /* 0x00000009e3107221 */ /* 0x000fe20000010000 */
[C---:B--2---:R-:W-:Y:S02]  /*15990*/  HMMA.16816.F32.BF16 R84, R136.reuse, R12, R84 ;  /* 0x0000000c8854723c */ /* 0x044fe40000041854 */
[----:B------:R-:W-:Y:S01]  /*159a0*/  FADD.FTZ R9, R225, R8 ;  /* 0x00000008e1097221 */ /* 0x000fe20000010000 */
[----:B------:R2:W-:Y:S01]  /*159b0*/  @!P5 STL.S16 [R1+0x14], R217 ;  /* 0x000014d90100d387 */ /* 0x0005e20000100600 */
[----:B------:R-:W-:Y:S02]  /*159c0*/  FADD.FTZ R8, R215, R16 ;  /* 0x00000010d7087221 */ /* 0x000fe40000010000 */
[----:B------:R-:W-:Y:S01]  /*159d0*/  FADD.FTZ R9, R213, R9 ;  /* 0x00000009d5097221 */ /* 0x000fe20000010000 */
[----:B------:R2:W-:Y:S01]  /*159e0*/  @!P6 STL.S16 [R1+0x10], R216 ;  /* 0x000010d80100e387 */ /* 0x0005e20000100600 */
[C---:B------:R-:W-:Y:S01]  /*159f0*/  HMMA.16816.F32.BF16 R88, R136.reuse, R14, R88 ;  /* 0x0000000e8858723c */ /* 0x040fe20000041858 */
[----:B------:R-:W-:Y:S02]  /*15a00*/  FADD.FTZ R8, R214, R8 ;  /* 0x00000008d6087221 */ /* 0x000fe40000010000 */
[----:B------:R2:W-:Y:S01]  /*15a10*/  @!P1 STL.S16 [R1+0xc], R148 ;  /* 0x00000c9401009387 */ /* 0x0005e20000100600 */
[----:B------:R-:W-:Y:S02]  /*15a20*/  FADD.FTZ R9, R212, R9 ;  /* 0x00000009d4097221 */ /* 0x000fe40000010000 */
[----:B------:R-:W-:Y:S02]  /*15a30*/  FADD.FTZ R8, R209, R8 ;  /* 0x00000008d1087221 */ /* 0x000fe40000010000 */
[----:B---3--:R-:W-:Y:S01]  /*15a40*/  IMAD.MOV.U32 R102, RZ, RZ, R3 ;  /* 0x000000ffff667224 */ /* 0x008fe200078e0003 */
[C---:B------:R-:W-:Y:S03]  /*15a50*/  HMMA.16816.F32.BF16 R92, R136.reuse, R4, R92 ;  /* 0x00000004885c723c */ /* 0x040fe6000004185c */
[----:B-1----:R-:W-:Y:S02]  /*15a60*/  FADD.FTZ R2, R210, R8 ;  /* 0x00000008d2027221 */ /* 0x002fe40000010000 */
[----:B------:R-:W-:Y:S02]  /*15a70*/  IMAD.MOV.U32 R101, RZ, RZ, R100 ;  /* 0x000000ffff657224 */ /* 0x000fe400078e0064 */
[----:B------:R-:W-:Y:S01]  /*15a80*/  FADD.FTZ R2, R206, R2 ;  /* 0x00000002ce027221 */ /* 0x000fe20000010000 */
[----:B------:R-:W-:Y:S01]  /*15a90*/  HMMA.16816.F32.BF16 R96, R136, R6, R96 ;  /* 0x000000068860723c */ /* 0x000fe20000041860 */
[----:B----4-:R-:W-:Y:S03]  /*15aa0*/  FADD.FTZ R0, R208, R9 ;  /* 0x00000009d0007221 */ /* 0x010fe60000010000 */
[----:B------:R-:W-:Y:S01]  /*15ab0*/  FADD.FTZ R2, R175, R2 ;  /* 0x00000002af027221 */ /* 0x000fe20000010000 */
[----:B------:R-:W-:Y:S01]  /*15ac0*/  IADD3 R206, P1, R170, -0x80, RZ ;  /* 0xffffff80aace7810 */ /* 0x000fe20007f3e0ff */
[----:B------:R-:W-:Y:S03]  /*15ad0*/  FADD.FTZ R0, R207, R0 ;  /* 0x00000000cf007221 */ /* 0x000fe60000010000 */
[----:B------:R2:W-:Y:S03]  /*15ae0*/  STL [R1+0x68], R2 ;  /* 0x0000680201007387 */ /* 0x0005e60000100800 */
[----:B------:R-:W-:Y:S01]  /*15af0*/  FADD.FTZ R0, R174, R0 ;  /* 0x00000000ae007221 */ /* 0x000fe20000010000 */
[----:B------:R-:W-:Y:S03]  /*15b00*/  IADD3.X R103, R171, -0x1, RZ, P1, !PT ;  /* 0xffffffffab677810 */ /* 0x000fe60000ffe4ff */
[----:B------:R-:W-:Y:S05]  /*15b10*/  FADD.FTZ R0, R167, R0 ;  /* 0x00000000a7007221 */ /* 0x000fea0000010000 */
[----:B------:R2:W-:Y:S02]  /*15b20*/  STL [R1+0x6c], R0 ;  /* 0x00006c0001007387 */ /* 0x0005e40000100800 */
[----:B--2---:R-:W-:-:S05]  /*15b30*/  @P0 BRA `(.L_x_1205) ;  /* 0xffffa9a000000947 */ /* 0x004fca000383ffff */
.L_x_1204:
[----:B--2---:R-:W2:Y:S04]  /*15b40*/  LDL.LU R5, [R1+0x68] ;  /* 0x0000680001057983 */ /* 0x004ea80000300800 */
        /* <DEDUP_REMOVED lines=76> */
[----:B------:R-:W-:Y:S02]  /*16010*/  FMUL.FTZ R5, R2, R105 ;  /* 0x0000006902057220 */ /* 0x000fe40000410000 */
[----:B--2---:R-:W-:Y:S02]  /*16020*/  FMUL.FTZ R0, R4, c[0x0][0x2dc] ;  /* 0x0000b70004007a20 */ /* 0x004fe40000410000 */
[C---:B------:R-:W-:Y:S01]  /*16030*/  FMUL.FTZ R105, R2.reuse, R36 ;  /* 0x0000002402697220 */ /* 0x040fe20000410000 */
[----:B------:R-:W-:Y:S01]  /*16040*/  F2FP.BF16.PACK_AB R5, R5, R136 ;  /* 0x000000880505723e */ /* 0x000fe200000010ff */
[C---:B------:R-:W-:Y:S02]  /*16050*/  FMUL.FTZ R104, R2.reuse, R40 ;  /* 0x0000002802687220 */ /* 0x040fe40000410000 */
[----:B------:R-:W-:-:S02]  /*16060*/  FMUL.FTZ R103, R2, R44 ;  /* 0x0000002c02677220 */ /* 0x000fc40000410000 */
[C---:B------:R-:W-:Y:S02]  /*16070*/  FMUL.FTZ R108, R2.reuse, R108 ;  /* 0x0000006c026c7220 */ /* 0x040fe40000410000 */
[C---:B------:R-:W-:Y:S02]  /*16080*/  FMUL.FTZ R7, R2.reuse, R109 ;  /* 0x0000006d02077220 */ /* 0x040fe40000410000 */
[C---:B------:R-:W-:Y:S02]  /*16090*/  FMUL.FTZ R112, R2.reuse, R112 ;  /* 0x0000007002707220 */ /* 0x040fe40000410000 */
[C---:B------:R-:W-:Y:S01]  /*160a0*/  FMUL.FTZ R8, R2.reuse, R113 ;  /* 0x0000007102087220 */ /* 0x040fe20000410000 */
[----:B------:R-:W-:Y:S01]  /*160b0*/  F2FP.BF16.PACK_AB R7, R7, R108 ;  /* 0x0000006c0707723e */ /* 0x000fe200000010ff */
[C---:B------:R-:W-:Y:S02]  /*160c0*/  FMUL.FTZ R116, R2.reuse, R116 ;  /* 0x0000007402747220 */ /* 0x040fe40000410000 */
[----:B------:R-:W-:Y:S01]  /*160d0*/  FMUL.FTZ R11, R2, R117 ;  /* 0x00000075020b7220 */ /* 0x000fe20000410000 */
        /* <DEDUP_REMOVED lines=15> */
[----:B------:R-:W-:Y:S01]  /*161d0*/  FMUL.FTZ R26, R2, R48 ;  /* 0x00000030021a7220 */ /* 0x000fe20000410000 */
[----:B------:R-:W-:Y:S01]  /*161e0*/  F2FP.BF16.PACK_AB R48, R22, R105 ;  /* 0x000000691630723e */ /* 0x000fe200000010ff */
[----:B------:R-:W-:Y:S01]  /*161f0*/  FMUL.FTZ R18, R2, R49 ;  /* 0x0000003102127220 */ /* 0x000fe20000410000 */
[----:B------:R-:W-:Y:S01]  /*16200*/  F2FP.BF16.PACK_AB R44, R44, R103 ;  /* 0x000000672c2c723e */ /* 0x000fe200000010ff */
[C---:B------:R-:W-:Y:S01]  /*16210*/  FMUL.FTZ R24, R2.reuse, R52 ;  /* 0x0000003402187220 */ /* 0x040fe20000410000 */
[----:B------:R-:W-:Y:S01]  /*16220*/  F2FP.BF16.PACK_AB R52, R129, R128 ;  /* 0x000000808134723e */ /* 0x000fe200000010ff */
[----:B------:R-:W-:-:S02]  /*16230*/  FMUL.FTZ R40, R2, R53 ;  /* 0x0000003502287220 */ /* 0x000fc40000410000 */
[C---:B------:R-:W-:Y:S02]  /*16240*/  FMUL.FTZ R56, R2.reuse, R56 ;  /* 0x0000003802387220 */ /* 0x040fe40000410000 */
        /* <DEDUP_REMOVED lines=28> */
[----:B------:R-:W-:Y:S02]  /*16410*/  FMUL.FTZ R97, R2, R97 ;  /* 0x0000006102617220 */ /* 0x000fe40000410000 */
[C---:B------:R-:W-:Y:S02]  /*16420*/  FMUL.FTZ R38, R0.reuse, R38 ;  /* 0x0000002600267220 */ /* 0x040fe40000410000 */
[C---:B------:R-:W-:Y:S02]  /*16430*/  FMUL.FTZ R2, R0.reuse, R39 ;  /* 0x0000002700027220 */ /* 0x040fe40000410000 */
[----:B------:R-:W-:-:S02]  /*16440*/  FMUL.FTZ R45, R0, R43 ;  /* 0x0000002b002d7220 */ /* 0x000fc40000410000 */
[C---:B------:R-:W-:Y:S02]  /*16450*/  FMUL.FTZ R106, R0.reuse, R106 ;  /* 0x0000006a006a7220 */ /* 0x040fe40000410000 */
[C---:B------:R-:W-:Y:S02]  /*16460*/  FMUL.FTZ R4, R0.reuse, R107 ;  /* 0x0000006b00047220 */ /* 0x040fe40000410000 */
[C---:B------:R-:W-:Y:S02]  /*16470*/  FMUL.FTZ R110, R0.reuse, R110 ;  /* 0x0000006e006e7220 */ /* 0x040fe40000410000 */
[----:B------:R-:W-:Y:S01]  /*16480*/  FMUL.FTZ R9, R0, R111 ;  /* 0x0000006f00097220 */ /* 0x000fe20000410000 */
        /* <DEDUP_REMOVED lines=31> */
[C---:B------:R-:W-:Y:S01]  /*16680*/  FMUL.FTZ R58, R0.reuse, R58 ;  /* 0x0000003a003a7220 */ /* 0x040fe20000410000 */
[----:B------:R-:W-:Y:S01]  /*16690*/  MOV R6, 0x20 ;  /* 0x0000002000067802 */ /* 0x000fe20000000f00 */
[C---:B------:R-:W-:Y:S01]  /*166a0*/  FMUL.FTZ R37, R0.reuse, R59 ;  /* 0x0000003b00257220 */ /* 0x040fe20000410000 */
[----:B------:R-:W-:Y:S01]  /*166b0*/  MOV R10, 0x40 ;  /* 0x00000040000a7802 */ /* 0x000fe20000000f00 */
[----:B------:R-:W-:Y:S01]  /*166c0*/  FMUL.FTZ R62, R0, R62 ;  /* 0x0000003e003e7220 */ /* 0x000fe20000410000 */
[----:B------:R-:W-:Y:S01]  /*166d0*/  SEL R6, R6, 0xffffffe0, !P1 ;  /* 0xffffffe006067807 */ /* 0x000fe20004800000 */
        /* <DEDUP_REMOVED lines=37> */
[----:B------:R-:W-:-:S02]  /*16930*/  SHF.L.U32 R0, R17, 0x6, RZ ;  /* 0x0000000611007819 */ /* 0x000fc400000006ff */
[----:B------:R-:W-:Y:S02]  /*16940*/  F2FP.BF16.PACK_AB R20, R93, R92 ;  /* 0x0000005c5d14723e */ /* 0x000fe400000010ff */
[----:B------:R-:W-:Y:S02]  /*16950*/  LOP3.LUT R0, R0, 0x1c0, RZ, 0xc0, !PT ;  /* 0x000001c000007812 */ /* 0x000fe400078ec0ff */
[----:B------:R-:W-:Y:S02]  /*16960*/  F2FP.BF16.PACK_AB R19, R19, R94 ;  /* 0x0000005e1313723e */ /* 0x000fe400000010ff */
[----:B------:R-:W-:Y:S02]  /*16970*/  LEA.HI R0, R0, R0, RZ, 0x1d ;  /* 0x0000000000007211 */ /* 0x000fe400078fe8ff */
[----:B------:R-:W-:Y:S02]  /*16980*/  F2FP.BF16.PACK_AB R18, R97, R96 ;  /* 0x000000606112723e */ /* 0x000fe400000010ff */
[----:B------:R-:W-:-:S02]  /*16990*/  LEA R0, R137, R0, 0x1 ;  /* 0x0000000089007211 */ /* 0x000fc400078e08ff */
[----:B------:R-:W-:Y:S02]  /*169a0*/  F2FP.BF16.PACK_AB R17, R99, R98 ;  /* 0x000000626311723e */ /* 0x000fe400000010ff */
        /* <DEDUP_REMOVED lines=99> */
.L_x_1209:
[----:B---3--:R-:W-:Y:S05]  /*16fe0*/  BSYNC B0 ;  /* 0x0000000000007941 */ /* 0x008fea0003800000 */
.L_x_1208:
        /* <DEDUP_REMOVED lines=39> */
.L_x_1211:
[----:B------:R-:W-:Y:S05]  /*17260*/  BSYNC B0 ;  /* 0x0000000000007941 */ /* 0x000fea0003800000 */
.L_x_1210:
        /* <DEDUP_REMOVED lines=20> */
.L_x_1213:
[----:B------:R-:W-:Y:S05]  /*173b0*/  BSYNC B0 ;  /* 0x0000000000007941 */ /* 0x000fea0003800000 */
.L_x_1212:
        /* <DEDUP_REMOVED lines=20> */
.L_x_1215:
[----:B------:R-:W-:Y:S05]  /*17500*/  BSYNC B0 ;  /* 0x0000000000007941 */ /* 0x000fea0003800000 */
.L_x_1214:
        /* <DEDUP_REMOVED lines=21> */
.L_x_1216:
        /* <DEDUP_REMOVED lines=10> */
.L_x_1300:


//--------------------- .text._ZN5flash16flash_fwd_kernelI23Flash_fwd_kernel_traitsILi192ELi64ELi64ELi4ELb0ELb0EN7cutlass10bfloat16_tE19Flash_kernel_traitsILi192ELi64ELi64ELi4ES3_EELb0ELb0ELb1ELb1ELb0ELb0ELb1ELb0EEEvNS_16Flash_fwd_paramsE --------------------------
	.section	.text._ZN5flash16flash_fwd_kernelI23Flash_fwd_kernel_traitsILi192ELi64ELi64ELi4ELb0ELb0EN7cutlass10bfloat16_tE19Flash_kernel_traitsILi192ELi64ELi64ELi4ES3_EELb0ELb0ELb1ELb1ELb0ELb0ELb1ELb0EEEvNS_16Flash_fwd_paramsE,"ax",@progbits
	.sectioninfo	@"SHI_REGISTERS=255"
	.align	128
        .global         _ZN5flash16flash_fwd_kernelI23Flash_fwd_kernel_traitsILi192ELi64ELi64ELi4ELb0ELb0EN7cutlass10bfloat16_tE19Flash_kernel_traitsILi192ELi64ELi64ELi4ES3_EELb0ELb0ELb1ELb1ELb0ELb0ELb1ELb0EEEvNS_16Flash_fwd_paramsE
        .type           _ZN5flash16flash_fwd_kernelI23Flash_fwd_kernel_traitsILi192ELi64ELi64ELi4ELb0ELb0EN7cutlass10bfloat16_tE19Flash_kernel_traitsILi192ELi64ELi64ELi4ES3_EELb0ELb0ELb1ELb1ELb0ELb0ELb1ELb0EEEvNS_16Flash_fwd_paramsE,@function
        .size           _ZN5flash16flash_fwd_kernelI23Flash_fwd_kernel_traitsILi192ELi64ELi64ELi4ELb0ELb0EN7cutlass10bfloat16_tE19Flash_kernel_traitsILi192ELi64ELi64ELi4ES3_EELb0ELb0ELb1ELb1ELb0ELb0ELb1ELb0EEEvNS_16Flash_fwd_paramsE,(.L_x_1301 - _ZN5flash16flash_fwd_kernelI23Flash_fwd_kernel_traitsILi192ELi64ELi64ELi4ELb0ELb0EN7cutlass10bfloat16_tE19Flash_kernel_traitsILi192ELi64ELi64ELi4ES3_EELb0ELb0ELb1ELb1ELb0ELb0ELb1ELb0EEEvNS_16Flash_fwd_paramsE)
        .other          _ZN5flash16flash_fwd_kernelI23Flash_fwd_kernel_traitsILi192ELi64ELi64ELi4ELb0ELb0EN7cutlass10bfloat16_tE19Flash_kernel_traitsILi192ELi64ELi64ELi4ES3_EELb0ELb0ELb1ELb1ELb0ELb0ELb1ELb0EEEvNS_16Flash_fwd_paramsE,@"STO_CUDA_ENTRY STV_DEFAULT"
_ZN5flash16flash_fwd_kernelI23Flash_fwd_kernel_traitsILi192ELi64ELi64ELi4ELb0ELb0EN7cutlass10bfloat16_tE19Flash_kernel_traitsILi192ELi64ELi64ELi4ES3_EELb0ELb0ELb1ELb1ELb0ELb0ELb1ELb0EEEvNS_16Flash_fwd_paramsE:
.text._ZN5flash16flash_fwd_kernelI23Flash_fwd_kernel_traitsILi192ELi64ELi64ELi4ELb0ELb0EN7cutlass10bfloat16_tE19Flash_kernel_traitsILi192ELi64ELi64ELi4ES3_EELb0ELb0ELb1ELb1ELb0ELb0ELb1ELb0EEEvNS_16Flash_fwd_paramsE:
        /* <DEDUP_REMOVED lines=56> */
.L_x_1217:
[----:B------:R-:W-:Y:S02]  /*0380*/  ULDC UR6, c[0x0][0x218] ;  /* 0x0000860000067ab9 */ /* 0x000fe40000000800 */
.L_x_1218:
        /* <DEDUP_REMOVED lines=121> */
.L_x_1221:
[----:B------:R-:W-:Y:S05]  /*0b20*/  BSYNC B0 ;  /* 0x0000000000007941 */ /* 0x000fea0003800000 */
.L_x_1220:
        /* <DEDUP_REMOVED lines=20> */
.L_x_1223:
[----:B------:R-:W-:Y:S05]  /*0c70*/  BSYNC B0 ;  /* 0x0000000000007941 */ /* 0x000fea0003800000 */
.L_x_1222:
        /* <DEDUP_REMOVED lines=20> */
.L_x_1225:
[----:B------:R-:W-:Y:S05]  /*0dc0*/  BSYNC B0 ;  /* 0x0000000000007941 */ /* 0x000fea0003800000 */
.L_x_1224:
        /* <DEDUP_REMOVED lines=19> */
.L_x_1227:
[----:B------:R-:W-:Y:S05]  /*0f00*/  BSYNC B0 ;  /* 0x0000000000007941 */ /* 0x000fea0003800000 */
.L_x_1226:
        /* <DEDUP_REMOVED lines=35> */
.L_x_1219:
[----:B------:R-:W-:Y:S02]  /*1140*/  UISETP.NE.AND UP0, UPT, UR11, -0x1, UPT ;  /* 0xffffffff0b00788c */ /* 0x000fe4000bf05270 */
        /* <DEDUP_REMOVED lines=8> */
[----:B------:R-:W-:Y:S02]  /*11d0*/  @!UP0 UIMAD UR23, UR23, UR6, URZ ;  /* 0x00000006171782a4 */ /* 0x000fe4000f8e023f */
[----:B------:R-:W-:-:S02]  /*11e0*/  ULDC.64 UR4, c[0x0][0x198] ;  /* 0x0000660000047ab9 */ /* 0x000fc40000000a00 */
[----:B------:R-:W-:Y:S02]  /*11f0*/  @!UP0 UIMAD.WIDE.U32 UR28, UR12, UR6, URZ ;  /* 0x000000060c1c82a5 */ /* 0x000fe4000f8e003f */
[----:B------:R-:W-:Y:S02]  /*1200*/  @UP1 UIMAD.WIDE.U32 UR26, UR25, UR4, URZ ;  /* 0x00000004191a12a5 */ /* 0x000fe4000f8e003f */
[----:B------:R-:W-:Y:S02]  /*1210*/  @!UP0 UIMAD UR4, UR12, UR7, UR23 ;  /* 0x000000070c0482a4 */ /* 0x000fe4000f8e0217 */
[----:B------:R-:W-:Y:S02]  /*1220*/  @UP0 UMOV UR6, UR24 ;  /* 0x0000001800060c82 */ /* 0x000fe40008000000 */
[----:B------:R-:W-:Y:S02]  /*1230*/  @UP1 UIMAD UR23, UR25, UR5, UR27 ;  /* 0x00000005191712a4 */ /* 0x000fe4000f8e021b */
[----:B------:R-:W-:-:S02]  /*1240*/  USHF.R.S32.HI UR7, URZ, 0x1f, UR14 ;  /* 0x0000001f3f077899 */ /* 0x000fc4000801140e */
[----:B------:R-:W-:Y:S02]  /*1250*/  @!UP0 UIADD3 UR20, UR29, UR4, URZ ;  /* 0x000000041d148290 */ /* 0x000fe4000fffe03f */
[----:B------:R-:W-:Y:S01]  /*1260*/  @!UP0 UMOV UR6, UR28 ;  /* 0x0000001c00068c82 */ /* 0x000fe20008000000 */
        /* <DEDUP_REMOVED lines=14> */
.L_x_1228:
        /* <DEDUP_REMOVED lines=43> */
.L_x_1229:
        /* <DEDUP_REMOVED lines=29> */
[----:B------:R-:W-:Y:S02]  /*17d0*/  LOP3.LUT R205, R0, R205, RZ, 0x3c, !PT ;  /* 0x000000cd00cd7212 */ /* 0x000fe400078e3cff */
        /* <DEDUP_REMOVED lines=14> */
[----:B------:R-:W-:Y:S01]  /*18c0*/  IADD3 R204, R216, 0x40, RZ ;  /* 0x00000040d8cc7810 */ /* 0x000fe20007ffe0ff */
[----:B-1----:R-:W-:Y:S01]  /*18d0*/  IMAD.WIDE.U32 R16, R16, c[0x0][0x1a8], R8 ;  /* 0x00006a0010107a25 */ /* 0x002fe200078e0008 */
[----:B------:R-:W-:-:S02]  /*18e0*/  LOP3.LUT P3, RZ, R0, 0x4, RZ, 0xc0, !PT ;  /* 0x0000000400ff7812 */ /* 0x000fc4000786c0ff */
[C---:B------:R-:W-:Y:S01]  /*18f0*/  LOP3.LUT P2, RZ, R0.reuse, 0x2, RZ, 0xc0, !PT ;  /* 0x0000000200ff7812 */ /* 0x040fe2000784c0ff */
[----:B------:R-:W-:Y:S01]  /*1900*/  IMAD.SHL.U32 R0, R0, 0x40, RZ ;  /* 0x0000004000007824 */ /* 0x000fe200078e00ff */
[----:B------:R-:W-:Y:S01]  /*1910*/  IADD3 R8, P0, R12, UR24, RZ ;  /* 0x000000180c087c10 */ /* 0x000fe2000ff1e0ff */
[----:B------:R-:W-:Y:S01]  /*1920*/  IMAD R7, R14, c[0x0][0x19c], R7 ;  /* 0x000067000e077a24 */ /* 0x000fe200078e0207 */
[----:B------:R-:W-:Y:S01]  /*1930*/  IADD3 R203, R216, 0x80, RZ ;  /* 0x00000080d8cb7810 */ /* 0x000fe20007ffe0ff */
[----:B------:R-:W-:Y:S01]  /*1940*/  IMAD.SHL.U32 R9, R201, 0x8, RZ ;  /* 0x00000008c9097824 */ /* 0x000fe200078e00ff */
[----:B------:R-:W-:Y:S01]  /*1950*/  LOP3.LUT R0, R0, 0x1c0, RZ, 0xc0, !PT ;  /* 0x000001c000007812 */ /* 0x000fe200078ec0ff */
[----:B------:R-:W-:Y:S01]  /*1960*/  IMAD R4, R14, c[0x0][0x1a4], R11 ;  /* 0x000069000e047a24 */ /* 0x000fe200078e020b */
[----:B------:R-:W-:Y:S01]  /*1970*/  IADD3.X R207, R21, UR23, R7, P1, !PT ;  /* 0x0000001715cf7c10 */ /* 0x000fe20008ffe407 */
[----:B------:R-:W-:Y:S01]  /*1980*/  IMAD.SHL.U32 R5, R5, 0x40, RZ ;  /* 0x0000004005057824 */ /* 0x000fe200078e00ff */
[----:B------:R-:W-:Y:S01]  /*1990*/  LOP3.LUT R7, R0, 0x8, R9, 0xf8, !PT ;  /* 0x0000000800077812 */ /* 0x000fe200078ef809 */
[----:B------:R-:W-:Y:S01]  /*19a0*/  IMAD.SHL.U32 R205, R205, 0x2, RZ ;  /* 0x00000002cdcd7824 */ /* 0x000fe200078e00ff */
[----:B------:R-:W-:Y:S01]  /*19b0*/  IADD3.X R9, R13, UR5, R4, P0, !PT ;  /* 0x000000050d097c10 */ /* 0x000fe200087fe404 */
[----:B------:R-:W-:Y:S01]  /*19c0*/  ULDC.64 UR4, c[0x0][0x1a8] ;  /* 0x00006a0000047ab9 */ /* 0x000fe20000000a00 */
[----:B------:R-:W-:Y:S01]  /*19d0*/  ISETP.GE.AND P0, PT, R14, UR20, PT ;  /* 0x000000140e007c0c */ /* 0x000fe2000bf06270 */
[----:B------:R-:W-:Y:S01]  /*19e0*/  UIMAD UR4, UR7, UR4, URZ ;  /* 0x00000004070472a4 */ /* 0x000fe2000f8e023f */
[----:B------:R-:W-:Y:S01]  /*19f0*/  SHF.R.U32.HI R0, RZ, 0x3, R0 ;  /* 0x00000003ff007819 */ /* 0x000fe20000011600 */
[C---:B------:R-:W-:Y:S01]  /*1a00*/  IMAD.WIDE.U32 R206, R176.reuse, c[0x0][0x1b0], R206 ;  /* 0x00006c00b0ce7a25 */ /* 0x040fe200078e00ce */
[----:B------:R-:W-:Y:S01]  /*1a10*/  LEA.HI R4, R3, R6, RZ, 0x5 ;  /* 0x0000000603047211 */ /* 0x000fe200078f28ff */
[----:B------:R-:W-:Y:S01]  /*1a20*/  UIMAD UR4, UR14, UR5, UR4 ;  /* 0x000000050e0472a4 */ /* 0x000fe2000f8e0204 */
[----:B------:R-:W-:Y:S01]  /*1a30*/  LOP3.LUT R0, R7, R0, RZ, 0x3c, !PT ;  /* 0x0000000007007212 */ /* 0x000fe200078e3cff */
[----:B------:R-:W-:Y:S01]  /*1a40*/  IMAD.MOV.U32 R7, RZ, RZ, 0x10 ;  /* 0x00000010ff077424 */ /* 0x000fe200078e00ff */
[----:B------:R-:W-:Y:S01]  /*1a50*/  SHF.R.S32.HI R77, RZ, 0x5, R4 ;  /* 0x00000005ff4d7819 */ /* 0x000fe20000011404 */
[----:B------:R-:W-:Y:S01]  /*1a60*/  IMAD.WIDE.U32 R176, R176, c[0x0][0x1b8], R8 ;  /* 0x00006e00b0b07a25 */ /* 0x000fe200078e0008 */
[----:B------:R-:W-:-:S02]  /*1a70*/  LOP3.LUT R0, R0, 0xfffffe00, R5, 0xf8, !PT ;  /* 0xfffffe0000007812 */ /* 0x000fc400078ef805 */
[----:B------:R-:W-:Y:S01]  /*1a80*/  IADD3 R13, R17, UR4, RZ ;  /* 0x00000004110d7c10 */ /* 0x000fe2000fffe0ff */
[----:B------:R-:W-:Y:S01]  /*1a90*/  IMAD.MOV.U32 R5, RZ, RZ, 0x20 ;  /* 0x00000020ff057424 */ /* 0x000fe200078e00ff */
[----:B------:R-:W-:Y:S01]  /*1aa0*/  SEL R7, R7, 0xfffffff0, !P2 ;  /* 0xfffffff007077807 */ /* 0x000fe20005000000 */
[----:B------:R-:W-:Y:S02]  /*1ab0*/  IMAD.IADD R209, R207, 0x1, R209 ;  /* 0x00000001cfd17824 */ /* 0x000fe400078e02d1 */
        /* <DEDUP_REMOVED lines=33> */
.L_x_1231:
[----:B------:R-:W-:Y:S05]  /*1cd0*/  BSYNC B0 ;  /* 0x0000000000007941 */ /* 0x000fea0003800000 */
.L_x_1230:
        /* <DEDUP_REMOVED lines=37> */
.L_x_1233:
[----:B------:R-:W-:Y:S05]  /*1f30*/  BSYNC B0 ;  /* 0x0000000000007941 */ /* 0x000fea0003800000 */
.L_x_1232:
        /* <DEDUP_REMOVED lines=37> */
.L_x_1235:
[----:B------:R-:W-:Y:S05]  /*2190*/  BSYNC B0 ;  /* 0x0000000000007941 */ /* 0x000fea0003800000 */
.L_x_1234:
        /* <DEDUP_REMOVED lines=40> */
.L_x_1237:
[----:B------:R-:W-:Y:S05]  /*2420*/  BSYNC B0 ;  /* 0x0000000000007941 */ /* 0x000fea0003800000 */
.L_x_1236:
        /* <DEDUP_REMOVED lines=37> */
.L_x_1239:
[----:B------:R-:W-:Y:S05]  /*2680*/  BSYNC B0 ;  /* 0x0000000000007941 */ /* 0x000fea0003800000 */
.L_x_1238:
        /* <DEDUP_REMOVED lines=33> */
.L_x_1241:
[----:B------:R-:W-:Y:S05]  /*28a0*/  BSYNC B0 ;  /* 0x0000000000007941 */ /* 0x000fea0003800000 */
.L_x_1240:
        /* <DEDUP_REMOVED lines=32> */
.L_x_1243:
[----:B------:R-:W-:Y:S05]  /*2ab0*/  BSYNC B0 ;  /* 0x0000000000007941 */ /* 0x000fea0003800000 */
.L_x_1242:
[----:B------:R-:W-:Y:S01]  /*2ac0*/  ISETP.GE.AND P0, PT, R8, UR20, PT ;  /* 0x0000001408007c0c */ /* 0x000fe2000bf06270 */
[----:B------:R-:W-:-:S12]  /*2ad0*/  BSSY B0, `(.L_x_1244) ;  /* 0x0000021000007945 */ /* 0x000fd80003800000 */
        /* <DEDUP_REMOVED lines=32> */
.L_x_1245:
[----:B------:R-:W-:Y:S05]  /*2ce0*/  BSYNC B0 ;  /* 0x0000000000007941 */ /* 0x000fea0003800000 */
.L_x_1244:
        /* <DEDUP_REMOVED lines=18> */
[----:B-123--:R-:W-:Y:S01]  /*2e10*/  IMAD.U32 R16, RZ, RZ, UR30 ;  /* 0x0000001eff107e24 */ /* 0x00efe2000f8e00ff */
[----:B------:R-:W1:Y:S01]  /*2e20*/  @P0 MUFU.RCP R11, c[0x0][0x238] ;  /* 0x00008e00000b0b08 */ /* 0x000e620000001000 */
[----:B------:R-:W-:Y:S01]  /*2e30*/  ISETP.GE.AND P1, PT, R14, UR20, PT ;  /* 0x000000140e007c0c */ /* 0x000fe2000bf26270 */
[----:B------:R-:W-:-:S02]  /*2e40*/  ULDC.64 UR4, c[0x0][0x1a0] ;  /* 0x0000680000047ab9 */ /* 0x000fc40000000a00 */
[----:B------:R-:W-:-:S05]  /*2e50*/  IMAD.U32 R17, RZ, RZ, UR31 ;  /* 0x0000001fff117e24 */ /* 0x000fca000f8e00ff */
[----:B------:R2:W1:Y:S01]  /*2e60*/  @P0 LDG.E R12, [R16.64] ;  /* 0x00000012100c0981 */ /* 0x000462000c1e1900 */
[----:B------:R-:W-:Y:S01]  /*2e70*/  LOP3.LUT R13, R4, 0xffffffe0, RZ, 0xc0, !PT ;  /* 0xffffffe0040d7812 */ /* 0x000fe200078ec0ff */
[----:B------:R-:W-:Y:S01]  /*2e80*/  USHF.L.U64.HI UR5, UR4, UR6, UR5 ;  /* 0x0000000604057299 */ /* 0x000fe20008010205 */
[----:B------:R-:W-:Y:S01]  /*2e90*/  IMAD.MOV.U32 R178, RZ, RZ, R176 ;  /* 0x000000ffffb27224 */ /* 0x000fe200078e00b0 */
[----:B------:R-:W-:Y:S01]  /*2ea0*/  BAR.SYNC.DEFER_BLOCKING 0x0 ;  /* 0x0000000000007b1d */ /* 0x000fe20000010000 */
[----:B------:R-:W-:Y:S01]  /*2eb0*/  USHF.L.U32 UR12, UR4, 0x6, URZ ;  /* 0x00000006040c7899 */ /* 0x000fe2000800063f */
[----:B------:R-:W-:Y:S01]  /*2ec0*/  IMAD.IADD R4, R6, 0x1, -R13 ;  /* 0x0000000106047824 */ /* 0x000fe200078e0a0d */
[----:B------:R-:W-:-:S03]  /*2ed0*/  UIMAD UR6, UR5, UR22, URZ ;  /* 0x00000016050672a4 */ /* 0x000fc6000f8e023f */
[----:B------:R-:W-:Y:S01]  /*2ee0*/  BSSY B0, `(.L_x_1246) ;  /* 0x0000029000007945 */ /* 0x000fe20003800000 */
[----:B------:R-:W-:-:S03]  /*2ef0*/  UIMAD UR6, UR21, UR12, UR6 ;  /* 0x0000000c150672a4 */ /* 0x000fc6000f8e0206 */
[----:B------:R-:W-:Y:S01]  /*2f00*/  UMOV UR21, URZ ;  /* 0x0000003f00157c82 */ /* 0x000fe20008000000 */
[----:B--2---:R-:W-:Y:S01]  /*2f10*/  IMAD.U32 R17, RZ, RZ, UR22 ;  /* 0x00000016ff117e24 */ /* 0x004fe2000f8e00ff */
[----:B------:R2:W-:Y:S03]  /*2f20*/  @P1 STS.128 [R205+0xc000], RZ ;  /* 0x00c000ffcd001388 */ /* 0x0005e60000000c00 */
[----:B------:R-:W-:Y:S01]  /*2f30*/  IMAD.WIDE.U32 R16, R17, UR12, R178 ;  /* 0x0000000c11107c25 */ /* 0x000fe2000f8e00b2 */
[----:B------:R2:W-:Y:S04]  /*2f40*/  @P1 STS.128 [R205+0xe000], RZ ;  /* 0x00e000ffcd001388 */ /* 0x0005e80000000c00 */
[----:B------:R-:W-:Y:S01]  /*2f50*/  IADD3 R19, R17, UR6, RZ ;  /* 0x0000000611137c10 */ /* 0x000fe2000fffe0ff */
[----:B------:R2:W-:Y:S01]  /*2f60*/  @P1 STS.128 [R205+0x10000], RZ ;  /* 0x010000ffcd001388 */ /* 0x0005e20000000c00 */
[----:B-1----:R-:W-:-:S04]  /*2f70*/  @P0 FMUL.FTZ R11, R12, R11 ;  /* 0x0000000b0c0b0220 */ /* 0x002fc80000410000 */
[----:B------:R1:W3:Y:S02]  /*2f80*/  @P0 R2UR UR7, R11 ;  /* 0x000000000b0703c2 */ /* 0x0002e400000e0000 */
[----:B-1----:R-:W-:Y:S01]  /*2f90*/  SHF.R.S32.HI R11, RZ, 0x1f, R4 ;  /* 0x0000001fff0b7819 */ /* 0x002fe20000011404 */
[----:B---3--:R-:W-:-:S03]  /*2fa0*/  @UP1 UMOV UR21, UR7 ;  /* 0x0000000700151c82 */ /* 0x008fc60008000000 */
[----:B------:R-:W-:-:S04]  /*2fb0*/  LEA.HI R4, R11, R4, RZ, 0x2 ;  /* 0x000000040b047211 */ /* 0x000fc800078f10ff */
[----:B------:R-:W-:Y:S01]  /*2fc0*/  SHF.R.S32.HI R4, RZ, 0x2, R4 ;  /* 0x00000002ff047819 */ /* 0x000fe20000011404 */
        /* <DEDUP_REMOVED lines=26> */
.L_x_1247:
[----:B--2---:R-:W-:Y:S05]  /*3170*/  BSYNC B0 ;  /* 0x0000000000007941 */ /* 0x004fea0003800000 */
.L_x_1246:
        /* <DEDUP_REMOVED lines=36> */
.L_x_1249:
[----:B------:R-:W-:Y:S05]  /*33c0*/  BSYNC B0 ;  /* 0x0000000000007941 */ /* 0x000fea0003800000 */
.L_x_1248:
        /* <DEDUP_REMOVED lines=35> */
.L_x_1251:
[----:B------:R-:W-:Y:S05]  /*3600*/  BSYNC B0 ;  /* 0x0000000000007941 */ /* 0x000fea0003800000 */
.L_x_1250:
        /* <DEDUP_REMOVED lines=37> */
.L_x_1253:
[----:B------:R-:W-:Y:S05]  /*3860*/  BSYNC B0 ;  /* 0x0000000000007941 */ /* 0x000fea0003800000 */
.L_x_1252:
[C---:B------:R-:W-:Y:S01]  /*3870*/  IMAD.SHL.U32 R8, R2.reuse, 0x40, RZ ;  /* 0x0000004002087824 */ /* 0x040fe200078e00ff */
[----:B------:R-:W-:Y:S01]  /*3880*/  R2P PR, R2, 0x6 ;  /* 0x0000000602007804 */ /* 0x000fe20000000000 */
[----:B------:R-:W-:Y:S01]  /*3890*/  IMAD.SHL.U32 R14, R14, 0x8, RZ ;  /* 0x000000080e0e7824 */ /* 0x000fe200078e00ff */
[----:B------:R-:W-:Y:S01]  /*38a0*/  UIADD3 UR6, UR16, -UR17, URZ ;  /* 0x8000001110067290 */ /* 0x000fe2000fffe03f */
[C---:B------:R-:W-:Y:S01]  /*38b0*/  IMAD R202, R77.reuse, 0x400, R0 ;  /* 0x000004004dca7824 */ /* 0x040fe200078e0200 */
[----:B------:R-:W-:Y:S01]  /*38c0*/  LOP3.LUT R9, R8, 0x1c0, RZ, 0xc0, !PT ;  /* 0x000001c008097812 */ /* 0x000fe200078ec0ff */
[----:B------:R-:W-:Y:S01]  /*38d0*/  IMAD.SHL.U32 R218, R6, 0x2, RZ ;  /* 0x0000000206da7824 */ /* 0x000fe200078e00ff */
[----:B------:R-:W-:Y:S01]  /*38e0*/  LEA R77, R77, UR15, 0x4 ;  /* 0x0000000f4d4d7c11 */ /* 0x000fe2000f8e20ff */
[----:B------:R-:W-:Y:S01]  /*38f0*/  IMAD.SHL.U32 R202, R202, 0x2, RZ ;  /* 0x00000002caca7824 */ /* 0x000fe200078e00ff */
[----:B------:R-:W-:Y:S01]  /*3900*/  LOP3.LUT R8, R9, 0x8, R14, 0xf8, !PT ;  /* 0x0000000809087812 */ /* 0x000fe200078ef80e */
[----:B------:R-:W-:Y:S01]  /*3910*/  UIADD3 UR7, UR16, 0x1, -UR17 ;  /* 0x0000000110077890 */ /* 0x000fe2000fffe811 */
[----:B------:R-:W-:Y:S01]  /*3920*/  SHF.R.U32.HI R9, RZ, 0x3, R9 ;  /* 0x00000003ff097819 */ /* 0x000fe20000011609 */
[--C-:B------:R-:W-:Y:S01]  /*3930*/  IMAD R200, R7, 0x2, R202.reuse ;  /* 0x0000000207c87824 */ /* 0x100fe200078e02ca */
[----:B------:R-:W-:Y:S01]  /*3940*/  LDSM.16.M88.4 R56, [R202] ;  /* 0x00000000ca38783b */ /* 0x000fe20000000200 */
[C---:B------:R-:W-:Y:S01]  /*3950*/  IMAD R198, R5.reuse, 0x2, R202 ;  /* 0x0000000205c67824 */ /* 0x040fe200078e02ca */
[----:B------:R-:W-:Y:S01]  /*3960*/  LOP3.LUT R8, R8, R9, RZ, 0x3c, !PT ;  /* 0x0000000908087212 */ /* 0x000fe200078e3cff */
[----:B------:R-:W-:Y:S01]  /*3970*/  IMAD R197, R5, 0x2, R200 ;  /* 0x0000000205c57824 */ /* 0x000fe200078e02c8 */
[----:B-1----:R-:W-:Y:S01]  /*3980*/  LDSM.16.M88.4 R12, [R200] ;  /* 0x00000000c80c783b */ /* 0x002fe20000000200 */
[----:B------:R-:W-:Y:S01]  /*3990*/  IMAD.IADD R4, R4, 0x1, R77 ;  /* 0x0000000104047824 */ /* 0x000fe200078e024d */
[----:B------:R-:W-:Y:S01]  /*39a0*/  LOP3.LUT R218, R218, 0x6, RZ, 0xc0, !PT ;  /* 0x00000006dada7812 */ /* 0x000fe200078ec0ff */
[----:B------:R-:W-:Y:S01]  /*39b0*/  IMAD R201, R201, 0x200, R8 ;  /* 0x00000200c9c97824 */ /* 0x000fe200078e0208 */
[----:B------:R-:W-:Y:S01]  /*39c0*/  LDSM.16.M88.4 R48, [R198] ;  /* 0x00000000c630783b */ /* 0x000fe20000000200 */
[----:B------:R-:W-:Y:S01]  /*39d0*/  UISETP.GT.AND UP0, UPT, UR22, UR9, UPT ;  /* 0x000000091600728c */ /* 0x000fe2000bf04270 */
[C---:B------:R-:W-:Y:S01]  /*39e0*/  IADD3 R215, R4.reuse, UR6, RZ ;  /* 0x0000000604d77c10 */ /* 0x040fe2000fffe0ff */
[----:B------:R-:W-:Y:S01]  /*39f0*/  IMAD.SHL.U32 R201, R201, 0x2, RZ ;  /* 0x00000002c9c97824 */ /* 0x000fe200078e00ff */
[----:B------:R-:W-:Y:S01]  /*3a00*/  IADD3 R6, R4, 0x8, RZ ;  /* 0x0000000804067810 */ /* 0x000fe20007ffe0ff */
[----:B------:R-:W0:Y:S01]  /*3a10*/  LDGDEPBAR ;  /* 0x00000000000079af */ /* 0x000e220000000000 */
[----:B------:R-:W-:-:S02]  /*3a20*/  IADD3 R214, R215, -c[0x0][0x2e4], RZ ;  /* 0x8000b900d7d67a10 */ /* 0x000fc40007ffe0ff */
[C---:B------:R-:W-:Y:S01]  /*3a30*/  IADD3 R2, R201.reuse, 0x6000, RZ ;  /* 0x00006000c9027810 */ /* 0x040fe20007ffe0ff */
[----:B------:R-:W1:Y:S01]  /*3a40*/  LDSM.16.M88.4 R44, [R201+0x6000] ;  /* 0x00600000c92c783b */ /* 0x000e620000000200 */
[----:B------:R-:W-:Y:S02]  /*3a50*/  IADD3 R199, R201, 0x6020, RZ ;  /* 0x00006020c9c77810 */ /* 0x000fe40007ffe0ff */
[----:B------:R-:W-:Y:S01]  /*3a60*/  @P1 IADD3 R199, R2, -0x20, RZ ;  /* 0xffffffe002c71810 */ /* 0x000fe20007ffe0ff */
[----:B------:R-:W5:Y:S01]  /*3a70*/  LDSM.16.M88.4 R28, [R201+0x7000] ;  /* 0x00700000c91c783b */ /* 0x000f620000000200 */
[----:B------:R-:W-:Y:S01]  /*3a80*/  IMAD.MOV.U32 R2, RZ, RZ, 0x40 ;  /* 0x00000040ff027424 */ /* 0x000fe200078e00ff */
[----:B------:R-:W-:Y:S01]  /*3a90*/  IADD3 R212, R6, UR6, RZ ;  /* 0x0000000606d47c10 */ /* 0x000fe2000fffe0ff */
[----:B------:R-:W-:Y:S01]  /*3aa0*/  ULDC UR6, c[0x0][0x2e8] ;  /* 0x0000ba0000067ab9 */ /* 0x000fe20000000800 */
[----:B------:R-:W2:Y:S01]  /*3ab0*/  LDSM.16.M88.4 R36, [R201+0x6800] ;  /* 0x00680000c924783b */ /* 0x000ea20000000200 */
[----:B------:R-:W-:Y:S01]  /*3ac0*/  UIADD3 UR6, UR7, UR6, URZ ;  /* 0x0000000607067290 */ /* 0x000fe2000fffe03f */
[----:B------:R-:W-:-:S02]  /*3ad0*/  SEL R2, R2, 0xffffffc0, !P2 ;  /* 0xffffffc002027807 */ /* 0x000fc40005000000 */
[----:B------:R-:W3:Y:S01]  /*3ae0*/  LDSM.16.M88.4 R64, [R201+0x7800] ;  /* 0x00780000c940783b */ /* 0x000ee20000000200 */
[----:B------:R-:W-:Y:S02]  /*3af0*/  IADD3 R211, R212, -c[0x0][0x2e4], RZ ;  /* 0x8000b900d4d37a10 */ /* 0x000fe40007ffe0ff */
[----:B------:R-:W-:Y:S01]  /*3b00*/  IMAD.IADD R195, R201, 0x1, R2 ;  /* 0x00000001c9c37824 */ /* 0x000fe200078e0202 */
[----:B------:R-:W4:Y:S01]  /*3b10*/  LDSM.16.M88.4 R68, [R199] ;  /* 0x00000000c744783b */ /* 0x000f220000000200 */
[----:B------:R-:W-:Y:S01]  /*3b20*/  IMAD.IADD R188, R2, 0x1, R199 ;  /* 0x0000000102bc7824 */ /* 0x000fe200078e02c7 */
[----:B------:R-:W-:Y:S02]  /*3b30*/  IADD3 R210, R6, UR6, RZ ;  /* 0x0000000606d27c10 */ /* 0x000fe4000fffe0ff */
[----:B------:R-:W2:Y:S01]  /*3b40*/  LDSM.16.M88.4 R24, [R199+0x1000] ;  /* 0x00100000c718783b */ /* 0x000ea20000000200 */
[----:B------:R-:W-:Y:S02]  /*3b50*/  IADD3 R213, R4, UR6, RZ ;  /* 0x0000000604d57c10 */ /* 0x000fe4000fffe0ff */
[----:B------:R-:W-:Y:S01]  /*3b60*/  IMNMX R210, R210, UR16, PT ;  /* 0x00000010d2d27c17 */ /* 0x000fe2000b800200 */
[----:B------:R-:W2:Y:S01]  /*3b70*/  LDSM.16.M88.4 R52, [R199+0x800] ;  /* 0x00080000c734783b */ /* 0x000ea20000000200 */
[----:B------:R-:W-:-:S02]  /*3b80*/  IMNMX R213, R213, UR16, PT ;  /* 0x00000010d5d57c17 */ /* 0x000fc4000b800200 */
[----:B------:R-:W-:Y:S01]  /*3b90*/  IMNMX R211, RZ, R211, !PT ;  /* 0x000000d3ffd37217 */ /* 0x000fe20007800200 */
[----:B------:R-:W2:Y:S01]  /*3ba0*/  LDSM.16.M88.4 R16, [R199+0x1800] ;  /* 0x00180000c710783b */ /* 0x000ea20000000200 */
[----:B------:R-:W-:Y:S02]  /*3bb0*/  IMNMX R214, RZ, R214, !PT ;  /* 0x000000d6ffd67217 */ /* 0x000fe40007800200 */
[C---:B------:R-:W-:Y:S01]  /*3bc0*/  IADD3 R191, R199.reuse, 0x800, RZ ;  /* 0x00000800c7bf7810 */ /* 0x040fe20007ffe0ff */
[----:B------:R-:W2:Y:S01]  /*3bd0*/  LDSM.16.M88.4 R8, [R195+0x6000] ;  /* 0x00600000c308783b */ /* 0x000ea20000000200 */
[C---:B------:R-:W-:Y:S02]  /*3be0*/  IADD3 R190, R199.reuse, 0x1000, RZ ;  /* 0x00001000c7be7810 */ /* 0x040fe40007ffe0ff */
[C---:B------:R-:W-:Y:S01]  /*3bf0*/  IADD3 R189, R199.reuse, 0x1800, RZ ;  /* 0x00001800c7bd7810 */ /* 0x040fe20007ffe0ff */
[----:B------:R-:W-:Y:S01]  /*3c00*/  LDSM.16.M88.4 R72, [R195+0x7800] ;  /* 0x00780000c348783b */ /* 0x000fe20000000200 */
[----:B------:R-:W-:-:S02]  /*3c10*/  IADD3 R187, R199, 0x2000, RZ ;  /* 0x00002000c7bb7810 */ /* 0x000fc40007ffe0ff */
[C---:B------:R-:W-:Y:S01]  /*3c20*/  IADD3 R186, R199.reuse, 0x2800, RZ ;  /* 0x00002800c7ba7810 */ /* 0x040fe20007ffe0ff */
[C---:B-1----:R-:W-:Y:S01]  /*3c30*/  HMMA.16816.F32.BF16 R20, R56.reuse, R44, RZ ;  /* 0x0000002c3814723c */ /* 0x042fe200000418ff */
[C---:B------:R-:W-:Y:S02]  /*3c40*/  IADD3 R185, R199.reuse, 0x3000, RZ ;  /* 0x00003000c7b97810 */ /* 0x040fe40007ffe0ff */
[C---:B------:R-:W-:Y:S02]  /*3c50*/  IADD3 R184, R199.reuse, 0x3800, RZ ;  /* 0x00003800c7b87810 */ /* 0x040fe40007ffe0ff */
[C---:B------:R-:W-:Y:S02]  /*3c60*/  IADD3 R183, R199.reuse, 0x4000, RZ ;  /* 0x00004000c7b77810 */ /* 0x040fe40007ffe0ff */
[C---:B------:R-:W-:Y:S01]  /*3c70*/  IADD3 R182, R199.reuse, 0x4800, RZ ;  /* 0x00004800c7b67810 */ /* 0x040fe20007ffe0ff */
[----:B-----5:R-:W-:Y:S01]  /*3c80*/  HMMA.16816.F32.BF16 R32, R56, R28, RZ ;  /* 0x0000001c3820723c */ /* 0x020fe200000418ff */
[----:B------:R-:W-:-:S02]  /*3c90*/  IADD3 R181, R199, 0x5000, RZ ;  /* 0x00005000c7b57810 */ /* 0x000fc40007ffe0ff */
[----:B------:R-:W-:-:S05]  /*3ca0*/  IADD3 R180, R199, 0x5800, RZ ;  /* 0x00005800c7b47810 */ /* 0x000fca0007ffe0ff */
[C---:B------:R-:W-:Y:S08]  /*3cb0*/  HMMA.16816.F32.BF16 R44, R56.reuse, R46, RZ ;  /* 0x0000002e382c723c */ /* 0x040ff000000418ff */
[C---:B------:R-:W-:Y:S08]  /*3cc0*/  HMMA.16816.F32.BF16 R28, R56.reuse, R30, RZ ;  /* 0x0000001e381c723c */ /* 0x040ff000000418ff */
[C---:B--2---:R-:W-:Y:S08]  /*3cd0*/  HMMA.16816.F32.BF16 R40, R56.reuse, R36, RZ ;  /* 0x000000243828723c */ /* 0x044ff000000418ff */
[C---:B------:R-:W-:Y:S08]  /*3ce0*/  HMMA.16816.F32.BF16 R36, R56.reuse, R38, RZ ;  /* 0x000000263824723c */ /* 0x040ff000000418ff */
[C---:B---3--:R-:W-:Y:S08]  /*3cf0*/  HMMA.16816.F32.BF16 R60, R56.reuse, R64, RZ ;  /* 0x00000040383c723c */ /* 0x048ff000000418ff */
[----:B------:R-:W-:Y:S01]  /*3d00*/  HMMA.16816.F32.BF16 R56, R56, R66, RZ ;  /* 0x000000423838723c */ /* 0x000fe200000418ff */
[----:B------:R-:W1:Y:S07]  /*3d10*/  LDSM.16.M88.4 R64, [R195+0x6800] ;  /* 0x00680000c340783b */ /* 0x000e6e0000000200 */
[C---:B----4-:R-:W-:Y:S08]  /*3d20*/  HMMA.16816.F32.BF16 R20, R12.reuse, R68, R20 ;  /* 0x000000440c14723c */ /* 0x050ff00000041814 */
[C---:B------:R-:W-:Y:S01]  /*3d30*/  HMMA.16816.F32.BF16 R44, R12.reuse, R70, R44 ;  /* 0x000000460c2c723c */ /* 0x040fe2000004182c */
[----:B------:R-:W-:Y:S07]  /*3d40*/  LDSM.16.M88.4 R68, [R202+0x2000] ;  /* 0x00200000ca44783b */ /* 0x000fee0000000200 */
[C---:B------:R-:W-:Y:S08]  /*3d50*/  HMMA.16816.F32.BF16 R32, R12.reuse, R24, R32 ;  /* 0x000000180c20723c */ /* 0x040ff00000041820 */
[C---:B------:R-:W-:Y:S01]  /*3d60*/  HMMA.16816.F32.BF16 R28, R12.reuse, R26, R28 ;  /* 0x0000001a0c1c723c */ /* 0x040fe2000004181c */
[----:B------:R-:W2:Y:S07]  /*3d70*/  LDSM.16.M88.4 R24, [R195+0x7000] ;  /* 0x00700000c318783b */ /* 0x000eae0000000200 */
[C---:B------:R-:W-:Y:S08]  /*3d80*/  HMMA.16816.F32.BF16 R40, R12.reuse, R52, R40 ;  /* 0x000000340c28723c */ /* 0x040ff00000041828 */
[C---:B------:R-:W-:Y:S01]  /*3d90*/  HMMA.16816.F32.BF16 R36, R12.reuse, R54, R36 ;  /* 0x000000360c24723c */ /* 0x040fe20000041824 */
[----:B------:R-:W-:Y:S07]  /*3da0*/  LDSM.16.M88.4 R52, [R197] ;  /* 0x00000000c534783b */ /* 0x000fee0000000200 */
[C---:B------:R-:W-:Y:S08]  /*3db0*/  HMMA.16816.F32.BF16 R60, R12.reuse, R16, R60 ;  /* 0x000000100c3c723c */ /* 0x040ff0000004183c */
[----:B------:R-:W-:Y:S01]  /*3dc0*/  HMMA.16816.F32.BF16 R56, R12, R18, R56 ;  /* 0x000000120c38723c */ /* 0x000fe20000041838 */
[----:B------:R-:W3:Y:S04]  /*3dd0*/  LDSM.16.M88.4 R16, [R188] ;  /* 0x00000000bc10783b */ /* 0x000ee80000000200 */
[----:B------:R-:W4:Y:S03]  /*3de0*/  LDSM.16.M88.4 R12, [R188+0x800] ;  /* 0x00080000bc0c783b */ /* 0x000f260000000200 */
[C---:B------:R-:W-:Y:S08]  /*3df0*/  HMMA.16816.F32.BF16 R20, R48.reuse, R8, R20 ;  /* 0x000000083014723c */ /* 0x040ff00000041814 */
[C---:B------:R-:W-:Y:S01]  /*3e00*/  HMMA.16816.F32.BF16 R44, R48.reuse, R10, R44 ;  /* 0x0000000a302c723c */ /* 0x040fe2000004182c */
[----:B------:R-:W5:Y:S07]  /*3e10*/  LDSM.16.M88.4 R8, [R188+0x1000] ;  /* 0x00100000bc08783b */ /* 0x000f6e0000000200 */
        /* <DEDUP_REMOVED lines=8> */
[----:B------:R-:W1:Y:S04]  /*3ea0*/  LDSM.16.M88.4 R48, [R201+0x8800] ;  /* 0x00880000c930783b */ /* 0x000e680000000200 */
        /* <DEDUP_REMOVED lines=8> */
[C---:B------:R-:W-:Y:S01]  /*3f30*/  HMMA.16816.F32.BF16 R28, R52.reuse, R10, R28 ;  /* 0x0000000a341c723c */ /* 0x040fe2000004181c */
[----:B------:R-:W4:Y:S07]  /*3f40*/  LDSM.16.M88.4 R8, [R200+0x2000] ;  /* 0x00200000c808783b */ /* 0x000f2e0000000200 */
[C---:B-1----:R-:W-:Y:S08]  /*3f50*/  HMMA.16816.F32.BF16 R60, R52.reuse, R64, R60 ;  /* 0x00000040343c723c */ /* 0x042ff0000004183c */
[----:B------:R-:W-:Y:S01]  /*3f60*/  HMMA.16816.F32.BF16 R56, R52, R66, R56 ;  /* 0x000000423438723c */ /* 0x000fe20000041838 */
[----:B------:R-:W1:Y:S04]  /*3f70*/  LDSM.16.M88.4 R64, [R199+0x2800] ;  /* 0x00280000c740783b */ /* 0x000e680000000200 */
[----:B------:R-:W5:Y:S03]  /*3f80*/  LDSM.16.M88.4 R52, [R199+0x3000] ;  /* 0x00300000c734783b */ /* 0x000f660000000200 */
[C---:B--2---:R-:W-:Y:S08]  /*3f90*/  HMMA.16816.F32.BF16 R20, R68.reuse, R24, R20 ;  /* 0x000000184414723c */ /* 0x044ff00000041814 */
[C---:B------:R-:W-:Y:S01]  /*3fa0*/  HMMA.16816.F32.BF16 R44, R68.reuse, R26, R44 ;  /* 0x0000001a442c723c */ /* 0x040fe2000004182c */
[----:B------:R-:W2:Y:S07]  /*3fb0*/  LDSM.16.M88.4 R24, [R199+0x3800] ;  /* 0x00380000c718783b */ /* 0x000eae0000000200 */
        /* <DEDUP_REMOVED lines=8> */
[----:B------:R-:W-:Y:S04]  /*4040*/  LDSM.16.M88.4 R68, [R202+0x4000] ;  /* 0x00400000ca44783b */ /* 0x000fe80000000200 */
[----:B------:R-:W-:Y:S03]  /*4050*/  LDSM.16.M88.4 R72, [R199+0x4000] ;  /* 0x00400000c748783b */ /* 0x000fe60000000200 */
[C---:B----4-:R-:W-:Y:S08]  /*4060*/  HMMA.16816.F32.BF16 R20, R8.reuse, R12, R20 ;  /* 0x0000000c0814723c */ /* 0x050ff00000041814 */
[C---:B------:R-:W-:Y:S01]  /*4070*/  HMMA.16816.F32.BF16 R44, R8.reuse, R14, R44 ;  /* 0x0000000e082c723c */ /* 0x040fe2000004182c */
[----:B------:R-:W4:Y:S07]  /*4080*/  LDSM.16.M88.4 R12, [R195+0x8800] ;  /* 0x00880000c30c783b */ /* 0x000f2e0000000200 */
[C---:B-1----:R-:W-:Y:S08]  /*4090*/  HMMA.16816.F32.BF16 R40, R8.reuse, R64, R40 ;  /* 0x000000400828723c */ /* 0x042ff00000041828 */
[C---:B------:R-:W-:Y:S01]  /*40a0*/  HMMA.16816.F32.BF16 R36, R8.reuse, R66, R36 ;  /* 0x000000420824723c */ /* 0x040fe20000041824 */
[----:B------:R-:W-:Y:S07]  /*40b0*/  LDSM.16.M88.4 R64, [R201+0xb800] ;  /* 0x00b80000c940783b */ /* 0x000fee0000000200 */
[C---:B-----5:R-:W-:Y:S08]  /*40c0*/  HMMA.16816.F32.BF16 R32, R8.reuse, R52, R32 ;  /* 0x000000340820723c */ /* 0x060ff00000041820 */
[C---:B------:R-:W-:Y:S01]  /*40d0*/  HMMA.16816.F32.BF16 R28, R8.reuse, R54, R28 ;  /* 0x00000036081c723c */ /* 0x040fe2000004181c */
[----:B------:R-:W-:Y:S07]  /*40e0*/  LDSM.16.M88.4 R52, [R195+0x9800] ;  /* 0x00980000c334783b */ /* 0x000fee0000000200 */
[C---:B--2---:R-:W-:Y:S07]  /*40f0*/  HMMA.16816.F32.BF16 R60, R8.reuse, R24, R60 ;  /* 0x00000018083c723c */ /* 0x044fee000004183c */
[----:B------:R-:W-:Y:S01]  /*4100*/  IMAD.U32 R25, RZ, RZ, UR22 ;  /* 0x00000016ff197e24 */ /* 0x000fe2000f8e00ff */
[----:B------:R-:W-:Y:S01]  /*4110*/  HMMA.16816.F32.BF16 R56, R8, R26, R56 ;  /* 0x0000001a0838723c */ /* 0x000fe20000041838 */
[----:B------:R-:W1:Y:S02]  /*4120*/  LDSM.16.M88.4 R8, [R195+0x9000] ;  /* 0x00900000c308783b */ /* 0x000e640000000200 */
[----:B------:R-:W-:-:S02]  /*4130*/  IMAD R2, R25, 0x40, R218 ;  /* 0x0000004019027824 */ /* 0x000fc400078e02da */
[----:B------:R-:W-:Y:S03]  /*4140*/  LDSM.16.M88.4 R24, [R197+0x2000] ;  /* 0x00200000c518783b */ /* 0x000fe60000000200 */
[C---:B---3--:R-:W-:Y:S01]  /*4150*/  HMMA.16816.F32.BF16 R20, R48.reuse, R16, R20 ;  /* 0x000000103014723c */ /* 0x048fe20000041814 */
[C---:B------:R-:W-:Y:S02]  /*4160*/  IADD3 R76, R2.reuse, 0x1, RZ ;  /* 0x00000001024c7810 */ /* 0x040fe40007ffe0ff */
[C---:B------:R-:W-:Y:S02]  /*4170*/  IADD3 R79, R2.reuse, 0x8, RZ ;  /* 0x00000008024f7810 */ /* 0x040fe40007ffe0ff */
[----:B------:R-:W-:Y:S02]  /*4180*/  IADD3 R85, R2, 0x10, RZ ;  /* 0x0000001002557810 */ /* 0x000fe40007ffe0ff */
[--C-:B------:R-:W-:Y:S01]  /*4190*/  IMAD.IADD R16, R215, 0x1, -R2.reuse ;  /* 0x00000001d7107824 */ /* 0x100fe200078e0a02 */
[----:B----4-:R-:W-:Y:S01]  /*41a0*/  HMMA.16816.F32.BF16 R40, R48, R12, R40 ;  /* 0x0000000c3028723c */ /* 0x010fe20000041828 */
[----:B------:R-:W-:Y:S01]  /*41b0*/  IMAD.IADD R17, R212, 0x1, -R2 ;  /* 0x00000001d4117824 */ /* 0x000fe200078e0a02 */
[----:B------:R-:W-:-:S02]  /*41c0*/  IADD3 R88, R2, 0x11, RZ ;  /* 0x0000001102587810 */ /* 0x000fc40007ffe0ff */
[----:B------:R-:W-:Y:S02]  /*41d0*/  IABS R16, R16 ;  /* 0x0000001000107213 */ /* 0x000fe40000000000 */
[----:B------:R-:W-:Y:S01]  /*41e0*/  IADD3 R82, R2, 0x9, RZ ;  /* 0x0000000902527810 */ /* 0x000fe20007ffe0ff */
[----:B------:R-:W-:Y:S01]  /*41f0*/  IMAD.IADD R12, R215, 0x1, -R76 ;  /* 0x00000001d70c7824 */ /* 0x000fe200078e0a4c */
[C---:B------:R-:W-:Y:S01]  /*4200*/  HMMA.16816.F32.BF16 R44, R48.reuse, R18, R44 ;  /* 0x00000012302c723c */ /* 0x040fe2000004182c */
[----:B------:R-:W-:Y:S01]  /*4210*/  IMAD.MOV.U32 R77, RZ, RZ, R16 ;  /* 0x000000ffff4d7224 */ /* 0x000fe200078e0010 */
[----:B------:R-:W-:Y:S01]  /*4220*/  IABS R16, R17 ;  /* 0x0000001100107213 */ /* 0x000fe20000000000 */
[----:B------:R-:W-:Y:S01]  /*4230*/  IMAD.IADD R13, R212, 0x1, -R76 ;  /* 0x00000001d40d7824 */ /* 0x000fe200078e0a4c */
[----:B------:R-:W-:Y:S02]  /*4240*/  IABS R12, R12 ;  /* 0x0000000c000c7213 */ /* 0x000fe40000000000 */
[C---:B------:R-:W-:Y:S01]  /*4250*/  IADD3 R91, R2.reuse, 0x18, RZ ;  /* 0x00000018025b7810 */ /* 0x040fe20007ffe0ff */
[----:B------:R-:W-:Y:S01]  /*4260*/  IMAD.MOV.U32 R78, RZ, RZ, R16 ;  /* 0x000000ffff4e7224 */ /* 0x000fe200078e0010 */
[----:B------:R-:W-:Y:S01]  /*4270*/  HMMA.16816.F32.BF16 R36, R48, R14, R36 ;  /* 0x0000000e3024723c */ /* 0x000fe20000041824 */
[----:B------:R-:W2:Y:S01]  /*4280*/  LDSM.16.M88.4 R16, [R188+0x2000] ;  /* 0x00200000bc10783b */ /* 0x000ea20000000200 */
[----:B------:R-:W-:Y:S01]  /*4290*/  IMAD.MOV.U32 R80, RZ, RZ, R12 ;  /* 0x000000ffff507224 */ /* 0x000fe200078e000c */
[----:B------:R-:W-:Y:S01]  /*42a0*/  IABS R12, R13 ;  /* 0x0000000d000c7213 */ /* 0x000fe20000000000 */
[----:B------:R-:W-:Y:S01]  /*42b0*/  I2F R77, R77 ;  /* 0x0000004d004d7306 */ /* 0x000fe20000201400 */
[----:B------:R-:W-:-:S02]  /*42c0*/  IADD3 R97, R2, 0x20, RZ ;  /* 0x0000002002617810 */ /* 0x000fc40007ffe0ff */
[C---:B------:R-:W-:Y:S01]  /*42d0*/  IADD3 R94, R2.reuse, 0x19, RZ ;  /* 0x00000019025e7810 */ /* 0x040fe20007ffe0ff */
[----:B------:R-:W-:Y:S01]  /*42e0*/  IMAD.MOV.U32 R81, RZ, RZ, R12 ;  /* 0x000000ffff517224 */ /* 0x000fe200078e000c */
[C---:B-1----:R-:W-:Y:S01]  /*42f0*/  HMMA.16816.F32.BF16 R32, R48.reuse, R8, R32 ;  /* 0x000000083020723c */ /* 0x042fe20000041820 */
[----:B------:R-:W1:Y:S01]  /*4300*/  LDSM.16.M88.4 R12, [R188+0x2800] ;  /* 0x00280000bc0c783b */ /* 0x000e620000000200 */
[C---:B------:R-:W-:Y:S01]  /*4310*/  IADD3 R100, R2.reuse, 0x21, RZ ;  /* 0x0000002102647810 */ /* 0x040fe20007ffe0ff */
[----:B------:R-:W-:Y:S01]  /*4320*/  I2F R78, R78 ;  /* 0x0000004e004e7306 */ /* 0x000fe20000201400 */
[C---:B------:R-:W-:Y:S02]  /*4330*/  IADD3 R103, R2.reuse, 0x28, RZ ;  /* 0x0000002802677810 */ /* 0x040fe40007ffe0ff */
[----:B------:R-:W-:Y:S01]  /*4340*/  IADD3 R106, R2, 0x29, RZ ;  /* 0x00000029026a7810 */ /* 0x000fe20007ffe0ff */
[C-C-:B------:R-:W-:Y:S01]  /*4350*/  IMAD.IADD R8, R215.reuse, 0x1, -R79.reuse ;  /* 0x00000001d7087824 */ /* 0x140fe200078e0a4f */
[C---:B------:R-:W-:Y:S01]  /*4360*/  HMMA.16816.F32.BF16 R28, R48.reuse, R10, R28 ;  /* 0x0000000a301c723c */ /* 0x040fe2000004181c */
[----:B------:R-:W-:Y:S01]  /*4370*/  IMAD.IADD R9, R212, 0x1, -R79 ;  /* 0x00000001d4097824 */ /* 0x000fe200078e0a4f */
[----:B------:R-:W-:Y:S01]  /*4380*/  IADD3 R109, R2, 0x30, RZ ;  /* 0x00000030026d7810 */ /* 0x000fe20007ffe0ff */
[----:B------:R-:W-:Y:S01]  /*4390*/  I2F R81, R81 ;  /* 0x0000005100517306 */ /* 0x000fe20000201400 */
[----:B------:R-:W-:Y:S01]  /*43a0*/  IABS R8, R8 ;  /* 0x0000000800087213 */ /* 0x000fe20000000000 */
[----:B------:R-:W-:Y:S01]  /*43b0*/  IMAD.IADD R108, R212, 0x1, -R103 ;  /* 0x00000001d46c7824 */ /* 0x000fe200078e0a67 */
[C---:B------:R-:W-:Y:S01]  /*43c0*/  IADD3 R115, R2.reuse, 0x38, RZ ;  /* 0x0000003802737810 */ /* 0x040fe20007ffe0ff */
[----:B------:R-:W-:Y:S01]  /*43d0*/  IMAD.IADD R110, R215, 0x1, -R106 ;  /* 0x00000001d76e7824 */ /* 0x000fe200078e0a6a */
[----:B------:R-:W-:Y:S01]  /*43e0*/  HMMA.16816.F32.BF16 R60, R48, R52, R60 ;  /* 0x00000034303c723c */ /* 0x000fe2000004183c */
[----:B------:R-:W-:Y:S01]  /*43f0*/  IMAD.MOV.U32 R83, RZ, RZ, R8 ;  /* 0x000000ffff537224 */ /* 0x000fe200078e0008 */
[----:B------:R-:W-:Y:S01]  /*4400*/  IABS R8, R9 ;  /* 0x0000000900087213 */ /* 0x000fe20000000000 */
[----:B------:R-:W-:Y:S01]  /*4410*/  I2F R80, R80 ;  /* 0x0000005000507306 */ /* 0x000fe20000201400 */
[----:B------:R-:W-:-:S02]  /*4420*/  IADD3 R118, R2, 0x39, RZ ;  /* 0x0000003902767810 */ /* 0x000fc40007ffe0ff */
[----:B------:R-:W-:Y:S01]  /*4430*/  IADD3 R112, R2, 0x31, RZ ;  /* 0x0000003102707810 */ /* 0x000fe20007ffe0ff */
[----:B------:R-:W-:Y:S01]  /*4440*/  IMAD.MOV.U32 R84, RZ, RZ, R8 ;  /* 0x000000ffff547224 */ /* 0x000fe200078e0008 */
[----:B------:R-:W-:Y:S01]  /*4450*/  HMMA.16816.F32.BF16 R56, R48, R54, R56 ;  /* 0x000000363038723c */ /* 0x000fe20000041838 */
[----:B------:R-:W3:Y:S01]  /*4460*/  LDSM.16.M88.4 R8, [R188+0x3000] ;  /* 0x00300000bc08783b */ /* 0x000ee20000000200 */
[--C-:B------:R-:W-:Y:S01]  /*4470*/  IMAD.IADD R52, R215, 0x1, -R82.reuse ;  /* 0x00000001d7347824 */ /* 0x100fe200078e0a52 */
[----:B------:R-:W-:Y:S01]  /*4480*/  I2F R83, R83 ;  /* 0x0000005300537306 */ /* 0x000fe20000201400 */
[----:B------:R-:W-:Y:S02]  /*4490*/  ISETP.GE.AND P0, PT, R79, R210, PT ;  /* 0x000000d24f00720c */ /* 0x000fe40003f06270 */
[----:B------:R-:W-:Y:S01]  /*44a0*/  ISETP.GE.AND P3, PT, R82, R213, PT ;  /* 0x000000d55200720c */ /* 0x000fe20003f66270 */
[----:B------:R-:W-:Y:S01]  /*44b0*/  IMAD.IADD R48, R212, 0x1, -R82 ;  /* 0x00000001d4307824 */ /* 0x000fe200078e0a52 */
[----:B--2---:R-:W-:Y:S01]  /*44c0*/  HMMA.16816.F32.BF16 R20, R24, R16, R20 ;  /* 0x000000101814723c */ /* 0x004fe20000041814 */
[----:B------:R-:W-:-:S02]  /*44d0*/  IABS R52, R52 ;  /* 0x0000003400347213 */ /* 0x000fc40000000000 */
[----:B------:R-:W-:Y:S01]  /*44e0*/  I2F R84, R84 ;  /* 0x0000005400547306 */ /* 0x000fe20000201400 */
[----:B------:R-:W-:Y:S02]  /*44f0*/  IABS R48, R48 ;  /* 0x0000003000307213 */ /* 0x000fe40000000000 */
[----:B------:R-:W-:Y:S01]  /*4500*/  ISETP.LT.OR P0, PT, R79, R211, P0 ;  /* 0x000000d34f00720c */ /* 0x000fe20000701670 */
[--C-:B------:R-:W-:Y:S01]  /*4510*/  IMAD.IADD R16, R215, 0x1, -R85.reuse ;  /* 0x00000001d7107824 */ /* 0x100fe200078e0a55 */
[C---:B------:R-:W-:Y:S01]  /*4520*/  HMMA.16816.F32.BF16 R44, R24.reuse, R18, R44 ;  /* 0x00000012182c723c */ /* 0x040fe2000004182c */
[----:B------:R-:W-:Y:S01]  /*4530*/  IMAD.IADD R17, R212, 0x1, -R85 ;  /* 0x00000001d4117824 */ /* 0x000fe200078e0a55 */
[----:B------:R-:W-:Y:S01]  /*4540*/  IABS R108, R108 ;  /* 0x0000006c006c7213 */ /* 0x000fe20000000000 */
[----:B------:R-:W-:Y:S01]  /*4550*/  IMAD.MOV.U32 R87, RZ, RZ, R48 ;  /* 0x000000ffff577224 */ /* 0x000fe200078e0030 */
[----:B------:R-:W-:Y:S01]  /*4560*/  IABS R16, R16 ;  /* 0x0000001000107213 */ /* 0x000fe20000000000 */
[----:B------:R-:W2:Y:S01]  /*4570*/  LDSM.16.M88.4 R48, [R188+0x3800] ;  /* 0x00380000bc30783b */ /* 0x000ea20000000200 */
[----:B------:R4:W-:Y:S01]  /*4580*/  I2F R86, R52 ;  /* 0x0000003400567306 */ /* 0x0009e20000201400 */
[----:B------:R-:W-:Y:S01]  /*4590*/  ISETP.GE.AND P4, PT, R2, R213, PT ;  /* 0x000000d50200720c */ /* 0x000fe20003f86270 */
[----:B-1----:R-:W-:Y:S01]  /*45a0*/  HMMA.16816.F32.BF16 R40, R24, R12, R40 ;  /* 0x0000000c1828723c */ /* 0x002fe20000041828 */
[----:B------:R-:W-:Y:S01]  /*45b0*/  IMAD.MOV.U32 R89, RZ, RZ, R16 ;  /* 0x000000ffff597224 */ /* 0x000fe200078e0010 */
[----:B------:R-:W-:-:S02]  /*45c0*/  IABS R16, R17 ;  /* 0x0000001100107213 */ /* 0x000fc40000000000 */
[-C--:B------:R-:W-:Y:S02]  /*45d0*/  ISETP.GE.AND P5, PT, R2, R210.reuse, PT ;  /* 0x000000d20200720c */ /* 0x080fe40003fa6270 */
[----:B------:R-:W-:Y:S01]  /*45e0*/  I2F R87, R87 ;  /* 0x0000005700577306 */ /* 0x000fe20000201400 */
[----:B------:R-:W-:Y:S01]  /*45f0*/  IMAD.IADD R12, R215, 0x1, -R88 ;  /* 0x00000001d70c7824 */ /* 0x000fe200078e0a58 */
[C---:B------:R-:W-:Y:S01]  /*4600*/  HMMA.16816.F32.BF16 R36, R24.reuse, R14, R36 ;  /* 0x0000000e1824723c */ /* 0x040fe20000041824 */
[----:B------:R-:W-:Y:S01]  /*4610*/  IMAD.MOV.U32 R90, RZ, RZ, R16 ;  /* 0x000000ffff5a7224 */ /* 0x000fe200078e0010 */
[----:B------:R-:W-:Y:S01]  /*4620*/  ISETP.GE.AND P2, PT, R76, R210, PT ;  /* 0x000000d24c00720c */ /* 0x000fe20003f46270 */
[----:B------:R-:W1:Y:S01]  /*4630*/  LDSM.16.M88.4 R16, [R201+0xa000] ;  /* 0x00a00000c910783b */ /* 0x000e620000000200 */
[----:B------:R-:W-:Y:S01]  /*4640*/  IABS R12, R12 ;  /* 0x0000000c000c7213 */ /* 0x000fe20000000000 */
[----:B------:R-:W-:Y:S01]  /*4650*/  IMAD.IADD R13, R212, 0x1, -R88 ;  /* 0x00000001d40d7824 */ /* 0x000fe200078e0a58 */
[----:B------:R-:W-:Y:S01]  /*4660*/  I2F R89, R89 ;  /* 0x0000005900597306 */ /* 0x000fe20000201400 */
[----:B----4-:R-:W-:Y:S01]  /*4670*/  LDSM.16.M88.4 R52, [R200+0x4000] ;  /* 0x00400000c834783b */ /* 0x010fe20000000200 */
[----:B------:R-:W-:Y:S01]  /*4680*/  ISETP.GE.AND P1, PT, R79, R213, PT ;  /* 0x000000d54f00720c */ /* 0x000fe20003f26270 */
[----:B------:R-:W-:Y:S01]  /*4690*/  IMAD.MOV.U32 R92, RZ, RZ, R12 ;  /* 0x000000ffff5c7224 */ /* 0x000fe200078e000c */
[----:B------:R-:W-:Y:S01]  /*46a0*/  IABS R12, R13 ;  /* 0x0000000d000c7213 */ /* 0x000fe20000000000 */
[----:B---3--:R-:W-:Y:S01]  /*46b0*/  HMMA.16816.F32.BF16 R32, R24, R8, R32 ;  /* 0x000000081820723c */ /* 0x008fe20000041820 */
[----:B------:R-:W-:-:S02]  /*46c0*/  ISETP.LT.OR P3, PT, R82, R214, P3 ;  /* 0x000000d65200720c */ /* 0x000fc40001f61670 */
[----:B------:R-:W-:Y:S01]  /*46d0*/  I2F R90, R90 ;  /* 0x0000005a005a7306 */ /* 0x000fe20000201400 */
[----:B------:R-:W-:Y:S01]  /*46e0*/  IMAD.MOV.U32 R93, RZ, RZ, R12 ;  /* 0x000000ffff5d7224 */ /* 0x000fe200078e000c */
[----:B------:R-:W-:Y:S01]  /*46f0*/  ISETP.LT.OR P4, PT, R2, R214, P4 ;  /* 0x000000d60200720c */ /* 0x000fe20002781670 */
[----:B------:R-:W3:Y:S01]  /*4700*/  LDSM.16.M88.4 R12, [R201+0xa800] ;  /* 0x00a80000c90c783b */ /* 0x000ee20000000200 */
[--C-:B------:R-:W-:Y:S01]  /*4710*/  IMAD.IADD R8, R215, 0x1, -R91.reuse ;  /* 0x00000001d7087824 */ /* 0x100fe200078e0a5b */
[----:B------:R-:W-:Y:S01]  /*4720*/  HMMA.16816.F32.BF16 R28, R24, R10, R28 ;  /* 0x0000000a181c723c */ /* 0x000fe2000004181c */
[----:B------:R-:W-:Y:S01]  /*4730*/  IMAD.IADD R9, R212, 0x1, -R91 ;  /* 0x00000001d4097824 */ /* 0x000fe200078e0a5b */
[-C--:B------:R-:W-:Y:S01]  /*4740*/  ISETP.LT.OR P5, PT, R2, R211.reuse, P5 ;  /* 0x000000d30200720c */ /* 0x080fe20002fa1670 */
[----:B------:R-:W-:Y:S01]  /*4750*/  I2F R93, R93 ;  /* 0x0000005d005d7306 */ /* 0x000fe20000201400 */
[----:B------:R-:W-:Y:S02]  /*4760*/  IABS R8, R8 ;  /* 0x0000000800087213 */ /* 0x000fe40000000000 */
[----:B------:R-:W-:-:S02]  /*4770*/  ISETP.LT.OR P2, PT, R76, R211, P2 ;  /* 0x000000d34c00720c */ /* 0x000fc40001741670 */
[----:B------:R-:W-:Y:S01]  /*4780*/  ISETP.LT.OR P1, PT, R79, R214, P1 ;  /* 0x000000d64f00720c */ /* 0x000fe20000f21670 */
[----:B------:R-:W-:Y:S01]  /*4790*/  IMAD.MOV.U32 R95, RZ, RZ, R8 ;  /* 0x000000ffff5f7224 */ /* 0x000fe200078e0008 */
[----:B------:R-:W-:Y:S01]  /*47a0*/  IABS R8, R9 ;  /* 0x0000000900087213 */ /* 0x000fe20000000000 */
[C---:B--2---:R-:W-:Y:S01]  /*47b0*/  HMMA.16816.F32.BF16 R60, R24.reuse, R48, R60 ;  /* 0x00000030183c723c */ /* 0x044fe2000004183c */
[----:B------:R-:W-:Y:S01]  /*47c0*/  I2F R92, R92 ;  /* 0x0000005c005c7306 */ /* 0x000fe20000201400 */
[----:B------:R-:W-:Y:S02]  /*47d0*/  IABS R110, R110 ;  /* 0x0000006e006e7213 */ /* 0x000fe40000000000 */
[----:B------:R-:W-:Y:S01]  /*47e0*/  IMAD.MOV.U32 R96, RZ, RZ, R8 ;  /* 0x000000ffff607224 */ /* 0x000fe200078e0008 */
[C---:B------:R-:W-:Y:S01]  /*47f0*/  ISETP.GE.AND P6, PT, R76.reuse, R213, PT ;  /* 0x000000d54c00720c */ /* 0x040fe20003fc6270 */
[----:B------:R-:W2:Y:S01]  /*4800*/  LDSM.16.M88.4 R8, [R201+0xb000] ;  /* 0x00b00000c908783b */ /* 0x000ea20000000200 */
[----:B------:R-:W-:Y:S01]  /*4810*/  IMAD.IADD R48, R215, 0x1, -R94 ;  /* 0x00000001d7307824 */ /* 0x000fe200078e0a5e */
[----:B------:R-:W-:Y:S01]  /*4820*/  HMMA.16816.F32.BF16 R56, R24, R50, R56 ;  /* 0x000000321838723c */ /* 0x000fe20000041838 */
[----:B------:R-:W-:Y:S01]  /*4830*/  I2F R95, R95 ;  /* 0x0000005f005f7306 */ /* 0x000fe20000201400 */
[----:B------:R-:W-:-:S02]  /*4840*/  ISETP.LT.OR P6, PT, R76, R214, P6 ;  /* 0x000000d64c00720c */ /* 0x000fc400037c1670 */
[----:B------:R-:W-:-:S03]  /*4850*/  IABS R48, R48 ;  /* 0x0000003000307213 */ /* 0x000fc60000000000 */
[----:B------:R-:W-:Y:S01]  /*4860*/  IMAD.IADD R24, R212, 0x1, -R94 ;  /* 0x00000001d4187824 */ /* 0x000fe200078e0a5e */
[----:B-1----:R-:W-:Y:S01]  /*4870*/  HMMA.16816.F32.BF16 R20, R68, R16, R20 ;  /* 0x000000104414723c */ /* 0x002fe20000041814 */
[----:B------:R1:W-:Y:S03]  /*4880*/  I2F R98, R48 ;  /* 0x0000003000627306 */ /* 0x0003e60000201400 */
[----:B------:R-:W-:-:S03]  /*4890*/  IABS R24, R24 ;  /* 0x0000001800187213 */ /* 0x000fc60000000000 */
[--C-:B------:R-:W-:Y:S01]  /*48a0*/  IMAD.IADD R16, R215, 0x1, -R97.reuse ;  /* 0x00000001d7107824 */ /* 0x100fe200078e0a61 */
[----:B------:R-:W-:Y:S01]  /*48b0*/  HMMA.16816.F32.BF16 R44, R68, R18, R44 ;  /* 0x00000012442c723c */ /* 0x000fe2000004182c */
[----:B------:R-:W-:Y:S01]  /*48c0*/  IMAD.IADD R17, R212, 0x1, -R97 ;  /* 0x00000001d4117824 */ /* 0x000fe200078e0a61 */
[----:B------:R4:W-:Y:S02]  /*48d0*/  I2F R99, R24 ;  /* 0x0000001800637306 */ /* 0x0009e40000201400 */
[----:B------:R-:W-:-:S04]  /*48e0*/  IABS R16, R16 ;  /* 0x0000001000107213 */ /* 0x000fc80000000000 */
[C---:B---3--:R-:W-:Y:S01]  /*48f0*/  HMMA.16816.F32.BF16 R40, R68.reuse, R12, R40 ;  /* 0x0000000c4428723c */ /* 0x048fe20000041828 */
[----:B------:R-:W-:Y:S01]  /*4900*/  IMAD.MOV.U32 R101, RZ, RZ, R16 ;  /* 0x000000ffff657224 */ /* 0x000fe200078e0010 */
[----:B------:R-:W-:Y:S01]  /*4910*/  IABS R16, R17 ;  /* 0x0000001100107213 */ /* 0x000fe20000000000 */
[--C-:B------:R-:W-:Y:S01]  /*4920*/  IMAD.IADD R17, R212, 0x1, -R100.reuse ;  /* 0x00000001d4117824 */ /* 0x100fe200078e0a64 */
[----:B-1----:R-:W1:Y:S01]  /*4930*/  LDSM.16.M88.4 R48, [R199+0x4800] ;  /* 0x00480000c730783b */ /* 0x002e620000000200 */
[----:B------:R-:W-:Y:S02]  /*4940*/  I2F R96, R96 ;  /* 0x0000006000607306 */ /* 0x000fe40000201400 */
[----:B------:R-:W-:Y:S01]  /*4950*/  IMAD.IADD R12, R215, 0x1, -R100 ;  /* 0x00000001d70c7824 */ /* 0x000fe200078e0a64 */
[C---:B------:R-:W-:Y:S01]  /*4960*/  HMMA.16816.F32.BF16 R36, R68.reuse, R14, R36 ;  /* 0x0000000e4424723c */ /* 0x040fe20000041824 */
[----:B------:R-:W-:Y:S01]  /*4970*/  IMAD.MOV.U32 R102, RZ, RZ, R16 ;  /* 0x000000ffff667224 */ /* 0x000fe200078e0010 */
[----:B----4-:R-:W-:Y:S02]  /*4980*/  LDSM.16.M88.4 R24, [R195+0xa000] ;  /* 0x00a00000c318783b */ /* 0x010fe40000000200 */
[----:B------:R-:W-:Y:S01]  /*4990*/  IABS R16, R12 ;  /* 0x0000000c00107213 */ /* 0x000fe20000000000 */
[----:B------:R-:W-:Y:S01]  /*49a0*/  I2F R101, R101 ;  /* 0x0000006500657306 */ /* 0x000fe20000201400 */
[----:B------:R-:W3:Y:S02]  /*49b0*/  LDSM.16.M88.4 R12, [R198+0x4000] ;  /* 0x00400000c60c783b */ /* 0x000ee40000000200 */
[----:B--2---:R-:W-:Y:S01]  /*49c0*/  HMMA.16816.F32.BF16 R32, R68, R8, R32 ;  /* 0x000000084420723c */ /* 0x004fe20000041820 */
[----:B------:R-:W-:Y:S01]  /*49d0*/  IMAD.MOV.U32 R104, RZ, RZ, R16 ;  /* 0x000000ffff687224 */ /* 0x000fe200078e0010 */
[----:B------:R-:W-:-:S03]  /*49e0*/  IABS R16, R17 ;  /* 0x0000001100107213 */ /* 0x000fc60000000000 */
[----:B------:R-:W-:Y:S02]  /*49f0*/  I2F R102, R102 ;  /* 0x0000006600667306 */ /* 0x000fe40000201400 */
[C---:B------:R-:W-:Y:S01]  /*4a00*/  IMAD.IADD R8, R215.reuse, 0x1, -R103 ;  /* 0x00000001d7087824 */ /* 0x040fe200078e0a67 */
[----:B------:R-:W-:Y:S04]  /*4a10*/  HMMA.16816.F32.BF16 R20, R52, R72, R20 ;  /* 0x000000483414723c */ /* 0x000fe80000041814 */
[----:B------:R-:W-:Y:S01]  /*4a20*/  IABS R8, R8 ;  /* 0x0000000800087213 */ /* 0x000fe20000000000 */
[----:B------:R2:W-:Y:S02]  /*4a30*/  I2F R105, R16 ;  /* 0x0000001000697306 */ /* 0x0005e40000201400 */
[----:B------:R-:W-:Y:S01]  /*4a40*/  IMAD.IADD R72, R212, 0x1, -R106 ;  /* 0x00000001d4487824 */ /* 0x000fe200078e0a6a */
[----:B------:R-:W-:Y:S01]  /*4a50*/  HMMA.16816.F32.BF16 R28, R68, R10, R28 ;  /* 0x0000000a441c723c */ /* 0x000fe2000004181c */
[----:B------:R-:W-:-:S03]  /*4a60*/  IMAD.IADD R73, R215, 0x1, -R109 ;  /* 0x00000001d7497824 */ /* 0x000fc600078e0a6d */
[----:B------:R-:W-:Y:S01]  /*4a70*/  IABS R72, R72 ;  /* 0x0000004800487213 */ /* 0x000fe20000000000 */
[----:B------:R4:W-:Y:S03]  /*4a80*/  I2F R107, R8 ;  /* 0x00000008006b7306 */ /* 0x0009e60000201400 */
[C---:B------:R-:W-:Y:S01]  /*4a90*/  HMMA.16816.F32.BF16 R44, R52.reuse, R74, R44 ;  /* 0x0000004a342c723c */ /* 0x040fe2000004182c */
[----:B------:R-:W-:Y:S01]  /*4aa0*/  IMAD.MOV.U32 R111, RZ, RZ, R72 ;  /* 0x000000ffff6f7224 */ /* 0x000fe200078e0048 */
[----:B------:R-:W-:Y:S01]  /*4ab0*/  IABS R72, R73 ;  /* 0x0000004900487213 */ /* 0x000fe20000000000 */
[----:B--2---:R-:W-:Y:S03]  /*4ac0*/  LDSM.16.M88.4 R16, [R188+0x4000] ;  /* 0x00400000bc10783b */ /* 0x004fe60000000200 */
[----:B------:R2:W-:Y:S02]  /*4ad0*/  I2F R113, R72 ;  /* 0x0000004800717306 */ /* 0x0005e40000201400 */
[----:B-1----:R-:W-:Y:S01]  /*4ae0*/  HMMA.16816.F32.BF16 R40, R52, R48, R40 ;  /* 0x000000303428723c */ /* 0x002fe20000041828 */
[----:B----4-:R-:W1:Y:S05]  /*4af0*/  LDSM.16.M88.4 R8, [R197+0x4000] ;  /* 0x00400000c508783b */ /* 0x010e6a0000000200 */
[----:B------:R-:W-:Y:S01]  /*4b00*/  I2F R108, R108 ;  /* 0x0000006c006c7306 */ /* 0x000fe20000201400 */
[----:B------:R-:W-:Y:S01]  /*4b10*/  IMAD.IADD R48, R215, 0x1, -R115 ;  /* 0x00000001d7307824 */ /* 0x000fe200078e0a73 */
[----:B---3--:R-:W-:Y:S04]  /*4b20*/  HMMA.16816.F32.BF16 R20, R12, R24, R20 ;  /* 0x000000180c14723c */ /* 0x008fe80000041814 */
[----:B------:R-:W-:-:S02]  /*4b30*/  IABS R48, R48 ;  /* 0x0000003000307213 */ /* 0x000fc40000000000 */
[----:B------:R-:W-:Y:S01]  /*4b40*/  I2F R104, R104 ;  /* 0x0000006800687306 */ /* 0x000fe20000201400 */
[C---:B------:R-:W-:Y:S01]  /*4b50*/  IMAD.IADD R24, R212.reuse, 0x1, -R109 ;  /* 0x00000001d4187824 */ /* 0x040fe200078e0a6d */
[----:B--2---:R-:W-:Y:S01]  /*4b60*/  HMMA.16816.F32.BF16 R72, R68, R64, R60 ;  /* 0x000000404448723c */ /* 0x004fe2000004183c */
[----:B------:R-:W2:Y:S01]  /*4b70*/  LDSM.16.M88.4 R60, [R195+0xa800] ;  /* 0x00a80000c33c783b */ /* 0x000ea20000000200 */
[----:B------:R-:W-:Y:S02]  /*4b80*/  IMAD.MOV.U32 R119, RZ, RZ, R48 ;  /* 0x000000ffff777224 */ /* 0x000fe400078e0030 */
[----:B------:R-:W-:Y:S01]  /*4b90*/  IABS R24, R24 ;  /* 0x0000001800187213 */ /* 0x000fe20000000000 */
[----:B------:R-:W-:Y:S01]  /*4ba0*/  IMAD.IADD R25, R215, 0x1, -R112 ;  /* 0x00000001d7197824 */ /* 0x000fe200078e0a70 */
[----:B------:R-:W-:Y:S02]  /*4bb0*/  I2F R110, R110 ;  /* 0x0000006e006e7306 */ /* 0x000fe40000201400 */
[----:B------:R-:W-:Y:S01]  /*4bc0*/  HMMA.16816.F32.BF16 R44, R12, R26, R44 ;  /* 0x0000001a0c2c723c */ /* 0x000fe2000004182c */
[----:B------:R-:W-:Y:S01]  /*4bd0*/  IMAD.MOV.U32 R114, RZ, RZ, R24 ;  /* 0x000000ffff727224 */ /* 0x000fe200078e0018 */
[----:B------:R-:W-:Y:S01]  /*4be0*/  IABS R24, R25 ;  /* 0x0000001900187213 */ /* 0x000fe20000000000 */
[----:B------:R-:W-:-:S03]  /*4bf0*/  IMAD.IADD R25, R212, 0x1, -R112 ;  /* 0x00000001d4197824 */ /* 0x000fc600078e0a70 */
[----:B------:R-:W-:Y:S01]  /*4c00*/  I2F R111, R111 ;  /* 0x0000006f006f7306 */ /* 0x000fe20000201400 */
[----:B------:R-:W-:Y:S01]  /*4c10*/  IMAD.MOV.U32 R116, RZ, RZ, R24 ;  /* 0x000000ffff747224 */ /* 0x000fe200078e0018 */
[----:B------:R-:W-:Y:S01]  /*4c20*/  HMMA.16816.F32.BF16 R64, R68, R66, R56 ;  /* 0x000000424440723c */ /* 0x000fe20000041838 */
[----:B------:R-:W-:Y:S01]  /*4c30*/  IABS R24, R25 ;  /* 0x0000001900187213 */ /* 0x000fe20000000000 */
[----:B------:R-:W3:Y:S04]  /*4c40*/  LDSM.16.M88.4 R56, [R188+0x4800] ;  /* 0x00480000bc38783b */ /* 0x000ee80000000200 */
[----:B------:R4:W-:Y:S02]  /*4c50*/  I2F R117, R24 ;  /* 0x0000001800757306 */ /* 0x0009e40000201400 */
[----:B------:R-:W-:Y:S06]  /*4c60*/  HMMA.16816.F32.BF16 R36, R52, R50, R36 ;  /* 0x000000323424723c */ /* 0x000fec0000041824 */
[----:B------:R-:W-:Y:S02]  /*4c70*/  I2F R114, R114 ;  /* 0x0000007200727306 */ /* 0x000fe40000201400 */
[C---:B-1----:R-:W-:Y:S01]  /*4c80*/  HMMA.16816.F32.BF16 R20, R8.reuse, R16, R20 ;  /* 0x000000100814723c */ /* 0x042fe20000041814 */
[----:B----4-:R-:W1:Y:S06]  /*4c90*/  LDSM.16.M88.4 R24, [R199+0x5000] ;  /* 0x00500000c718783b */ /* 0x010e6c0000000200 */
[C---:B------:R-:W-:Y:S01]  /*4ca0*/  IMAD.IADD R16, R212.reuse, 0x1, -R115 ;  /* 0x00000001d4107824 */ /* 0x040fe200078e0a73 */
[----:B------:R-:W-:Y:S01]  /*4cb0*/  HMMA.16816.F32.BF16 R44, R8, R18, R44 ;  /* 0x00000012082c723c */ /* 0x000fe2000004182c */
[--C-:B------:R-:W-:Y:S01]  /*4cc0*/  IMAD.IADD R17, R212, 0x1, -R118.reuse ;  /* 0x00000001d4117824 */ /* 0x100fe200078e0a76 */
[----:B------:R-:W-:Y:S02]  /*4cd0*/  I2F R116, R116 ;  /* 0x0000007400747306 */ /* 0x000fe40000201400 */
[----:B------:R-:W-:Y:S01]  /*4ce0*/  IABS R48, R16 ;  /* 0x0000001000307213 */ /* 0x000fe20000000000 */
[----:B------:R-:W-:-:S03]  /*4cf0*/  IMAD.IADD R16, R215, 0x1, -R118 ;  /* 0x00000001d7107824 */ /* 0x000fc600078e0a76 */
[C---:B--2---:R-:W-:Y:S02]  /*4d00*/  HMMA.16816.F32.BF16 R40, R12.reuse, R60, R40 ;  /* 0x0000003c0c28723c */ /* 0x044fe40000041828 */
[----:B------:R-:W-:Y:S01]  /*4d10*/  IABS R16, R16 ;  /* 0x0000001000107213 */ /* 0x000fe20000000000 */
[----:B------:R2:W-:Y:S04]  /*4d20*/  I2F R68, R48 ;  /* 0x0000003000447306 */ /* 0x0005e80000201400 */
[----:B------:R-:W-:Y:S01]  /*4d30*/  IMAD.MOV.U32 R69, RZ, RZ, R16 ;  /* 0x000000ffff457224 */ /* 0x000fe200078e0010 */
[----:B------:R-:W-:Y:S01]  /*4d40*/  IABS R16, R17 ;  /* 0x0000001100107213 */ /* 0x000fe20000000000 */
[----:B------:R-:W-:Y:S01]  /*4d50*/  FMUL.FTZ R20, R20, c[0x0][0x2ec] ;  /* 0x0000bb0014147a20 */ /* 0x000fe20000410000 */
[----:B------:R-:W-:Y:S01]  /*4d60*/  HMMA.16816.F32.BF16 R36, R12, R62, R36 ;  /* 0x0000003e0c24723c */ /* 0x000fe20000041824 */
[----:B------:R-:W-:Y:S01]  /*4d70*/  FMUL.FTZ R21, R21, c[0x0][0x2ec] ;  /* 0x0000bb0015157a20 */ /* 0x000fe20000410000 */
[----:B------:R4:W-:Y:S01]  /*4d80*/  I2F R60, R16 ;  /* 0x00000010003c7306 */ /* 0x0009e20000201400 */
[----:B------:R-:W-:-:S02]  /*4d90*/  FMUL.FTZ R22, R22, c[0x0][0x2ec] ;  /* 0x0000bb0016167a20 */ /* 0x000fc40000410000 */
[----:B------:R-:W-:Y:S02]  /*4da0*/  FMUL.FTZ R120, R23, c[0x0][0x2ec] ;  /* 0x0000bb0017787a20 */ /* 0x000fe40000410000 */
[----:B------:R-:W-:Y:S01]  /*4db0*/  FMUL.FTZ R45, R45, c[0x0][0x2ec] ;  /* 0x0000bb002d2d7a20 */ /* 0x000fe20000410000 */
[----:B--2---:R-:W2:Y:S02]  /*4dc0*/  LDSM.16.M88.4 R48, [R195+0xb000] ;  /* 0x00b00000c330783b */ /* 0x004ea40000000200 */
[----:B------:R-:W-:Y:S01]  /*4dd0*/  MUFU.TANH R70, R20 ;  /* 0x0000001400467308 */ /* 0x000fe20000002400 */
[----:B------:R-:W-:-:S03]  /*4de0*/  FMUL.FTZ R44, R44, c[0x0][0x2ec] ;  /* 0x0000bb002c2c7a20 */ /* 0x000fc60000410000 */
[----:B---3--:R-:W-:Y:S01]  /*4df0*/  HMMA.16816.F32.BF16 R40, R8, R56, R40 ;  /* 0x000000380828723c */ /* 0x008fe20000041828 */
[----:B----4-:R-:W3:Y:S03]  /*4e00*/  LDSM.16.M88.4 R16, [R199+0x5800] ;  /* 0x00580000c710783b */ /* 0x010ee60000000200 */
[----:B------:R-:W-:Y:S03]  /*4e10*/  MUFU.TANH R61, R21 ;  /* 0x00000015003d7308 */ /* 0x000fe60000002400 */
[----:B------:R-:W-:Y:S01]  /*4e20*/  FMUL.FTZ R57, R46, c[0x0][0x2ec] ;  /* 0x0000bb002e397a20 */ /* 0x000fe20000410000 */
[----:B-1----:R-:W-:Y:S01]  /*4e30*/  HMMA.16816.F32.BF16 R32, R52, R24, R32 ;  /* 0x000000183420723c */ /* 0x002fe20000041820 */
[----:B------:R-:W-:-:S03]  /*4e40*/  FMUL.FTZ R46, R47, c[0x0][0x2ec] ;  /* 0x0000bb002f2e7a20 */ /* 0x000fc60000410000 */
[----:B------:R1:W-:Y:S04]  /*4e50*/  MUFU.TANH R71, R22 ;  /* 0x0000001600477308 */ /* 0x0003e80000002400 */
[----:B------:R-:W-:Y:S01]  /*4e60*/  HMMA.16816.F32.BF16 R28, R52, R26, R28 ;  /* 0x0000001a341c723c */ /* 0x000fe2000004181c */
[----:B------:R-:W-:Y:S03]  /*4e70*/  LDSM.16.M88.4 R24, [R188+0x5800] ;  /* 0x00580000bc18783b */ /* 0x000fe60000000200 */
[----:B------:R-:W4:Y:S04]  /*4e80*/  MUFU.TANH R57, R57 ;  /* 0x0000003900397308 */ /* 0x000f280000002400 */
[----:B------:R-:W-:Y:S01]  /*4e90*/  HMMA.16816.F32.BF16 R36, R8, R58, R36 ;  /* 0x0000003a0824723c */ /* 0x000fe20000041824 */
[----:B------:R-:W-:-:S02]  /*4ea0*/  FMUL.FTZ R47, R42, c[0x0][0x2ec] ;  /* 0x0000bb002a2f7a20 */ /* 0x000fc40000410000 */
[----:B------:R-:W-:Y:S01]  /*4eb0*/  FMUL.FTZ R42, R43, c[0x0][0x2ec] ;  /* 0x0000bb002b2a7a20 */ /* 0x000fe20000410000 */
[----:B-1----:R-:W1:Y:S01]  /*4ec0*/  LDSM.16.M88.4 R20, [R188+0x5000] ;  /* 0x00500000bc14783b */ /* 0x002e620000000200 */
[----:B------:R-:W-:Y:S01]  /*4ed0*/  MUFU.TANH R45, R45 ;  /* 0x0000002d002d7308 */ /* 0x000fe20000002400 */
[----:B------:R-:W-:Y:S02]  /*4ee0*/  FMUL.FTZ R40, R40, c[0x0][0x2ec] ;  /* 0x0000bb0028287a20 */ /* 0x000fe40000410000 */
[----:B------:R-:W-:Y:S01]  /*4ef0*/  FMUL.FTZ R41, R41, c[0x0][0x2ec] ;  /* 0x0000bb0029297a20 */ /* 0x000fe20000410000 */
[----:B--2---:R-:W-:Y:S01]  /*4f00*/  HMMA.16816.F32.BF16 R32, R12, R48, R32 ;  /* 0x000000300c20723c */ /* 0x004fe20000041820 */
[----:B----4-:R-:W-:-:S03]  /*4f10*/  FFMA.FTZ R6, R84, -UR21, R57 ;  /* 0x8000001554067c23 */ /* 0x010fc60008010039 */
[----:B------:R-:W2:Y:S02]  /*4f20*/  MUFU.TANH R120, R120 ;  /* 0x0000007800787308 */ /* 0x000ea40000002400 */
[----:B------:R-:W-:Y:S02]  /*4f30*/  FSEL R6, R6, -INF , !P0 ;  /* 0xff80000006067808 */ /* 0x000fe40004000000 */
[----:B------:R-:W-:Y:S01]  /*4f40*/  HMMA.16816.F32.BF16 R28, R12, R50, R28 ;  /* 0x000000320c1c723c */ /* 0x000fe2000004181c */
[----:B------:R-:W-:-:S03]  /*4f50*/  ISETP.GE.AND P0, PT, R91, R213, PT ;  /* 0x000000d55b00720c */ /* 0x000fc60003f06270 */
[----:B------:R-:W4:Y:S03]  /*4f60*/  MUFU.TANH R44, R44 ;  /* 0x0000002c002c7308 */ /* 0x000f260000002400 */
[----:B------:R-:W-:Y:S01]  /*4f70*/  FMUL.FTZ R36, R36, c[0x0][0x2ec] ;  /* 0x0000bb0024247a20 */ /* 0x000fe20000410000 */
[----:B------:R-:W-:Y:S01]  /*4f80*/  ISETP.LT.OR P0, PT, R91, R214, P0 ;  /* 0x000000d65b00720c */ /* 0x000fe20000701670 */
[----:B------:R-:W-:Y:S01]  /*4f90*/  FMUL.FTZ R43, R38, c[0x0][0x2ec] ;  /* 0x0000bb00262b7a20 */ /* 0x000fe20000410000 */
[----:B---3--:R-:W-:Y:S01]  /*4fa0*/  HMMA.16816.F32.BF16 R72, R52, R16, R72 ;  /* 0x000000103448723c */ /* 0x008fe20000041848 */
[----:B------:R-:W-:Y:S02]  /*4fb0*/  FMUL.FTZ R37, R37, c[0x0][0x2ec] ;  /* 0x0000bb0025257a20 */ /* 0x000fe40000410000 */
[----:B------:R-:W-:Y:S01]  /*4fc0*/  MUFU.TANH R36, R36 ;  /* 0x0000002400247308 */ /* 0x000fe20000002400 */
[----:B------:R-:W-:-:S02]  /*4fd0*/  FMUL.FTZ R38, R39, c[0x0][0x2ec] ;  /* 0x0000bb0027267a20 */ /* 0x000fc40000410000 */
[----:B--2---:R-:W-:Y:S02]  /*4fe0*/  FFMA.FTZ R4, R81, -UR21, R120 ;  /* 0x8000001551047c23 */ /* 0x004fe40008010078 */
[----:B------:R-:W-:Y:S01]  /*4ff0*/  HMMA.16816.F32.BF16 R64, R52, R18, R64 ;  /* 0x000000123440723c */ /* 0x000fe20000041840 */
[----:B------:R-:W2:Y:S01]  /*5000*/  LDSM.16.M88.4 R16, [R195+0xb800] ;  /* 0x00b80000c310783b */ /* 0x000ea20000000200 */
[----:B------:R-:W-:-:S04]  /*5010*/  DEPBAR.LE SB0, 0x0 ;  /* 0x000080000000791a */ /* 0x000fc80000000000 */
[----:B------:R-:W-:Y:S01]  /*5020*/  MUFU.TANH R43, R43 ;  /* 0x0000002b002b7308 */ /* 0x000fe20000002400 */
[----:B------:R-:W-:Y:S02]  /*5030*/  FSEL R4, R4, -INF , !P2 ;  /* 0xff80000004047808 */ /* 0x000fe40005000000 */
[C---:B------:R-:W-:Y:S01]  /*5040*/  ISETP.GE.AND P2, PT, R85.reuse, R210, PT ;  /* 0x000000d25500720c */ /* 0x040fe20003f46270 */
[C---:B-1----:R-:W-:Y:S03]  /*5050*/  HMMA.16816.F32.BF16 R32, R8.reuse, R20, R32 ;  /* 0x000000140820723c */ /* 0x042fe60000041820 */
[----:B------:R-:W-:Y:S01]  /*5060*/  ISETP.LT.OR P2, PT, R85, R211, P2 ;  /* 0x000000d35500720c */ /* 0x000fe20001741670 */
[----:B------:R-:W1:Y:S03]  /*5070*/  MUFU.TANH R46, R46 ;  /* 0x0000002e002e7308 */ /* 0x000e660000002400 */
[----:B------:R-:W-:Y:S01]  /*5080*/  FFMA.FTZ R21, R77, -UR21, R70 ;  /* 0x800000154d157c23 */ /* 0x000fe20008010046 */
[----:B------:R-:W-:Y:S01]  /*5090*/  HMMA.16816.F32.BF16 R28, R8, R22, R28 ;  /* 0x00000016081c723c */ /* 0x000fe2000004181c */
[----:B------:R-:W-:-:S03]  /*50a0*/  FFMA.FTZ R20, R80, -UR21, R61 ;  /* 0x8000001550147c23 */ /* 0x000fc6000801003d */
[----:B------:R-:W3:Y:S01]  /*50b0*/  MUFU.TANH R40, R40 ;  /* 0x0000002800287308 */ /* 0x000ee20000002400 */
[----:B------:R-:W-:Y:S02]  /*50c0*/  FSEL R21, R21, -INF , !P4 ;  /* 0xff80000015157808 */ /* 0x000fe40006000000 */
[----:B----4-:R-:W-:Y:S01]  /*50d0*/  FFMA.FTZ R23, R83, -UR21, R44 ;  /* 0x8000001553177c23 */ /* 0x010fe2000801002c */
[-C--:B------:R-:W-:Y:S02]  /*50e0*/  ISETP.GE.AND P4, PT, R82, R210.reuse, PT ;  /* 0x000000d25200720c */ /* 0x080fe40003f86270 */
[----:B------:R-:W-:Y:S02]  /*50f0*/  FSEL R20, R20, -INF , !P6 ;  /* 0xff80000014147808 */ /* 0x000fe40007000000 */
[----:B------:R-:W4:Y:S01]  /*5100*/  MUFU.TANH R47, R47 ;  /* 0x0000002f002f7308 */ /* 0x000f220000002400 */
[----:B------:R-:W-:Y:S01]  /*5110*/  FSEL R23, R23, -INF , !P1 ;  /* 0xff80000017177808 */ /* 0x000fe20004800000 */
[----:B-1----:R-:W-:Y:S01]  /*5120*/  FFMA.FTZ R2, R87, -UR21, R46 ;  /* 0x8000001557027c23 */ /* 0x002fe2000801002e */
[----:B------:R-:W-:Y:S01]  /*5130*/  ISETP.GE.AND P1, PT, R88, R210, PT ;  /* 0x000000d25800720c */ /* 0x000fe20003f26270 */
[----:B------:R-:W-:Y:S01]  /*5140*/  FMUL.FTZ R22, R35, c[0x0][0x2ec] ;  /* 0x0000bb0023167a20 */ /* 0x000fe20000410000 */
[-C--:B------:R-:W-:Y:S01]  /*5150*/  ISETP.LT.OR P4, PT, R82, R211.reuse, P4 ;  /* 0x000000d35200720c */ /* 0x080fe20002781670 */
[----:B------:R-:W-:Y:S01]  /*5160*/  FMUL.FTZ R32, R32, c[0x0][0x2ec] ;  /* 0x0000bb0020207a20 */ /* 0x000fe20000410000 */
[----:B------:R-:W-:Y:S01]  /*5170*/  ISETP.LT.OR P1, PT, R88, R211, P1 ;  /* 0x000000d35800720c */ /* 0x000fe20000f21670 */
[----:B------:R-:W1:Y:S01]  /*5180*/  MUFU.TANH R42, R42 ;  /* 0x0000002a002a7308 */ /* 0x000e620000002400 */
[----:B------:R-:W-:Y:S01]  /*5190*/  FMUL.FTZ R34, R34, c[0x0][0x2ec] ;  /* 0x0000bb0022227a20 */ /* 0x000fe20000410000 */
[----:B------:R-:W-:Y:S01]  /*51a0*/  FSEL R2, R2, -INF , !P4 ;  /* 0xff80000002027808 */ /* 0x000fe20006000000 */
[C---:B--2---:R-:W-:Y:S01]  /*51b0*/  HMMA.16816.F32.BF16 R72, R12.reuse, R16, R72 ;  /* 0x000000100c48723c */ /* 0x044fe20000041848 */
[----:B------:R-:W-:Y:S01]  /*51c0*/  FMUL.FTZ R33, R33, c[0x0][0x2ec] ;  /* 0x0000bb0021217a20 */ /* 0x000fe20000410000 */
[-C--:B------:R-:W-:Y:S01]  /*51d0*/  ISETP.GE.AND P6, PT, R88, R213.reuse, PT ;  /* 0x000000d55800720c */ /* 0x080fe20003fc6270 */
[----:B------:R-:W-:Y:S01]  /*51e0*/  FMUL.FTZ R29, R29, c[0x0][0x2ec] ;  /* 0x0000bb001d1d7a20 */ /* 0x000fe20000410000 */
[----:B------:R-:W-:Y:S01]  /*51f0*/  ISETP.GE.AND P4, PT, R94, R213, PT ;  /* 0x000000d55e00720c */ /* 0x000fe20003f86270 */
[----:B------:R-:W2:Y:S01]  /*5200*/  MUFU.TANH R22, R22 ;  /* 0x0000001600167308 */ /* 0x000ea20000002400 */
[-C--:B------:R-:W-:Y:S01]  /*5210*/  ISETP.LT.OR P6, PT, R88, R214.reuse, P6 ;  /* 0x000000d65800720c */ /* 0x080fe200037c1670 */
[----:B------:R-:W-:Y:S01]  /*5220*/  FFMA.FTZ R16, R78, -UR21, R71 ;  /* 0x800000154e107c23 */ /* 0x000fe20008010047 */
[----:B------:R-:W-:Y:S01]  /*5230*/  HMMA.16816.F32.BF16 R64, R12, R18, R64 ;  /* 0x000000120c40723c */ /* 0x000fe20000041840 */
[----:B---3--:R-:W-:Y:S01]  /*5240*/  FFMA.FTZ R17, R89, -UR21, R40 ;  /* 0x8000001559117c23 */ /* 0x008fe20008010028 */
[----:B------:R-:W-:-:S02]  /*5250*/  ISETP.LT.OR P4, PT, R94, R214, P4 ;  /* 0x000000d65e00720c */ /* 0x000fc40002781670 */
[----:B------:R-:W-:Y:S01]  /*5260*/  FSEL R16, R16, -INF , !P5 ;  /* 0xff80000010107808 */ /* 0x000fe20006800000 */
[----:B------:R-:W3:Y:S01]  /*5270*/  MUFU.TANH R41, R41 ;  /* 0x0000002900297308 */ /* 0x000ee20000002400 */
[----:B------:R-:W-:Y:S01]  /*5280*/  ISETP.GE.AND P5, PT, R85, R213, PT ;  /* 0x000000d55500720c */ /* 0x000fe20003fa6270 */
[----:B------:R-:W-:Y:S02]  /*5290*/  FMUL.FTZ R19, R30, c[0x0][0x2ec] ;  /* 0x0000bb001e137a20 */ /* 0x000fe40000410000 */
[----:B------:R-:W-:Y:S01]  /*52a0*/  FFMA.FTZ R13, R95, -UR21, R36 ;  /* 0x800000155f0d7c23 */ /* 0x000fe20008010024 */
[----:B------:R-:W-:Y:S01]  /*52b0*/  ISETP.LT.OR P5, PT, R85, R214, P5 ;  /* 0x000000d65500720c */ /* 0x000fe20002fa1670 */
[----:B------:R-:W-:Y:S02]  /*52c0*/  FMUL.FTZ R18, R31, c[0x0][0x2ec] ;  /* 0x0000bb001f127a20 */ /* 0x000fe40000410000 */
[----:B------:R-:W5:Y:S01]  /*52d0*/  MUFU.TANH R37, R37 ;  /* 0x0000002500257308 */ /* 0x000f620000002400 */
[----:B------:R-:W-:Y:S01]  /*52e0*/  FSEL R13, R13, -INF , !P0 ;  /* 0xff8000000d0d7808 */ /* 0x000fe20004000000 */
[----:B----4-:R-:W-:Y:S01]  /*52f0*/  FFMA.FTZ R14, R90, -UR21, R47 ;  /* 0x800000155a0e7c23 */ /* 0x010fe2000801002f */
[C---:B------:R-:W-:Y:S01]  /*5300*/  HMMA.16816.F32.BF16 R72, R8.reuse, R24, R72 ;  /* 0x000000180848723c */ /* 0x040fe20000041848 */
[CC--:B------:R-:W-:Y:S01]  /*5310*/  ISETP.GE.AND P0, PT, R100.reuse, R210.reuse, PT ;  /* 0x000000d26400720c */ /* 0x0c0fe20003f06270 */
[----:B-1----:R-:W-:Y:S01]  /*5320*/  FFMA.FTZ R12, R93, -UR21, R42 ;  /* 0x800000155d0c7c23 */ /* 0x002fe2000801002a */
[----:B------:R-:W-:Y:S01]  /*5330*/  FSEL R17, R17, -INF , !P5 ;  /* 0xff80000011117808 */ /* 0x000fe20006800000 */
[----:B--2---:R-:W-:Y:S01]  /*5340*/  FFMA.FTZ R105, R105, -UR21, R22 ;  /* 0x8000001569697c23 */ /* 0x004fe20008010016 */
[----:B------:R-:W1:Y:S01]  /*5350*/  MUFU.TANH R38, R38 ;  /* 0x0000002600267308 */ /* 0x000e620000002400 */
[----:B------:R-:W-:Y:S01]  /*5360*/  ISETP.LT.OR P0, PT, R100, R211, P0 ;  /* 0x000000d36400720c */ /* 0x000fe20000701670 */
[----:B------:R-:W-:Y:S01]  /*5370*/  FMUL.FTZ R24, R28, c[0x0][0x2ec] ;  /* 0x0000bb001c187a20 */ /* 0x000fe20000410000 */
[----:B------:R-:W-:Y:S01]  /*5380*/  HMMA.16816.F32.BF16 R64, R8, R26, R64 ;  /* 0x0000001a0840723c */ /* 0x000fe20000041840 */
[----:B------:R-:W-:Y:S01]  /*5390*/  FFMA.FTZ R25, R86, -UR21, R45 ;  /* 0x8000001556197c23 */ /* 0x000fe2000801002d */
[----:B------:R-:W-:Y:S01]  /*53a0*/  FSEL R14, R14, -INF , !P2 ;  /* 0xff8000000e0e7808 */ /* 0x000fe20005000000 */
[----:B---3--:R-:W-:Y:S01]  /*53b0*/  FFMA.FTZ R15, R92, -UR21, R41 ;  /* 0x800000155c0f7c23 */ /* 0x008fe20008010029 */
[----:B------:R-:W-:Y:S01]  /*53c0*/  FSEL R12, R12, -INF , !P1 ;  /* 0xff8000000c0c7808 */ /* 0x000fe20004800000 */
[----:B------:R-:W2:Y:S01]  /*53d0*/  MUFU.TANH R24, R24 ;  /* 0x0000001800187308 */ /* 0x000ea20000002400 */
[----:B------:R-:W-:Y:S01]  /*53e0*/  FSEL R25, R25, -INF , !P3 ;  /* 0xff80000019197808 */ /* 0x000fe20005800000 */
[----:B------:R-:W-:Y:S01]  /*53f0*/  FFMA.FTZ R10, R96, -UR21, R43 ;  /* 0x80000015600a7c23 */ /* 0x000fe2000801002b */
[-C--:B------:R-:W-:Y:S01]  /*5400*/  ISETP.GE.AND P3, PT, R91, R210.reuse, PT ;  /* 0x000000d25b00720c */ /* 0x080fe20003f66270 */
[----:B-----5:R-:W-:Y:S01]  /*5410*/  FFMA.FTZ R9, R98, -UR21, R37 ;  /* 0x8000001562097c23 */ /* 0x020fe20008010025 */
[----:B------:R-:W-:-:S02]  /*5420*/  ISETP.GE.AND P5, PT, R94, R210, PT ;  /* 0x000000d25e00720c */ /* 0x000fc40003fa6270 */
[----:B------:R-:W-:Y:S01]  /*5430*/  ISETP.LT.OR P3, PT, R91, R211, P3 ;  /* 0x000000d35b00720c */ /* 0x000fe20001f61670 */
[----:B------:R-:W3:Y:S01]  /*5440*/  MUFU.TANH R32, R32 ;  /* 0x0000002000207308 */ /* 0x000ee20000002400 */
[-C--:B------:R-:W-:Y:S01]  /*5450*/  ISETP.GE.AND P2, PT, R97, R213.reuse, PT ;  /* 0x000000d56100720c */ /* 0x080fe20003f46270 */
[----:B-1----:R-:W-:Y:S01]  /*5460*/  FFMA.FTZ R8, R99, -UR21, R38 ;  /* 0x8000001563087c23 */ /* 0x002fe20008010026 */
[----:B------:R-:W-:Y:S01]  /*5470*/  FSEL R10, R10, -INF , !P3 ;  /* 0xff8000000a0a7808 */ /* 0x000fe20005800000 */
[----:B------:R-:W-:Y:S01]  /*5480*/  FMUL.FTZ R27, R74, c[0x0][0x2ec] ;  /* 0x0000bb004a1b7a20 */ /* 0x000fe20000410000 */
[----:B------:R-:W-:Y:S01]  /*5490*/  ISETP.GE.AND P3, PT, R103, R213, PT ;  /* 0x000000d56700720c */ /* 0x000fe20003f66270 */
[----:B------:R-:W-:Y:S01]  /*54a0*/  FMUL.FTZ R28, R72, c[0x0][0x2ec] ;  /* 0x0000bb00481c7a20 */ /* 0x000fe20000410000 */
[----:B------:R-:W-:Y:S01]  /*54b0*/  ISETP.GE.AND P1, PT, R97, R210, PT ;  /* 0x000000d26100720c */ /* 0x000fe20003f26270 */
[----:B------:R-:W1:Y:S01]  /*54c0*/  MUFU.TANH R35, R34 ;  /* 0x0000002200237308 */ /* 0x000e620000002400 */
[----:B------:R-:W-:Y:S01]  /*54d0*/  FMUL.FTZ R11, R73, c[0x0][0x2ec] ;  /* 0x0000bb00490b7a20 */ /* 0x000fe20000410000 */
[----:B------:R-:W-:Y:S01]  /*54e0*/  ISETP.LT.OR P3, PT, R103, R214, P3 ;  /* 0x000000d66700720c */ /* 0x000fe20001f61670 */
[----:B------:R-:W-:Y:S01]  /*54f0*/  FMUL.FTZ R22, R64, c[0x0][0x2ec] ;  /* 0x0000bb0040167a20 */ /* 0x000fe20000410000 */
[----:B------:R-:W-:Y:S01]  /*5500*/  FSEL R170, R105, -INF , !P0 ;  /* 0xff80000069aa7808 */ /* 0x000fe20004000000 */
[----:B--2---:R-:W-:Y:S01]  /*5510*/  FFMA.FTZ R24, R107, -UR21, R24 ;  /* 0x800000156b187c23 */ /* 0x004fe20008010018 */
[----:B------:R-:W-:Y:S01]  /*5520*/  ISETP.GE.AND P0, PT, R109, R210, PT ;  /* 0x000000d26d00720c */ /* 0x000fe20003f06270 */
[----:B------:R-:W-:Y:S01]  /*5530*/  FMUL.FTZ R67, R67, c[0x0][0x2ec] ;  /* 0x0000bb0043437a20 */ /* 0x000fe20000410000 */
[----:B------:R-:W2:Y:S01]  /*5540*/  MUFU.TANH R19, R19 ;  /* 0x0000001300137308 */ /* 0x000ea20000002400 */
[----:B------:R-:W-:Y:S01]  /*5550*/  FMUL.FTZ R75, R75, c[0x0][0x2ec] ;  /* 0x0000bb004b4b7a20 */ /* 0x000fe20000410000 */
[-C--:B------:R-:W-:Y:S01]  /*5560*/  ISETP.LT.OR P5, PT, R94, R211.reuse, P5 ;  /* 0x000000d35e00720c */ /* 0x080fe20002fa1670 */
[----:B------:R-:W-:Y:S01]  /*5570*/  FMUL.FTZ R65, R65, c[0x0][0x2ec] ;  /* 0x0000bb0041417a20 */ /* 0x000fe20000410000 */
[C---:B------:R-:W-:Y:S01]  /*5580*/  ISETP.LT.OR P2, PT, R97.reuse, R214, P2 ;  /* 0x000000d66100720c */ /* 0x040fe20001741670 */
[----:B------:R-:W-:Y:S01]  /*5590*/  FMUL.FTZ R66, R66, c[0x0][0x2ec] ;  /* 0x0000bb0042427a20 */ /* 0x000fe20000410000 */
[----:B------:R-:W-:Y:S01]  /*55a0*/  ISETP.LT.OR P1, PT, R97, R211, P1 ;  /* 0x000000d36100720c */ /* 0x000fe20000f21670 */
[----:B---3--:R-:W-:Y:S01]  /*55b0*/  FFMA.FTZ R32, R101, -UR21, R32 ;  /* 0x8000001565207c23 */ /* 0x008fe20008010020 */
[----:B------:R-:W3:Y:S01]  /*55c0*/  MUFU.TANH R27, R27 ;  /* 0x0000001b001b7308 */ /* 0x000ee20000002400 */
[----:B-1----:R-:W-:Y:S01]  /*55d0*/  FFMA.FTZ R35, R102, -UR21, R35 ;  /* 0x8000001566237c23 */ /* 0x002fe20008010023 */
[----:B------:R-:W-:-:S02]  /*55e0*/  FSEL R163, R24, -INF , !P3 ;  /* 0xff80000018a37808 */ /* 0x000fc40005800000 */
[----:B------:R-:W-:Y:S02]  /*55f0*/  ISETP.LT.OR P0, PT, R109, R211, P0 ;  /* 0x000000d36d00720c */ /* 0x000fe40000701670 */
[----:B------:R-:W-:Y:S02]  /*5600*/  FSEL R15, R15, -INF , !P6 ;  /* 0xff8000000f0f7808 */ /* 0x000fe40007000000 */
[----:B------:R-:W1:Y:S01]  /*5610*/  MUFU.TANH R33, R33 ;  /* 0x0000002100217308 */ /* 0x000e620000002400 */
[----:B--2---:R-:W-:Y:S01]  /*5620*/  FFMA.FTZ R108, R108, -UR21, R19 ;  /* 0x800000156c6c7c23 */ /* 0x004fe20008010013 */
[----:B------:R-:W-:Y:S02]  /*5630*/  FSEL R9, R9, -INF , !P4 ;  /* 0xff80000009097808 */ /* 0x000fe40006000000 */
[----:B------:R-:W-:Y:S02]  /*5640*/  FSEL R8, R8, -INF , !P5 ;  /* 0xff80000008087808 */ /* 0x000fe40006800000 */
[----:B------:R-:W-:-:S02]  /*5650*/  FSEL R165, R32, -INF , !P2 ;  /* 0xff80000020a57808 */ /* 0x000fc40005000000 */
[----:B------:R-:W2:Y:S01]  /*5660*/  MUFU.TANH R29, R29 ;  /* 0x0000001d001d7308 */ /* 0x000ea20000002400 */
[----:B---3--:R-:W-:Y:S01]  /*5670*/  FFMA.FTZ R27, R114, -UR21, R27 ;  /* 0x80000015721b7c23 */ /* 0x008fe2000801001b */
[----:B------:R-:W-:Y:S02]  /*5680*/  FSEL R160, R35, -INF , !P1 ;  /* 0xff80000023a07808 */ /* 0x000fe40004800000 */
[-C--:B------:R-:W-:Y:S02]  /*5690*/  ISETP.GE.AND P6, PT, R100, R213.reuse, PT ;  /* 0x000000d56400720c */ /* 0x080fe40003fc6270 */
[----:B------:R-:W-:Y:S02]  /*56a0*/  ISETP.GE.AND P4, PT, R106, R213, PT ;  /* 0x000000d56a00720c */ /* 0x000fe40003f86270 */
[----:B------:R-:W3:Y:S01]  /*56b0*/  MUFU.TANH R18, R18 ;  /* 0x0000001200127308 */ /* 0x000ee20000002400 */
[-C--:B------:R-:W-:Y:S01]  /*56c0*/  ISETP.GE.AND P5, PT, R103, R210.reuse, PT ;  /* 0x000000d26700720c */ /* 0x080fe20003fa6270 */
[----:B-1----:R-:W-:Y:S01]  /*56d0*/  FFMA.FTZ R33, R104, -UR21, R33 ;  /* 0x8000001568217c23 */ /* 0x002fe20008010021 */
[----:B------:R-:W-:-:S02]  /*56e0*/  ISETP.GE.AND P2, PT, R106, R210, PT ;  /* 0x000000d26a00720c */ /* 0x000fc40003f46270 */
[----:B------:R-:W-:Y:S02]  /*56f0*/  ISETP.GE.AND P1, PT, R109, R213, PT ;  /* 0x000000d56d00720c */ /* 0x000fe40003f26270 */
[----:B------:R-:W-:Y:S01]  /*5700*/  FSEL R164, R27, -INF , !P0 ;  /* 0xff8000001ba47808 */ /* 0x000fe20004000000 */
[----:B------:R-:W1:Y:S01]  /*5710*/  MUFU.TANH R28, R28 ;  /* 0x0000001c001c7308 */ /* 0x000e620000002400 */
[----:B------:R-:W-:Y:S01]  /*5720*/  PLOP3.LUT P0, PT, PT, PT, UP0, 0x80, 0x0 ;  /* 0x000000000000781c */ /* 0x000fe20003f0f008 */
[----:B--2---:R-:W-:Y:S01]  /*5730*/  FFMA.FTZ R29, R110, -UR21, R29 ;  /* 0x800000156e1d7c23 */ /* 0x004fe2000801001d */
[-C--:B------:R-:W-:Y:S02]  /*5740*/  ISETP.LT.OR P6, PT, R100, R214.reuse, P6 ;  /* 0x000000d66400720c */ /* 0x080fe400037c1670 */
[-C--:B------:R-:W-:Y:S02]  /*5750*/  ISETP.LT.OR P5, PT, R103, R211.reuse, P5 ;  /* 0x000000d36700720c */ /* 0x080fe40002fa1670 */
[C---:B------:R-:W-:Y:S01]  /*5760*/  ISETP.LT.OR P4, PT, R106.reuse, R214, P4 ;  /* 0x000000d66a00720c */ /* 0x040fe20002781670 */
[----:B------:R-:W-:Y:S01]  /*5770*/  I2F R119, R119 ;  /* 0x0000007700777306 */ /* 0x000fe20000201400 */
[----:B---3--:R-:W-:Y:S01]  /*5780*/  FFMA.FTZ R18, R111, -UR21, R18 ;  /* 0x800000156f127c23 */ /* 0x008fe20008010012 */
[----:B------:R-:W-:-:S02]  /*5790*/  ISETP.LT.OR P2, PT, R106, R211, P2 ;  /* 0x000000d36a00720c */ /* 0x000fc40001741670 */
[----:B------:R-:W-:Y:S02]  /*57a0*/  ISETP.LT.OR P1, PT, R109, R214, P1 ;  /* 0x000000d66d00720c */ /* 0x000fe40000f21670 */
[----:B------:R-:W-:Y:S02]  /*57b0*/  FSEL R157, R33, -INF , !P6 ;  /* 0xff800000219d7808 */ /* 0x000fe40007000000 */
[----:B------:R-:W-:Y:S01]  /*57c0*/  I2F R69, R69 ;  /* 0x0000004500457306 */ /* 0x000fe20000201400 */
[----:B-1----:R-:W-:Y:S01]  /*57d0*/  FFMA.FTZ R28, R113, -UR21, R28 ;  /* 0x80000015711c7c23 */ /* 0x002fe2000801001c */
[----:B------:R-:W-:Y:S02]  /*57e0*/  FSEL R162, R108, -INF , !P5 ;  /* 0xff8000006ca27808 */ /* 0x000fe40006800000 */
[----:B------:R-:W-:Y:S02]  /*57f0*/  FSEL R159, R29, -INF , !P4 ;  /* 0xff8000001d9f7808 */ /* 0x000fe40006000000 */
[----:B------:R-:W-:-:S02]  /*5800*/  FSEL R168, R18, -INF , !P2 ;  /* 0xff80000012a87808 */ /* 0x000fc40005000000 */
[----:B------:R-:W1:Y:S01]  /*5810*/  MUFU.TANH R11, R11 ;  /* 0x0000000b000b7308 */ /* 0x000e620000002400 */
[----:B------:R-:W-:Y:S02]  /*5820*/  FSEL R169, R28, -INF , !P1 ;  /* 0xff8000001ca97808 */ /* 0x000fe40004800000 */
[CC--:B------:R-:W-:Y:S02]  /*5830*/  ISETP.GE.AND P6, PT, R112.reuse, R213.reuse, PT ;  /* 0x000000d57000720c */ /* 0x0c0fe40003fc6270 */
[-C--:B------:R-:W-:Y:S02]  /*5840*/  ISETP.GE.AND P3, PT, R112, R210.reuse, PT ;  /* 0x000000d27000720c */ /* 0x080fe40003f66270 */
[CC--:B------:R-:W-:Y:S01]  /*5850*/  ISETP.GE.AND P5, PT, R115.reuse, R213.reuse, PT ;  /* 0x000000d57300720c */ /* 0x0c0fe20003fa6270 */
[----:B------:R-:W2:Y:S01]  /*5860*/  MUFU.TANH R26, R75 ;  /* 0x0000004b001a7308 */ /* 0x000ea20000002400 */
[----:B------:R-:W-:Y:S02]  /*5870*/  ISETP.GE.AND P4, PT, R118, R213, PT ;  /* 0x000000d57600720c */ /* 0x000fe40003f86270 */
[----:B------:R-:W-:-:S02]  /*5880*/  ISETP.GE.AND P2, PT, R115, R210, PT ;  /* 0x000000d27300720c */ /* 0x000fc40003f46270 */
[----:B------:R-:W-:Y:S02]  /*5890*/  ISETP.GE.AND P1, PT, R118, R210, PT ;  /* 0x000000d27600720c */ /* 0x000fe40003f26270 */
[-C--:B------:R-:W-:Y:S01]  /*58a0*/  ISETP.LT.OR P6, PT, R112, R214.reuse, P6 ;  /* 0x000000d67000720c */ /* 0x080fe200037c1670 */
[----:B------:R-:W3:Y:S01]  /*58b0*/  MUFU.TANH R22, R22 ;  /* 0x0000001600167308 */ /* 0x000ee20000002400 */
[----:B-1----:R-:W-:Y:S01]  /*58c0*/  FFMA.FTZ R11, R116, -UR21, R11 ;  /* 0x80000015740b7c23 */ /* 0x002fe2000801000b */
[-C--:B------:R-:W-:Y:S02]  /*58d0*/  ISETP.LT.OR P3, PT, R112, R211.reuse, P3 ;  /* 0x000000d37000720c */ /* 0x080fe40001f61670 */
[CC--:B------:R-:W-:Y:S02]  /*58e0*/  ISETP.LT.OR P5, PT, R115.reuse, R214.reuse, P5 ;  /* 0x000000d67300720c */ /* 0x0c0fe40002fa1670 */
[-C--:B------:R-:W-:Y:S02]  /*58f0*/  ISETP.LT.OR P2, PT, R115, R211.reuse, P2 ;  /* 0x000000d37300720c */ /* 0x080fe40001741670 */
[----:B------:R-:W1:Y:S01]  /*5900*/  MUFU.TANH R24, R65 ;  /* 0x0000004100187308 */ /* 0x000e620000002400 */
[----:B--2---:R-:W-:Y:S01]  /*5910*/  FFMA.FTZ R26, R117, -UR21, R26 ;  /* 0x80000015751a7c23 */ /* 0x004fe2000801001a */
[C---:B------:R-:W-:Y:S01]  /*5920*/  ISETP.LT.OR P4, PT, R118.reuse, R214, P4 ;  /* 0x000000d67600720c */ /* 0x040fe20002781670 */
[----:B------:R-:W-:Y:S01]  /*5930*/  BAR.SYNC.DEFER_BLOCKING 0x0 ;  /* 0x0000000000007b1d */ /* 0x000fe20000010000 */
[----:B------:R-:W-:-:S02]  /*5940*/  ISETP.LT.OR P1, PT, R118, R211, P1 ;  /* 0x000000d37600720c */ /* 0x000fc40000f21670 */
[----:B------:R-:W-:Y:S01]  /*5950*/  FSEL R167, R11, -INF , !P6 ;  /* 0xff8000000ba77808 */ /* 0x000fe20007000000 */
[----:B---3--:R-:W-:Y:S02]  /*5960*/  FFMA.FTZ R22, R119, -UR21, R22 ;  /* 0x8000001577167c23 */ /* 0x008fe40008010016 */
[----:B------:R-:W2:Y:S01]  /*5970*/  MUFU.TANH R19, R66 ;  /* 0x0000004200137308 */ /* 0x000ea20000002400 */
[----:B------:R-:W-:Y:S02]  /*5980*/  FSEL R142, R26, -INF , !P3 ;  /* 0xff8000001a8e7808 */ /* 0x000fe40005800000 */
[----:B------:R-:W-:Y:S01]  /*5990*/  FSEL R143, R22, -INF , !P5 ;  /* 0xff800000168f7808 */ /* 0x000fe20006800000 */
[----:B-1----:R-:W-:-:S04]  /*59a0*/  FFMA.FTZ R24, R69, -UR21, R24 ;  /* 0x8000001545187c23 */ /* 0x002fc80008010018 */
[----:B------:R-:W1:Y:S01]  /*59b0*/  MUFU.TANH R67, R67 ;  /* 0x0000004300437308 */ /* 0x000e620000002400 */
[----:B------:R-:W-:Y:S01]  /*59c0*/  FSEL R141, R24, -INF , !P4 ;  /* 0xff800000188d7808 */ /* 0x000fe20006000000 */
[----:B--2---:R-:W-:-:S05]  /*59d0*/  FFMA.FTZ R68, R68, -UR21, R19 ;  /* 0x8000001544447c23 */ /* 0x004fca0008010013 */
        /* <DEDUP_REMOVED lines=105> */
.L_x_1256:
[----:B------:R-:W-:Y:S05]  /*6070*/  BSYNC B0 ;  /* 0x0000000000007941 */ /* 0x000fea0003800000 */
.L_x_1255:
[----:B------:R-:W0:Y:S02]  /*6080*/  LDGDEPBAR ;  /* 0x00000000000079af */ /* 0x000e240000000000 */
.L_x_1254:
        /* <DEDUP_REMOVED lines=409> */
[----:B-----5:R-:W1:Y:S04]  /*7a20*/  LDSM.16.M88.4 R20, [R201+0x6000] ;  /* 0x00600000c914783b */ /* 0x020e680000000200 */
[----:B--2---:R-:W2:Y:S04]  /*7a30*/  LDSM.16.M88.4 R12, [R201+0x6800] ;  /* 0x00680000c90c783b */ /* 0x004ea80000000200 */
[----:B------:R-:W5:Y:S04]  /*7a40*/  LDSM.16.M88.4 R156, [R201+0x7000] ;  /* 0x00700000c99c783b */ /* 0x000f680000000200 */
[----:B------:R-:W2:Y:S04]  /*7a50*/  LDSM.16.M88.4 R28, [R201+0x7800] ;  /* 0x00780000c91c783b */ /* 0x000ea80000000200 */
[----:B------:R-:W-:Y:S04]  /*7a60*/  LDSM.16.M88.4 R172, [R200] ;  /* 0x00000000c8ac783b */ /* 0x000fe80000000200 */
[----:B---3--:R-:W3:Y:S04]  /*7a70*/  LDSM.16.M88.4 R8, [R199] ;  /* 0x00000000c708783b */ /* 0x008ee80000000200 */
[----:B----4-:R-:W4:Y:S04]  /*7a80*/  LDSM.16.M88.4 R4, [R191] ;  /* 0x00000000bf04783b */ /* 0x010f280000000200 */
[----:B------:R-:W3:Y:S04]  /*7a90*/  LDSM.16.M88.4 R168, [R190] ;  /* 0x00000000bea8783b */ /* 0x000ee80000000200 */
[----:B------:R-:W3:Y:S04]  /*7aa0*/  LDSM.16.M88.4 R164, [R189] ;  /* 0x00000000bda4783b */ /* 0x000ee80000000200 */
[----:B------:R-:W-:Y:S01]  /*7ab0*/  LDSM.16.M88.4 R144, [R198] ;  /* 0x00000000c690783b */ /* 0x000fe20000000200 */
[C---:B-1----:R-:W-:Y:S03]  /*7ac0*/  HMMA.16816.F32.BF16 R24, R148.reuse, R20, RZ ;  /* 0x000000149418723c */ /* 0x042fe600000418ff */
[----:B------:R-:W1:Y:S04]  /*7ad0*/  LDSM.16.M88.4 R140, [R195+0x6000] ;  /* 0x00600000c38c783b */ /* 0x000e680000000200 */
[----:B------:R-:W1:Y:S01]  /*7ae0*/  LDSM.16.M88.4 R136, [R195+0x6800] ;  /* 0x00680000c388783b */ /* 0x000e620000000200 */
[C---:B------:R-:W-:Y:S03]  /*7af0*/  HMMA.16816.F32.BF16 R20, R148.reuse, R22, RZ ;  /* 0x000000169414723c */ /* 0x040fe600000418ff */
[----:B------:R-:W1:Y:S04]  /*7b00*/  LDSM.16.M88.4 R32, [R195+0x7000] ;  /* 0x00700000c320783b */ /* 0x000e680000000200 */
[----:B------:R-:W0:Y:S01]  /*7b10*/  LDGDEPBAR ;  /* 0x00000000000079af */ /* 0x000e220000000000 */
[C---:B--2---:R-:W-:Y:S08]  /*7b20*/  HMMA.16816.F32.BF16 R16, R148.reuse, R12, RZ ;  /* 0x0000000c9410723c */ /* 0x044ff000000418ff */
[C---:B------:R-:W-:Y:S08]  /*7b30*/  HMMA.16816.F32.BF16 R12, R148.reuse, R14, RZ ;  /* 0x0000000e940c723c */ /* 0x040ff000000418ff */
[C---:B-----5:R-:W-:Y:S08]  /*7b40*/  HMMA.16816.F32.BF16 R160, R148.reuse, R156, RZ ;  /* 0x0000009c94a0723c */ /* 0x060ff000000418ff */
[C---:B------:R-:W-:Y:S08]  /*7b50*/  HMMA.16816.F32.BF16 R156, R148.reuse, R158, RZ ;  /* 0x0000009e949c723c */ /* 0x040ff000000418ff */
[C---:B------:R-:W-:Y:S08]  /*7b60*/  HMMA.16816.F32.BF16 R152, R148.reuse, R28, RZ ;  /* 0x0000001c9498723c */ /* 0x040ff000000418ff */
[----:B------:R-:W-:Y:S01]  /*7b70*/  HMMA.16816.F32.BF16 R148, R148, R30, RZ ;  /* 0x0000001e9494723c */ /* 0x000fe200000418ff */
[----:B------:R-:W2:Y:S07]  /*7b80*/  LDSM.16.M88.4 R28, [R195+0x7800] ;  /* 0x00780000c31c783b */ /* 0x000eae0000000200 */
[C---:B---3--:R-:W-:Y:S08]  /*7b90*/  HMMA.16816.F32.BF16 R24, R172.reuse, R8, R24 ;  /* 0x00000008ac18723c */ /* 0x048ff00000041818 */
[C---:B------:R-:W-:Y:S01]  /*7ba0*/  HMMA.16816.F32.BF16 R20, R172.reuse, R10, R20 ;  /* 0x0000000aac14723c */ /* 0x040fe20000041814 */
[----:B------:R-:W-:Y:S07]  /*7bb0*/  LDSM.16.M88.4 R8, [R197] ;  /* 0x00000000c508783b */ /* 0x000fee0000000200 */
[C---:B----4-:R-:W-:Y:S08]  /*7bc0*/  HMMA.16816.F32.BF16 R16, R172.reuse, R4, R16 ;  /* 0x00000004ac10723c */ /* 0x050ff00000041810 */
[C---:B------:R-:W-:Y:S01]  /*7bd0*/  HMMA.16816.F32.BF16 R12, R172.reuse, R6, R12 ;  /* 0x00000006ac0c723c */ /* 0x040fe2000004180c */
[----:B------:R-:W3:Y:S07]  /*7be0*/  LDSM.16.M88.4 R4, [R188] ;  /* 0x00000000bc04783b */ /* 0x000eee0000000200 */
[C---:B------:R-:W-:Y:S08]  /*7bf0*/  HMMA.16816.F32.BF16 R160, R172.reuse, R168, R160 ;  /* 0x000000a8aca0723c */ /* 0x040ff000000418a0 */
[C---:B------:R-:W-:Y:S08]  /*7c00*/  HMMA.16816.F32.BF16 R156, R172.reuse, R170, R156 ;  /* 0x000000aaac9c723c */ /* 0x040ff0000004189c */
[C---:B------:R-:W-:Y:S08]  /*7c10*/  HMMA.16816.F32.BF16 R152, R172.reuse, R164, R152 ;  /* 0x000000a4ac98723c */ /* 0x040ff00000041898 */
[----:B------:R-:W-:Y:S01]  /*7c20*/  HMMA.16816.F32.BF16 R148, R172, R166, R148 ;  /* 0x000000a6ac94723c */ /* 0x000fe20000041894 */
[----:B------:R-:W4:Y:S07]  /*7c30*/  LDSM.16.M88.4 R164, [R188+0x1000] ;  /* 0x00100000bca4783b */ /* 0x000f2e0000000200 */
[C---:B-1----:R-:W-:Y:S08]  /*7c40*/  HMMA.16816.F32.BF16 R24, R144.reuse, R140, R24 ;  /* 0x0000008c9018723c */ /* 0x042ff00000041818 */
[C---:B------:R-:W-:Y:S01]  /*7c50*/  HMMA.16816.F32.BF16 R20, R144.reuse, R142, R20 ;  /* 0x0000008e9014723c */ /* 0x040fe20000041814 */
[----:B------:R-:W1:Y:S07]  /*7c60*/  LDSM.16.M88.4 R140, [R188+0x800] ;  /* 0x00080000bc8c783b */ /* 0x000e6e0000000200 */
[C---:B------:R-:W-:Y:S08]  /*7c70*/  HMMA.16816.F32.BF16 R16, R144.reuse, R136, R16 ;  /* 0x000000889010723c */ /* 0x040ff00000041810 */
[C---:B------:R-:W-:Y:S01]  /*7c80*/  HMMA.16816.F32.BF16 R12, R144.reuse, R138, R12 ;  /* 0x0000008a900c723c */ /* 0x040fe2000004180c */
[----:B------:R-:W5:Y:S07]  /*7c90*/  LDSM.16.M88.4 R136, [R188+0x1800] ;  /* 0x00180000bc88783b */ /* 0x000f6e0000000200 */
        /* <DEDUP_REMOVED lines=16> */
[C---:B-----5:R-:W-:Y:S01]  /*7da0*/  HMMA.16816.F32.BF16 R168, R8.reuse, R136, R152 ;  /* 0x0000008808a8723c */ /* 0x060fe20000041898 */
[----:B------:R-:W3:Y:S07]  /*7db0*/  LDSM.16.M88.4 R152, [R187] ;  /* 0x00000000bb98783b */ /* 0x000eee0000000200 */
[----:B------:R-:W-:Y:S01]  /*7dc0*/  HMMA.16816.F32.BF16 R148, R8, R138, R148 ;  /* 0x0000008a0894723c */ /* 0x000fe20000041894 */
[----:B------:R-:W4:Y:S04]  /*7dd0*/  LDSM.16.M88.4 R8, [R186] ;  /* 0x00000000ba08783b */ /* 0x000f280000000200 */
[----:B------:R-:W-:Y:S03]  /*7de0*/  LDSM.16.M88.4 R136, [R198+0x2000] ;  /* 0x00200000c688783b */ /* 0x000fe60000000200 */
[C---:B--2---:R-:W-:Y:S08]  /*7df0*/  HMMA.16816.F32.BF16 R160, R144.reuse, R4, R160 ;  /* 0x0000000490a0723c */ /* 0x044ff000000418a0 */
[C---:B------:R-:W-:Y:S01]  /*7e00*/  HMMA.16816.F32.BF16 R156, R144.reuse, R6, R156 ;  /* 0x00000006909c723c */ /* 0x040fe2000004189c */
[----:B------:R-:W2:Y:S07]  /*7e10*/  LDSM.16.M88.4 R4, [R185] ;  /* 0x00000000b904783b */ /* 0x000eae0000000200 */
[C---:B------:R-:W-:Y:S08]  /*7e20*/  HMMA.16816.F32.BF16 R24, R144.reuse, R32, R24 ;  /* 0x000000209018723c */ /* 0x040ff00000041818 */
[C---:B------:R-:W-:Y:S01]  /*7e30*/  HMMA.16816.F32.BF16 R20, R144.reuse, R34, R20 ;  /* 0x000000229014723c */ /* 0x040fe20000041814 */
[----:B------:R-:W-:Y:S07]  /*7e40*/  LDSM.16.M88.4 R32, [R195+0x8000] ;  /* 0x00800000c320783b */ /* 0x000fee0000000200 */
[C---:B------:R-:W-:Y:S08]  /*7e50*/  HMMA.16816.F32.BF16 R16, R144.reuse, R28, R16 ;  /* 0x0000001c9010723c */ /* 0x040ff00000041810 */
[C---:B------:R-:W-:Y:S01]  /*7e60*/  HMMA.16816.F32.BF16 R12, R144.reuse, R30, R12 ;  /* 0x0000001e900c723c */ /* 0x040fe2000004180c */
[----:B------:R-:W5:Y:S07]  /*7e70*/  LDSM.16.M88.4 R28, [R184] ;  /* 0x00000000b81c783b */ /* 0x000f6e0000000200 */
[C---:B-1----:R-:W-:Y:S08]  /*7e80*/  HMMA.16816.F32.BF16 R168, R144.reuse, R140, R168 ;  /* 0x0000008c90a8723c */ /* 0x042ff000000418a8 */
[----:B------:R-:W-:Y:S01]  /*7e90*/  HMMA.16816.F32.BF16 R148, R144, R142, R148 ;  /* 0x0000008e9094723c */ /* 0x000fe20000041894 */
[----:B------:R-:W1:Y:S04]  /*7ea0*/  LDSM.16.M88.4 R140, [R195+0x8800] ;  /* 0x00880000c38c783b */ /* 0x000e680000000200 */
[----:B------:R-:W1:Y:S03]  /*7eb0*/  LDSM.16.M88.4 R144, [R195+0x9000] ;  /* 0x00900000c390783b */ /* 0x000e660000000200 */
[C---:B---3--:R-:W-:Y:S08]  /*7ec0*/  HMMA.16816.F32.BF16 R24, R164.reuse, R152, R24 ;  /* 0x00000098a418723c */ /* 0x048ff00000041818 */
[C---:B------:R-:W-:Y:S01]  /*7ed0*/  HMMA.16816.F32.BF16 R20, R164.reuse, R154, R20 ;  /* 0x0000009aa414723c */ /* 0x040fe20000041814 */
[----:B------:R-:W3:Y:S07]  /*7ee0*/  LDSM.16.M88.4 R152, [R195+0x9800] ;  /* 0x00980000c398783b */ /* 0x000eee0000000200 */
[C---:B----4-:R-:W-:Y:S08]  /*7ef0*/  HMMA.16816.F32.BF16 R16, R164.reuse, R8, R16 ;  /* 0x00000008a410723c */ /* 0x050ff00000041810 */
[C---:B------:R-:W-:Y:S01]  /*7f00*/  HMMA.16816.F32.BF16 R12, R164.reuse, R10, R12 ;  /* 0x0000000aa40c723c */ /* 0x040fe2000004180c */
[----:B------:R-:W-:Y:S07]  /*7f10*/  LDSM.16.M88.4 R8, [R197+0x2000] ;  /* 0x00200000c508783b */ /* 0x000fee0000000200 */
[C---:B--2---:R-:W-:Y:S08]  /*7f20*/  HMMA.16816.F32.BF16 R160, R164.reuse, R4, R160 ;  /* 0x00000004a4a0723c */ /* 0x044ff000000418a0 */
[C---:B------:R-:W-:Y:S01]  /*7f30*/  HMMA.16816.F32.BF16 R156, R164.reuse, R6, R156 ;  /* 0x00000006a49c723c */ /* 0x040fe2000004189c */
[----:B------:R-:W2:Y:S07]  /*7f40*/  LDSM.16.M88.4 R4, [R188+0x2000] ;  /* 0x00200000bc04783b */ /* 0x000eae0000000200 */
[C---:B-----5:R-:W-:Y:S01]  /*7f50*/  HMMA.16816.F32.BF16 R172, R164.reuse, R28, R168 ;  /* 0x0000001ca4ac723c */ /* 0x060fe200000418a8 */
[----:B------:R-:W4:Y:S07]  /*7f60*/  LDSM.16.M88.4 R168, [R188+0x2800] ;  /* 0x00280000bca8783b */ /* 0x000f2e0000000200 */
[----:B------:R-:W-:Y:S01]  /*7f70*/  HMMA.16816.F32.BF16 R148, R164, R30, R148 ;  /* 0x0000001ea494723c */ /* 0x000fe20000041894 */
[----:B------:R-:W5:Y:S07]  /*7f80*/  LDSM.16.M88.4 R28, [R188+0x3000] ;  /* 0x00300000bc1c783b */ /* 0x000f6e0000000200 */
[C---:B------:R-:W-:Y:S08]  /*7f90*/  HMMA.16816.F32.BF16 R24, R136.reuse, R32, R24 ;  /* 0x000000208818723c */ /* 0x040ff00000041818 */
[C---:B------:R-:W-:Y:S01]  /*7fa0*/  HMMA.16816.F32.BF16 R20, R136.reuse, R34, R20 ;  /* 0x000000228814723c */ /* 0x040fe20000041814 */
[----:B------:R-:W2:Y:S07]  /*7fb0*/  LDSM.16.M88.4 R32, [R188+0x3800] ;  /* 0x00380000bc20783b */ /* 0x000eae0000000200 */
[C---:B-1----:R-:W-:Y:S08]  /*7fc0*/  HMMA.16816.F32.BF16 R16, R136.reuse, R140, R16 ;  /* 0x0000008c8810723c */ /* 0x042ff00000041810 */
[C---:B------:R-:W-:Y:S01]  /*7fd0*/  HMMA.16816.F32.BF16 R12, R136.reuse, R142, R12 ;  /* 0x0000008e880c723c */ /* 0x040fe2000004180c */
[----:B------:R-:W-:Y:S07]  /*7fe0*/  LDSM.16.M88.4 R140, [R200+0x4000] ;  /* 0x00400000c88c783b */ /* 0x000fee0000000200 */
[C---:B------:R-:W-:Y:S08]  /*7ff0*/  HMMA.16816.F32.BF16 R160, R136.reuse, R144, R160 ;  /* 0x0000009088a0723c */ /* 0x040ff000000418a0 */
[C---:B------:R-:W-:Y:S08]  /*8000*/  HMMA.16816.F32.BF16 R156, R136.reuse, R146, R156 ;  /* 0x00000092889c723c */ /* 0x040ff0000004189c */
[C---:B---3--:R-:W-:Y:S08]  /*8010*/  HMMA.16816.F32.BF16 R172, R136.reuse, R152, R172 ;  /* 0x0000009888ac723c */ /* 0x048ff000000418ac */
[----:B------:R-:W-:Y:S01]  /*8020*/  HMMA.16816.F32.BF16 R148, R136, R154, R148 ;  /* 0x0000009a8894723c */ /* 0x000fe20000041894 */
[----:B------:R-:W-:Y:S07]  /*8030*/  LDSM.16.M88.4 R136, [R202+0x4000] ;  /* 0x00400000ca88783b */ /* 0x000fee0000000200 */
[C---:B--2---:R-:W-:Y:S08]  /*8040*/  HMMA.16816.F32.BF16 R24, R8.reuse, R4, R24 ;  /* 0x000000040818723c */ /* 0x044ff00000041818 */
[C---:B------:R-:W-:Y:S01]  /*8050*/  HMMA.16816.F32.BF16 R20, R8.reuse, R6, R20 ;  /* 0x000000060814723c */ /* 0x040fe20000041814 */
[----:B------:R-:W1:Y:S07]  /*8060*/  LDSM.16.M88.4 R4, [R201+0xa000] ;  /* 0x00a00000c904783b */ /* 0x000e6e0000000200 */
[C---:B----4-:R-:W-:Y:S08]  /*8070*/  HMMA.16816.F32.BF16 R16, R8.reuse, R168, R16 ;  /* 0x000000a80810723c */ /* 0x050ff00000041810 */
[C---:B------:R-:W-:Y:S08]  /*8080*/  HMMA.16816.F32.BF16 R12, R8.reuse, R170, R12 ;  /* 0x000000aa080c723c */ /* 0x040ff0000004180c */
[C---:B-----5:R-:W-:Y:S07]  /*8090*/  HMMA.16816.F32.BF16 R160, R8.reuse, R28, R160 ;  /* 0x0000001c08a0723c */ /* 0x060fee00000418a0 */
[----:B------:R-:W-:Y:S01]  /*80a0*/  IMAD.U32 R29, RZ, RZ, UR22 ;  /* 0x00000016ff1d7e24 */ /* 0x000fe2000f8e00ff */
[----:B------:R-:W-:Y:S03]  /*80b0*/  HMMA.16816.F32.BF16 R156, R8, R30, R156 ;  /* 0x0000001e089c723c */ /* 0x000fe6000004189c */
[----:B------:R-:W-:-:S02]  /*80c0*/  IMAD R0, R29, 0x40, R218 ;  /* 0x000000401d007824 */ /* 0x000fc400078e02da */
[----:B------:R-:W2:Y:S02]  /*80d0*/  LDSM.16.M88.4 R28, [R201+0xa800] ;  /* 0x00a80000c91c783b */ /* 0x000ea40000000200 */
[--C-:B------:R-:W-:Y:S01]  /*80e0*/  IMAD.IADD R2, R215, 0x1, -R0.reuse ;  /* 0x00000001d7027824 */ /* 0x100fe200078e0a00 */
[C---:B------:R-:W-:Y:S01]  /*80f0*/  HMMA.16816.F32.BF16 R172, R8.reuse, R32, R172 ;  /* 0x0000002008ac723c */ /* 0x040fe200000418ac */
[C---:B------:R-:W-:Y:S02]  /*8100*/  IADD3 R145, R0.reuse, 0x8, RZ ;  /* 0x0000000800917810 */ /* 0x040fe40007ffe0ff */
[----:B------:R-:W-:Y:S02]  /*8110*/  IADD3 R154, R0, 0x10, RZ ;  /* 0x00000010009a7810 */ /* 0x000fe40007ffe0ff */
[----:B------:R-:W-:Y:S01]  /*8120*/  IABS R2, R2 ;  /* 0x0000000200027213 */ /* 0x000fe20000000000 */
[----:B------:R-:W-:Y:S01]  /*8130*/  IMAD.IADD R147, R212, 0x1, -R145 ;  /* 0x00000001d4937824 */ /* 0x000fe200078e0a91 */
[----:B------:R-:W-:Y:S01]  /*8140*/  IADD3 R164, R0, 0x11, RZ ;  /* 0x0000001100a47810 */ /* 0x000fe20007ffe0ff */
[----:B------:R-:W-:Y:S01]  /*8150*/  HMMA.16816.F32.BF16 R148, R8, R34, R148 ;  /* 0x000000220894723c */ /* 0x000fe20000041894 */
[----:B------:R-:W3:Y:S01]  /*8160*/  LDSM.16.M88.4 R8, [R201+0xb000] ;  /* 0x00b00000c908783b */ /* 0x000ee20000000200 */
[----:B------:R-:W-:Y:S01]  /*8170*/  IMAD.IADD R32, R212, 0x1, -R0 ;  /* 0x00000001d4207824 */ /* 0x000fe200078e0a00 */
[C---:B------:R-:W-:Y:S01]  /*8180*/  IADD3 R144, R0.reuse, 0x9, RZ ;  /* 0x0000000900907810 */ /* 0x040fe20007ffe0ff */
[----:B------:R-:W-:Y:S01]  /*8190*/  IMAD.MOV.U32 R133, RZ, RZ, R2 ;  /* 0x000000ffff857224 */ /* 0x000fe200078e0002 */
[----:B------:R-:W-:-:S02]  /*81a0*/  IADD3 R2, R0, 0x1, RZ ;  /* 0x0000000100027810 */ /* 0x000fc40007ffe0ff */
[----:B------:R-:W-:Y:S01]  /*81b0*/  IABS R32, R32 ;  /* 0x0000002000207213 */ /* 0x000fe20000000000 */
[C---:B-1----:R-:W-:Y:S01]  /*81c0*/  HMMA.16816.F32.BF16 R24, R136.reuse, R4, R24 ;  /* 0x000000048818723c */ /* 0x042fe20000041818 */
[C---:B------:R-:W-:Y:S01]  /*81d0*/  IADD3 R168, R0.reuse, 0x18, RZ ;  /* 0x0000001800a87810 */ /* 0x040fe20007ffe0ff */
[C---:B------:R-:W-:Y:S01]  /*81e0*/  IMAD.IADD R33, R215.reuse, 0x1, -R2 ;  /* 0x00000001d7217824 */ /* 0x040fe200078e0a02 */
[C---:B------:R-:W-:Y:S01]  /*81f0*/  IADD3 R225, R0.reuse, 0x20, RZ ;  /* 0x0000002000e17810 */ /* 0x040fe20007ffe0ff */
[----:B------:R-:W-:Y:S01]  /*8200*/  IMAD.MOV.U32 R134, RZ, RZ, R32 ;  /* 0x000000ffff867224 */ /* 0x000fe200078e0020 */
[----:B------:R-:W-:Y:S01]  /*8210*/  IADD3 R170, R0, 0x19, RZ ;  /* 0x0000001900aa7810 */ /* 0x000fe20007ffe0ff */
[----:B------:R-:W-:Y:S01]  /*8220*/  IMAD.IADD R32, R212, 0x1, -R2 ;  /* 0x00000001d4207824 */ /* 0x000fe200078e0a02 */
[----:B------:R-:W-:Y:S01]  /*8230*/  IABS R33, R33 ;  /* 0x0000002100217213 */ /* 0x000fe20000000000 */
[----:B------:R-:W-:Y:S01]  /*8240*/  IMAD.IADD R4, R215, 0x1, -R145 ;  /* 0x00000001d7047824 */ /* 0x000fe200078e0a91 */
[----:B------:R-:W-:Y:S01]  /*8250*/  HMMA.16816.F32.BF16 R20, R136, R6, R20 ;  /* 0x000000068814723c */ /* 0x000fe20000041814 */
[----:B------:R-:W-:Y:S01]  /*8260*/  IADD3 R224, R0, 0x21, RZ ;  /* 0x0000002100e07810 */ /* 0x000fe20007ffe0ff */
[----:B------:R1:W-:Y:S01]  /*8270*/  I2F R135, R33 ;  /* 0x0000002100877306 */ /* 0x0003e20000201400 */
[----:B------:R-:W-:Y:S01]  /*8280*/  IABS R146, R32 ;  /* 0x0000002000927213 */ /* 0x000fe20000000000 */
[----:B------:R-:W-:Y:S01]  /*8290*/  IMAD.IADD R220, R212, 0x1, -R170 ;  /* 0x00000001d4dc7824 */ /* 0x000fe200078e0aaa */
[----:B------:R-:W-:-:S02]  /*82a0*/  IABS R153, R4 ;  /* 0x0000000400997213 */ /* 0x000fc40000000000 */
[----:B------:R-:W4:Y:S01]  /*82b0*/  LDSM.16.M88.4 R4, [R183] ;  /* 0x00000000b704783b */ /* 0x000f220000000200 */
[C---:B------:R-:W-:Y:S02]  /*82c0*/  IADD3 R228, R0.reuse, 0x28, RZ ;  /* 0x0000002800e47810 */ /* 0x040fe40007ffe0ff */
[C---:B------:R-:W-:Y:S01]  /*82d0*/  IADD3 R233, R0.reuse, 0x30, RZ ;  /* 0x0000003000e97810 */ /* 0x040fe20007ffe0ff */
[----:B------:R-:W-:Y:S01]  /*82e0*/  I2F R134, R134 ;  /* 0x0000008600867306 */ /* 0x000fe20000201400 */
[C---:B--2---:R-:W-:Y:S01]  /*82f0*/  HMMA.16816.F32.BF16 R16, R136.reuse, R28, R16 ;  /* 0x0000001c8810723c */ /* 0x044fe20000041810 */
[C---:B------:R-:W-:Y:S01]  /*8300*/  IADD3 R230, R0.reuse, 0x29, RZ ;  /* 0x0000002900e67810 */ /* 0x040fe20007ffe0ff */
[C---:B------:R-:W-:Y:S01]  /*8310*/  IMAD.IADD R232, R215.reuse, 0x1, -R228 ;  /* 0x00000001d7e87824 */ /* 0x040fe200078e0ae4 */
[----:B------:R-:W-:Y:S02]  /*8320*/  IABS R147, R147 ;  /* 0x0000009300937213 */ /* 0x000fe40000000000 */
[----:B------:R-:W-:Y:S01]  /*8330*/  ISETP.GE.AND P0, PT, R0, R213, PT ;  /* 0x000000d50000720c */ /* 0x000fe20003f06270 */
[----:B-1----:R-:W1:Y:S01]  /*8340*/  LDSM.16.M88.4 R32, [R201+0xb800] ;  /* 0x00b80000c920783b */ /* 0x002e620000000200 */
[C-C-:B------:R-:W-:Y:S01]  /*8350*/  IMAD.IADD R28, R215.reuse, 0x1, -R144.reuse ;  /* 0x00000001d71c7824 */ /* 0x140fe200078e0a90 */
[----:B------:R-:W-:Y:S01]  /*8360*/  HMMA.16816.F32.BF16 R12, R136, R30, R12 ;  /* 0x0000001e880c723c */ /* 0x000fe2000004180c */
[C---:B------:R-:W-:Y:S01]  /*8370*/  IMAD.IADD R29, R212.reuse, 0x1, -R144 ;  /* 0x00000001d41d7824 */ /* 0x040fe200078e0a90 */
[----:B------:R-:W-:Y:S01]  /*8380*/  I2F R133, R133 ;  /* 0x0000008500857306 */ /* 0x000fe20000201400 */
[--C-:B------:R-:W-:Y:S01]  /*8390*/  IMAD.IADD R236, R212, 0x1, -R230.reuse ;  /* 0x00000001d4ec7824 */ /* 0x100fe200078e0ae6 */
[----:B------:R-:W-:Y:S01]  /*83a0*/  IABS R28, R28 ;  /* 0x0000001c001c7213 */ /* 0x000fe20000000000 */
[----:B------:R-:W-:Y:S01]  /*83b0*/  IMAD.IADD R234, R215, 0x1, -R230 ;  /* 0x00000001d7ea7824 */ /* 0x000fe200078e0ae6 */
[----:B------:R-:W-:-:S02]  /*83c0*/  ISETP.GE.AND P5, PT, R0, R210, PT ;  /* 0x000000d20000720c */ /* 0x000fc40003fa6270 */
[C---:B---3--:R-:W-:Y:S01]  /*83d0*/  HMMA.16816.F32.BF16 R160, R136.reuse, R8, R160 ;  /* 0x0000000888a0723c */ /* 0x048fe200000418a0 */
[----:B------:R-:W-:Y:S01]  /*83e0*/  IMAD.MOV.U32 R152, RZ, RZ, R28 ;  /* 0x000000ffff987224 */ /* 0x000fe200078e001c */
[----:B------:R-:W-:Y:S01]  /*83f0*/  IABS R28, R29 ;  /* 0x0000001d001c7213 */ /* 0x000fe20000000000 */
[----:B------:R-:W-:Y:S01]  /*8400*/  I2F R147, R147 ;  /* 0x0000009300937306 */ /* 0x000fe20000201400 */
[----:B------:R-:W-:Y:S02]  /*8410*/  IABS R236, R236 ;  /* 0x000000ec00ec7213 */ /* 0x000fe40000000000 */
[----:B------:R-:W-:Y:S01]  /*8420*/  ISETP.LT.OR P0, PT, R0, R214, P0 ;  /* 0x000000d60000720c */ /* 0x000fe20000701670 */
[--C-:B------:R-:W-:Y:S01]  /*8430*/  IMAD.IADD R8, R215, 0x1, -R154.reuse ;  /* 0x00000001d7087824 */ /* 0x100fe200078e0a9a */
[----:B------:R-:W-:Y:S01]  /*8440*/  HMMA.16816.F32.BF16 R156, R136, R10, R156 ;  /* 0x0000000a889c723c */ /* 0x000fe2000004189c */
[----:B------:R-:W-:Y:S01]  /*8450*/  IMAD.IADD R9, R212, 0x1, -R154 ;  /* 0x00000001d4097824 */ /* 0x000fe200078e0a9a */
[----:B------:R-:W-:Y:S01]  /*8460*/  ISETP.LT.OR P5, PT, R0, R211, P5 ;  /* 0x000000d30000720c */ /* 0x000fe20002fa1670 */
[----:B------:R-:W-:Y:S01]  /*8470*/  IMAD.MOV.U32 R155, RZ, RZ, R28 ;  /* 0x000000ffff9b7224 */ /* 0x000fe200078e001c */
[----:B------:R-:W-:Y:S01]  /*8480*/  IABS R8, R8 ;  /* 0x0000000800087213 */ /* 0x000fe20000000000 */
[----:B------:R-:W2:Y:S01]  /*8490*/  LDSM.16.M88.4 R28, [R182] ;  /* 0x00000000b61c783b */ /* 0x000ea20000000200 */
[----:B------:R-:W-:Y:S01]  /*84a0*/  I2F R153, R153 ;  /* 0x0000009900997306 */ /* 0x000fe20000201400 */
[----:B------:R-:W-:-:S02]  /*84b0*/  ISETP.GE.AND P6, PT, R2, R213, PT ;  /* 0x000000d50200720c */ /* 0x000fc40003fc6270 */
[----:B------:R-:W-:Y:S01]  /*84c0*/  IMAD.MOV.U32 R165, RZ, RZ, R8 ;  /* 0x000000ffffa57224 */ /* 0x000fe200078e0008 */
[----:B------:R-:W-:Y:S01]  /*84d0*/  IABS R8, R9 ;  /* 0x0000000900087213 */ /* 0x000fe20000000000 */
[C---:B------:R-:W-:Y:S01]  /*84e0*/  IMAD.IADD R9, R215.reuse, 0x1, -R164 ;  /* 0x00000001d7097824 */ /* 0x040fe200078e0aa4 */
[C---:B----4-:R-:W-:Y:S01]  /*84f0*/  HMMA.16816.F32.BF16 R24, R140.reuse, R4, R24 ;  /* 0x000000048c18723c */ /* 0x050fe20000041818 */
[C---:B------:R-:W-:Y:S01]  /*8500*/  ISETP.GE.AND P1, PT, R2.reuse, R210, PT ;  /* 0x000000d20200720c */ /* 0x040fe20003f26270 */
[----:B------:R-:W-:Y:S01]  /*8510*/  I2F R146, R146 ;  /* 0x0000009200927306 */ /* 0x000fe20000201400 */
[----:B------:R-:W-:Y:S01]  /*8520*/  IMAD.MOV.U32 R166, RZ, RZ, R8 ;  /* 0x000000ffffa67224 */ /* 0x000fe200078e0008 */
[----:B------:R-:W-:Y:S02]  /*8530*/  IABS R8, R9 ;  /* 0x0000000900087213 */ /* 0x000fe40000000000 */
[----:B------:R-:W-:Y:S01]  /*8540*/  ISETP.LT.OR P6, PT, R2, R214, P6 ;  /* 0x000000d60200720c */ /* 0x000fe200037c1670 */
[----:B------:R-:W-:Y:S01]  /*8550*/  IMAD.IADD R4, R215, 0x1, -R168 ;  /* 0x00000001d7047824 */ /* 0x000fe200078e0aa8 */
[----:B------:R-:W-:Y:S01]  /*8560*/  HMMA.16816.F32.BF16 R20, R140, R6, R20 ;  /* 0x000000068c14723c */ /* 0x000fe20000041814 */
[----:B------:R-:W-:Y:S01]  /*8570*/  IMAD.MOV.U32 R167, RZ, RZ, R8 ;  /* 0x000000ffffa77224 */ /* 0x000fe200078e0008 */
[----:B------:R-:W-:Y:S01]  /*8580*/  I2F R166, R166 ;  /* 0x000000a600a67306 */ /* 0x000fe20000201400 */
[----:B------:R-:W3:Y:S01]  /*8590*/  LDSM.16.M88.4 R8, [R181] ;  /* 0x00000000b508783b */ /* 0x000ee20000000200 */
[----:B------:R-:W-:-:S02]  /*85a0*/  IABS R4, R4 ;  /* 0x0000000400047213 */ /* 0x000fc40000000000 */
[----:B------:R-:W-:Y:S02]  /*85b0*/  ISETP.LT.OR P1, PT, R2, R211, P1 ;  /* 0x000000d30200720c */ /* 0x000fe40000f21670 */
[C---:B-1----:R-:W-:Y:S01]  /*85c0*/  HMMA.16816.F32.BF16 R172, R136.reuse, R32, R172 ;  /* 0x0000002088ac723c */ /* 0x042fe200000418ac */
[----:B------:R-:W-:Y:S01]  /*85d0*/  IMAD.MOV.U32 R171, RZ, RZ, R4 ;  /* 0x000000ffffab7224 */ /* 0x000fe200078e0004 */
[----:B------:R-:W-:Y:S01]  /*85e0*/  I2F R165, R165 ;  /* 0x000000a500a57306 */ /* 0x000fe20000201400 */
[----:B------:R-:W1:Y:S01]  /*85f0*/  LDSM.16.M88.4 R4, [R180] ;  /* 0x00000000b404783b */ /* 0x000e620000000200 */
[----:B------:R-:W-:Y:S02]  /*8600*/  IABS R220, R220 ;  /* 0x000000dc00dc7213 */ /* 0x000fe40000000000 */
[----:B------:R-:W-:Y:S01]  /*8610*/  IABS R232, R232 ;  /* 0x000000e800e87213 */ /* 0x000fe20000000000 */
[----:B------:R-:W-:Y:S01]  /*8620*/  IMAD.IADD R32, R212, 0x1, -R164 ;  /* 0x00000001d4207824 */ /* 0x000fe200078e0aa4 */
[----:B------:R-:W-:Y:S01]  /*8630*/  HMMA.16816.F32.BF16 R148, R136, R34, R148 ;  /* 0x000000228894723c */ /* 0x000fe20000041894 */
[----:B------:R-:W-:Y:S01]  /*8640*/  IMAD.IADD R33, R215, 0x1, -R170 ;  /* 0x00000001d7217824 */ /* 0x000fe200078e0aaa */
[----:B------:R-:W-:Y:S01]  /*8650*/  I2F R152, R152 ;  /* 0x0000009800987306 */ /* 0x000fe20000201400 */
[----:B------:R-:W-:-:S02]  /*8660*/  IABS R234, R234 ;  /* 0x000000ea00ea7213 */ /* 0x000fc40000000000 */
[----:B------:R-:W-:Y:S02]  /*8670*/  IABS R32, R32 ;  /* 0x0000002000207213 */ /* 0x000fe40000000000 */
[----:B------:R-:W-:Y:S01]  /*8680*/  IABS R221, R33 ;  /* 0x0000002100dd7213 */ /* 0x000fe20000000000 */
[----:B------:R-:W-:Y:S01]  /*8690*/  IMAD.IADD R136, R215, 0x1, -R225 ;  /* 0x00000001d7887824 */ /* 0x000fe200078e0ae1 */
[----:B--2---:R-:W-:Y:S01]  /*86a0*/  HMMA.16816.F32.BF16 R16, R140, R28, R16 ;  /* 0x0000001c8c10723c */ /* 0x004fe20000041810 */
[----:B------:R-:W-:Y:S01]  /*86b0*/  IMAD.MOV.U32 R169, RZ, RZ, R32 ;  /* 0x000000ffffa97224 */ /* 0x000fe200078e0020 */
[----:B------:R-:W-:Y:S01]  /*86c0*/  I2F R155, R155 ;  /* 0x0000009b009b7306 */ /* 0x000fe20000201400 */
[----:B------:R-:W-:Y:S01]  /*86d0*/  IMAD.IADD R32, R212, 0x1, -R168 ;  /* 0x00000001d4207824 */ /* 0x000fe200078e0aa8 */
[----:B------:R-:W-:-:S04]  /*86e0*/  IABS R136, R136 ;  /* 0x0000008800887213 */ /* 0x000fc80000000000 */
[----:B------:R-:W-:Y:S01]  /*86f0*/  IABS R32, R32 ;  /* 0x0000002000207213 */ /* 0x000fe20000000000 */
[----:B------:R-:W-:Y:S01]  /*8700*/  HMMA.16816.F32.BF16 R12, R140, R30, R12 ;  /* 0x0000001e8c0c723c */ /* 0x000fe2000004180c */
[----:B------:R-:W-:Y:S01]  /*8710*/  LDSM.16.M88.4 R28, [R195+0xa000] ;  /* 0x00a00000c31c783b */ /* 0x000fe20000000200 */
[----:B------:R-:W-:Y:S01]  /*8720*/  IMAD.MOV.U32 R226, RZ, RZ, R136 ;  /* 0x000000ffffe27224 */ /* 0x000fe200078e0088 */
[----:B------:R2:W-:Y:S01]  /*8730*/  I2F R222, R32 ;  /* 0x0000002000de7306 */ /* 0x0005e20000201400 */
[----:B------:R-:W-:-:S04]  /*8740*/  IMAD.IADD R136, R215, 0x1, -R224 ;  /* 0x00000001d7887824 */ /* 0x000fc800078e0ae0 */
[C---:B---3--:R-:W-:Y:S01]  /*8750*/  HMMA.16816.F32.BF16 R160, R140.reuse, R8, R160 ;  /* 0x000000088ca0723c */ /* 0x048fe200000418a0 */
[----:B------:R-:W-:Y:S02]  /*8760*/  IABS R136, R136 ;  /* 0x0000008800887213 */ /* 0x000fe40000000000 */
[----:B------:R-:W-:Y:S04]  /*8770*/  I2F R171, R171 ;  /* 0x000000ab00ab7306 */ /* 0x000fe80000201400 */
[----:B------:R-:W-:Y:S01]  /*8780*/  IMAD.IADD R8, R212, 0x1, -R225 ;  /* 0x00000001d4087824 */ /* 0x000fe200078e0ae1 */
[----:B------:R-:W-:Y:S01]  /*8790*/  HMMA.16816.F32.BF16 R156, R140, R10, R156 ;  /* 0x0000000a8c9c723c */ /* 0x000fe2000004189c */
[----:B--2---:R-:W2:Y:S02]  /*87a0*/  LDSM.16.M88.4 R32, [R198+0x4000] ;  /* 0x00400000c620783b */ /* 0x004ea40000000200 */
[----:B------:R3:W-:Y:S01]  /*87b0*/  I2F R229, R136 ;  /* 0x0000008800e57306 */ /* 0x0007e20000201400 */
[----:B------:R-:W-:-:S04]  /*87c0*/  IABS R8, R8 ;  /* 0x0000000800087213 */ /* 0x000fc80000000000 */
[C---:B-1----:R-:W-:Y:S01]  /*87d0*/  HMMA.16816.F32.BF16 R172, R140.reuse, R4, R172 ;  /* 0x000000048cac723c */ /* 0x042fe200000418ac */
[----:B------:R-:W-:Y:S02]  /*87e0*/  IMAD.MOV.U32 R227, RZ, RZ, R8 ;  /* 0x000000ffffe37224 */ /* 0x000fe400078e0008 */
[----:B------:R-:W1:Y:S01]  /*87f0*/  LDSM.16.M88.4 R8, [R195+0xa800] ;  /* 0x00a80000c308783b */ /* 0x000e620000000200 */
[----:B------:R-:W-:Y:S03]  /*8800*/  I2F R167, R167 ;  /* 0x000000a700a77306 */ /* 0x000fe60000201400 */
[C---:B------:R-:W-:Y:S01]  /*8810*/  IMAD.IADD R4, R212.reuse, 0x1, -R224 ;  /* 0x00000001d4047824 */ /* 0x040fe200078e0ae0 */
[----:B------:R-:W-:Y:S01]  /*8820*/  HMMA.16816.F32.BF16 R148, R140, R6, R148 ;  /* 0x000000068c94723c */ /* 0x000fe20000041894 */
[----:B------:R-:W-:Y:S01]  /*8830*/  LDSM.16.M88.4 R140, [R197+0x4000] ;  /* 0x00400000c58c783b */ /* 0x000fe20000000200 */
[----:B---3--:R-:W-:-:S02]  /*8840*/  IMAD.IADD R136, R212, 0x1, -R228 ;  /* 0x00000001d4887824 */ /* 0x008fc400078e0ae4 */
[----:B------:R-:W-:Y:S01]  /*8850*/  IABS R4, R4 ;  /* 0x0000000400047213 */ /* 0x000fe20000000000 */
[----:B------:R-:W-:Y:S02]  /*8860*/  I2F R169, R169 ;  /* 0x000000a900a97306 */ /* 0x000fe40000201400 */
[----:B------:R-:W-:Y:S02]  /*8870*/  IABS R235, R136 ;  /* 0x0000008800eb7213 */ /* 0x000fe40000000000 */
[----:B------:R-:W-:Y:S01]  /*8880*/  IMAD.MOV.U32 R231, RZ, RZ, R4 ;  /* 0x000000ffffe77224 */ /* 0x000fe200078e0004 */
[----:B------:R-:W-:Y:S03]  /*8890*/  LDSM.16.M88.4 R136, [R195+0xb800] ;  /* 0x00b80000c388783b */ /* 0x000fe60000000200 */
[----:B------:R-:W-:Y:S01]  /*88a0*/  I2F R226, R226 ;  /* 0x000000e200e27306 */ /* 0x000fe20000201400 */
[----:B------:R-:W3:Y:S07]  /*88b0*/  LDSM.16.M88.4 R4, [R195+0xb000] ;  /* 0x00b00000c304783b */ /* 0x000eee0000000200 */
[----:B------:R-:W-:Y:S01]  /*88c0*/  I2F R221, R221 ;  /* 0x000000dd00dd7306 */ /* 0x000fe20000201400 */
[C---:B--2---:R-:W-:Y:S07]  /*88d0*/  HMMA.16816.F32.BF16 R24, R32.reuse, R28, R24 ;  /* 0x0000001c2018723c */ /* 0x044fee0000041818 */
[----:B------:R-:W-:Y:S01]  /*88e0*/  I2F R220, R220 ;  /* 0x000000dc00dc7306 */ /* 0x000fe20000201400 */
[C---:B------:R-:W-:Y:S01]  /*88f0*/  HMMA.16816.F32.BF16 R20, R32.reuse, R30, R20 ;  /* 0x0000001e2014723c */ /* 0x040fe20000041814 */
[----:B------:R-:W2:Y:S06]  /*8900*/  LDSM.16.M88.4 R28, [R188+0x4000] ;  /* 0x00400000bc1c783b */ /* 0x000eac0000000200 */
[----:B------:R-:W-:Y:S01]  /*8910*/  I2F R232, R232 ;  /* 0x000000e800e87306 */ /* 0x000fe20000201400 */
[C---:B-1----:R-:W-:Y:S07]  /*8920*/  HMMA.16816.F32.BF16 R16, R32.reuse, R8, R16 ;  /* 0x000000082010723c */ /* 0x042fee0000041810 */
[----:B------:R1:W-:Y:S01]  /*8930*/  I2F R8, R236 ;  /* 0x000000ec00087306 */ /* 0x0003e20000201400 */
[--C-:B------:R-:W-:Y:S01]  /*8940*/  IMAD.IADD R9, R215, 0x1, -R233.reuse ;  /* 0x00000001d7097824 */ /* 0x100fe200078e0ae9 */
[C---:B------:R-:W-:Y:S06]  /*8950*/  HMMA.16816.F32.BF16 R12, R32.reuse, R10, R12 ;  /* 0x0000000a200c723c */ /* 0x040fec000004180c */
[----:B------:R-:W-:Y:S01]  /*8960*/  I2F R227, R227 ;  /* 0x000000e300e37306 */ /* 0x000fe20000201400 */
[----:B------:R-:W-:Y:S01]  /*8970*/  IABS R9, R9 ;  /* 0x0000000900097213 */ /* 0x000fe20000000000 */
[----:B------:R-:W-:Y:S01]  /*8980*/  IMAD.IADD R11, R212, 0x1, -R233 ;  /* 0x00000001d40b7824 */ /* 0x000fe200078e0ae9 */
[----:B---3--:R-:W-:Y:S03]  /*8990*/  HMMA.16816.F32.BF16 R160, R32, R4, R160 ;  /* 0x0000000420a0723c */ /* 0x008fe600000418a0 */
[----:B------:R-:W-:Y:S01]  /*89a0*/  IMAD.MOV.U32 R10, RZ, RZ, R9 ;  /* 0x000000ffff0a7224 */ /* 0x000fe200078e0009 */
[C---:B------:R-:W-:Y:S01]  /*89b0*/  IADD3 R9, R0.reuse, 0x31, RZ ;  /* 0x0000003100097810 */ /* 0x040fe20007ffe0ff */
[----:B------:R-:W-:Y:S01]  /*89c0*/  I2F R231, R231 ;  /* 0x000000e700e77306 */ /* 0x000fe20000201400 */
[----:B-1----:R-:W-:-:S02]  /*89d0*/  IADD3 R236, R0, 0x38, RZ ;  /* 0x0000003800ec7810 */ /* 0x002fc40007ffe0ff */
[----:B------:R-:W-:Y:S01]  /*89e0*/  IABS R11, R11 ;  /* 0x0000000b000b7213 */ /* 0x000fe20000000000 */
[--C-:B------:R-:W-:Y:S01]  /*89f0*/  IMAD.IADD R4, R215, 0x1, -R9.reuse ;  /* 0x00000001d7047824 */ /* 0x100fe200078e0a09 */
[----:B------:R-:W-:Y:S01]  /*8a00*/  HMMA.16816.F32.BF16 R172, R32, R136, R172 ;  /* 0x0000008820ac723c */ /* 0x000fe200000418ac */
[----:B------:R-:W-:Y:S02]  /*8a10*/  IMAD.IADD R5, R212, 0x1, -R9 ;  /* 0x00000001d4057824 */ /* 0x000fe400078e0a09 */
[----:B------:R-:W-:Y:S01]  /*8a20*/  I2F R10, R10 ;  /* 0x0000000a000a7306 */ /* 0x000fe20000201400 */
[----:B------:R-:W-:-:S03]  /*8a30*/  IABS R4, R4 ;  /* 0x0000000400047213 */ /* 0x000fc60000000000 */
[----:B------:R-:W-:Y:S01]  /*8a40*/  IMAD.IADD R137, R212, 0x1, -R236 ;  /* 0x00000001d4897824 */ /* 0x000fe200078e0aec */
[----:B------:R-:W-:Y:S01]  /*8a50*/  HMMA.16816.F32.BF16 R156, R32, R6, R156 ;  /* 0x00000006209c723c */ /* 0x000fe2000004189c */
[----:B------:R-:W-:Y:S01]  /*8a60*/  IMAD.MOV.U32 R237, RZ, RZ, R4 ;  /* 0x000000ffffed7224 */ /* 0x000fe200078e0004 */
[----:B------:R-:W-:Y:S01]  /*8a70*/  IABS R4, R5 ;  /* 0x0000000500047213 */ /* 0x000fe20000000000 */
[C---:B------:R-:W-:Y:S01]  /*8a80*/  IMAD.IADD R5, R215.reuse, 0x1, -R236 ;  /* 0x00000001d7057824 */ /* 0x040fe200078e0aec */
[----:B------:R-:W-:Y:S01]  /*8a90*/  I2F R235, R235 ;  /* 0x000000eb00eb7306 */ /* 0x000fe20000201400 */
[----:B------:R-:W-:Y:S02]  /*8aa0*/  IABS R137, R137 ;  /* 0x0000008900897213 */ /* 0x000fe40000000000 */
[----:B------:R-:W-:Y:S01]  /*8ab0*/  IMAD.MOV.U32 R136, RZ, RZ, R4 ;  /* 0x000000ffff887224 */ /* 0x000fe200078e0004 */
[----:B------:R-:W-:Y:S01]  /*8ac0*/  IABS R4, R5 ;  /* 0x0000000500047213 */ /* 0x000fe20000000000 */
[C---:B--2---:R-:W-:Y:S03]  /*8ad0*/  HMMA.16816.F32.BF16 R24, R140.reuse, R28, R24 ;  /* 0x0000001c8c18723c */ /* 0x044fe60000041818 */
[----:B------:R1:W-:Y:S04]  /*8ae0*/  I2F R29, R4 ;  /* 0x00000004001d7306 */ /* 0x0003e80000201400 */
[----:B------:R-:W-:Y:S01]  /*8af0*/  IADD3 R28, R0, 0x39, RZ ;  /* 0x00000039001c7810 */ /* 0x000fe20007ffe0ff */
[----:B------:R-:W-:Y:S03]  /*8b00*/  HMMA.16816.F32.BF16 R20, R140, R30, R20 ;  /* 0x0000001e8c14723c */ /* 0x000fe60000041814 */
[----:B------:R-:W-:Y:S04]  /*8b10*/  I2F R234, R234 ;  /* 0x000000ea00ea7306 */ /* 0x000fe80000201400 */
[--C-:B------:R-:W-:Y:S01]  /*8b20*/  IMAD.IADD R30, R215, 0x1, -R28.reuse ;  /* 0x00000001d71e7824 */ /* 0x100fe200078e0a1c */
[----:B------:R-:W-:Y:S01]  /*8b30*/  HMMA.16816.F32.BF16 R148, R32, R138, R148 ;  /* 0x0000008a2094723c */ /* 0x000fe20000041894 */
[----:B------:R-:W-:Y:S01]  /*8b40*/  IMAD.MOV.U32 R31, RZ, RZ, R137 ;  /* 0x000000ffff1f7224 */ /* 0x000fe200078e0089 */
[----:B-1----:R-:W1:Y:S02]  /*8b50*/  LDSM.16.M88.4 R4, [R188+0x4800] ;  /* 0x00480000bc04783b */ /* 0x002e640000000200 */
[----:B------:R-:W-:Y:S01]  /*8b60*/  IABS R137, R30 ;  /* 0x0000001e00897213 */ /* 0x000fe20000000000 */
[----:B------:R-:W-:Y:S01]  /*8b70*/  IMAD.IADD R30, R212, 0x1, -R28 ;  /* 0x00000001d41e7824 */ /* 0x000fe200078e0a1c */
[----:B------:R-:W-:Y:S02]  /*8b80*/  I2F R11, R11 ;  /* 0x0000000b000b7306 */ /* 0x000fe40000201400 */
[----:B------:R-:W-:-:S02]  /*8b90*/  FMUL.FTZ R238, R24, c[0x0][0x2ec] ;  /* 0x0000bb0018ee7a20 */ /* 0x000fc40000410000 */
[----:B------:R-:W-:Y:S01]  /*8ba0*/  FMUL.FTZ R26, R26, c[0x0][0x2ec] ;  /* 0x0000bb001a1a7a20 */ /* 0x000fe20000410000 */
[----:B------:R-:W-:Y:S01]  /*8bb0*/  IABS R30, R30 ;  /* 0x0000001e001e7213 */ /* 0x000fe20000000000 */
[----:B------:R-:W-:Y:S02]  /*8bc0*/  FMUL.FTZ R24, R25, c[0x0][0x2ec] ;  /* 0x0000bb0019187a20 */ /* 0x000fe40000410000 */
[----:B------:R-:W2:Y:S01]  /*8bd0*/  MUFU.TANH R239, R26 ;  /* 0x0000001a00ef7308 */ /* 0x000ea20000002400 */
[----:B------:R-:W-:Y:S02]  /*8be0*/  FMUL.FTZ R25, R27, c[0x0][0x2ec] ;  /* 0x0000bb001b197a20 */ /* 0x000fe40000410000 */
[----:B------:R-:W-:Y:S02]  /*8bf0*/  FMUL.FTZ R242, R22, c[0x0][0x2ec] ;  /* 0x0000bb0016f27a20 */ /* 0x000fe40000410000 */
[----:B------:R-:W-:Y:S02]  /*8c00*/  FMUL.FTZ R20, R20, c[0x0][0x2ec] ;  /* 0x0000bb0014147a20 */ /* 0x000fe40000410000 */
[----:B------:R-:W-:Y:S01]  /*8c10*/  FMUL.FTZ R21, R21, c[0x0][0x2ec] ;  /* 0x0000bb0015157a20 */ /* 0x000fe20000410000 */
[----:B------:R-:W-:Y:S01]  /*8c20*/  MUFU.TANH R238, R238 ;  /* 0x000000ee00ee7308 */ /* 0x000fe20000002400 */
[----:B------:R-:W-:-:S07]  /*8c30*/  FMUL.FTZ R22, R23, c[0x0][0x2ec] ;  /* 0x0000bb0017167a20 */ /* 0x000fce0000410000 */
[----:B------:R-:W-:Y:S01]  /*8c40*/  MUFU.TANH R242, R242 ;  /* 0x000000f200f27308 */ /* 0x000fe20000002400 */
[----:B--2---:R-:W-:-:S05]  /*8c50*/  FFMA.FTZ R0, R134, -UR21, R239 ;  /* 0x8000001586007c23 */ /* 0x004fca00080100ef */
[----:B------:R-:W-:Y:S02]  /*8c60*/  FSEL R0, R0, -INF , !P5 ;  /* 0xff80000000007808 */ /* 0x000fe40006800000 */
[----:B------:R-:W2:Y:S01]  /*8c70*/  MUFU.TANH R240, R20 ;  /* 0x0000001400f07308 */ /* 0x000ea20000002400 */
[C---:B------:R-:W-:Y:S01]  /*8c80*/  ISETP.GE.AND P5, PT, R145.reuse, R210, PT ;  /* 0x000000d29100720c */ /* 0x040fe20003fa6270 */
[----:B-1----:R-:W-:Y:S03]  /*8c90*/  HMMA.16816.F32.BF16 R16, R140, R4, R16 ;  /* 0x000000048c10723c */ /* 0x002fe60000041810 */
[----:B------:R-:W-:-:S03]  /*8ca0*/  ISETP.LT.OR P5, PT, R145, R211, P5 ;  /* 0x000000d39100720c */ /* 0x000fc60002fa1670 */
[----:B------:R-:W1:Y:S02]  /*8cb0*/  MUFU.TANH R24, R24 ;  /* 0x0000001800187308 */ /* 0x000e640000002400 */
[----:B------:R-:W-:Y:S01]  /*8cc0*/  HMMA.16816.F32.BF16 R12, R140, R6, R12 ;  /* 0x000000068c0c723c */ /* 0x000fe2000004180c */
[----:B------:R-:W3:Y:S05]  /*8cd0*/  LDSM.16.M88.4 R4, [R188+0x5000] ;  /* 0x00500000bc04783b */ /* 0x000eea0000000200 */
[----:B------:R-:W4:Y:S01]  /*8ce0*/  MUFU.TANH R25, R25 ;  /* 0x0000001900197308 */ /* 0x000f220000002400 */
[----:B--2---:R-:W-:-:S07]  /*8cf0*/  FFMA.FTZ R2, R153, -UR21, R240 ;  /* 0x8000001599027c23 */ /* 0x004fce00080100f0 */
[----:B------:R-:W2:Y:S01]  /*8d00*/  MUFU.TANH R21, R21 ;  /* 0x0000001500157308 */ /* 0x000ea20000002400 */
[----:B-1----:R-:W-:Y:S02]  /*8d10*/  FFMA.FTZ R24, R135, -UR21, R24 ;  /* 0x8000001587187c23 */ /* 0x002fe40008010018 */
[----:B------:R-:W-:Y:S02]  /*8d20*/  FMUL.FTZ R26, R16, c[0x0][0x2ec] ;  /* 0x0000bb00101a7a20 */ /* 0x000fe40000410000 */
[----:B------:R-:W-:-:S03]  /*8d30*/  FMUL.FTZ R16, R17, c[0x0][0x2ec] ;  /* 0x0000bb0011107a20 */ /* 0x000fc60000410000 */
[----:B------:R-:W1:Y:S01]  /*8d40*/  MUFU.TANH R22, R22 ;  /* 0x0000001600167308 */ /* 0x000e620000002400 */
[----:B------:R-:W-:Y:S02]  /*8d50*/  FMUL.FTZ R17, R18, c[0x0][0x2ec] ;  /* 0x0000bb0012117a20 */ /* 0x000fe40000410000 */
[----:B------:R-:W-:Y:S02]  /*8d60*/  FMUL.FTZ R18, R19, c[0x0][0x2ec] ;  /* 0x0000bb0013127a20 */ /* 0x000fe40000410000 */
[----:B------:R-:W-:Y:S02]  /*8d70*/  FMUL.FTZ R20, R12, c[0x0][0x2ec] ;  /* 0x0000bb000c147a20 */ /* 0x000fe40000410000 */
[----:B------:R-:W-:Y:S01]  /*8d80*/  FFMA.FTZ R12, R133, -UR21, R238 ;  /* 0x80000015850c7c23 */ /* 0x000fe200080100ee */
[----:B------:R-:W5:Y:S01]  /*8d90*/  MUFU.TANH R17, R17 ;  /* 0x0000001100117308 */ /* 0x000f620000002400 */
[----:B------:R-:W-:Y:S02]  /*8da0*/  FMUL.FTZ R13, R13, c[0x0][0x2ec] ;  /* 0x0000bb000d0d7a20 */ /* 0x000fe40000410000 */
[----:B------:R-:W-:Y:S01]  /*8db0*/  FMUL.FTZ R14, R14, c[0x0][0x2ec] ;  /* 0x0000bb000e0e7a20 */ /* 0x000fe20000410000 */
[----:B------:R-:W-:Y:S01]  /*8dc0*/  FSEL R12, R12, -INF , !P0 ;  /* 0xff8000000c0c7808 */ /* 0x000fe20004000000 */
[----:B------:R-:W-:Y:S01]  /*8dd0*/  FMUL.FTZ R23, R15, c[0x0][0x2ec] ;  /* 0x0000bb000f177a20 */ /* 0x000fe20000410000 */
[C---:B------:R-:W-:Y:S01]  /*8de0*/  ISETP.GE.AND P0, PT, R145.reuse, R213, PT ;  /* 0x000000d59100720c */ /* 0x040fe20003f06270 */
[----:B----4-:R-:W-:Y:S01]  /*8df0*/  FFMA.FTZ R15, R146, -UR21, R25 ;  /* 0x80000015920f7c23 */ /* 0x010fe20008010019 */
[----:B------:R-:W4:Y:S01]  /*8e00*/  MUFU.TANH R26, R26 ;  /* 0x0000001a001a7308 */ /* 0x000f220000002400 */
[----:B--2---:R-:W-:Y:S01]  /*8e10*/  FFMA.FTZ R21, R152, -UR21, R21 ;  /* 0x8000001598157c23 */ /* 0x004fe20008010015 */
[----:B------:R-:W-:Y:S01]  /*8e20*/  ISETP.LT.OR P0, PT, R145, R214, P0 ;  /* 0x000000d69100720c */ /* 0x000fe20000701670 */
[----:B-1----:R-:W-:Y:S01]  /*8e30*/  FFMA.FTZ R22, R155, -UR21, R22 ;  /* 0x800000159b167c23 */ /* 0x002fe20008010016 */
[----:B------:R-:W-:Y:S01]  /*8e40*/  FSEL R15, R15, -INF , !P1 ;  /* 0xff8000000f0f7808 */ /* 0x000fe20004800000 */
[----:B---3--:R-:W-:Y:S01]  /*8e50*/  HMMA.16816.F32.BF16 R160, R140, R4, R160 ;  /* 0x000000048ca0723c */ /* 0x008fe200000418a0 */
[----:B------:R-:W-:-:S02]  /*8e60*/  FSEL R2, R2, -INF , !P0 ;  /* 0xff80000002027808 */ /* 0x000fc40004000000 */
[----:B------:R1:W-:Y:S01]  /*8e70*/  MUFU.TANH R134, R13 ;  /* 0x0000000d00867308 */ /* 0x0003e20000002400 */
[----:B------:R-:W-:Y:S01]  /*8e80*/  ISETP.GE.AND P0, PT, R154, R213, PT ;  /* 0x000000d59a00720c */ /* 0x000fe20003f06270 */
[----:B-----5:R-:W-:Y:S01]  /*8e90*/  FFMA.FTZ R17, R166, -UR21, R17 ;  /* 0x80000015a6117c23 */ /* 0x020fe20008010011 */
[----:B------:R-:W-:Y:S02]  /*8ea0*/  ISETP.GE.AND P1, PT, R144, R210, PT ;  /* 0x000000d29000720c */ /* 0x000fe40003f26270 */
[----:B------:R-:W-:Y:S01]  /*8eb0*/  ISETP.LT.OR P0, PT, R154, R214, P0 ;  /* 0x000000d69a00720c */ /* 0x000fe20000701670 */
[----:B------:R-:W-:Y:S01]  /*8ec0*/  HMMA.16816.F32.BF16 R156, R140, R6, R156 ;  /* 0x000000068c9c723c */ /* 0x000fe2000004189c */
[----:B------:R-:W2:Y:S01]  /*8ed0*/  LDSM.16.M88.4 R4, [R188+0x5800] ;  /* 0x00580000bc04783b */ /* 0x000ea20000000200 */
[----:B------:R-:W3:Y:S01]  /*8ee0*/  MUFU.TANH R20, R20 ;  /* 0x0000001400147308 */ /* 0x000ee20000002400 */
[----:B----4-:R-:W-:Y:S01]  /*8ef0*/  FFMA.FTZ R26, R165, -UR21, R26 ;  /* 0x80000015a51a7c23 */ /* 0x010fe2000801001a */
[----:B------:R-:W-:Y:S01]  /*8f00*/  ISETP.LT.OR P1, PT, R144, R211, P1 ;  /* 0x000000d39000720c */ /* 0x000fe20000f21670 */
[----:B------:R-:W-:-:S04]  /*8f10*/  DEPBAR.LE SB0, 0x0 ;  /* 0x000080000000791a */ /* 0x000fc80000000000 */
[----:B------:R-:W-:Y:S01]  /*8f20*/  FSEL R26, R26, -INF , !P0 ;  /* 0xff8000001a1a7808 */ /* 0x000fe20004000000 */
[----:B-1----:R-:W-:Y:S01]  /*8f30*/  FFMA.FTZ R13, R147, -UR21, R242 ;  /* 0x80000015930d7c23 */ /* 0x002fe200080100f2 */
[----:B------:R-:W1:Y:S01]  /*8f40*/  MUFU.TANH R16, R16 ;  /* 0x0000001000107308 */ /* 0x000e620000002400 */
[----:B------:R-:W-:Y:S02]  /*8f50*/  ISETP.GE.AND P0, PT, R168, R213, PT ;  /* 0x000000d5a800720c */ /* 0x000fe40003f06270 */
[----:B------:R-:W-:Y:S02]  /*8f60*/  FSEL R33, R22, -INF , !P1 ;  /* 0xff80000016217808 */ /* 0x000fe40004800000 */
[----:B------:R-:W-:Y:S01]  /*8f70*/  FSEL R13, R13, -INF , !P5 ;  /* 0xff8000000d0d7808 */ /* 0x000fe20006800000 */
[----:B------:R-:W-:Y:S01]  /*8f80*/  FMUL.FTZ R133, R160, c[0x0][0x2ec] ;  /* 0x0000bb00a0857a20 */ /* 0x000fe20000410000 */
[----:B------:R-:W-:Y:S01]  /*8f90*/  ISETP.GE.AND P5, PT, R154, R210, PT ;  /* 0x000000d29a00720c */ /* 0x000fe20003fa6270 */
[----:B------:R4:W-:Y:S01]  /*8fa0*/  MUFU.TANH R19, R14 ;  /* 0x0000000e00137308 */ /* 0x0009e20000002400 */
[----:B------:R-:W-:Y:S01]  /*8fb0*/  FMUL.FTZ R138, R162, c[0x0][0x2ec] ;  /* 0x0000bb00a28a7a20 */ /* 0x000fe20000410000 */
[----:B------:R-:W-:Y:S01]  /*8fc0*/  ISETP.LT.OR P0, PT, R168, R214, P0 ;  /* 0x000000d6a800720c */ /* 0x000fe20000701670 */
[----:B---3--:R-:W-:Y:S01]  /*8fd0*/  FFMA.FTZ R20, R171, -UR21, R20 ;  /* 0x80000015ab147c23 */ /* 0x008fe20008010014 */
[----:B------:R-:W-:Y:S01]  /*8fe0*/  ISETP.LT.OR P5, PT, R154, R211, P5 ;  /* 0x000000d39a00720c */ /* 0x000fe20002fa1670 */
[----:B------:R-:W-:Y:S01]  /*8ff0*/  FMUL.FTZ R34, R163, c[0x0][0x2ec] ;  /* 0x0000bb00a3227a20 */ /* 0x000fe20000410000 */
[-C--:B------:R-:W-:Y:S01]  /*9000*/  ISETP.GE.AND P1, PT, R164, R210.reuse, PT ;  /* 0x000000d2a400720c */ /* 0x080fe20003f26270 */
[----:B------:R-:W-:Y:S01]  /*9010*/  FMUL.FTZ R161, R161, c[0x0][0x2ec] ;  /* 0x0000bb00a1a17a20 */ /* 0x000fe20000410000 */
[----:B------:R-:W3:Y:S01]  /*9020*/  MUFU.TANH R18, R18 ;  /* 0x0000001200127308 */ /* 0x000ee20000002400 */
[----:B------:R-:W-:Y:S01]  /*9030*/  FSEL R25, R17, -INF , !P5 ;  /* 0xff80000011197808 */ /* 0x000fe20006800000 */
[----:B------:R-:W-:Y:S01]  /*9040*/  FMUL.FTZ R17, R156, c[0x0][0x2ec] ;  /* 0x0000bb009c117a20 */ /* 0x000fe20000410000 */
[----:B------:R-:W-:Y:S01]  /*9050*/  FSEL R22, R20, -INF , !P0 ;  /* 0xff80000014167808 */ /* 0x000fe20004000000 */
[----:B-1----:R-:W-:Y:S01]  /*9060*/  FFMA.FTZ R16, R167, -UR21, R16 ;  /* 0x80000015a7107c23 */ /* 0x002fe20008010010 */
[----:B------:R-:W-:Y:S01]  /*9070*/  ISETP.GE.AND P0, PT, R225, R213, PT ;  /* 0x000000d5e100720c */ /* 0x000fe20003f06270 */
[----:B------:R-:W-:Y:S01]  /*9080*/  FMUL.FTZ R159, R159, c[0x0][0x2ec] ;  /* 0x0000bb009f9f7a20 */ /* 0x000fe20000410000 */
[----:B------:R-:W-:Y:S01]  /*9090*/  ISETP.LT.OR P1, PT, R164, R211, P1 ;  /* 0x000000d3a400720c */ /* 0x000fe20000f21670 */
[----:B------:R-:W1:Y:S01]  /*90a0*/  MUFU.TANH R133, R133 ;  /* 0x0000008500857308 */ /* 0x000e620000002400 */
[----:B----4-:R-:W-:Y:S01]  /*90b0*/  FSEL R14, R24, -INF , !P6 ;  /* 0xff800000180e7808 */ /* 0x010fe20007000000 */
[----:B------:R-:W-:Y:S01]  /*90c0*/  FMUL.FTZ R157, R157, c[0x0][0x2ec] ;  /* 0x0000bb009d9d7a20 */ /* 0x000fe20000410000 */
[----:B------:R-:W-:Y:S01]  /*90d0*/  ISETP.GE.AND P6, PT, R144, R213, PT ;  /* 0x000000d59000720c */ /* 0x000fe20003fc6270 */
[----:B------:R-:W-:Y:S01]  /*90e0*/  FFMA.FTZ R20, R221, -UR21, R134 ;  /* 0x80000015dd147c23 */ /* 0x000fe20008010086 */
[----:B------:R-:W-:Y:S01]  /*90f0*/  ISETP.GE.AND P5, PT, R168, R210, PT ;  /* 0x000000d2a800720c */ /* 0x000fe20003fa6270 */
[----:B--2---:R-:W-:Y:S01]  /*9100*/  HMMA.16816.F32.BF16 R172, R140, R4, R172 ;  /* 0x000000048cac723c */ /* 0x004fe200000418ac */
[-C--:B------:R-:W-:Y:S01]  /*9110*/  ISETP.LT.OR P6, PT, R144, R214.reuse, P6 ;  /* 0x000000d69000720c */ /* 0x080fe200037c1670 */
[----:B------:R-:W2:Y:S01]  /*9120*/  MUFU.TANH R23, R23 ;  /* 0x0000001700177308 */ /* 0x000ea20000002400 */
[----:B---3--:R-:W-:Y:S01]  /*9130*/  FFMA.FTZ R18, R169, -UR21, R18 ;  /* 0x80000015a9127c23 */ /* 0x008fe20008010012 */
[----:B------:R-:W-:-:S02]  /*9140*/  ISETP.LT.OR P0, PT, R225, R214, P0 ;  /* 0x000000d6e100720c */ /* 0x000fc40000701670 */
[----:B------:R-:W-:Y:S01]  /*9150*/  FSEL R32, R21, -INF , !P6 ;  /* 0xff80000015207808 */ /* 0x000fe20007000000 */
[----:B------:R-:W-:Y:S01]  /*9160*/  FFMA.FTZ R21, R222, -UR21, R19 ;  /* 0x80000015de157c23 */ /* 0x000fe20008010013 */
[----:B------:R-:W-:Y:S01]  /*9170*/  HMMA.16816.F32.BF16 R4, R140, R6, R148 ;  /* 0x000000068c04723c */ /* 0x000fe20000041894 */
[----:B------:R-:W-:Y:S01]  /*9180*/  ISETP.GE.AND P6, PT, R164, R213, PT ;  /* 0x000000d5a400720c */ /* 0x000fe20003fc6270 */
[----:B------:R-:W3:Y:S01]  /*9190*/  MUFU.TANH R17, R17 ;  /* 0x0000001100117308 */ /* 0x000ee20000002400 */
[----:B-1----:R-:W-:Y:S01]  /*91a0*/  FFMA.FTZ R133, R226, -UR21, R133 ;  /* 0x80000015e2857c23 */ /* 0x002fe20008010085 */
[----:B------:R-:W-:Y:S02]  /*91b0*/  FSEL R27, R18, -INF , !P1 ;  /* 0xff800000121b7808 */ /* 0x000fe40004800000 */
[----:B------:R-:W-:Y:S02]  /*91c0*/  ISETP.LT.OR P6, PT, R164, R214, P6 ;  /* 0x000000d6a400720c */ /* 0x000fe400037c1670 */
[----:B------:R-:W-:-:S02]  /*91d0*/  ISETP.LT.OR P5, PT, R168, R211, P5 ;  /* 0x000000d3a800720c */ /* 0x000fc40002fa1670 */
[----:B------:R-:W1:Y:S01]  /*91e0*/  MUFU.TANH R138, R138 ;  /* 0x0000008a008a7308 */ /* 0x000e620000002400 */
[----:B------:R-:W-:Y:S01]  /*91f0*/  FSEL R24, R16, -INF , !P6 ;  /* 0xff80000010187808 */ /* 0x000fe20007000000 */
[----:B------:R-:W-:Y:S01]  /*9200*/  FMUL.FTZ R16, R158, c[0x0][0x2ec] ;  /* 0x0000bb009e107a20 */ /* 0x000fe20000410000 */
[-C--:B------:R-:W-:Y:S01]  /*9210*/  ISETP.GE.AND P6, PT, R170, R213.reuse, PT ;  /* 0x000000d5aa00720c */ /* 0x080fe20003fc6270 */
[----:B--2---:R-:W-:Y:S01]  /*9220*/  FFMA.FTZ R23, R220, -UR21, R23 ;  /* 0x80000015dc177c23 */ /* 0x004fe20008010017 */
[----:B------:R-:W-:Y:S01]  /*9230*/  ISETP.GE.AND P1, PT, R170, R210, PT ;  /* 0x000000d2aa00720c */ /* 0x000fe20003f26270 */
[----:B------:R-:W-:Y:S01]  /*9240*/  FMUL.FTZ R35, R172, c[0x0][0x2ec] ;  /* 0x0000bb00ac237a20 */ /* 0x000fe20000410000 */
[----:B------:R-:W-:Y:S01]  /*9250*/  FSEL R168, R133, -INF , !P0 ;  /* 0xff80000085a87808 */ /* 0x000fe20004000000 */
[----:B------:R-:W2:Y:S01]  /*9260*/  MUFU.TANH R144, R161 ;  /* 0x000000a100907308 */ /* 0x000ea20000002400 */
[----:B------:R-:W-:Y:S01]  /*9270*/  ISETP.GE.AND P0, PT, R228, R213, PT ;  /* 0x000000d5e400720c */ /* 0x000fe20003f06270 */
[----:B---3--:R-:W-:Y:S01]  /*9280*/  FFMA.FTZ R17, R232, -UR21, R17 ;  /* 0x80000015e8117c23 */ /* 0x008fe20008010011 */
[----:B------:R-:W-:Y:S01]  /*9290*/  FSEL R21, R21, -INF , !P5 ;  /* 0xff80000015157808 */ /* 0x000fe20006800000 */
[----:B------:R-:W-:Y:S01]  /*92a0*/  FMUL.FTZ R18, R173, c[0x0][0x2ec] ;  /* 0x0000bb00ad127a20 */ /* 0x000fe20000410000 */
[----:B------:R-:W-:Y:S01]  /*92b0*/  ISETP.LT.OR P6, PT, R170, R214, P6 ;  /* 0x000000d6aa00720c */ /* 0x000fe200037c1670 */
[----:B------:R-:W-:Y:S01]  /*92c0*/  FMUL.FTZ R4, R4, c[0x0][0x2ec] ;  /* 0x0000bb0004047a20 */ /* 0x000fe20000410000 */
[-C--:B------:R-:W-:Y:S01]  /*92d0*/  ISETP.LT.OR P1, PT, R170, R211.reuse, P1 ;  /* 0x000000d3aa00720c */ /* 0x080fe20000f21670 */
[----:B------:R-:W3:Y:S01]  /*92e0*/  MUFU.TANH R34, R34 ;  /* 0x0000002200227308 */ /* 0x000ee20000002400 */
[----:B------:R-:W-:Y:S01]  /*92f0*/  ISETP.GE.AND P5, PT, R225, R210, PT ;  /* 0x000000d2e100720c */ /* 0x000fe20003fa6270 */
[----:B-1----:R-:W-:Y:S01]  /*9300*/  FFMA.FTZ R138, R227, -UR21, R138 ;  /* 0x80000015e38a7c23 */ /* 0x002fe2000801008a */
[----:B------:R-:W-:Y:S01]  /*9310*/  ISETP.LT.OR P0, PT, R228, R214, P0 ;  /* 0x000000d6e400720c */ /* 0x000fe20000701670 */
[----:B------:R-:W-:Y:S01]  /*9320*/  FMUL.FTZ R174, R174, c[0x0][0x2ec] ;  /* 0x0000bb00aeae7a20 */ /* 0x000fe20000410000 */
[----:B------:R-:W-:Y:S01]  /*9330*/  FSEL R20, R20, -INF , !P6 ;  /* 0xff80000014147808 */ /* 0x000fe20007000000 */
[----:B------:R-:W-:Y:S01]  /*9340*/  FMUL.FTZ R175, R175, c[0x0][0x2ec] ;  /* 0x0000bb00afaf7a20 */ /* 0x000fe20000410000 */
[----:B------:R-:W-:Y:S01]  /*9350*/  FSEL R23, R23, -INF , !P1 ;  /* 0xff80000017177808 */ /* 0x000fe20004800000 */
[----:B------:R-:W1:Y:S01]  /*9360*/  MUFU.TANH R35, R35 ;  /* 0x0000002300237308 */ /* 0x000e620000002400 */
[----:B------:R-:W-:Y:S01]  /*9370*/  ISETP.LT.OR P5, PT, R225, R211, P5 ;  /* 0x000000d3e100720c */ /* 0x000fe20002fa1670 */
[----:B--2---:R-:W-:Y:S01]  /*9380*/  FFMA.FTZ R144, R229, -UR21, R144 ;  /* 0x80000015e5907c23 */ /* 0x004fe20008010090 */
[-C--:B------:R-:W-:Y:S01]  /*9390*/  ISETP.GE.AND P6, PT, R224, R213.reuse, PT ;  /* 0x000000d5e000720c */ /* 0x080fe20003fc6270 */
[----:B------:R-:W-:Y:S01]  /*93a0*/  FMUL.FTZ R6, R6, c[0x0][0x2ec] ;  /* 0x0000bb0006067a20 */ /* 0x000fe20000410000 */
        /* <DEDUP_REMOVED lines=8> */
[----:B------:R-:W-:-:S02]  /*9430*/  ISETP.LT.OR P6, PT, R224, R214, P6 ;  /* 0x000000d6e000720c */ /* 0x000fc400037c1670 */
[-C--:B------:R-:W-:Y:S01]  /*9440*/  ISETP.LT.OR P1, PT, R224, R211.reuse, P1 ;  /* 0x000000d3e000720c */ /* 0x080fe20000f21670 */
[----:B------:R-:W3:Y:S01]  /*9450*/  MUFU.TANH R19, R157 ;  /* 0x0000009d00137308 */ /* 0x000ee20000002400 */
[----:B------:R-:W-:Y:S01]  /*9460*/  ISETP.GE.AND P5, PT, R228, R210, PT ;  /* 0x000000d2e400720c */ /* 0x000fe20003fa6270 */
[----:B-1----:R-:W-:Y:S01]  /*9470*/  FFMA.FTZ R10, R10, -UR21, R35 ;  /* 0x800000150a0a7c23 */ /* 0x002fe20008010023 */
[----:B------:R-:W-:Y:S02]  /*9480*/  ISETP.LT.OR P0, PT, R233, R214, P0 ;  /* 0x000000d6e900720c */ /* 0x000fe40000701670 */
[----:B------:R-:W-:Y:S02]  /*9490*/  FSEL R170, R144, -INF , !P6 ;  /* 0xff80000090aa7808 */ /* 0x000fe40007000000 */
[----:B------:R-:W-:Y:S01]  /*94a0*/  FSEL R167, R34, -INF , !P1 ;  /* 0xff80000022a77808 */ /* 0x000fe20004800000 */
[----:B------:R-:W1:Y:S01]  /*94b0*/  MUFU.TANH R159, R159 ;  /* 0x0000009f009f7308 */ /* 0x000e620000002400 */
[----:B--2---:R-:W-:Y:S01]  /*94c0*/  FFMA.FTZ R16, R235, -UR21, R16 ;  /* 0x80000015eb107c23 */ /* 0x004fe20008010010 */
[----:B------:R-:W-:-:S02]  /*94d0*/  ISETP.LT.OR P5, PT, R228, R211, P5 ;  /* 0x000000d3e400720c */ /* 0x000fc40002fa1670 */
[CC--:B------:R-:W-:Y:S02]  /*94e0*/  ISETP.GE.AND P6, PT, R230.reuse, R213.reuse, PT ;  /* 0x000000d5e600720c */ /* 0x0c0fe40003fc6270 */
[----:B------:R-:W-:Y:S02]  /*94f0*/  ISETP.GE.AND P1, PT, R230, R210, PT ;  /* 0x000000d2e600720c */ /* 0x000fe40003f26270 */
[----:B------:R-:W2:Y:S01]  /*9500*/  MUFU.TANH R4, R4 ;  /* 0x0000000400047308 */ /* 0x000ea20000002400 */
[----:B------:R-:W-:Y:S01]  /*9510*/  FSEL R154, R10, -INF , !P0 ;  /* 0xff8000000a9a7808 */ /* 0x000fe20004000000 */
[----:B---3--:R-:W-:Y:S01]  /*9520*/  FFMA.FTZ R19, R234, -UR21, R19 ;  /* 0x80000015ea137c23 */ /* 0x008fe20008010013 */
[----:B------:R-:W-:Y:S02]  /*9530*/  ISETP.GE.AND P0, PT, R236, R213, PT ;  /* 0x000000d5ec00720c */ /* 0x000fe40003f06270 */
[----:B------:R-:W-:Y:S02]  /*9540*/  FSEL R165, R16, -INF , !P5 ;  /* 0xff80000010a57808 */ /* 0x000fe40006800000 */
[----:B------:R-:W-:Y:S01]  /*9550*/  ISETP.LT.OR P6, PT, R230, R214, P6 ;  /* 0x000000d6e600720c */ /* 0x000fe200037c1670 */
[----:B------:R-:W-:Y:S01]  /*9560*/  I2F R237, R237 ;  /* 0x000000ed00ed7306 */ /* 0x000fe20000201400 */
[----:B-1----:R-:W-:Y:S01]  /*9570*/  FFMA.FTZ R8, R8, -UR21, R159 ;  /* 0x8000001508087c23 */ /* 0x002fe2000801009f */
[----:B------:R-:W-:-:S02]  /*9580*/  ISETP.LT.OR P1, PT, R230, R211, P1 ;  /* 0x000000d3e600720c */ /* 0x000fc40000f21670 */
[----:B------:R-:W-:Y:S02]  /*9590*/  ISETP.LT.OR P0, PT, R236, R214, P0 ;  /* 0x000000d6ec00720c */ /* 0x000fe40000701670 */
[----:B------:R-:W-:Y:S02]  /*95a0*/  FSEL R164, R19, -INF , !P6 ;  /* 0xff80000013a47808 */ /* 0x000fe40007000000 */
[----:B------:R-:W-:Y:S01]  /*95b0*/  I2F R136, R136 ;  /* 0x0000008800887306 */ /* 0x000fe20000201400 */
[----:B--2---:R-:W-:Y:S01]  /*95c0*/  FFMA.FTZ R4, R29, -UR21, R4 ;  /* 0x800000151d047c23 */ /* 0x004fe20008010004 */
[----:B------:R-:W-:Y:S02]  /*95d0*/  FSEL R163, R8, -INF , !P1 ;  /* 0xff80000008a37808 */ /* 0x000fe40004800000 */
[----:B------:R-:W-:Y:S02]  /*95e0*/  ISETP.GE.AND P5, PT, R233, R210, PT ;  /* 0x000000d2e900720c */ /* 0x000fe40003fa6270 */
[----:B------:R-:W-:-:S02]  /*95f0*/  ISETP.GE.AND P6, PT, R9, R213, PT ;  /* 0x000000d50900720c */ /* 0x000fc40003fc6270 */
[----:B------:R-:W1:Y:S01]  /*9600*/  MUFU.TANH R18, R18 ;  /* 0x0000001200127308 */ /* 0x000e620000002400 */
[----:B------:R-:W-:Y:S02]  /*9610*/  ISETP.GE.AND P1, PT, R9, R210, PT ;  /* 0x000000d20900720c */ /* 0x000fe40003f26270 */
[----:B------:R-:W-:Y:S02]  /*9620*/  FSEL R138, R4, -INF , !P0 ;  /* 0xff800000048a7808 */ /* 0x000fe40004000000 */
[----:B------:R-:W-:Y:S02]  /*9630*/  PLOP3.LUT P0, PT, PT, PT, UP0, 0x80, 0x0 ;  /* 0x000000000000781c */ /* 0x000fe40003f0f008 */
[-C--:B------:R-:W-:Y:S01]  /*9640*/  ISETP.LT.OR P5, PT, R233, R211.reuse, P5 ;  /* 0x000000d3e900720c */ /* 0x080fe20002fa1670 */
[----:B------:R-:W2:Y:S01]  /*9650*/  MUFU.TANH R174, R174 ;  /* 0x000000ae00ae7308 */ /* 0x000ea20000002400 */
[C---:B------:R-:W-:Y:S02]  /*9660*/  ISETP.LT.OR P6, PT, R9.reuse, R214, P6 ;  /* 0x000000d60900720c */ /* 0x040fe400037c1670 */
[----:B------:R-:W-:-:S05]  /*9670*/  ISETP.LT.OR P1, PT, R9, R211, P1 ;  /* 0x000000d30900720c */ /* 0x000fca0000f21670 */
[----:B------:R-:W3:Y:S01]  /*9680*/  MUFU.TANH R175, R175 ;  /* 0x000000af00af7308 */ /* 0x000ee20000002400 */
[----:B-1----:R-:W-:-:S05]  /*9690*/  FFMA.FTZ R18, R237, -UR21, R18 ;  /* 0x80000015ed127c23 */ /* 0x002fca0008010012 */
[----:B------:R-:W-:Y:S02]  /*96a0*/  FSEL R152, R18, -INF , !P6 ;  /* 0xff80000012987808 */ /* 0x000fe40007000000 */
[----:B------:R-:W-:Y:S01]  /*96b0*/  I2F R31, R31 ;  /* 0x0000001f001f7306 */ /* 0x000fe20000201400 */
[----:B--2---:R-:W-:Y:S01]  /*96c0*/  FFMA.FTZ R11, R11, -UR21, R174 ;  /* 0x800000150b0b7c23 */ /* 0x004fe200080100ae */
        /* <DEDUP_REMOVED lines=79> */
[----:B------:R-:W-:Y:S02]  /*9bc0*/  @!P4 LEA R28, P5, R4, c[0x0][0x168], 0x1 ;  /* 0x00005a00041cca11 */ /* 0x000fe400078a08ff */
        /* <DEDUP_REMOVED lines=46> */
.L_x_1260:
[----:B------:R-:W-:Y:S05]  /*9eb0*/  BSYNC B0 ;  /* 0x0000000000007941 */ /* 0x000fea0003800000 */
.L_x_1259:
[----:B------:R-:W0:Y:S02]  /*9ec0*/  LDGDEPBAR ;  /* 0x00000000000079af */ /* 0x000e240000000000 */
.L_x_1258:
        /* <DEDUP_REMOVED lines=33> */
[----:B--2---:R-:W-:Y:S02]  /*a0e0*/  FMNMX.FTZ R6, R136, R5, !PT ;  /* 0x0000000588067209 */ /* 0x004fe40007810000 */
        /* <DEDUP_REMOVED lines=16> */
[--C-:B------:R-:W-:Y:S01]  /*a1f0*/  FFMA.FTZ R142, R2, c[0x0][0x23c], -R153.reuse ;  /* 0x00008f00028e7a23 */ /* 0x100fe20000010899 */
[----:B------:R-:W-:Y:S01]  /*a200*/  FSEL R6, R145, RZ, P0 ;  /* 0x000000ff91067208 */ /* 0x000fe20000000000 */
[----:B------:R-:W-:-:S02]  /*a210*/  FFMA.FTZ R144, R12, c[0x0][0x23c], -R153 ;  /* 0x00008f000c907a23 */ /* 0x000fc40000010899 */
[--C-:B------:R-:W-:Y:S02]  /*a220*/  FFMA.FTZ R140, R0, c[0x0][0x23c], -R150.reuse ;  /* 0x00008f00008c7a23 */ /* 0x100fe40000010896 */
[----:B------:R-:W-:Y:S01]  /*a230*/  FFMA.FTZ R143, R14, c[0x0][0x23c], -R153 ;  /* 0x00008f000e8f7a23 */ /* 0x000fe20000010899 */
[----:B------:R-:W-:Y:S01]  /*a240*/  MUFU.EX2 R142, R142 ;  /* 0x0000008e008e7308 */ /* 0x000fe20000000800 */
[--C-:B------:R-:W-:Y:S02]  /*a250*/  FFMA.FTZ R2, R15, c[0x0][0x23c], -R150.reuse ;  /* 0x00008f000f027a23 */ /* 0x100fe40000010896 */
[----:B------:R-:W-:Y:S02]  /*a260*/  FFMA.FTZ R0, R13, c[0x0][0x23c], -R150 ;  /* 0x00008f000d007a23 */ /* 0x000fe40000010896 */
[----:B------:R-:W1:Y:S01]  /*a270*/  LDSM.16.MT88.4 R12, [R194+0xc000] ;  /* 0x00c00000c20c783b */ /* 0x000e620000004200 */
[----:B------:R-:W-:Y:S02]  /*a280*/  FADD.FTZ R4, R132, -R5 ;  /* 0x8000000584047221 */ /* 0x000fe40000010000 */
[----:B------:R-:W-:Y:S01]  /*a290*/  FADD.FTZ R6, R3, -R6 ;  /* 0x8000000603067221 */ /* 0x000fe20000010000 */
[----:B------:R-:W-:Y:S01]  /*a2a0*/  MUFU.EX2 R144, R144 ;  /* 0x0000009000907308 */ /* 0x000fe20000000800 */
[----:B------:R-:W-:Y:S01]  /*a2b0*/  FFMA.FTZ R141, R32, c[0x0][0x23c], -R153 ;  /* 0x00008f00208d7a23 */ /* 0x000fe20000010899 */
[----:B------:R-:W-:Y:S01]  /*a2c0*/  LDSM.16.MT88.4 R132, [R194+0xc800] ;  /* 0x00c80000c284783b */ /* 0x000fe20000004200 */
[----:B------:R-:W-:-:S02]  /*a2d0*/  FFMA.FTZ R147, R33, c[0x0][0x23c], -R150 ;  /* 0x00008f0021937a23 */ /* 0x000fc40000010896 */
[----:B------:R-:W-:Y:S01]  /*a2e0*/  FMUL.FTZ R148, R4, c[0x0][0x23c] ;  /* 0x00008f0004947a20 */ /* 0x000fe20000410000 */
[----:B------:R-:W-:Y:S01]  /*a2f0*/  LDSM.16.MT88.4 R32, [R193+0xc800] ;  /* 0x00c80000c120783b */ /* 0x000fe20000004200 */
[----:B------:R-:W-:Y:S01]  /*a300*/  FMUL.FTZ R3, R6, c[0x0][0x23c] ;  /* 0x00008f0006037a20 */ /* 0x000fe20000410000 */
[----:B------:R-:W2:Y:S01]  /*a310*/  MUFU.EX2 R143, R143 ;  /* 0x0000008f008f7308 */ /* 0x000ea20000000800 */
[--C-:B------:R-:W-:Y:S02]  /*a320*/  FFMA.FTZ R155, R26, c[0x0][0x23c], -R153.reuse ;  /* 0x00008f001a9b7a23 */ /* 0x100fe40000010899 */
[--C-:B------:R-:W-:Y:S02]  /*a330*/  FFMA.FTZ R156, R24, c[0x0][0x23c], -R153.reuse ;  /* 0x00008f00189c7a23 */ /* 0x100fe40000010899 */
[--C-:B------:R-:W-:Y:S02]  /*a340*/  FFMA.FTZ R157, R22, c[0x0][0x23c], -R153.reuse ;  /* 0x00008f00169d7a23 */ /* 0x100fe40000010899 */
[----:B------:R-:W-:Y:S01]  /*a350*/  FFMA.FTZ R158, R20, c[0x0][0x23c], -R153 ;  /* 0x00008f00149e7a23 */ /* 0x000fe20000010899 */
[----:B------:R-:W3:Y:S01]  /*a360*/  MUFU.EX2 R141, R141 ;  /* 0x0000008d008d7308 */ /* 0x000ee20000000800 */
[----:B------:R-:W-:-:S02]  /*a370*/  FFMA.FTZ R159, R25, c[0x0][0x23c], -R150 ;  /* 0x00008f00199f7a23 */ /* 0x000fc40000010896 */
[--C-:B------:R-:W-:Y:S02]  /*a380*/  FFMA.FTZ R162, R27, c[0x0][0x23c], -R150.reuse ;  /* 0x00008f001ba27a23 */ /* 0x100fe40000010896 */
[--C-:B------:R-:W-:Y:S01]  /*a390*/  FFMA.FTZ R160, R21, c[0x0][0x23c], -R150.reuse ;  /* 0x00008f0015a07a23 */ /* 0x100fe20000010896 */
[----:B------:R-:W-:Y:S01]  /*a3a0*/  LDSM.16.MT88.4 R24, [R196+0xe800] ;  /* 0x00e80000c418783b */ /* 0x000fe20000004200 */
[----:B------:R-:W-:Y:S01]  /*a3b0*/  FFMA.FTZ R161, R23, c[0x0][0x23c], -R150 ;  /* 0x00008f0017a17a23 */ /* 0x000fe20000010896 */
[----:B------:R-:W-:Y:S01]  /*a3c0*/  MUFU.EX2 R140, R140 ;  /* 0x0000008c008c7308 */ /* 0x000fe20000000800 */
[----:B--2---:R-:W-:Y:S01]  /*a3d0*/  F2FP.BF16.PACK_AB R4, R143, R144 ;  /* 0x000000908f04723e */ /* 0x004fe200000010ff */
[----:B------:R-:W-:Y:S01]  /*a3e0*/  LDSM.16.MT88.4 R20, [R194+0xe800] ;  /* 0x00e80000c214783b */ /* 0x000fe20000004200 */
[--C-:B------:R-:W-:Y:S02]  /*a3f0*/  FFMA.FTZ R171, R170, c[0x0][0x23c], -R153.reuse ;  /* 0x00008f00aaab7a23 */ /* 0x100fe40000010899 */
[----:B------:R-:W-:-:S02]  /*a400*/  FFMA.FTZ R173, R164, c[0x0][0x23c], -R153 ;  /* 0x00008f00a4ad7a23 */ /* 0x000fc40000010899 */
[--C-:B------:R-:W-:Y:S01]  /*a410*/  FFMA.FTZ R168, R168, c[0x0][0x23c], -R153.reuse ;  /* 0x00008f00a8a87a23 */ /* 0x100fe20000010899 */
[----:B------:R-:W2:Y:S01]  /*a420*/  MUFU.EX2 R2, R2 ;  /* 0x0000000200027308 */ /* 0x000ea20000000800 */
[----:B---3--:R-:W-:Y:S01]  /*a430*/  F2FP.BF16.PACK_AB R6, R141, R142 ;  /* 0x0000008e8d06723e */ /* 0x008fe200000010ff */
[----:B------:R-:W-:Y:S02]  /*a440*/  FFMA.FTZ R166, R166, c[0x0][0x23c], -R153 ;  /* 0x00008f00a6a67a23 */ /* 0x000fe40000010899 */
[--C-:B------:R-:W-:Y:S02]  /*a450*/  FFMA.FTZ R164, R169, c[0x0][0x23c], -R150.reuse ;  /* 0x00008f00a9a47a23 */ /* 0x100fe40000010896 */
[--C-:B------:R-:W-:Y:S02]  /*a460*/  FFMA.FTZ R167, R167, c[0x0][0x23c], -R150.reuse ;  /* 0x00008f00a7a77a23 */ /* 0x100fe40000010896 */
[----:B------:R-:W-:Y:S01]  /*a470*/  MUFU.EX2 R0, R0 ;  /* 0x0000000000007308 */ /* 0x000fe20000000800 */
[----:B------:R-:W-:-:S02]  /*a480*/  FFMA.FTZ R165, R165, c[0x0][0x23c], -R150 ;  /* 0x00008f00a5a57a23 */ /* 0x000fc40000010896 */
[--C-:B------:R-:W-:Y:S02]  /*a490*/  FFMA.FTZ R170, R163, c[0x0][0x23c], -R150.reuse ;  /* 0x00008f00a3aa7a23 */ /* 0x100fe40000010896 */
[--C-:B------:R-:W-:Y:S02]  /*a4a0*/  FFMA.FTZ R163, R152, c[0x0][0x23c], -R153.reuse ;  /* 0x00008f0098a37a23 */ /* 0x100fe40000010899 */
[--C-:B------:R-:W-:Y:S01]  /*a4b0*/  FFMA.FTZ R154, R154, c[0x0][0x23c], -R153.reuse ;  /* 0x00008f009a9a7a23 */ /* 0x100fe20000010899 */
[----:B------:R-:W3:Y:S01]  /*a4c0*/  MUFU.EX2 R147, R147 ;  /* 0x0000009300937308 */ /* 0x000ee20000000800 */
[----:B--2---:R-:W-:Y:S01]  /*a4d0*/  F2FP.BF16.PACK_AB R5, R2, R140 ;  /* 0x0000008c0205723e */ /* 0x004fe200000010ff */
[----:B------:R-:W-:Y:S02]  /*a4e0*/  FFMA.FTZ R152, R138, c[0x0][0x23c], -R153 ;  /* 0x00008f008a987a23 */ /* 0x000fe40000010899 */
[--C-:B------:R-:W-:Y:S02]  /*a4f0*/  FFMA.FTZ R151, R151, c[0x0][0x23c], -R150.reuse ;  /* 0x00008f0097977a23 */ /* 0x100fe40000010896 */
[----:B------:R-:W-:-:S02]  /*a500*/  FFMA.FTZ R172, R139, c[0x0][0x23c], -R150 ;  /* 0x00008f008bac7a23 */ /* 0x000fc40000010896 */
[----:B------:R-:W2:Y:S01]  /*a510*/  MUFU.EX2 R148, R148 ;  /* 0x0000009400947308 */ /* 0x000ea20000000800 */
[--C-:B------:R-:W-:Y:S02]  /*a520*/  FFMA.FTZ R169, R137, c[0x0][0x23c], -R150.reuse ;  /* 0x00008f0089a97a23 */ /* 0x100fe40000010896 */
[----:B------:R-:W-:Y:S02]  /*a530*/  FFMA.FTZ R153, R136, c[0x0][0x23c], -R153 ;  /* 0x00008f0088997a23 */ /* 0x000fe40000010899 */
[----:B------:R-:W-:Y:S01]  /*a540*/  FFMA.FTZ R150, R149, c[0x0][0x23c], -R150 ;  /* 0x00008f0095967a23 */ /* 0x000fe20000010896 */
[----:B------:R-:W-:Y:S02]  /*a550*/  LDSM.16.MT88.4 R136, [R194+0xd800] ;  /* 0x00d80000c288783b */ /* 0x000fe40000004200 */
        /* <DEDUP_REMOVED lines=62> */
[----:B------:R-:W-:Y:S01]  /*a940*/  MUFU.EX2 R171, R171 ;  /* 0x000000ab00ab7308 */ /* 0x000fe20000000800 */
        /* <DEDUP_REMOVED lines=18> */
[----:B------:R-:W5:Y:S01]  /*aa70*/  MUFU.EX2 R164, R164 ;  /* 0x000000a400a47308 */ /* 0x000f620000000800 */
[-C--:B------:R-:W-:Y:S02]  /*aa80*/  FMUL.FTZ R63, R63, R3.reuse ;  /* 0x000000033f3f7220 */ /* 0x080fe40000410000 */
        /* <DEDUP_REMOVED lines=38> */
[-C--:B------:R-:W-:Y:S02]  /*acf0*/  FMUL.FTZ R87, R87, R3.reuse ;  /* 0x0000000357577220 */ /* 0x080fe40000410000 */
[-C--:B------:R-:W-:Y:S01]  /*ad00*/  FMUL.FTZ R88, R88, R148.reuse ;  /* 0x0000009458587220 */ /* 0x080fe20000410000 */
[----:B------:R-:W-:Y:S01]  /*ad10*/  HMMA.16816.F32.BF16 R72, R4, R10, R72 ;  /* 0x0000000a0448723c */ /* 0x000fe20000041848 */
[----:B------:R-:W2:Y:S01]  /*ad20*/  LDSM.16.MT88.4 R8, [R192+0x10000] ;  /* 0x01000000c008783b */ /* 0x000ea20000004200 */
        /* <DEDUP_REMOVED lines=53> */
[----:B------:R-:W-:-:S04]  /*b080*/  FADD.FTZ R161, R161, R160 ;  /* 0x000000a0a1a17221 */ /* 0x000fc80000010000 */
[----:B-----5:R-:W-:Y:S01]  /*b090*/  FADD.FTZ R0, R164, R161 ;  /* 0x000000a1a4007221 */ /* 0x020fe20000010000 */
[----:B------:R-:W-:Y:S01]  /*b0a0*/  HMMA.16816.F32.BF16 R124, R4, R14, R124 ;  /* 0x0000000e047c723c */ /* 0x000fe2000004187c */
[----:B------:R-:W1:Y:S02]  /*b0b0*/  LDSM.16.MT88.4 R12, [R196+0x10800] ;  /* 0x01080000c40c783b */ /* 0x000e640000004200 */
[----:B------:R-:W-:-:S05]  /*b0c0*/  FADD.FTZ R0, R167, R0 ;  /* 0x00000000a7007221 */ /* 0x000fca0000010000 */
        /* <DEDUP_REMOVED lines=39> */
[----:B------:R-:W-:Y:S01]  /*b340*/  FADD.FTZ R165, R165, R0 ;  /* 0x00000000a5a57221 */ /* 0x000fe20000010000 */
[----:B------:R-:W-:Y:S01]  /*b350*/  MOV R3, R145 ;  /* 0x0000009100037202 */ /* 0x000fe20000000f00 */
[----:B------:R-:W-:Y:S02]  /*b360*/  FADD.FTZ R166, R166, R171 ;  /* 0x000000aba6a67221 */ /* 0x000fe40000010000 */
[----:B------:R-:W-:Y:S02]  /*b370*/  FADD.FTZ R170, R170, R165 ;  /* 0x000000a5aaaa7221 */ /* 0x000fe40000010000 */
[----:B-1----:R-:W-:Y:S01]  /*b380*/  HMMA.16816.F32.BF16 R128, R4, R12, R128 ;  /* 0x0000000c0480723c */ /* 0x002fe20000041880 */
[----:B------:R-:W-:-:S07]  /*b390*/  FADD.FTZ R173, R173, R166 ;  /* 0x000000a6adad7221 */ /* 0x000fce0000010000 */
        /* <DEDUP_REMOVED lines=72> */
[C---:B------:R-:W-:Y:S08]  /*b820*/  HMMA.16816.F32.BF16 R96, R4.reuse, R14, R96 ;  /* 0x0000000e0460723c */ /* 0x040ff00000041860 */
[----:B------:R-:W-:Y:S07]  /*b830*/  HMMA.16816.F32.BF16 R112, R4, R132, R112 ;  /* 0x000000840470723c */ /* 0x000fee0000041870 */
[----:B------:R-:W-:-:S02]  /*b840*/  MOV R132, R146 ;  /* 0x0000009200847202 */ /* 0x000fc40000000f00 */
.L_x_1257:
        /* <DEDUP_REMOVED lines=10> */
[----:B------:R-:W-:Y:S01]  /*b8f0*/  MOV R220, R176 ;  /* 0x000000b000dc7202 */ /* 0x000fe20000000f00 */
[----:B------:R-:W-:Y:S05]  /*b900*/  BRA `(.L_x_1262) ;  /* 0x0000068000007947 */ /* 0x000fea0003800000 */
.L_x_1264:
        /* <DEDUP_REMOVED lines=104> */
.L_x_1262:
        /* <DEDUP_REMOVED lines=270> */
[----:B----4-:R-:W-:Y:S02]  /*d070*/  FMUL.FTZ R234, R13, c[0x0][0x2ec] ;  /* 0x0000bb000dea7a20 */ /* 0x010fe40000410000 */
[----:B------:R-:W-:Y:S01]  /*d080*/  FMUL.FTZ R230, R14, c[0x0][0x2ec] ;  /* 0x0000bb000ee67a20 */ /* 0x000fe20000410000 */
[C---:B-1----:R-:W-:Y:S02]  /*d090*/  HMMA.16816.F32.BF16 R28, R172.reuse, R132, R28 ;  /* 0x00000084ac1c723c */ /* 0x042fe4000004181c */
[----:B------:R-:W1:Y:S01]  /*d0a0*/  MUFU.TANH R3, R3 ;  /* 0x0000000300037308 */ /* 0x000e620000002400 */
[----:B------:R-:W-:Y:S02]  /*d0b0*/  FMUL.FTZ R231, R15, c[0x0][0x2ec] ;  /* 0x0000bb000fe77a20 */ /* 0x000fe40000410000 */
[----:B------:R-:W-:Y:S02]  /*d0c0*/  FMUL.FTZ R235, R16, c[0x0][0x2ec] ;  /* 0x0000bb0010eb7a20 */ /* 0x000fe40000410000 */
[----:B------:R-:W-:Y:S01]  /*d0d0*/  FMUL.FTZ R238, R17, c[0x0][0x2ec] ;  /* 0x0000bb0011ee7a20 */ /* 0x000fe20000410000 */
        /* <DEDUP_REMOVED lines=48> */
.L_x_1263:
[----:B------:R-:W-:Y:S01]  /*d3e0*/  IMAD.U32 R5, RZ, RZ, UR8 ;  /* 0x00000008ff057e24 */ /* 0x000fe2000f8e00ff */
[----:B-1----:R-:W-:Y:S01]  /*d3f0*/  LDSM.16.MT88.4 R28, [R193+0xc000] ;  /* 0x00c00000c11c783b */ /* 0x002fe20000004200 */
[----:B------:R-:W-:Y:S02]  /*d400*/  UISETP.GT.AND UP0, UPT, UR8, UR9, UPT ;  /* 0x000000090800728c */ /* 0x000fe4000bf04270 */
[----:B------:R-:W-:Y:S01]  /*d410*/  IMAD R6, R5, 0x40, R218 ;  /* 0x0000004005067824 */ /* 0x000fe200078e02da */
[----:B------:R-:W-:Y:S04]  /*d420*/  UMOV UR22, UR8 ;  /* 0x0000000800167c82 */ /* 0x000fe80008000000 */
[C---:B------:R-:W-:Y:S02]  /*d430*/  IADD3 R4, R215.reuse, -R6, RZ ;  /* 0x80000006d7047210 */ /* 0x040fe40007ffe0ff */
[----:B------:R-:W-:Y:S02]  /*d440*/  IADD3 R24, R6, 0x1, RZ ;  /* 0x0000000106187810 */ /* 0x000fe40007ffe0ff */
[----:B------:R-:W-:Y:S01]  /*d450*/  IABS R25, R4 ;  /* 0x0000000400197213 */ /* 0x000fe20000000000 */
[----:B------:R-:W-:Y:S01]  /*d460*/  IMAD.IADD R4, R212, 0x1, -R6 ;  /* 0x00000001d4047824 */ /* 0x000fe200078e0a06 */
[C---:B------:R-:W-:Y:S02]  /*d470*/  IADD3 R22, R6.reuse, 0x8, RZ ;  /* 0x0000000806167810 */ /* 0x040fe40007ffe0ff */
[C---:B------:R-:W-:Y:S02]  /*d480*/  IADD3 R13, R6.reuse, 0x9, RZ ;  /* 0x00000009060d7810 */ /* 0x040fe40007ffe0ff */
[----:B------:R-:W-:Y:S01]  /*d490*/  IABS R16, R4 ;  /* 0x0000000400107213 */ /* 0x000fe20000000000 */
[C---:B------:R-:W-:Y:S01]  /*d4a0*/  IMAD.IADD R4, R215.reuse, 0x1, -R24 ;  /* 0x00000001d7047824 */ /* 0x040fe200078e0a18 */
[C---:B------:R-:W-:Y:S01]  /*d4b0*/  IADD3 R7, R6.reuse, 0x10, RZ ;  /* 0x0000001006077810 */ /* 0x040fe20007ffe0ff */
[----:B------:R-:W-:Y:S01]  /*d4c0*/  I2F R25, R25 ;  /* 0x0000001900197306 */ /* 0x000fe20000201400 */
[----:B------:R-:W-:Y:S02]  /*d4d0*/  IADD3 R12, R6, 0x11, RZ ;  /* 0x00000011060c7810 */ /* 0x000fe40007ffe0ff */
[----:B------:R-:W-:Y:S02]  /*d4e0*/  IABS R23, R4 ;  /* 0x0000000400177213 */ /* 0x000fe40000000000 */
[C---:B------:R-:W-:Y:S01]  /*d4f0*/  IADD3 R4, R215.reuse, -R22, RZ ;  /* 0x80000016d7047210 */ /* 0x040fe20007ffe0ff */
[--C-:B------:R-:W-:Y:S01]  /*d500*/  IMAD.IADD R26, R212, 0x1, -R12.reuse ;  /* 0x00000001d41a7824 */ /* 0x100fe200078e0a0c */
        /* <DEDUP_REMOVED lines=8> */
[----:B------:R-:W-:Y:S01]  /*d590*/  ISETP.GE.OR P1, PT, R6, R213, !P1 ;  /* 0x000000d50600720c */ /* 0x000fe20004f26670 */
[----:B------:R-:W-:Y:S01]  /*d5a0*/  I2F R23, R23 ;  /* 0x0000001700177306 */ /* 0x000fe20000201400 */
[----:B------:R-:W-:Y:S01]  /*d5b0*/  IABS R19, R4 ;  /* 0x0000000400137213 */ /* 0x000fe20000000000 */
[C---:B------:R-:W-:Y:S01]  /*d5c0*/  IMAD.IADD R4, R215.reuse, 0x1, -R12 ;  /* 0x00000001d7047824 */ /* 0x040fe200078e0a0c */
[C---:B------:R-:W-:Y:S02]  /*d5d0*/  ISETP.GE.AND P5, PT, R24.reuse, R214, PT ;  /* 0x000000d61800720c */ /* 0x040fe40003fa6270 */
[----:B------:R-:W-:Y:S02]  /*d5e0*/  ISETP.GE.AND P0, PT, R24, R211, PT ;  /* 0x000000d31800720c */ /* 0x000fe40003f06270 */
[----:B------:R-:W-:Y:S02]  /*d5f0*/  IABS R15, R4 ;  /* 0x00000004000f7213 */ /* 0x000fe40000000000 */
[C---:B------:R-:W-:Y:S01]  /*d600*/  IADD3 R4, R215.reuse, -R11, RZ ;  /* 0x8000000bd7047210 */ /* 0x040fe20007ffe0ff */
[----:B------:R-:W-:Y:S01]  /*d610*/  I2F R10, R10 ;  /* 0x0000000a000a7306 */ /* 0x000fe20000201400 */
[----:B------:R-:W-:Y:S02]  /*d620*/  ISETP.GE.AND P6, PT, R6, R211, PT ;  /* 0x000000d30600720c */ /* 0x000fe40003fc6270 */
[----:B------:R-:W-:Y:S01]  /*d630*/  IABS R8, R4 ;  /* 0x0000000400087213 */ /* 0x000fe20000000000 */
[----:B------:R-:W-:Y:S01]  /*d640*/  IMAD.IADD R4, R212, 0x1, -R24 ;  /* 0x00000001d4047824 */ /* 0x000fe200078e0a18 */
[C---:B------:R-:W-:Y:S02]  /*d650*/  ISETP.GE.OR P5, PT, R24.reuse, R213, !P5 ;  /* 0x000000d51800720c */ /* 0x040fe40006fa6670 */
[----:B------:R-:W-:Y:S02]  /*d660*/  ISETP.GE.OR P0, PT, R24, R210, !P0 ;  /* 0x000000d21800720c */ /* 0x000fe40004706670 */
        /* <DEDUP_REMOVED lines=8> */
[----:B------:R-:W-:Y:S04]  /*d6f0*/  IADD3 R4, R6, 0x20, RZ ;  /* 0x0000002006047810 */ /* 0x000fe80007ffe0ff */
[----:B------:R-:W-:Y:S03]  /*d700*/  IADD3 R14, R215, -R4, RZ ;  /* 0x80000004d70e7210 */ /* 0x000fe60007ffe0ff */
[----:B------:R-:W-:Y:S01]  /*d710*/  I2F R15, R15 ;  /* 0x0000000f000f7306 */ /* 0x000fe20000201400 */
[----:B------:R-:W-:Y:S09]  /*d720*/  IABS R14, R14 ;  /* 0x0000000e000e7213 */ /* 0x000ff20000000000 */
[----:B------:R-:W-:Y:S10]  /*d730*/  I2F R8, R8 ;  /* 0x0000000800087306 */ /* 0x000ff40000201400 */
[----:B------:R-:W-:Y:S10]  /*d740*/  I2F R18, R18 ;  /* 0x0000001200127306 */ /* 0x000ff40000201400 */
[----:B------:R-:W-:Y:S10]  /*d750*/  I2F R20, R20 ;  /* 0x0000001400147306 */ /* 0x000ff40000201400 */
[----:B------:R-:W1:Y:S02]  /*d760*/  I2F R5, R5 ;  /* 0x0000000500057306 */ /* 0x000e640000201400 */
[----:B-1----:R-:W-:Y:S02]  /*d770*/  FFMA.FTZ R238, R5, -UR21, R238 ;  /* 0x8000001505ee7c23 */ /* 0x002fe400080100ee */
[----:B------:R-:W-:Y:S02]  /*d780*/  FFMA.FTZ R225, R16, -UR21, R225 ;  /* 0x8000001510e17c23 */ /* 0x000fe400080100e1 */
[----:B------:R-:W-:Y:S02]  /*d790*/  IMAD.IADD R16, R212, 0x1, -R13 ;  /* 0x00000001d4107824 */ /* 0x000fe400078e0a0d */
[----:B------:R-:W-:Y:S01]  /*d7a0*/  FFMA.FTZ R224, R23, -UR21, R224 ;  /* 0x8000001517e07c23 */ /* 0x000fe200080100e0 */
[----:B------:R-:W-:Y:S01]  /*d7b0*/  FSEL R225, R225, -INF , !P6 ;  /* 0xff800000e1e17808 */ /* 0x000fe20007000000 */
[----:B------:R-:W1:Y:S01]  /*d7c0*/  I2F R23, R14 ;  /* 0x0000000e00177306 */ /* 0x000e620000201400 */
[----:B------:R-:W-:Y:S01]  /*d7d0*/  IABS R16, R16 ;  /* 0x0000001000107213 */ /* 0x000fe20000000000 */
[----:B------:R-:W-:Y:S01]  /*d7e0*/  FFMA.FTZ R222, R25, -UR21, R222 ;  /* 0x8000001519de7c23 */ /* 0x000fe200080100de */
[-C--:B------:R-:W-:Y:S01]  /*d7f0*/  ISETP.GE.AND P6, PT, R13, R214.reuse, PT ;  /* 0x000000d60d00720c */ /* 0x080fe20003fc6270 */
[----:B------:R-:W-:Y:S01]  /*d800*/  FFMA.FTZ R229, R10, -UR21, R229 ;  /* 0x800000150ae57c23 */ /* 0x000fe200080100e5 */
[----:B------:R-:W-:Y:S01]  /*d810*/  FSEL R224, R224, -INF , !P5 ;  /* 0xff800000e0e07808 */ /* 0x000fe20006800000 */
[----:B------:R-:W-:Y:S01]  /*d820*/  IMAD.IADD R10, R212, 0x1, -R7 ;  /* 0x00000001d40a7824 */ /* 0x000fe200078e0a07 */
[----:B------:R-:W-:Y:S01]  /*d830*/  FSEL R222, R222, -INF , !P1 ;  /* 0xff800000dede7808 */ /* 0x000fe20004800000 */
[----:B------:R-:W-:Y:S01]  /*d840*/  FFMA.FTZ R232, R19, -UR21, R232 ;  /* 0x8000001513e87c23 */ /* 0x000fe200080100e8 */
[C---:B------:R-:W-:Y:S01]  /*d850*/  ISETP.GE.AND P1, PT, R22.reuse, R214, PT ;  /* 0x000000d61600720c */ /* 0x040fe20003f26270 */
[----:B------:R-:W2:Y:S01]  /*d860*/  I2F R25, R16 ;  /* 0x0000001000197306 */ /* 0x000ea20000201400 */
[----:B------:R-:W-:Y:S01]  /*d870*/  IABS R10, R10 ;  /* 0x0000000a000a7213 */ /* 0x000fe20000000000 */
[----:B------:R-:W-:Y:S01]  /*d880*/  FFMA.FTZ R226, R21, -UR21, R226 ;  /* 0x8000001515e27c23 */ /* 0x000fe200080100e2 */
[----:B------:R-:W-:Y:S01]  /*d890*/  ISETP.GE.OR P1, PT, R22, R213, !P1 ;  /* 0x000000d51600720c */ /* 0x000fe20004f26670 */
[----:B------:R-:W-:Y:S01]  /*d8a0*/  FFMA.FTZ R234, R15, -UR21, R234 ;  /* 0x800000150fea7c23 */ /* 0x000fe200080100ea */
[----:B------:R-:W-:Y:S01]  /*d8b0*/  IADD3 R15, R6, 0x21, RZ ;  /* 0x00000021060f7810 */ /* 0x000fe20007ffe0ff */
[----:B------:R-:W-:Y:S01]  /*d8c0*/  FFMA.FTZ R235, R8, -UR21, R235 ;  /* 0x8000001508eb7c23 */ /* 0x000fe200080100eb */
[----:B------:R-:W-:Y:S01]  /*d8d0*/  FSEL R226, R226, -INF , !P1 ;  /* 0xff800000e2e27808 */ /* 0x000fe20004800000 */
[----:B------:R-:W-:Y:S01]  /*d8e0*/  FFMA.FTZ R227, R18, -UR21, R227 ;  /* 0x8000001512e37c23 */ /* 0x000fe200080100e3 */
[----:B------:R-:W-:Y:S01]  /*d8f0*/  IADD3 R24, R215, -R15, RZ ;  /* 0x8000000fd7187210 */ /* 0x000fe20007ffe0ff */
[----:B------:R3:W4:Y:S01]  /*d900*/  I2F R19, R10 ;  /* 0x0000000a00137306 */ /* 0x0007220000201400 */
[----:B------:R-:W-:Y:S01]  /*d910*/  ISETP.GE.AND P1, PT, R12, R214, PT ;  /* 0x000000d60c00720c */ /* 0x000fe20003f26270 */
[----:B------:R-:W-:Y:S01]  /*d920*/  FFMA.FTZ R3, R20, -UR21, R3 ;  /* 0x8000001514037c23 */ /* 0x000fe20008010003 */
[----:B------:R-:W-:Y:S01]  /*d930*/  IABS R24, R24 ;  /* 0x0000001800187213 */ /* 0x000fe20000000000 */
[----:B-1----:R-:W-:Y:S01]  /*d940*/  FFMA.FTZ R240, R23, -UR21, R240 ;  /* 0x8000001517f07c23 */ /* 0x002fe200080100f0 */
[----:B------:R-:W-:Y:S02]  /*d950*/  IADD3 R14, R6, 0x28, RZ ;  /* 0x00000028060e7810 */ /* 0x000fe40007ffe0ff */
[-C--:B------:R-:W-:Y:S02]  /*d960*/  ISETP.GE.OR P1, PT, R12, R213.reuse, !P1 ;  /* 0x000000d50c00720c */ /* 0x080fe40004f26670 */
[----:B------:R-:W-:Y:S01]  /*d970*/  ISETP.GE.OR P6, PT, R13, R213, !P6 ;  /* 0x000000d50d00720c */ /* 0x000fe200077c6670 */
[----:B------:R-:W1:Y:S01]  /*d980*/  I2F R24, R24 ;  /* 0x0000001800187306 */ /* 0x000e620000201400 */
[----:B------:R-:W-:Y:S02]  /*d990*/  FSEL R162, R234, -INF , !P1 ;  /* 0xff800000eaa27808 */ /* 0x000fe40004800000 */
[C---:B------:R-:W-:Y:S01]  /*d9a0*/  IADD3 R8, R6.reuse, 0x29, RZ ;  /* 0x0000002906087810 */ /* 0x040fe20007ffe0ff */
[----:B--2---:R-:W-:Y:S01]  /*d9b0*/  FFMA.FTZ R228, R25, -UR21, R228 ;  /* 0x8000001519e47c23 */ /* 0x004fe200080100e4 */
[----:B------:R-:W-:Y:S02]  /*d9c0*/  IADD3 R16, R215, -R14, RZ ;  /* 0x8000000ed7107210 */ /* 0x000fe40007ffe0ff */
[----:B------:R-:W-:Y:S02]  /*d9d0*/  ISETP.GE.AND P1, PT, R13, R211, PT ;  /* 0x000000d30d00720c */ /* 0x000fe40003f26270 */
[----:B------:R-:W-:Y:S02]  /*d9e0*/  IABS R16, R16 ;  /* 0x0000001000107213 */ /* 0x000fe40000000000 */
[-C--:B------:R-:W-:Y:S02]  /*d9f0*/  ISETP.GE.AND P5, PT, R7, R214.reuse, PT ;  /* 0x000000d60700720c */ /* 0x080fe40003fa6270 */
[----:B------:R2:W5:Y:S01]  /*da00*/  I2F R21, R16 ;  /* 0x0000001000157306 */ /* 0x0005620000201400 */
[----:B---3--:R-:W-:Y:S01]  /*da10*/  FSEL R10, R229, -INF , !P6 ;  /* 0xff800000e50a7808 */ /* 0x008fe20007000000 */
[----:B----4-:R-:W-:Y:S01]  /*da20*/  FFMA.FTZ R230, R19, -UR21, R230 ;  /* 0x8000001513e67c23 */ /* 0x010fe200080100e6 */
[----:B------:R-:W-:Y:S02]  /*da30*/  ISETP.GE.AND P6, PT, R11, R214, PT ;  /* 0x000000d60b00720c */ /* 0x000fe40003fc6270 */
[-C--:B------:R-:W-:Y:S02]  /*da40*/  ISETP.GE.OR P1, PT, R13, R210.reuse, !P1 ;  /* 0x000000d20d00720c */ /* 0x080fe40004f26670 */
[-C--:B------:R-:W-:Y:S02]  /*da50*/  ISETP.GE.OR P6, PT, R11, R213.reuse, !P6 ;  /* 0x000000d50b00720c */ /* 0x080fe400077c6670 */
[----:B------:R-:W-:Y:S02]  /*da60*/  IADD3 R13, R6, 0x30, RZ ;  /* 0x00000030060d7810 */ /* 0x000fe40007ffe0ff */
[----:B------:R-:W-:Y:S01]  /*da70*/  ISETP.GE.OR P5, PT, R7, R213, !P5 ;  /* 0x000000d50700720c */ /* 0x000fe20006fa6670 */
[----:B-1----:R-:W-:Y:S01]  /*da80*/  FFMA.FTZ R243, R24, -UR21, R243 ;  /* 0x8000001518f37c23 */ /* 0x002fe200080100f3 */
[----:B------:R-:W-:Y:S02]  /*da90*/  FSEL R142, R235, -INF , !P6 ;  /* 0xff800000eb8e7808 */ /* 0x000fe40007000000 */
[----:B------:R-:W-:Y:S02]  /*daa0*/  ISETP.GE.AND P6, PT, R7, R211, PT ;  /* 0x000000d30700720c */ /* 0x000fe40003fc6270 */
[----:B------:R-:W-:Y:S02]  /*dab0*/  IADD3 R18, R215, -R13, RZ ;  /* 0x8000000dd7127210 */ /* 0x000fe40007ffe0ff */
[----:B------:R-:W-:Y:S02]  /*dac0*/  FSEL R164, R232, -INF , !P5 ;  /* 0xff800000e8a47808 */ /* 0x000fe40006800000 */
[----:B------:R-:W-:Y:S02]  /*dad0*/  ISETP.GE.AND P5, PT, R22, R211, PT ;  /* 0x000000d31600720c */ /* 0x000fe40003fa6270 */
[----:B------:R-:W-:Y:S01]  /*dae0*/  ISETP.GE.OR P6, PT, R7, R210, !P6 ;  /* 0x000000d20700720c */ /* 0x000fe200077c6670 */
[----:B------:R-:W-:Y:S01]  /*daf0*/  IMAD.IADD R7, R212, 0x1, -R11 ;  /* 0x00000001d4077824 */ /* 0x000fe200078e0a0b */
[----:B--2---:R-:W-:Y:S01]  /*db00*/  IABS R16, R26 ;  /* 0x0000001a00107213 */ /* 0x004fe20000000000 */
[----:B-----5:R-:W-:Y:S01]  /*db10*/  FFMA.FTZ R244, R21, -UR21, R244 ;  /* 0x8000001515f47c23 */ /* 0x020fe200080100f4 */
[----:B------:R-:W-:Y:S02]  /*db20*/  IADD3 R26, R215, -R8, RZ ;  /* 0x80000008d71a7210 */ /* 0x000fe40007ffe0ff */
[----:B------:R-:W-:Y:S02]  /*db30*/  IABS R18, R18 ;  /* 0x0000001200127213 */ /* 0x000fe40000000000 */
[----:B------:R-:W-:Y:S01]  /*db40*/  IABS R26, R26 ;  /* 0x0000001a001a7213 */ /* 0x000fe20000000000 */
[----:B------:R-:W1:Y:S01]  /*db50*/  I2F R16, R16 ;  /* 0x0000001000107306 */ /* 0x000e620000201400 */
[----:B------:R-:W-:Y:S01]  /*db60*/  ISETP.GE.OR P5, PT, R22, R210, !P5 ;  /* 0x000000d21600720c */ /* 0x000fe20006fa6670 */
[----:B------:R-:W-:Y:S01]  /*db70*/  IMAD.IADD R22, R212, 0x1, -R9 ;  /* 0x00000001d4167824 */ /* 0x000fe200078e0a09 */
[----:B------:R-:W-:Y:S02]  /*db80*/  FSEL R5, R3, -INF , !P0 ;  /* 0xff80000003057808 */ /* 0x000fe40004000000 */
[-C--:B------:R-:W-:Y:S02]  /*db90*/  ISETP.GE.AND P0, PT, R9, R214.reuse, PT ;  /* 0x000000d60900720c */ /* 0x080fe40003f06270 */
[----:B------:R-:W-:Y:S02]  /*dba0*/  IABS R7, R7 ;  /* 0x0000000700077213 */ /* 0x000fe40000000000 */
[----:B------:R-:W-:Y:S01]  /*dbb0*/  FSEL R227, R227, -INF , !P5 ;  /* 0xff800000e3e37808 */ /* 0x000fe20006800000 */
[----:B------:R-:W2:Y:S01]  /*dbc0*/  I2F R20, R26 ;  /* 0x0000001a00147306 */ /* 0x000ea20000201400 */
[-C--:B------:R-:W-:Y:S02]  /*dbd0*/  ISETP.GE.AND P5, PT, R15, R214.reuse, PT ;  /* 0x000000d60f00720c */ /* 0x080fe40003fa6270 */
[-C--:B------:R-:W-:Y:S02]  /*dbe0*/  ISETP.GE.OR P0, PT, R9, R213.reuse, !P0 ;  /* 0x000000d50900720c */ /* 0x080fe40004706670 */
[----:B------:R-:W-:Y:S02]  /*dbf0*/  ISETP.GE.OR P5, PT, R15, R213, !P5 ;  /* 0x000000d50f00720c */ /* 0x000fe40006fa6670 */
[----:B------:R-:W-:Y:S02]  /*dc00*/  FSEL R140, R238, -INF , !P0 ;  /* 0xff800000ee8c7808 */ /* 0x000fe40004000000 */
[-C--:B------:R-:W-:Y:S01]  /*dc10*/  ISETP.GE.AND P0, PT, R4, R214.reuse, PT ;  /* 0x000000d60400720c */ /* 0x080fe20003f06270 */
[----:B------:R-:W3:Y:S01]  /*dc20*/  I2F R25, R18 ;  /* 0x0000001200197306 */ /* 0x000ee20000201400 */
[----:B------:R-:W-:Y:S02]  /*dc30*/  FSEL R163, R230, -INF , !P6 ;  /* 0xff800000e6a37808 */ /* 0x000fe40007000000 */
[----:B------:R-:W-:Y:S01]  /*dc40*/  ISETP.GE.AND P6, PT, R14, R214, PT ;  /* 0x000000d60e00720c */ /* 0x000fe20003fc6270 */
[----:B-1----:R-:W-:Y:S01]  /*dc50*/  FFMA.FTZ R231, R16, -UR21, R231 ;  /* 0x8000001510e77c23 */ /* 0x002fe200080100e7 */
[----:B------:R-:W-:Y:S02]  /*dc60*/  FSEL R158, R243, -INF , !P5 ;  /* 0xff800000f39e7808 */ /* 0x000fe40006800000 */
[C---:B------:R-:W-:Y:S02]  /*dc70*/  ISETP.GE.AND P5, PT, R9.reuse, R211, PT ;  /* 0x000000d30900720c */ /* 0x040fe40003fa6270 */
[-C--:B------:R-:W-:Y:S01]  /*dc80*/  ISETP.GE.OR P0, PT, R4, R213.reuse, !P0 ;  /* 0x000000d50400720c */ /* 0x080fe20004706670 */
[----:B------:R-:W1:Y:S01]  /*dc90*/  I2F R23, R7 ;  /* 0x0000000700177306 */ /* 0x000e620000201400 */
[----:B------:R-:W-:Y:S02]  /*dca0*/  ISETP.GE.OR P6, PT, R14, R213, !P6 ;  /* 0x000000d50e00720c */ /* 0x000fe400077c6670 */
[----:B------:R-:W-:Y:S01]  /*dcb0*/  ISETP.GE.OR P5, PT, R9, R210, !P5 ;  /* 0x000000d20900720c */ /* 0x000fe20006fa6670 */
[----:B------:R-:W-:Y:S01]  /*dcc0*/  IMAD.IADD R9, R212, 0x1, -R4 ;  /* 0x00000001d4097824 */ /* 0x000fe200078e0a04 */
[----:B------:R-:W-:Y:S01]  /*dcd0*/  FSEL R160, R240, -INF , !P0 ;  /* 0xff800000f0a07808 */ /* 0x000fe20004000000 */
[----:B--2---:R-:W-:Y:S01]  /*dce0*/  FFMA.FTZ R245, R20, -UR21, R245 ;  /* 0x8000001514f57c23 */ /* 0x004fe200080100f5 */
[----:B------:R-:W-:Y:S02]  /*dcf0*/  ISETP.GE.AND P0, PT, R12, R211, PT ;  /* 0x000000d30c00720c */ /* 0x000fe40003f06270 */
[----:B------:R-:W-:Y:S02]  /*dd00*/  FSEL R156, R244, -INF , !P6 ;  /* 0xff800000f49c7808 */ /* 0x000fe40007000000 */
[----:B------:R-:W-:Y:S02]  /*dd10*/  ISETP.GE.AND P6, PT, R8, R214, PT ;  /* 0x000000d60800720c */ /* 0x000fe40003fc6270 */
[----:B------:R-:W-:Y:S01]  /*dd20*/  IADD3 R3, R6, 0x31, RZ ;  /* 0x0000003106037810 */ /* 0x000fe20007ffe0ff */
[----:B---3--:R-:W-:Y:S01]  /*dd30*/  FFMA.FTZ R248, R25, -UR21, R248 ;  /* 0x8000001519f87c23 */ /* 0x008fe200080100f8 */
[----:B------:R-:W-:Y:S02]  /*dd40*/  ISETP.GE.OR P0, PT, R12, R210, !P0 ;  /* 0x000000d20c00720c */ /* 0x000fe40004706670 */
[----:B------:R-:W-:Y:S02]  /*dd50*/  IABS R12, R9 ;  /* 0x00000009000c7213 */ /* 0x000fe40000000000 */
[C---:B------:R-:W-:Y:S02]  /*dd60*/  IADD3 R9, R6.reuse, 0x38, RZ ;  /* 0x0000003806097810 */ /* 0x040fe40007ffe0ff */
[----:B------:R-:W-:Y:S02]  /*dd70*/  IADD3 R6, R6, 0x39, RZ ;  /* 0x0000003906067810 */ /* 0x000fe40007ffe0ff */
[----:B------:R-:W-:Y:S01]  /*dd80*/  ISETP.GE.OR P6, PT, R8, R213, !P6 ;  /* 0x000000d50800720c */ /* 0x000fe200077c6670 */
[----:B------:R-:W2:Y:S01]  /*dd90*/  I2F R12, R12 ;  /* 0x0000000c000c7306 */ /* 0x000ea20000201400 */
[----:B------:R-:W-:Y:S01]  /*dda0*/  IADD3 R19, R215, -R6, RZ ;  /* 0x80000006d7137210 */ /* 0x000fe20007ffe0ff */
[----:B-1----:R-:W-:Y:S01]  /*ddb0*/  FFMA.FTZ R236, R23, -UR21, R236 ;  /* 0x8000001517ec7c23 */ /* 0x002fe200080100ec */
[----:B------:R-:W-:Y:S02]  /*ddc0*/  IABS R18, R22 ;  /* 0x0000001600127213 */ /* 0x000fe40000000000 */
[----:B------:R-:W-:Y:S02]  /*ddd0*/  FSEL R154, R245, -INF , !P6 ;  /* 0xff800000f59a7808 */ /* 0x000fe40007000000 */
[----:B------:R-:W-:Y:S02]  /*dde0*/  ISETP.GE.AND P6, PT, R4, R211, PT ;  /* 0x000000d30400720c */ /* 0x000fe40003fc6270 */
[----:B------:R-:W-:Y:S01]  /*ddf0*/  IADD3 R22, R215, -R3, RZ ;  /* 0x80000003d7167210 */ /* 0x000fe20007ffe0ff */
[----:B------:R-:W1:Y:S01]  /*de00*/  I2F R18, R18 ;  /* 0x0000001200127306 */ /* 0x000e620000201400 */
[----:B------:R-:W-:Y:S02]  /*de10*/  IABS R19, R19 ;  /* 0x0000001300137213 */ /* 0x000fe40000000000 */
[----:B------:R-:W-:Y:S02]  /*de20*/  FSEL R7, R228, -INF , !P1 ;  /* 0xff800000e4077808 */ /* 0x000fe40004800000 */
[C---:B------:R-:W-:Y:S02]  /*de30*/  ISETP.GE.AND P1, PT, R11.reuse, R211, PT ;  /* 0x000000d30b00720c */ /* 0x040fe40003f26270 */
[----:B------:R-:W-:Y:S02]  /*de40*/  ISETP.GE.OR P6, PT, R4, R210, !P6 ;  /* 0x000000d20400720c */ /* 0x000fe400077c6670 */
[----:B------:R-:W-:Y:S01]  /*de50*/  IABS R22, R22 ;  /* 0x0000001600167213 */ /* 0x000fe20000000000 */
[----:B------:R-:W3:Y:S01]  /*de60*/  I2F R4, R19 ;  /* 0x0000001300047306 */ /* 0x000ee20000201400 */
[----:B------:R-:W-:Y:S02]  /*de70*/  ISETP.GE.OR P1, PT, R11, R210, !P1 ;  /* 0x000000d20b00720c */ /* 0x000fe40004f26670 */
[----:B------:R-:W-:Y:S01]  /*de80*/  IADD3 R16, R215, -R9, RZ ;  /* 0x80000009d7107210 */ /* 0x000fe20007ffe0ff */
[----:B--2---:R-:W-:Y:S01]  /*de90*/  FFMA.FTZ R239, R12, -UR21, R239 ;  /* 0x800000150cef7c23 */ /* 0x004fe200080100ef */
[----:B------:R-:W-:Y:S02]  /*dea0*/  FSEL R161, R231, -INF , !P0 ;  /* 0xff800000e7a17808 */ /* 0x000fe40004000000 */
[----:B------:R-:W-:Y:S01]  /*deb0*/  IABS R20, R16 ;  /* 0x0000001000147213 */ /* 0x000fe20000000000 */
[----:B------:R-:W-:Y:S01]  /*dec0*/  IMAD.IADD R16, R212, 0x1, -R15 ;  /* 0x00000001d4107824 */ /* 0x000fe200078e0a0f */
[C---:B------:R-:W-:Y:S01]  /*ded0*/  ISETP.GE.AND P0, PT, R13.reuse, R214, PT ;  /* 0x000000d60d00720c */ /* 0x040fe20003f06270 */
[----:B------:R-:W2:Y:S01]  /*dee0*/  I2F R11, R22 ;  /* 0x00000016000b7306 */ /* 0x000ea20000201400 */
[----:B------:R-:W-:Y:S02]  /*def0*/  FSEL R143, R236, -INF , !P1 ;  /* 0xff800000ec8f7808 */ /* 0x000fe40004800000 */
[----:B------:R-:W-:Y:S01]  /*df00*/  ISETP.GE.OR P0, PT, R13, R213, !P0 ;  /* 0x000000d50d00720c */ /* 0x000fe20004706670 */
[----:B-1----:R-:W-:Y:S01]  /*df10*/  FFMA.FTZ R233, R18, -UR21, R233 ;  /* 0x8000001512e97c23 */ /* 0x002fe200080100e9 */
[CC--:B------:R-:W-:Y:S02]  /*df20*/  ISETP.GE.AND P1, PT, R15.reuse, R211.reuse, PT ;  /* 0x000000d30f00720c */ /* 0x0c0fe40003f26270 */
[----:B------:R-:W-:Y:S02]  /*df30*/  FSEL R152, R248, -INF , !P0 ;  /* 0xff800000f8987808 */ /* 0x000fe40004000000 */
[-C--:B------:R-:W-:Y:S01]  /*df40*/  ISETP.GE.AND P0, PT, R14, R211.reuse, PT ;  /* 0x000000d30e00720c */ /* 0x080fe20003f06270 */
[----:B------:R-:W1:Y:S01]  /*df50*/  I2F R20, R20 ;  /* 0x0000001400147306 */ /* 0x000e620000201400 */
[-C--:B------:R-:W-:Y:S01]  /*df60*/  ISETP.GE.OR P1, PT, R15, R210.reuse, !P1 ;  /* 0x000000d20f00720c */ /* 0x080fe20004f26670 */
[----:B------:R-:W-:Y:S01]  /*df70*/  IMAD.IADD R15, R212, 0x1, -R14 ;  /* 0x00000001d40f7824 */ /* 0x000fe200078e0a0e */
[----:B------:R-:W-:Y:S01]  /*df80*/  ISETP.GE.OR P0, PT, R14, R210, !P0 ;  /* 0x000000d20e00720c */ /* 0x000fe20004706670 */
[----:B------:R-:W-:Y:S01]  /*df90*/  IMAD.IADD R14, R212, 0x1, -R13 ;  /* 0x00000001d40e7824 */ /* 0x000fe200078e0a0d */
[----:B------:R-:W-:Y:S01]  /*dfa0*/  FSEL R159, R239, -INF , !P6 ;  /* 0xff800000ef9f7808 */ /* 0x000fe20007000000 */
[----:B---3--:R-:W-:Y:S01]  /*dfb0*/  FFMA.FTZ R251, R4, -UR21, R251 ;  /* 0x8000001504fb7c23 */ /* 0x008fe200080100fb */
[----:B------:R-:W-:Y:S02]  /*dfc0*/  FMNMX.FTZ R19, R222, R2, !PT ;  /* 0x00000002de137209 */ /* 0x000fe40007810000 */
[----:B------:R-:W-:Y:S02]  /*dfd0*/  ISETP.GE.AND P6, PT, R8, R211, PT ;  /* 0x000000d30800720c */ /* 0x000fe40003fc6270 */
[----:B------:R-:W-:Y:S02]  /*dfe0*/  IABS R14, R14 ;  /* 0x0000000e000e7213 */ /* 0x000fe40000000000 */
[----:B------:R-:W-:Y:S01]  /*dff0*/  FSEL R141, R233, -INF , !P5 ;  /* 0xff800000e98d7808 */ /* 0x000fe20006800000 */
[----:B--2---:R-:W-:Y:S01]  /*e000*/  FFMA.FTZ R252, R11, -UR21, R252 ;  /* 0x800000150bfc7c23 */ /* 0x004fe200080100fc */
[C---:B------:R-:W-:Y:S02]  /*e010*/  ISETP.GE.AND P5, PT, R3.reuse, R214, PT ;  /* 0x000000d60300720c */ /* 0x040fe40003fa6270 */
[----:B------:R-:W-:Y:S02]  /*e020*/  FMNMX.FTZ R19, R224, R19, !PT ;  /* 0x00000013e0137209 */ /* 0x000fe40007810000 */
[----:B------:R-:W-:Y:S02]  /*e030*/  ISETP.GE.OR P6, PT, R8, R210, !P6 ;  /* 0x000000d20800720c */ /* 0x000fe400077c6670 */
[----:B------:R-:W-:Y:S02]  /*e040*/  IADD3 R11, R212, -R8, RZ ;  /* 0x80000008d40b7210 */ /* 0x000fe40007ffe0ff */
[----:B------:R-:W2:Y:S01]  /*e050*/  I2F R8, R14 ;  /* 0x0000000e00087306 */ /* 0x000ea20000201400 */
[----:B------:R-:W-:Y:S01]  /*e060*/  IABS R15, R15 ;  /* 0x0000000f000f7213 */ /* 0x000fe20000000000 */
[----:B-1----:R-:W-:Y:S01]  /*e070*/  FFMA.FTZ R17, R20, -UR21, R17 ;  /* 0x8000001514117c23 */ /* 0x002fe20008010011 */
[----:B------:R-:W-:Y:S01]  /*e080*/  ISETP.GE.OR P5, PT, R3, R213, !P5 ;  /* 0x000000d50300720c */ /* 0x000fe20006fa6670 */
[----:B------:R-:W-:Y:S01]  /*e090*/  LDSM.16.MT88.4 R20, [R194+0xc000] ;  /* 0x00c00000c214783b */ /* 0x000fe20000004200 */
[----:B------:R-:W-:Y:S02]  /*e0a0*/  FMNMX.FTZ R19, R226, R19, !PT ;  /* 0x00000013e2137209 */ /* 0x000fe40007810000 */
[----:B------:R-:W-:Y:S02]  /*e0b0*/  FSEL R150, R252, -INF , !P5 ;  /* 0xff800000fc967808 */ /* 0x000fe40006800000 */
[C---:B------:R-:W-:Y:S01]  /*e0c0*/  ISETP.GE.AND P5, PT, R9.reuse, R214, PT ;  /* 0x000000d60900720c */ /* 0x040fe20003fa6270 */
[----:B------:R-:W1:Y:S01]  /*e0d0*/  I2F R12, R15 ;  /* 0x0000000f000c7306 */ /* 0x000e620000201400 */
[----:B------:R-:W-:Y:S02]  /*e0e0*/  FMNMX.FTZ R19, R10, R19, !PT ;  /* 0x000000130a137209 */ /* 0x000fe40007810000 */
[----:B------:R-:W-:Y:S02]  /*e0f0*/  IABS R16, R16 ;  /* 0x0000001000107213 */ /* 0x000fe40000000000 */
[----:B------:R-:W-:Y:S02]  /*e100*/  FMNMX.FTZ R19, R164, R19, !PT ;  /* 0x00000013a4137209 */ /* 0x000fe40007810000 */
[----:B------:R-:W-:Y:S02]  /*e110*/  ISETP.GE.OR P5, PT, R9, R213, !P5 ;  /* 0x000000d50900720c */ /* 0x000fe40006fa6670 */
[----:B------:R-:W-:Y:S01]  /*e120*/  FMNMX.FTZ R4, R225, R0, !PT ;  /* 0x00000000e1047209 */ /* 0x000fe20007810000 */
[----:B------:R-:W3:Y:S01]  /*e130*/  I2F R16, R16 ;  /* 0x0000001000107306 */ /* 0x000ee20000201400 */
[----:B------:R-:W-:Y:S02]  /*e140*/  FSEL R148, R17, -INF , !P5 ;  /* 0xff80000011947808 */ /* 0x000fe40006800000 */
[----:B------:R-:W-:Y:S01]  /*e150*/  FMNMX.FTZ R17, R162, R19, !PT ;  /* 0x00000013a2117209 */ /* 0x000fe20007810000 */
[----:B--2---:R-:W-:Y:S01]  /*e160*/  FFMA.FTZ R247, R8, -UR21, R247 ;  /* 0x8000001508f77c23 */ /* 0x004fe200080100f7 */
[----:B------:R-:W-:Y:S02]  /*e170*/  FMNMX.FTZ R14, R5, R4, !PT ;  /* 0x00000004050e7209 */ /* 0x000fe40007810000 */
[----:B------:R-:W-:Y:S02]  /*e180*/  FMNMX.FTZ R17, R142, R17, !PT ;  /* 0x000000118e117209 */ /* 0x000fe40007810000 */
[----:B------:R-:W-:Y:S02]  /*e190*/  IABS R11, R11 ;  /* 0x0000000b000b7213 */ /* 0x000fe40000000000 */
[----:B------:R-:W-:Y:S02]  /*e1a0*/  FMNMX.FTZ R17, R140, R17, !PT ;  /* 0x000000118c117209 */ /* 0x000fe40007810000 */
[----:B------:R-:W-:Y:S01]  /*e1b0*/  FMNMX.FTZ R14, R227, R14, !PT ;  /* 0x0000000ee30e7209 */ /* 0x000fe20007810000 */
[----:B-1----:R-:W-:Y:S01]  /*e1c0*/  FFMA.FTZ R241, R12, -UR21, R241 ;  /* 0x800000150cf17c23 */ /* 0x002fe200080100f1 */
[----:B------:R-:W-:Y:S01]  /*e1d0*/  FMNMX.FTZ R17, R160, R17, !PT ;  /* 0x00000011a0117209 */ /* 0x000fe20007810000 */
[----:B------:R-:W1:Y:S01]  /*e1e0*/  I2F R11, R11 ;  /* 0x0000000b000b7306 */ /* 0x000e620000201400 */
[C---:B------:R-:W-:Y:S02]  /*e1f0*/  ISETP.GE.AND P5, PT, R13.reuse, R211, PT ;  /* 0x000000d30d00720c */ /* 0x040fe40003fa6270 */
[----:B------:R-:W-:Y:S02]  /*e200*/  IADD3 R15, R212, -R3, RZ ;  /* 0x80000003d40f7210 */ /* 0x000fe40007ffe0ff */
[----:B------:R-:W-:Y:S02]  /*e210*/  FMNMX.FTZ R17, R158, R17, !PT ;  /* 0x000000119e117209 */ /* 0x000fe40007810000 */
[----:B------:R-:W-:Y:S01]  /*e220*/  ISETP.GE.OR P5, PT, R13, R210, !P5 ;  /* 0x000000d20d00720c */ /* 0x000fe20006fa6670 */
[----:B------:R-:W-:Y:S01]  /*e230*/  IMAD.IADD R13, R212, 0x1, -R9 ;  /* 0x00000001d40d7824 */ /* 0x000fe200078e0a09 */
[----:B------:R-:W-:Y:S01]  /*e240*/  FMNMX.FTZ R14, R7, R14, !PT ;  /* 0x0000000e070e7209 */ /* 0x000fe20007810000 */
[----:B---3--:R-:W-:Y:S01]  /*e250*/  FFMA.FTZ R237, R16, -UR21, R237 ;  /* 0x8000001510ed7c23 */ /* 0x008fe200080100ed */
[----:B------:R-:W-:Y:S02]  /*e260*/  IABS R15, R15 ;  /* 0x0000000f000f7213 */ /* 0x000fe40000000000 */
[----:B------:R-:W-:Y:S02]  /*e270*/  FMNMX.FTZ R17, R156, R17, !PT ;  /* 0x000000119c117209 */ /* 0x000fe40007810000 */
[----:B------:R-:W-:Y:S02]  /*e280*/  FMNMX.FTZ R14, R163, R14, !PT ;  /* 0x0000000ea30e7209 */ /* 0x000fe40007810000 */
        /* <DEDUP_REMOVED lines=36> */
[----:B------:R-:W-:Y:S02]  /*e4d0*/  ISETP.GE.AND P5, PT, R6, R211, PT ;  /* 0x000000d30600720c */ /* 0x000fe40003fa6270 */
        /* <DEDUP_REMOVED lines=381> */
.L_x_1261:
        /* <DEDUP_REMOVED lines=50> */
[----:B------:R-:W-:Y:S02]  /*ffd0*/  @!UP2 UMOV UR22, UR11 ;  /* 0x0000000b0016ac82 */ /* 0x000fe40008000000 */
[----:B------:R-:W-:Y:S01]  /*ffe0*/  USHF.R.S32.HI UR4, URZ, 0x1f, UR5 ;  /* 0x0000001f3f047899 */ /* 0x000fe20008011405 */
[----:B------:R-:W2:Y:S01]  /*fff0*/  @P3 MUFU.RCP R5, R0 ;  /* 0x0000000000053308 */ /* 0x000ea20000001000 */
[----:B------:R-:W-:Y:S02]  /*10000*/  @!UP2 USHF.R.S32.HI UR23, URZ, 0x1f, UR11 ;  /* 0x0000001f3f17a899 */ /* 0x000fe4000801140b */
        /* <DEDUP_REMOVED lines=8> */
[----:B------:R-:W-:Y:S01]  /*10090*/  ULDC.64 UR14, c[0x0][0x118] ;  /* 0x00004600000e7ab9 */ /* 0x000fe20000000a00 */
[C---:B------:R-:W-:Y:S01]  /*100a0*/  FMUL.FTZ R125, R4.reuse, R125 ;  /* 0x0000007d047d7220 */ /* 0x040fe20000410000 */
[----:B------:R-:W-:Y:S01]  /*100b0*/  F2FP.BF16.PACK_AB R128, R129, R128 ;  /* 0x000000808180723e */ /* 0x000fe200000010ff */
[C---:B------:R-:W-:Y:S01]  /*100c0*/  FMUL.FTZ R120, R4.reuse, R120 ;  /* 0x0000007804787220 */ /* 0x040fe20000410000 */
[----:B------:R-:W3:Y:S01]  /*100d0*/  @P3 MUFU.LG2 R0, R0 ;  /* 0x0000000000003308 */ /* 0x000ee20000000c00 */
        /* <DEDUP_REMOVED lines=272> */
.L_x_1266:
[----:B---34-:R-:W-:Y:S05]  /*111e0*/  BSYNC B0 ;  /* 0x0000000000007941 */ /* 0x018fea0003800000 */
.L_x_1265:
        /* <DEDUP_REMOVED lines=34> */
.L_x_1268:
[----:B------:R-:W-:Y:S05]  /*11410*/  BSYNC B0 ;  /* 0x0000000000007941 */ /* 0x000fea0003800000 */
.L_x_1267:
        /* <DEDUP_REMOVED lines=20> */
.L_x_1270:
[----:B------:R-:W-:Y:S05]  /*11560*/  BSYNC B0 ;  /* 0x0000000000007941 */ /* 0x000fea0003800000 */
.L_x_1269:
        /* <DEDUP_REMOVED lines=20> */
.L_x_1272:
[----:B------:R-:W-:Y:S05]  /*116b0*/  BSYNC B0 ;  /* 0x0000000000007941 */ /* 0x000fea0003800000 */
.L_x_1271:
        /* <DEDUP_REMOVED lines=21> */
.L_x_1273:
        /* <DEDUP_REMOVED lines=15> */
.L_x_1301:


//--------------------- .nv.shared._ZN5flash16flash_fwd_kernelI23Flash_fwd_kernel_traitsILi192ELi128ELi64ELi8ELb0ELb0EN7cutlass10bfloat16_tE19Flash_kernel_traitsILi192ELi128ELi64ELi8ES3_EELb0ELb0ELb0ELb0ELb0ELb1ELb0ELb0EEEvNS_16Flash_fwd_paramsE --------------------------
	.section	.nv.shared._ZN5flash16flash_fwd_kernelI23Flash_fwd_kernel_traitsILi192ELi128ELi64ELi8ELb0ELb0EN7cutlass10bfloat16_tE19Flash_kernel_traitsILi192ELi128ELi64ELi8ES3_EELb0ELb0ELb0ELb0ELb0ELb1ELb0ELb0EEEvNS_16Flash_fwd_paramsE,"aw",@nobits
	.sectionflags	@""
	.align	16


//--------------------- .nv.global                --------------------------
	.section	.nv.global,"aw",@nobits
.nv.global:
	.type		_ZN66_INTERNAL_9144f5bb_30_flash_fwd_hdim192_bf16_sm80_cu_0106449f_28514cute1_E,@object
	.size		_ZN66_INTERNAL_9144f5bb_30_flash_fwd_hdim192_bf16_sm80_cu_0106449f_28514cute1_E,(_ZN66_INTERNAL_9144f5bb_30_flash_fwd_hdim192_bf16_sm80_cu_0106449f_28514cuda3std3__45__cpo6cbeginE - _ZN66_INTERNAL_9144f5bb_30_flash_fwd_hdim192_bf16_sm80_cu_0106449f_28514cute1_E)
_ZN66_INTERNAL_9144f5bb_30_flash_fwd_hdim192_bf16_sm80_cu_0106449f_28514cute1_E:
	.zero		1
	.type		_ZN66_INTERNAL_9144f5bb_30_flash_fwd_hdim192_bf16_sm80_cu_0106449f_28514cuda3std3__45__cpo6cbeginE,@object
	.size		_ZN66_INTERNAL_9144f5bb_30_flash_fwd_hdim192_bf16_sm80_cu_0106449f_28514cuda3std3__45__cpo6cbeginE,(_ZN66_INTERNAL_9144f5bb_30_flash_fwd_hdim192_bf16_sm80_cu_0106449f_28514cuda3std3__48in_placeE - _ZN66_INTERNAL_9144f5bb_30_flash_fwd_hdim192_bf16_sm80_cu_0106449f_28514cuda3std3__45__cpo6cbeginE)
_ZN66_INTERNAL_9144f5bb_30_flash_fwd_hdim192_bf16_sm80_cu_0106449f_28514cuda3std3__45__cpo6cbeginE:
	.zero		1
	.type		_ZN66_INTERNAL_9144f5bb_30_flash_fwd_hdim192_bf16_sm80_cu_0106449f_28514cuda3std3__48in_placeE,@object
	.size		_ZN66_INTERNAL_9144f5bb_30_flash_fwd_hdim192_bf16_sm80_cu_0106449f_28514cuda3std3__48in_placeE,(_ZN66_INTERNAL_9144f5bb_30_flash_fwd_hdim192_bf16_sm80_cu_0106449f_28514cuda3std6ranges3__45__cpo9iter_moveE - _ZN66_INTERNAL_9144f5bb_30_flash_fwd_hdim192_bf16_sm80_cu_0106449f_28514cuda3std3__48in_placeE)
_ZN66_INTERNAL_9144f5bb_30_flash_fwd_hdim192_bf16_sm80_cu_0106449f_28514cuda3std3__48in_placeE:
	.zero		1
	.type		_ZN66_INTERNAL_9144f5bb_30_flash_fwd_hdim192_bf16_sm80_cu_0106449f_28514cuda3std6ranges3__45__cpo9iter_moveE,@object
	.size		_ZN66_INTERNAL_9144f5bb_30_flash_fwd_hdim192_bf16_sm80_cu_0106449f_28514cuda3std6ranges3__45__cpo9iter_moveE,(_ZN66_INTERNAL_9144f5bb_30_flash_fwd_hdim192_bf16_sm80_cu_0106449f_28514cuda3std3__45__cpo5beginE - _ZN66_INTERNAL_9144f5bb_30_flash_fwd_hdim192_bf16_sm80_cu_0106449f_28514cuda3std6ranges3__45__cpo9iter_moveE)
_ZN66_INTERNAL_9144f5bb_30_flash_fwd_hdim192_bf16_sm80_cu_0106449f_28514cuda3std6ranges3__45__cpo9iter_moveE:
	.zero		1
	.type		_ZN66_INTERNAL_9144f5bb_30_flash_fwd_hdim192_bf16_sm80_cu_0106449f_28514cuda3std3__45__cpo5beginE,@object
	.size		_ZN66_INTERNAL_9144f5bb_30_flash_fwd_hdim192_bf16_sm80_cu_0106449f_28514cuda3std3__45__cpo5beginE,(_ZN66_INTERNAL_9144f5bb_30_flash_fwd_hdim192_bf16_sm80_cu_0106449f_28514cuda3std3__468_GLOBAL__N__9144f5bb_30_flash_fwd_hdim192_bf16_sm80_cu_0106449f_28516ignoreE - _ZN66_INTERNAL_9144f5bb_30_flash_fwd_hdim192_bf16_sm80_cu_0106449f_28514cuda3std3__45__cpo5beginE)
_ZN66_INTERNAL_9144f5bb_30_flash_fwd_hdim192_bf16_sm80_cu_0106449f_28514cuda3std3__45__cpo5beginE:
	.zero		1
	.type		_ZN66_INTERNAL_9144f5bb_30_flash_fwd_hdim192_bf16_sm80_cu_0106449f_28514cuda3std3__468_GLOBAL__N__9144f5bb_30_flash_fwd_hdim192_bf16_sm80_cu_0106449f_28516ignoreE,@object
	.size		_ZN66_INTERNAL_9144f5bb_30_flash_fwd_hdim192_bf16_sm80_cu_0106449f_28514cuda3std3__468_GLOBAL__N__9144f5bb_30_flash_fwd_hdim192_bf16_sm80_cu_0106449f_28516ignoreE,(_ZN66_INTERNAL_9144f5bb_30_flash_fwd_hdim192_bf16_sm80_cu_0106449f_28514cute7productE - _ZN66_INTERNAL_9144f5bb_30_flash_fwd_hdim192_bf16_sm80_cu_0106449f_28514cuda3std3__468_GLOBAL__N__9144f5bb_30_flash_fwd_hdim192_bf16_sm80_cu_0106449f_28516ignoreE)
_ZN66_INTERNAL_9144f5bb_30_flash_fwd_hdim192_bf16_sm80_cu_0106449f_28514cuda3std3__468_GLOBAL__N__9144f5bb_30_flash_fwd_hdim192_bf16_sm80_cu_0106449f_28516ignoreE:
	.zero		1
	.type		_ZN66_INTERNAL_9144f5bb_30_flash_fwd_hdim192_bf16_sm80_cu_0106449f_28514cute7productE,@object
	.size		_ZN66_INTERNAL_9144f5bb_30_flash_fwd_hdim192_bf16_sm80_cu_0106449f_28514cute7productE,(_ZN66_INTERNAL_9144f5bb_30_flash_fwd_hdim192_bf16_sm80_cu_0106449f_28514cuda3std3__45__cpo3endE - _ZN66_INTERNAL_9144f5bb_30_flash_fwd_hdim192_bf16_sm80_cu_0106449f_28514cute7productE)
_ZN66_INTERNAL_9144f5bb_30_flash_fwd_hdim192_bf16_sm80_cu_0106449f_28514cute7productE:
	.zero		1
	.type		_ZN66_INTERNAL_9144f5bb_30_flash_fwd_hdim192_bf16_sm80_cu_0106449f_28514cuda3std3__45__cpo3endE,@object
	.size		_ZN66_INTERNAL_9144f5bb_30_flash_fwd_hdim192_bf16_sm80_cu_0106449f_28514cuda3std3__45__cpo3endE,(_ZN66_INTERNAL_9144f5bb_30_flash_fwd_hdim192_bf16_sm80_cu_0106449f_28514cuda3std3__419piecewise_constructE - _ZN66_INTERNAL_9144f5bb_30_flash_fwd_hdim192_bf16_sm80_cu_0106449f_28514cuda3std3__45__cpo3endE)
_ZN66_INTERNAL_9144f5bb_30_flash_fwd_hdim192_bf16_sm80_cu_0106449f_28514cuda3std3__45__cpo3endE:
	.zero		1
	.type		_ZN66_INTERNAL_9144f5bb_30_flash_fwd_hdim192_bf16_sm80_cu_0106449f_28514cuda3std3__419piecewise_constructE,@object
	.size		_ZN66_INTERNAL_9144f5bb_30_flash_fwd_hdim192_bf16_sm80_cu_0106449f_28514cuda3std3__419piecewise_constructE,(_ZN66_INTERNAL_9144f5bb_30_flash_fwd_hdim192_bf16_sm80_cu_0106449f_28514cuda3std3__45__cpo4cendE - _ZN66_INTERNAL_9144f5bb_30_flash_fwd_hdim192_bf16_sm80_cu_0106449f_28514cuda3std3__419piecewise_constructE)
_ZN66_INTERNAL_9144f5bb_30_flash_fwd_hdim192_bf16_sm80_cu_0106449f_28514cuda3std3__419piecewise_constructE:
	.zero		1
	.type		_ZN66_INTERNAL_9144f5bb_30_flash_fwd_hdim192_bf16_sm80_cu_0106449f_28514cuda3std3__45__cpo4cendE,@object
	.size		_ZN66_INTERNAL_9144f5bb_30_flash_fwd_hdim192_bf16_sm80_cu_0106449f_28514cuda3std3__45__cpo4cendE,(_ZN66_INTERNAL_9144f5bb_30_flash_fwd_hdim192_bf16_sm80_cu_0106449f_28514cuda3std6ranges3__45__cpo4swapE - _ZN66_INTERNAL_9144f5bb_30_flash_fwd_hdim192_bf16_sm80_cu_0106449f_28514cuda3std3__45__cpo4cendE)
_ZN66_INTERNAL_9144f5bb_30_flash_fwd_hdim192_bf16_sm80_cu_0106449f_28514cuda3std3__45__cpo4cendE:
	.zero		1
	.type		_ZN66_INTERNAL_9144f5bb_30_flash_fwd_hdim192_bf16_sm80_cu_0106449f_28514cuda3std6ranges3__45__cpo4swapE,@object
	.size		_ZN66_INTERNAL_9144f5bb_30_flash_fwd_hdim192_bf16_sm80_cu_0106449f_28514cuda3std6ranges3__45__cpo4swapE,(.L_7 - _ZN66_INTERNAL_9144f5bb_30_flash_fwd_hdim192_bf16_sm80_cu_0106449f_28514cuda3std6ranges3__45__cpo4swapE)
_ZN66_INTERNAL_9144f5bb_30_flash_fwd_hdim192_bf16_sm80_cu_0106449f_28514cuda3std6ranges3__45__cpo4swapE:
	.zero		1
.L_7:


//--------------------- .nv.shared._ZN5flash16flash_fwd_kernelI23Flash_fwd_kernel_traitsILi192ELi128ELi64ELi8ELb0ELb0EN7cutlass10bfloat16_tE19Flash_kernel_traitsILi192ELi128ELi64ELi8ES3_EELb0ELb0ELb0ELb0ELb0ELb1ELb1ELb0EEEvNS_16Flash_fwd_paramsE --------------------------
	.section	.nv.shared._ZN5flash16flash_fwd_kernelI23Flash_fwd_kernel_traitsILi192ELi128ELi64ELi8ELb0ELb0EN7cutlass10bfloat16_tE19Flash_kernel_traitsILi192ELi128ELi64ELi8ES3_EELb0ELb0ELb0ELb0ELb0ELb1ELb1ELb0EEEvNS_16Flash_fwd_paramsE,"aw",@nobits
	.sectionflags	@""
	.align	16


//--------------------- .nv.shared._ZN5flash16flash_fwd_kernelI23Flash_fwd_kernel_traitsILi192ELi128ELi64ELi8ELb0ELb0EN7cutlass10bfloat16_tE19Flash_kernel_traitsILi192ELi128ELi64ELi8ES3_EELb0ELb0ELb0ELb0ELb0ELb0ELb0ELb0EEEvNS_16Flash_fwd_paramsE --------------------------
	.section	.nv.shared._ZN5flash16flash_fwd_kernelI23Flash_fwd_kernel_traitsILi192ELi128ELi64ELi8ELb0ELb0EN7cutlass10bfloat16_tE19Flash_kernel_traitsILi192ELi128ELi64ELi8ES3_EELb0ELb0ELb0ELb0ELb0ELb0ELb0ELb0EEEvNS_16Flash_fwd_paramsE,"aw",@nobits
	.sectionflags	@""
	.align	16


//--------------------- .nv.shared._ZN5flash16flash_fwd_kernelI23Flash_fwd_kernel_traitsILi192ELi128ELi64ELi8ELb0ELb0EN7cutlass10bfloat16_tE19Flash_kernel_traitsILi192ELi128ELi64ELi8ES3_EELb0ELb0ELb0ELb0ELb0ELb0ELb1ELb0EEEvNS_16Flash_fwd_paramsE --------------------------
	.section	.nv.shared._ZN5flash16flash_fwd_kernelI23Flash_fwd_kernel_traitsILi192ELi128ELi64ELi8ELb0ELb0EN7cutlass10bfloat16_tE19Flash_kernel_traitsILi192ELi128ELi64ELi8ES3_EELb0ELb0ELb0ELb0ELb0ELb0ELb1ELb0EEEvNS_16Flash_fwd_paramsE,"aw",@nobits
	.sectionflags	@""
	.align	16


//--------------------- .nv.shared._ZN5flash16flash_fwd_kernelI23Flash_fwd_kernel_traitsILi192ELi128ELi64ELi8ELb0ELb0EN7cutlass10bfloat16_tE19Flash_kernel_traitsILi192ELi128ELi64ELi8ES3_EELb0ELb0ELb0ELb1ELb0ELb0ELb0ELb0EEEvNS_16Flash_fwd_paramsE --------------------------
	.section	.nv.shared._ZN5flash16flash_fwd_kernelI23Flash_fwd_kernel_traitsILi192ELi128ELi64ELi8ELb0ELb0EN7cutlass10bfloat16_tE19Flash_kernel_traitsILi192ELi128ELi64ELi8ES3_EELb0ELb0ELb0ELb1ELb0ELb0ELb0ELb0EEEvNS_16Flash_fwd_paramsE,"aw",@nobits
	.sectionflags	@""
	.align	16


//--------------------- .nv.shared._ZN5flash16flash_fwd_kernelI23Flash_fwd_kernel_traitsILi192ELi128ELi64ELi8ELb0ELb0EN7cutlass10bfloat16_tE19Flash_kernel_traitsILi192ELi128ELi64ELi8ES3_EELb0ELb0ELb0ELb1ELb0ELb0ELb1ELb0EEEvNS_16Flash_fwd_paramsE --------------------------
	.section	.nv.shared._ZN5flash16flash_fwd_kernelI23Flash_fwd_kernel_traitsILi192ELi128ELi64ELi8ELb0ELb0EN7cutlass10bfloat16_tE19Flash_kernel_traitsILi192ELi128ELi64ELi8ES3_EELb0ELb0ELb0ELb1ELb0ELb0ELb1ELb0EEEvNS_16Flash_fwd_paramsE,"aw",@nobits
	.sectionflags	@""
	.align	16


//--------------------- .nv.shared._ZN5flash16flash_fwd_kernelI23Flash_fwd_kernel_traitsILi192ELi128ELi64ELi8ELb0ELb0EN7cutlass10bfloat16_tE19Flash_kernel_traitsILi192ELi128ELi64ELi8ES3_EELb0ELb0ELb1ELb0ELb0ELb1ELb0ELb0EEEvNS_16Flash_fwd_paramsE --------------------------
	.section	.nv.shared._ZN5flash16flash_fwd_kernelI23Flash_fwd_kernel_traitsILi192ELi128ELi64ELi8ELb0ELb0EN7cutlass10bfloat16_tE19Flash_kernel_traitsILi192ELi128ELi64ELi8ES3_EELb0ELb0ELb1ELb0ELb0ELb1ELb0ELb0EEEvNS_16Flash_fwd_paramsE,"aw",@nobits
	.sectionflags	@""
	.align	16


//--------------------- .nv.shared._ZN5flash16flash_fwd_kernelI23Flash_fwd_kernel_traitsILi192ELi128ELi64ELi8ELb0ELb0EN7cutlass10bfloat16_tE19Flash_kernel_traitsILi192ELi128ELi64ELi8ES3_EELb0ELb0ELb1ELb0ELb0ELb1ELb1ELb0EEEvNS_16Flash_fwd_paramsE --------------------------
	.section	.nv.shared._ZN5flash16flash_fwd_kernelI23Flash_fwd_kernel_traitsILi192ELi128ELi64ELi8ELb0ELb0EN7cutlass10bfloat16_tE19Flash_kernel_traitsILi192ELi128ELi64ELi8ES3_EELb0ELb0ELb1ELb0ELb0ELb1ELb1ELb0EEEvNS_16Flash_fwd_paramsE,"aw",@nobits
	.sectionflags	@""
	.align	16


//--------------------- .nv.shared._ZN5flash16flash_fwd_kernelI23Flash_fwd_kernel_traitsILi192ELi128ELi64ELi8ELb0ELb0EN7cutlass10bfloat16_tE19Flash_kernel_traitsILi192ELi128ELi64ELi8ES3_EELb0ELb0ELb1ELb0ELb0ELb0ELb0ELb0EEEvNS_16Flash_fwd_paramsE --------------------------
	.section	.nv.shared._ZN5flash16flash_fwd_kernelI23Flash_fwd_kernel_traitsILi192ELi128ELi64ELi8ELb0ELb0EN7cutlass10bfloat16_tE19Flash_kernel_traitsILi192ELi128ELi64ELi8ES3_EELb0ELb0ELb1ELb0ELb0ELb0ELb0ELb0EEEvNS_16Flash_fwd_paramsE,"aw",@nobits
	.sectionflags	@""
	.align	16


//--------------------- .nv.shared._ZN5flash16flash_fwd_kernelI23Flash_fwd_kernel_traitsILi192ELi128ELi64ELi8ELb0ELb0EN7cutlass10bfloat16_tE19Flash_kernel_traitsILi192ELi128ELi64ELi8ES3_EELb0ELb0ELb1ELb0ELb0ELb0ELb1ELb0EEEvNS_16Flash_fwd_paramsE --------------------------
	.section	.nv.shared._ZN5flash16flash_fwd_kernelI23Flash_fwd_kernel_traitsILi192ELi128ELi64ELi8ELb0ELb0EN7cutlass10bfloat16_tE19Flash_kernel_traitsILi192ELi128ELi64ELi8ES3_EELb0ELb0ELb1ELb0ELb0ELb0ELb1ELb0EEEvNS_16Flash_fwd_paramsE,"aw",@nobits
	.sectionflags	@""
	.align	16


//--------------------- .nv.shared._ZN5flash16flash_fwd_kernelI23Flash_fwd_kernel_traitsILi192ELi128ELi64ELi8ELb0ELb0EN7cutlass10bfloat16_tE19Flash_kernel_traitsILi192ELi128ELi64ELi8ES3_EELb0ELb0ELb1ELb1ELb0ELb0ELb0ELb0EEEvNS_16Flash_fwd_paramsE --------------------------
	.section	.nv.shared._ZN5flash16flash_fwd_kernelI23Flash_fwd_kernel_traitsILi192ELi128ELi64ELi8ELb0ELb0EN7cutlass10bfloat16_tE19Flash_kernel_traitsILi192ELi128ELi64ELi8ES3_EELb0ELb0ELb1ELb1ELb0ELb0ELb0ELb0EEEvNS_16Flash_fwd_paramsE,"aw",@nobits
	.sectionflags	@""
	.align	16


//--------------------- .nv.shared._ZN5flash16flash_fwd_kernelI23Flash_fwd_kernel_traitsILi192ELi128ELi64ELi8ELb0ELb0EN7cutlass10bfloat16_tE19Flash_kernel_traitsILi192ELi128ELi64ELi8ES3_EELb0ELb0ELb1ELb1ELb0ELb0ELb1ELb0EEEvNS_16Flash_fwd_paramsE --------------------------
	.section	.nv.shared._ZN5flash16flash_fwd_kernelI23Flash_fwd_kernel_traitsILi192ELi128ELi64ELi8ELb0ELb0EN7cutlass10bfloat16_tE19Flash_kernel_traitsILi192ELi128ELi64ELi8ES3_EELb0ELb0ELb1ELb1ELb0ELb0ELb1ELb0EEEvNS_16Flash_fwd_paramsE,"aw",@nobits
	.sectionflags	@""
	.align	16


//--------------------- .nv.shared._ZN5flash16flash_fwd_kernelI23Flash_fwd_kernel_traitsILi192ELi64ELi64ELi4ELb0ELb0EN7cutlass10bfloat16_tE19Flash_kernel_traitsILi192ELi64ELi64ELi4ES3_EELb1ELb0ELb0ELb0ELb0ELb0ELb0ELb0EEEvNS_16Flash_fwd_paramsE --------------------------
	.section	.nv.shared._ZN5flash16flash_fwd_kernelI23Flash_fwd_kernel_traitsILi192ELi64ELi64ELi4ELb0ELb0EN7cutlass10bfloat16_tE19Flash_kernel_traitsILi192ELi64ELi64ELi4ES3_EELb1ELb0ELb0ELb0ELb0ELb0ELb0ELb0EEEvNS_16Flash_fwd_paramsE,"aw",@nobits
	.sectionflags	@""
	.align	16


//--------------------- .nv.shared._ZN5flash16flash_fwd_kernelI23Flash_fwd_kernel_traitsILi192ELi64ELi64ELi4ELb0ELb0EN7cutlass10bfloat16_tE19Flash_kernel_traitsILi192ELi64ELi64ELi4ES3_EELb1ELb0ELb1ELb0ELb0ELb0ELb0ELb0EEEvNS_16Flash_fwd_paramsE --------------------------
	.section	.nv.shared._ZN5flash16flash_fwd_kernelI23Flash_fwd_kernel_traitsILi192ELi64ELi64ELi4ELb0ELb0EN7cutlass10bfloat16_tE19Flash_kernel_traitsILi192ELi64ELi64ELi4ES3_EELb1ELb0ELb1ELb0ELb0ELb0ELb0ELb0EEEvNS_16Flash_fwd_paramsE,"aw",@nobits
	.sectionflags	@""
	.align	16


//--------------------- .nv.shared._ZN5flash16flash_fwd_kernelI23Flash_fwd_kernel_traitsILi192ELi64ELi64ELi4ELb0ELb0EN7cutlass10bfloat16_tE19Flash_kernel_traitsILi192ELi64ELi64ELi4ES3_EELb1ELb0ELb0ELb0ELb0ELb1ELb0ELb0EEEvNS_16Flash_fwd_paramsE --------------------------
	.section	.nv.shared._ZN5flash16flash_fwd_kernelI23Flash_fwd_kernel_traitsILi192ELi64ELi64ELi4ELb0ELb0EN7cutlass10bfloat16_tE19Flash_kernel_traitsILi192ELi64ELi64ELi4ES3_EELb1ELb0ELb0ELb0ELb0ELb1ELb0ELb0EEEvNS_16Flash_fwd_paramsE,"aw",@nobits
	.sectionflags	@""
	.align	16


//--------------------- .nv.shared._ZN5flash16flash_fwd_kernelI23Flash_fwd_kernel_traitsILi192ELi64ELi64ELi4ELb0ELb0EN7cutlass10bfloat16_tE19Flash_kernel_traitsILi192ELi64ELi64ELi4ES3_EELb0ELb0ELb0ELb0ELb0ELb1ELb1ELb0EEEvNS_16Flash_fwd_paramsE --------------------------
	.section	.nv.shared._ZN5flash16flash_fwd_kernelI23Flash_fwd_kernel_traitsILi192ELi64ELi64ELi4ELb0ELb0EN7cutlass10bfloat16_tE19Flash_kernel_traitsILi192ELi64ELi64ELi4ES3_EELb0ELb0ELb0ELb0ELb0ELb1ELb1ELb0EEEvNS_16Flash_fwd_paramsE,"aw",@nobits
	.sectionflags	@""
	.align	16


//--------------------- .nv.shared._ZN5flash16flash_fwd_kernelI23Flash_fwd_kernel_traitsILi192ELi64ELi64ELi4ELb0ELb0EN7cutlass10bfloat16_tE19Flash_kernel_traitsILi192ELi64ELi64ELi4ES3_EELb1ELb0ELb0ELb1ELb0ELb0ELb0ELb0EEEvNS_16Flash_fwd_paramsE --------------------------
	.section	.nv.shared._ZN5flash16flash_fwd_kernelI23Flash_fwd_kernel_traitsILi192ELi64ELi64ELi4ELb0ELb0EN7cutlass10bfloat16_tE19Flash_kernel_traitsILi192ELi64ELi64ELi4ES3_EELb1ELb0ELb0ELb1ELb0ELb0ELb0ELb0EEEvNS_16Flash_fwd_paramsE,"aw",@nobits
	.sectionflags	@""
	.align	16


//--------------------- .nv.shared._ZN5flash16flash_fwd_kernelI23Flash_fwd_kernel_traitsILi192ELi64ELi64ELi4ELb0ELb0EN7cutlass10bfloat16_tE19Flash_kernel_traitsILi192ELi64ELi64ELi4ES3_EELb1ELb0ELb0ELb0ELb0ELb0ELb0ELb1EEEvNS_16Flash_fwd_paramsE --------------------------
	.section	.nv.shared._ZN5flash16flash_fwd_kernelI23Flash_fwd_kernel_traitsILi192ELi64ELi64ELi4ELb0ELb0EN7cutlass10bfloat16_tE19Flash_kernel_traitsILi192ELi64ELi64ELi4ES3_EELb1ELb0ELb0ELb0ELb0ELb0ELb0ELb1EEEvNS_16Flash_fwd_paramsE,"aw",@nobits
	.sectionflags	@""
	.align	16


//--------------------- .nv.shared._ZN5flash16flash_fwd_kernelI23Flash_fwd_kernel_traitsILi192ELi64ELi64ELi4ELb0ELb0EN7cutlass10bfloat16_tE19Flash_kernel_traitsILi192ELi64ELi64ELi4ES3_EELb0ELb0ELb0ELb0ELb0ELb0ELb1ELb0EEEvNS_16Flash_fwd_paramsE --------------------------
	.section	.nv.shared._ZN5flash16flash_fwd_kernelI23Flash_fwd_kernel_traitsILi192ELi64ELi64ELi4ELb0ELb0EN7cutlass10bfloat16_tE19Flash_kernel_traitsILi192ELi64ELi64ELi4ES3_EELb0ELb0ELb0ELb0ELb0ELb0ELb1ELb0EEEvNS_16Flash_fwd_paramsE,"aw",@nobits
	.sectionflags	@""
	.align	16


//--------------------- .nv.shared._ZN5flash16flash_fwd_kernelI23Flash_fwd_kernel_traitsILi192ELi64ELi64ELi4ELb0ELb0EN7cutlass10bfloat16_tE19Flash_kernel_traitsILi192ELi64ELi64ELi4ES3_EELb1ELb0ELb0ELb1ELb0ELb0ELb0ELb1EEEvNS_16Flash_fwd_paramsE --------------------------
	.section	.nv.shared._ZN5flash16flash_fwd_kernelI23Flash_fwd_kernel_traitsILi192ELi64ELi64ELi4ELb0ELb0EN7cutlass10bfloat16_tE19Flash_kernel_traitsILi192ELi64ELi64ELi4ES3_EELb1ELb0ELb0ELb1ELb0ELb0ELb0ELb1EEEvNS_16Flash_fwd_paramsE,"aw",@nobits
	.sectionflags	@""
	.align	16


//--------------------- .nv.shared._ZN5flash16flash_fwd_kernelI23Flash_fwd_kernel_traitsILi192ELi64ELi64ELi4ELb0ELb0EN7cutlass10bfloat16_tE19Flash_kernel_traitsILi192ELi64ELi64ELi4ES3_EELb0ELb0ELb0ELb1ELb0ELb0ELb1ELb0EEEvNS_16Flash_fwd_paramsE --------------------------
	.section	.nv.shared._ZN5flash16flash_fwd_kernelI23Flash_fwd_kernel_traitsILi192ELi64ELi64ELi4ELb0ELb0EN7cutlass10bfloat16_tE19Flash_kernel_traitsILi192ELi64ELi64ELi4ES3_EELb0ELb0ELb0ELb1ELb0ELb0ELb1ELb0EEEvNS_16Flash_fwd_paramsE,"aw",@nobits
	.sectionflags	@""
	.align	16


//--------------------- .nv.shared._ZN5flash16flash_fwd_kernelI23Flash_fwd_kernel_traitsILi192ELi64ELi64ELi4ELb0ELb0EN7cutlass10bfloat16_tE19Flash_kernel_traitsILi192ELi64ELi64ELi4ES3_EELb1ELb0ELb1ELb0ELb0ELb1ELb0ELb0EEEvNS_16Flash_fwd_paramsE --------------------------
	.section	.nv.shared._ZN5flash16flash_fwd_kernelI23Flash_fwd_kernel_traitsILi192ELi64ELi64ELi4ELb0ELb0EN7cutlass10bfloat16_tE19Flash_kernel_traitsILi192ELi64ELi64ELi4ES3_EELb1ELb0ELb1ELb0ELb0ELb1ELb0ELb0EEEvNS_16Flash_fwd_paramsE,"aw",@nobits
	.sectionflags	@""
	.align	16


//--------------------- .nv.shared._ZN5flash16flash_fwd_kernelI23Flash_fwd_kernel_traitsILi192ELi64ELi64ELi4ELb0ELb0EN7cutlass10bfloat16_tE19Flash_kernel_traitsILi192ELi64ELi64ELi4ES3_EELb0ELb0ELb1ELb0ELb0ELb1ELb1ELb0EEEvNS_16Flash_fwd_paramsE --------------------------
	.section	.nv.shared._ZN5flash16flash_fwd_kernelI23Flash_fwd_kernel_traitsILi192ELi64ELi64ELi4ELb0ELb0EN7cutlass10bfloat16_tE19Flash_kernel_traitsILi192ELi64ELi64ELi4ES3_EELb0ELb0ELb1ELb0ELb0ELb1ELb1ELb0EEEvNS_16Flash_fwd_paramsE,"aw",@nobits
	.sectionflags	@""
	.align	16


//--------------------- .nv.shared._ZN5flash16flash_fwd_kernelI23Flash_fwd_kernel_traitsILi192ELi64ELi64ELi4ELb0ELb0EN7cutlass10bfloat16_tE19Flash_kernel_traitsILi192ELi64ELi64ELi4ES3_EELb1ELb0ELb1ELb1ELb0ELb0ELb0ELb0EEEvNS_16Flash_fwd_paramsE --------------------------
	.section	.nv.shared._ZN5flash16flash_fwd_kernelI23Flash_fwd_kernel_traitsILi192ELi64ELi64ELi4ELb0ELb0EN7cutlass10bfloat16_tE19Flash_kernel_traitsILi192ELi64ELi64ELi4ES3_EELb1ELb0ELb1ELb1ELb0ELb0ELb0ELb0EEEvNS_16Flash_fwd_paramsE,"aw",@nobits
	.sectionflags	@""
	.align	16


//--------------------- .nv.shared._ZN5flash16flash_fwd_kernelI23Flash_fwd_kernel_traitsILi192ELi64ELi64ELi4ELb0ELb0EN7cutlass10bfloat16_tE19Flash_kernel_traitsILi192ELi64ELi64ELi4ES3_EELb1ELb0ELb1ELb0ELb0ELb0ELb0ELb1EEEvNS_16Flash_fwd_paramsE --------------------------
	.section	.nv.shared._ZN5flash16flash_fwd_kernelI23Flash_fwd_kernel_traitsILi192ELi64ELi64ELi4ELb0ELb0EN7cutlass10bfloat16_tE19Flash_kernel_traitsILi192ELi64ELi64ELi4ES3_EELb1ELb0ELb1ELb0ELb0ELb0ELb0ELb1EEEvNS_16Flash_fwd_paramsE,"aw",@nobits
	.sectionflags	@""
	.align	16


//--------------------- .nv.shared._ZN5flash16flash_fwd_kernelI23Flash_fwd_kernel_traitsILi192ELi64ELi64ELi4ELb0ELb0EN7cutlass10bfloat16_tE19Flash_kernel_traitsILi192ELi64ELi64ELi4ES3_EELb0ELb0ELb1ELb0ELb0ELb0ELb1ELb0EEEvNS_16Flash_fwd_paramsE --------------------------
	.section	.nv.shared._ZN5flash16flash_fwd_kernelI23Flash_fwd_kernel_traitsILi192ELi64ELi64ELi4ELb0ELb0EN7cutlass10bfloat16_tE19Flash_kernel_traitsILi192ELi64ELi64ELi4ES3_EELb0ELb0ELb1ELb0ELb0ELb0ELb1ELb0EEEvNS_16Flash_fwd_paramsE,"aw",@nobits
	.sectionflags	@""
	.align	16


//--------------------- .nv.shared._ZN5flash16flash_fwd_kernelI23Flash_fwd_kernel_traitsILi192ELi64ELi64ELi4ELb0ELb0EN7cutlass10bfloat16_tE19Flash_kernel_traitsILi192ELi64ELi64ELi4ES3_EELb1ELb0ELb1ELb1ELb0ELb0ELb0ELb1EEEvNS_16Flash_fwd_paramsE --------------------------
	.section	.nv.shared._ZN5flash16flash_fwd_kernelI23Flash_fwd_kernel_traitsILi192ELi64ELi64ELi4ELb0ELb0EN7cutlass10bfloat16_tE19Flash_kernel_traitsILi192ELi64ELi64ELi4ES3_EELb1ELb0ELb1ELb1ELb0ELb0ELb0ELb1EEEvNS_16Flash_fwd_paramsE,"aw",@nobits
	.sectionflags	@""
	.align	16


//--------------------- .nv.shared._ZN5flash16flash_fwd_kernelI23Flash_fwd_kernel_traitsILi192ELi64ELi64ELi4ELb0ELb0EN7cutlass10bfloat16_tE19Flash_kernel_traitsILi192ELi64ELi64ELi4ES3_EELb0ELb0ELb1ELb1ELb0ELb0ELb1ELb0EEEvNS_16Flash_fwd_paramsE --------------------------
	.section	.nv.shared._ZN5flash16flash_fwd_kernelI23Flash_fwd_kernel_traitsILi192ELi64ELi64ELi4ELb0ELb0EN7cutlass10bfloat16_tE19Flash_kernel_traitsILi192ELi64ELi64ELi4ES3_EELb0ELb0ELb1ELb1ELb0ELb0ELb1ELb0EEEvNS_16Flash_fwd_paramsE,"aw",@nobits
	.sectionflags	@""
	.align	16
